	.target	sm_80

	.elftype	@"ET_EXEC"


//--------------------- .note.nv.tkinfo           --------------------------
	.section	.note.nv.tkinfo,"",@"SHT_NOTE"
	.sectionflags	@"SHF_NOTE_NV_TKINFO"
	.tkinfo
        /*0018*/ 	.word	0x00000002
        /*0030*/ 	.string	""
        /*0030*/ 	.string	"ptxas"
        /*0030*/ 	.string	"Cuda compilation tools, release 13.0, V13.0.88"
        /*0030*/ 	.string	"Build cuda_13.0.r13.0/compiler.36424714_0"
        /*0030*/ 	.string	"-arch sm_80 -m 64 "



//--------------------- .note.nv.cuinfo           --------------------------
	.section	.note.nv.cuinfo,"",@"SHT_NOTE"
	.sectionflags	@"SHF_NOTE_NV_CUINFO"
        /*0018*/ 	.short	0x0002
        /*001a*/ 	.short	0x0050
        /*001c*/ 	.short	0x0082
	.zero		2


//--------------------- .nv.info                  --------------------------
	.section	.nv.info,"",@"SHT_CUDA_INFO"
	.align	4


	//----- nvinfo : EIATTR_REGCOUNT
	.align		4
        /*0000*/ 	.byte	0x04, 0x2f
        /*0002*/ 	.short	(.L_10 - .L_9)
	.align		4
.L_9:
        /*0004*/ 	.word	index@(_ZN10layer_norm31ln_parallel_residual_fwd_kernelINS_13Kernel_traitsIfffffjLj6144ELj1ELj1ELj8ELj16ENS_18Kernel_traits_baseILj6144EfffffjLj256EEEEELb1ELb1ELb1EEEvNS_9FwdParamsE)
        /*0008*/ 	.word	0x0000007e


	//----- nvinfo : EIATTR_FRAME_SIZE
	.align		4
.L_10:
        /*000c*/ 	.byte	0x04, 0x11
        /*000e*/ 	.short	(.L_12 - .L_11)
	.align		4
.L_11:
        /*0010*/ 	.word	index@($__internal_79_$__cuda_sm70_shflsync_bfly_p)
        /*0014*/ 	.word	0x00000000


	//----- nvinfo : EIATTR_FRAME_SIZE
	.align		4
.L_12:
        /*0018*/ 	.byte	0x04, 0x11
        /*001a*/ 	.short	(.L_14 - .L_13)
	.align		4
.L_13:
        /*001c*/ 	.word	index@(_ZN10layer_norm31ln_parallel_residual_fwd_kernelINS_13Kernel_traitsIfffffjLj6144ELj1ELj1ELj8ELj16ENS_18Kernel_traits_baseILj6144EfffffjLj256EEEEELb1ELb1ELb1EEEvNS_9FwdParamsE)
        /*0020*/ 	.word	0x00000000


	//----- nvinfo : EIATTR_REGCOUNT
	.align		4
.L_14:
        /*0024*/ 	.byte	0x04, 0x2f
        /*0026*/ 	.short	(.L_16 - .L_15)
	.align		4
.L_15:
        /*0028*/ 	.word	index@(_ZN10layer_norm31ln_parallel_residual_fwd_kernelINS_13Kernel_traitsIfffffjLj6144ELj1ELj1ELj8ELj16ENS_18Kernel_traits_baseILj6144EfffffjLj256EEEEELb1ELb1ELb0EEEvNS_9FwdParamsE)
        /*002c*/ 	.word	0x0000007d


	//----- nvinfo : EIATTR_FRAME_SIZE
	.align		4
.L_16:
        /*0030*/ 	.byte	0x04, 0x11
        /*0032*/ 	.short	(.L_18 - .L_17)
	.align		4
.L_17:
        /*0034*/ 	.word	index@($__internal_78_$__cuda_sm70_shflsync_bfly_p)
        /*0038*/ 	.word	0x00000000


	//----- nvinfo : EIATTR_FRAME_SIZE
	.align		4
.L_18:
        /*003c*/ 	.byte	0x04, 0x11
        /*003e*/ 	.short	(.L_20 - .L_19)
	.align		4
.L_19:
        /*0040*/ 	.word	index@(_ZN10layer_norm31ln_parallel_residual_fwd_kernelINS_13Kernel_traitsIfffffjLj6144ELj1ELj1ELj8ELj16ENS_18Kernel_traits_baseILj6144EfffffjLj256EEEEELb1ELb1ELb0EEEvNS_9FwdParamsE)
        /*0044*/ 	.word	0x00000000


	//----- nvinfo : EIATTR_REGCOUNT
	.align		4
.L_20:
        /*0048*/ 	.byte	0x04, 0x2f
        /*004a*/ 	.short	(.L_22 - .L_21)
	.align		4
.L_21:
        /*004c*/ 	.word	index@(_ZN10layer_norm31ln_parallel_residual_fwd_kernelINS_13Kernel_traitsIfffffjLj6144ELj1ELj1ELj8ELj16ENS_18Kernel_traits_baseILj6144EfffffjLj256EEEEELb1ELb0ELb1EEEvNS_9FwdParamsE)
        /*0050*/ 	.word	0x000000c8


	//----- nvinfo : EIATTR_FRAME_SIZE
	.align		4
.L_22:
        /*0054*/ 	.byte	0x04, 0x11
        /*0056*/ 	.short	(.L_24 - .L_23)
	.align		4
.L_23:
        /*0058*/ 	.word	index@($__internal_77_$__cuda_sm70_shflsync_bfly_p)
        /*005c*/ 	.word	0x00000000


	//----- nvinfo : EIATTR_FRAME_SIZE
	.align		4
.L_24:
        /*0060*/ 	.byte	0x04, 0x11
        /*0062*/ 	.short	(.L_26 - .L_25)
	.align		4
.L_25:
        /*0064*/ 	.word	index@(_ZN10layer_norm31ln_parallel_residual_fwd_kernelINS_13Kernel_traitsIfffffjLj6144ELj1ELj1ELj8ELj16ENS_18Kernel_traits_baseILj6144EfffffjLj256EEEEELb1ELb0ELb1EEEvNS_9FwdParamsE)
        /*0068*/ 	.word	0x00000000


	//----- nvinfo : EIATTR_REGCOUNT
	.align		4
.L_26:
        /*006c*/ 	.byte	0x04, 0x2f
        /*006e*/ 	.short	(.L_28 - .L_27)
	.align		4
.L_27:
        /*0070*/ 	.word	index@(_ZN10layer_norm31ln_parallel_residual_fwd_kernelINS_13Kernel_traitsIfffffjLj6144ELj1ELj1ELj8ELj16ENS_18Kernel_traits_baseILj6144EfffffjLj256EEEEELb1ELb0ELb0EEEvNS_9FwdParamsE)
        /*0074*/ 	.word	0x000000c3


	//----- nvinfo : EIATTR_FRAME_SIZE
	.align		4
.L_28:
        /*0078*/ 	.byte	0x04, 0x11
        /*007a*/ 	.short	(.L_30 - .L_29)
	.align		4
.L_29:
        /*007c*/ 	.word	index@($__internal_76_$__cuda_sm70_shflsync_bfly_p)
        /*0080*/ 	.word	0x00000000


	//----- nvinfo : EIATTR_FRAME_SIZE
	.align		4
.L_30:
        /*0084*/ 	.byte	0x04, 0x11
        /*0086*/ 	.short	(.L_32 - .L_31)
	.align		4
.L_31:
        /*0088*/ 	.word	index@(_ZN10layer_norm31ln_parallel_residual_fwd_kernelINS_13Kernel_traitsIfffffjLj6144ELj1ELj1ELj8ELj16ENS_18Kernel_traits_baseILj6144EfffffjLj256EEEEELb1ELb0ELb0EEEvNS_9FwdParamsE)
        /*008c*/ 	.word	0x00000000


	//----- nvinfo : EIATTR_REGCOUNT
	.align		4
.L_32:
        /*0090*/ 	.byte	0x04, 0x2f
        /*0092*/ 	.short	(.L_34 - .L_33)
	.align		4
.L_33:
        /*0094*/ 	.word	index@(_ZN10layer_norm31ln_parallel_residual_fwd_kernelINS_13Kernel_traitsIfffffjLj6144ELj1ELj1ELj8ELj16ENS_18Kernel_traits_baseILj6144EfffffjLj256EEEEELb0ELb1ELb1EEEvNS_9FwdParamsE)
        /*0098*/ 	.word	0x0000007f


	//----- nvinfo : EIATTR_FRAME_SIZE
	.align		4
.L_34:
        /*009c*/ 	.byte	0x04, 0x11
        /*009e*/ 	.short	(.L_36 - .L_35)
	.align		4
.L_35:
        /*00a0*/ 	.word	index@($__internal_75_$__cuda_sm70_shflsync_bfly_p)
        /*00a4*/ 	.word	0x00000000


	//----- nvinfo : EIATTR_FRAME_SIZE
	.align		4
.L_36:
        /*00a8*/ 	.byte	0x04, 0x11
        /*00aa*/ 	.short	(.L_38 - .L_37)
	.align		4
.L_37:
        /*00ac*/ 	.word	index@(_ZN10layer_norm31ln_parallel_residual_fwd_kernelINS_13Kernel_traitsIfffffjLj6144ELj1ELj1ELj8ELj16ENS_18Kernel_traits_baseILj6144EfffffjLj256EEEEELb0ELb1ELb1EEEvNS_9FwdParamsE)
        /*00b0*/ 	.word	0x00000000


	//----- nvinfo : EIATTR_REGCOUNT
	.align		4
.L_38:
        /*00b4*/ 	.byte	0x04, 0x2f
        /*00b6*/ 	.short	(.L_40 - .L_39)
	.align		4
.L_39:
        /*00b8*/ 	.word	index@(_ZN10layer_norm31ln_parallel_residual_fwd_kernelINS_13Kernel_traitsIfffffjLj6144ELj1ELj1ELj8ELj16ENS_18Kernel_traits_baseILj6144EfffffjLj256EEEEELb0ELb1ELb0EEEvNS_9FwdParamsE)
        /*00bc*/ 	.word	0x00000075


	//----- nvinfo : EIATTR_FRAME_SIZE
	.align		4
.L_40:
        /*00c0*/ 	.byte	0x04, 0x11
        /*00c2*/ 	.short	(.L_42 - .L_41)
	.align		4
.L_41:
        /*00c4*/ 	.word	index@($__internal_74_$__cuda_sm70_shflsync_bfly_p)
        /*00c8*/ 	.word	0x00000000


	//----- nvinfo : EIATTR_FRAME_SIZE
	.align		4
.L_42:
        /*00cc*/ 	.byte	0x04, 0x11
        /*00ce*/ 	.short	(.L_44 - .L_43)
	.align		4
.L_43:
        /*00d0*/ 	.word	index@(_ZN10layer_norm31ln_parallel_residual_fwd_kernelINS_13Kernel_traitsIfffffjLj6144ELj1ELj1ELj8ELj16ENS_18Kernel_traits_baseILj6144EfffffjLj256EEEEELb0ELb1ELb0EEEvNS_9FwdParamsE)
        /*00d4*/ 	.word	0x00000000


	//----- nvinfo : EIATTR_REGCOUNT
	.align		4
.L_44:
        /*00d8*/ 	.byte	0x04, 0x2f
        /*00da*/ 	.short	(.L_46 - .L_45)
	.align		4
.L_45:
        /*00dc*/ 	.word	index@(_ZN10layer_norm31ln_parallel_residual_fwd_kernelINS_13Kernel_traitsIfffffjLj6144ELj1ELj1ELj8ELj16ENS_18Kernel_traits_baseILj6144EfffffjLj256EEEEELb0ELb0ELb1EEEvNS_9FwdParamsE)
        /*00e0*/ 	.word	0x000000aa


	//----- nvinfo : EIATTR_FRAME_SIZE
	.align		4
.L_46:
        /*00e4*/ 	.byte	0x04, 0x11
        /*00e6*/ 	.short	(.L_48 - .L_47)
	.align		4
.L_47:
        /*00e8*/ 	.word	index@($__internal_73_$__cuda_sm70_shflsync_bfly_p)
        /*00ec*/ 	.word	0x00000000


	//----- nvinfo : EIATTR_FRAME_SIZE
	.align		4
.L_48:
        /*00f0*/ 	.byte	0x04, 0x11
        /*00f2*/ 	.short	(.L_50 - .L_49)
	.align		4
.L_49:
        /*00f4*/ 	.word	index@(_ZN10layer_norm31ln_parallel_residual_fwd_kernelINS_13Kernel_traitsIfffffjLj6144ELj1ELj1ELj8ELj16ENS_18Kernel_traits_baseILj6144EfffffjLj256EEEEELb0ELb0ELb1EEEvNS_9FwdParamsE)
        /*00f8*/ 	.word	0x00000000


	//----- nvinfo : EIATTR_REGCOUNT
	.align		4
.L_50:
        /*00fc*/ 	.byte	0x04, 0x2f
        /*00fe*/ 	.short	(.L_52 - .L_51)
	.align		4
.L_51:
        /*0100*/ 	.word	index@(_ZN10layer_norm31ln_parallel_residual_fwd_kernelINS_13Kernel_traitsIfffffjLj6144ELj1ELj1ELj8ELj16ENS_18Kernel_traits_baseILj6144EfffffjLj256EEEEELb0ELb0ELb0EEEvNS_9FwdParamsE)
        /*0104*/ 	.word	0x000000a6


	//----- nvinfo : EIATTR_FRAME_SIZE
	.align		4
.L_52:
        /*0108*/ 	.byte	0x04, 0x11
        /*010a*/ 	.short	(.L_54 - .L_53)
	.align		4
.L_53:
        /*010c*/ 	.word	index@($__internal_72_$__cuda_sm70_shflsync_bfly_p)
        /*0110*/ 	.word	0x00000000


	//----- nvinfo : EIATTR_FRAME_SIZE
	.align		4
.L_54:
        /*0114*/ 	.byte	0x04, 0x11
        /*0116*/ 	.short	(.L_56 - .L_55)
	.align		4
.L_55:
        /*0118*/ 	.word	index@(_ZN10layer_norm31ln_parallel_residual_fwd_kernelINS_13Kernel_traitsIfffffjLj6144ELj1ELj1ELj8ELj16ENS_18Kernel_traits_baseILj6144EfffffjLj256EEEEELb0ELb0ELb0EEEvNS_9FwdParamsE)
        /*011c*/ 	.word	0x00000000


	//----- nvinfo : EIATTR_REGCOUNT
	.align		4
.L_56:
        /*0120*/ 	.byte	0x04, 0x2f
        /*0122*/ 	.short	(.L_58 - .L_57)
	.align		4
.L_57:
        /*0124*/ 	.word	index@(_ZN10layer_norm31ln_parallel_residual_fwd_kernelINS_13Kernel_traitsI6__halfffffjLj6144ELj1ELj1ELj8ELj16ENS_18Kernel_traits_baseILj6144ES2_ffffjLj256EEEEELb1ELb1ELb1EEEvNS_9FwdParamsE)
        /*0128*/ 	.word	0x0000007f


	//----- nvinfo : EIATTR_FRAME_SIZE
	.align		4
.L_58:
        /*012c*/ 	.byte	0x04, 0x11
        /*012e*/ 	.short	(.L_60 - .L_59)
	.align		4
.L_59:
        /*0130*/ 	.word	index@($__internal_71_$__cuda_sm70_shflsync_bfly_p)
        /*0134*/ 	.word	0x00000000


	//----- nvinfo : EIATTR_FRAME_SIZE
	.align		4
.L_60:
        /*0138*/ 	.byte	0x04, 0x11
        /*013a*/ 	.short	(.L_62 - .L_61)
	.align		4
.L_61:
        /*013c*/ 	.word	index@(_ZN10layer_norm31ln_parallel_residual_fwd_kernelINS_13Kernel_traitsI6__halfffffjLj6144ELj1ELj1ELj8ELj16ENS_18Kernel_traits_baseILj6144ES2_ffffjLj256EEEEELb1ELb1ELb1EEEvNS_9FwdParamsE)
        /*0140*/ 	.word	0x00000000


	//----- nvinfo : EIATTR_REGCOUNT
	.align		4
.L_62:
        /*0144*/ 	.byte	0x04, 0x2f
        /*0146*/ 	.short	(.L_64 - .L_63)
	.align		4
.L_63:
        /*0148*/ 	.word	index@(_ZN10layer_norm31ln_parallel_residual_fwd_kernelINS_13Kernel_traitsI6__halfffffjLj6144ELj1ELj1ELj8ELj16ENS_18Kernel_traits_baseILj6144ES2_ffffjLj256EEEEELb1ELb1ELb0EEEvNS_9FwdParamsE)
        /*014c*/ 	.word	0x0000007d


	//----- nvinfo : EIATTR_FRAME_SIZE
	.align		4
.L_64:
        /*0150*/ 	.byte	0x04, 0x11
        /*0152*/ 	.short	(.L_66 - .L_65)
	.align		4
.L_65:
        /*0154*/ 	.word	index@($__internal_70_$__cuda_sm70_shflsync_bfly_p)
        /*0158*/ 	.word	0x00000000


	//----- nvinfo : EIATTR_FRAME_SIZE
	.align		4
.L_66:
        /*015c*/ 	.byte	0x04, 0x11
        /*015e*/ 	.short	(.L_68 - .L_67)
	.align		4
.L_67:
        /*0160*/ 	.word	index@(_ZN10layer_norm31ln_parallel_residual_fwd_kernelINS_13Kernel_traitsI6__halfffffjLj6144ELj1ELj1ELj8ELj16ENS_18Kernel_traits_baseILj6144ES2_ffffjLj256EEEEELb1ELb1ELb0EEEvNS_9FwdParamsE)
        /*0164*/ 	.word	0x00000000


	//----- nvinfo : EIATTR_REGCOUNT
	.align		4
.L_68:
        /*0168*/ 	.byte	0x04, 0x2f
        /*016a*/ 	.short	(.L_70 - .L_69)
	.align		4
.L_69:
        /*016c*/ 	.word	index@(_ZN10layer_norm31ln_parallel_residual_fwd_kernelINS_13Kernel_traitsI6__halfffffjLj6144ELj1ELj1ELj8ELj16ENS_18Kernel_traits_baseILj6144ES2_ffffjLj256EEEEELb1ELb0ELb1EEEvNS_9FwdParamsE)
        /*0170*/ 	.word	0x000000c9


	//----- nvinfo : EIATTR_FRAME_SIZE
	.align		4
.L_70:
        /*0174*/ 	.byte	0x04, 0x11
        /*0176*/ 	.short	(.L_72 - .L_71)
	.align		4
.L_71:
        /*0178*/ 	.word	index@($__internal_69_$__cuda_sm70_shflsync_bfly_p)
        /*017c*/ 	.word	0x00000000


	//----- nvinfo : EIATTR_FRAME_SIZE
	.align		4
.L_72:
        /*0180*/ 	.byte	0x04, 0x11
        /*0182*/ 	.short	(.L_74 - .L_73)
	.align		4
.L_73:
        /*0184*/ 	.word	index@(_ZN10layer_norm31ln_parallel_residual_fwd_kernelINS_13Kernel_traitsI6__halfffffjLj6144ELj1ELj1ELj8ELj16ENS_18Kernel_traits_baseILj6144ES2_ffffjLj256EEEEELb1ELb0ELb1EEEvNS_9FwdParamsE)
        /*0188*/ 	.word	0x00000000


	//----- nvinfo : EIATTR_REGCOUNT
	.align		4
.L_74:
        /*018c*/ 	.byte	0x04, 0x2f
        /*018e*/ 	.short	(.L_76 - .L_75)
	.align		4
.L_75:
        /*0190*/ 	.word	index@(_ZN10layer_norm31ln_parallel_residual_fwd_kernelINS_13Kernel_traitsI6__halfffffjLj6144ELj1ELj1ELj8ELj16ENS_18Kernel_traits_baseILj6144ES2_ffffjLj256EEEEELb1ELb0ELb0EEEvNS_9FwdParamsE)
        /*0194*/ 	.word	0x000000c1


	//----- nvinfo : EIATTR_FRAME_SIZE
	.align		4
.L_76:
        /*0198*/ 	.byte	0x04, 0x11
        /*019a*/ 	.short	(.L_78 - .L_77)
	.align		4
.L_77:
        /*019c*/ 	.word	index@($__internal_68_$__cuda_sm70_shflsync_bfly_p)
        /*01a0*/ 	.word	0x00000000


	//----- nvinfo : EIATTR_FRAME_SIZE
	.align		4
.L_78:
        /*01a4*/ 	.byte	0x04, 0x11
        /*01a6*/ 	.short	(.L_80 - .L_79)
	.align		4
.L_79:
        /*01a8*/ 	.word	index@(_ZN10layer_norm31ln_parallel_residual_fwd_kernelINS_13Kernel_traitsI6__halfffffjLj6144ELj1ELj1ELj8ELj16ENS_18Kernel_traits_baseILj6144ES2_ffffjLj256EEEEELb1ELb0ELb0EEEvNS_9FwdParamsE)
        /*01ac*/ 	.word	0x00000000


	//----- nvinfo : EIATTR_REGCOUNT
	.align		4
.L_80:
        /*01b0*/ 	.byte	0x04, 0x2f
        /*01b2*/ 	.short	(.L_82 - .L_81)
	.align		4
.L_81:
        /*01b4*/ 	.word	index@(_ZN10layer_norm31ln_parallel_residual_fwd_kernelINS_13Kernel_traitsI6__halfffffjLj6144ELj1ELj1ELj8ELj16ENS_18Kernel_traits_baseILj6144ES2_ffffjLj256EEEEELb0ELb1ELb1EEEvNS_9FwdParamsE)
        /*01b8*/ 	.word	0x0000007f


	//----- nvinfo : EIATTR_FRAME_SIZE
	.align		4
.L_82:
        /*01bc*/ 	.byte	0x04, 0x11
        /*01be*/ 	.short	(.L_84 - .L_83)
	.align		4
.L_83:
        /*01c0*/ 	.word	index@($__internal_67_$__cuda_sm70_shflsync_bfly_p)
        /*01c4*/ 	.word	0x00000000


	//----- nvinfo : EIATTR_FRAME_SIZE
	.align		4
.L_84:
        /*01c8*/ 	.byte	0x04, 0x11
        /*01ca*/ 	.short	(.L_86 - .L_85)
	.align		4
.L_85:
        /*01cc*/ 	.word	index@(_ZN10layer_norm31ln_parallel_residual_fwd_kernelINS_13Kernel_traitsI6__halfffffjLj6144ELj1ELj1ELj8ELj16ENS_18Kernel_traits_baseILj6144ES2_ffffjLj256EEEEELb0ELb1ELb1EEEvNS_9FwdParamsE)
        /*01d0*/ 	.word	0x00000000


	//----- nvinfo : EIATTR_REGCOUNT
	.align		4
.L_86:
        /*01d4*/ 	.byte	0x04, 0x2f
        /*01d6*/ 	.short	(.L_88 - .L_87)
	.align		4
.L_87:
        /*01d8*/ 	.word	index@(_ZN10layer_norm31ln_parallel_residual_fwd_kernelINS_13Kernel_traitsI6__halfffffjLj6144ELj1ELj1ELj8ELj16ENS_18Kernel_traits_baseILj6144ES2_ffffjLj256EEEEELb0ELb1ELb0EEEvNS_9FwdParamsE)
        /*01dc*/ 	.word	0x00000074


	//----- nvinfo : EIATTR_FRAME_SIZE
	.align		4
.L_88:
        /*01e0*/ 	.byte	0x04, 0x11
        /*01e2*/ 	.short	(.L_90 - .L_89)
	.align		4
.L_89:
        /*01e4*/ 	.word	index@($__internal_66_$__cuda_sm70_shflsync_bfly_p)
        /*01e8*/ 	.word	0x00000000


	//----- nvinfo : EIATTR_FRAME_SIZE
	.align		4
.L_90:
        /*01ec*/ 	.byte	0x04, 0x11
        /*01ee*/ 	.short	(.L_92 - .L_91)
	.align		4
.L_91:
        /*01f0*/ 	.word	index@(_ZN10layer_norm31ln_parallel_residual_fwd_kernelINS_13Kernel_traitsI6__halfffffjLj6144ELj1ELj1ELj8ELj16ENS_18Kernel_traits_baseILj6144ES2_ffffjLj256EEEEELb0ELb1ELb0EEEvNS_9FwdParamsE)
        /*01f4*/ 	.word	0x00000000


	//----- nvinfo : EIATTR_REGCOUNT
	.align		4
.L_92:
        /*01f8*/ 	.byte	0x04, 0x2f
        /*01fa*/ 	.short	(.L_94 - .L_93)
	.align		4
.L_93:
        /*01fc*/ 	.word	index@(_ZN10layer_norm31ln_parallel_residual_fwd_kernelINS_13Kernel_traitsI6__halfffffjLj6144ELj1ELj1ELj8ELj16ENS_18Kernel_traits_baseILj6144ES2_ffffjLj256EEEEELb0ELb0ELb1EEEvNS_9FwdParamsE)
        /*0200*/ 	.word	0x000000a4


	//----- nvinfo : EIATTR_FRAME_SIZE
	.align		4
.L_94:
        /*0204*/ 	.byte	0x04, 0x11
        /*0206*/ 	.short	(.L_96 - .L_95)
	.align		4
.L_95:
        /*0208*/ 	.word	index@($__internal_65_$__cuda_sm70_shflsync_bfly_p)
        /*020c*/ 	.word	0x00000000


	//----- nvinfo : EIATTR_FRAME_SIZE
	.align		4
.L_96:
        /*0210*/ 	.byte	0x04, 0x11
        /*0212*/ 	.short	(.L_98 - .L_97)
	.align		4
.L_97:
        /*0214*/ 	.word	index@(_ZN10layer_norm31ln_parallel_residual_fwd_kernelINS_13Kernel_traitsI6__halfffffjLj6144ELj1ELj1ELj8ELj16ENS_18Kernel_traits_baseILj6144ES2_ffffjLj256EEEEELb0ELb0ELb1EEEvNS_9FwdParamsE)
        /*0218*/ 	.word	0x00000000


	//----- nvinfo : EIATTR_REGCOUNT
	.align		4
.L_98:
        /*021c*/ 	.byte	0x04, 0x2f
        /*021e*/ 	.short	(.L_100 - .L_99)
	.align		4
.L_99:
        /*0220*/ 	.word	index@(_ZN10layer_norm31ln_parallel_residual_fwd_kernelINS_13Kernel_traitsI6__halfffffjLj6144ELj1ELj1ELj8ELj16ENS_18Kernel_traits_baseILj6144ES2_ffffjLj256EEEEELb0ELb0ELb0EEEvNS_9FwdParamsE)
        /*0224*/ 	.word	0x000000a6


	//----- nvinfo : EIATTR_FRAME_SIZE
	.align		4
.L_100:
        /*0228*/ 	.byte	0x04, 0x11
        /*022a*/ 	.short	(.L_102 - .L_101)
	.align		4
.L_101:
        /*022c*/ 	.word	index@($__internal_64_$__cuda_sm70_shflsync_bfly_p)
        /*0230*/ 	.word	0x00000000


	//----- nvinfo : EIATTR_FRAME_SIZE
	.align		4
.L_102:
        /*0234*/ 	.byte	0x04, 0x11
        /*0236*/ 	.short	(.L_104 - .L_103)
	.align		4
.L_103:
        /*0238*/ 	.word	index@(_ZN10layer_norm31ln_parallel_residual_fwd_kernelINS_13Kernel_traitsI6__halfffffjLj6144ELj1ELj1ELj8ELj16ENS_18Kernel_traits_baseILj6144ES2_ffffjLj256EEEEELb0ELb0ELb0EEEvNS_9FwdParamsE)
        /*023c*/ 	.word	0x00000000


	//----- nvinfo : EIATTR_REGCOUNT
	.align		4
.L_104:
        /*0240*/ 	.byte	0x04, 0x2f
        /*0242*/ 	.short	(.L_106 - .L_105)
	.align		4
.L_105:
        /*0244*/ 	.word	index@(_ZN10layer_norm31ln_parallel_residual_fwd_kernelINS_13Kernel_traitsIf6__halffS2_fjLj6144ELj1ELj1ELj8ELj16ENS_18Kernel_traits_baseILj6144EfS2_fS2_fjLj256EEEEELb1ELb1ELb1EEEvNS_9FwdParamsE)
        /*0248*/ 	.word	0x0000007d


	//----- nvinfo : EIATTR_FRAME_SIZE
	.align		4
.L_106:
        /*024c*/ 	.byte	0x04, 0x11
        /*024e*/ 	.short	(.L_108 - .L_107)
	.align		4
.L_107:
        /*0250*/ 	.word	index@($__internal_63_$__cuda_sm70_shflsync_bfly_p)
        /*0254*/ 	.word	0x00000000


	//----- nvinfo : EIATTR_FRAME_SIZE
	.align		4
.L_108:
        /*0258*/ 	.byte	0x04, 0x11
        /*025a*/ 	.short	(.L_110 - .L_109)
	.align		4
.L_109:
        /*025c*/ 	.word	index@(_ZN10layer_norm31ln_parallel_residual_fwd_kernelINS_13Kernel_traitsIf6__halffS2_fjLj6144ELj1ELj1ELj8ELj16ENS_18Kernel_traits_baseILj6144EfS2_fS2_fjLj256EEEEELb1ELb1ELb1EEEvNS_9FwdParamsE)
        /*0260*/ 	.word	0x00000000


	//----- nvinfo : EIATTR_REGCOUNT
	.align		4
.L_110:
        /*0264*/ 	.byte	0x04, 0x2f
        /*0266*/ 	.short	(.L_112 - .L_111)
	.align		4
.L_111:
        /*0268*/ 	.word	index@(_ZN10layer_norm31ln_parallel_residual_fwd_kernelINS_13Kernel_traitsIf6__halffS2_fjLj6144ELj1ELj1ELj8ELj16ENS_18Kernel_traits_baseILj6144EfS2_fS2_fjLj256EEEEELb1ELb1ELb0EEEvNS_9FwdParamsE)
        /*026c*/ 	.word	0x00000080


	//----- nvinfo : EIATTR_FRAME_SIZE
	.align		4
.L_112:
        /*0270*/ 	.byte	0x04, 0x11
        /*0272*/ 	.short	(.L_114 - .L_113)
	.align		4
.L_113:
        /*0274*/ 	.word	index@($__internal_62_$__cuda_sm70_shflsync_bfly_p)
        /*0278*/ 	.word	0x00000000


	//----- nvinfo : EIATTR_FRAME_SIZE
	.align		4
.L_114:
        /*027c*/ 	.byte	0x04, 0x11
        /*027e*/ 	.short	(.L_116 - .L_115)
	.align		4
.L_115:
        /*0280*/ 	.word	index@(_ZN10layer_norm31ln_parallel_residual_fwd_kernelINS_13Kernel_traitsIf6__halffS2_fjLj6144ELj1ELj1ELj8ELj16ENS_18Kernel_traits_baseILj6144EfS2_fS2_fjLj256EEEEELb1ELb1ELb0EEEvNS_9FwdParamsE)
        /*0284*/ 	.word	0x00000000


	//----- nvinfo : EIATTR_REGCOUNT
	.align		4
.L_116:
        /*0288*/ 	.byte	0x04, 0x2f
        /*028a*/ 	.short	(.L_118 - .L_117)
	.align		4
.L_117:
        /*028c*/ 	.word	index@(_ZN10layer_norm31ln_parallel_residual_fwd_kernelINS_13Kernel_traitsIf6__halffS2_fjLj6144ELj1ELj1ELj8ELj16ENS_18Kernel_traits_baseILj6144EfS2_fS2_fjLj256EEEEELb1ELb0ELb1EEEvNS_9FwdParamsE)
        /*0290*/ 	.word	0x000000c2


	//----- nvinfo : EIATTR_FRAME_SIZE
	.align		4
.L_118:
        /*0294*/ 	.byte	0x04, 0x11
        /*0296*/ 	.short	(.L_120 - .L_119)
	.align		4
.L_119:
        /*0298*/ 	.word	index@($__internal_61_$__cuda_sm70_shflsync_bfly_p)
        /*029c*/ 	.word	0x00000000


	//----- nvinfo : EIATTR_FRAME_SIZE
	.align		4
.L_120:
        /*02a0*/ 	.byte	0x04, 0x11
        /*02a2*/ 	.short	(.L_122 - .L_121)
	.align		4
.L_121:
        /*02a4*/ 	.word	index@(_ZN10layer_norm31ln_parallel_residual_fwd_kernelINS_13Kernel_traitsIf6__halffS2_fjLj6144ELj1ELj1ELj8ELj16ENS_18Kernel_traits_baseILj6144EfS2_fS2_fjLj256EEEEELb1ELb0ELb1EEEvNS_9FwdParamsE)
        /*02a8*/ 	.word	0x00000000


	//----- nvinfo : EIATTR_REGCOUNT
	.align		4
.L_122:
        /*02ac*/ 	.byte	0x04, 0x2f
        /*02ae*/ 	.short	(.L_124 - .L_123)
	.align		4
.L_123:
        /*02b0*/ 	.word	index@(_ZN10layer_norm31ln_parallel_residual_fwd_kernelINS_13Kernel_traitsIf6__halffS2_fjLj6144ELj1ELj1ELj8ELj16ENS_18Kernel_traits_baseILj6144EfS2_fS2_fjLj256EEEEELb1ELb0ELb0EEEvNS_9FwdParamsE)
        /*02b4*/ 	.word	0x000000c7


	//----- nvinfo : EIATTR_FRAME_SIZE
	.align		4
.L_124:
        /*02b8*/ 	.byte	0x04, 0x11
        /*02ba*/ 	.short	(.L_126 - .L_125)
	.align		4
.L_125:
        /*02bc*/ 	.word	index@($__internal_60_$__cuda_sm70_shflsync_bfly_p)
        /*02c0*/ 	.word	0x00000000


	//----- nvinfo : EIATTR_FRAME_SIZE
	.align		4
.L_126:
        /*02c4*/ 	.byte	0x04, 0x11
        /*02c6*/ 	.short	(.L_128 - .L_127)
	.align		4
.L_127:
        /*02c8*/ 	.word	index@(_ZN10layer_norm31ln_parallel_residual_fwd_kernelINS_13Kernel_traitsIf6__halffS2_fjLj6144ELj1ELj1ELj8ELj16ENS_18Kernel_traits_baseILj6144EfS2_fS2_fjLj256EEEEELb1ELb0ELb0EEEvNS_9FwdParamsE)
        /*02cc*/ 	.word	0x00000000


	//----- nvinfo : EIATTR_REGCOUNT
	.align		4
.L_128:
        /*02d0*/ 	.byte	0x04, 0x2f
        /*02d2*/ 	.short	(.L_130 - .L_129)
	.align		4
.L_129:
        /*02d4*/ 	.word	index@(_ZN10layer_norm31ln_parallel_residual_fwd_kernelINS_13Kernel_traitsIf6__halffS2_fjLj6144ELj1ELj1ELj8ELj16ENS_18Kernel_traits_baseILj6144EfS2_fS2_fjLj256EEEEELb0ELb1ELb1EEEvNS_9FwdParamsE)
        /*02d8*/ 	.word	0x00000078


	//----- nvinfo : EIATTR_FRAME_SIZE
	.align		4
.L_130:
        /*02dc*/ 	.byte	0x04, 0x11
        /*02de*/ 	.short	(.L_132 - .L_131)
	.align		4
.L_131:
        /*02e0*/ 	.word	index@($__internal_59_$__cuda_sm70_shflsync_bfly_p)
        /*02e4*/ 	.word	0x00000000


	//----- nvinfo : EIATTR_FRAME_SIZE
	.align		4
.L_132:
        /*02e8*/ 	.byte	0x04, 0x11
        /*02ea*/ 	.short	(.L_134 - .L_133)
	.align		4
.L_133:
        /*02ec*/ 	.word	index@(_ZN10layer_norm31ln_parallel_residual_fwd_kernelINS_13Kernel_traitsIf6__halffS2_fjLj6144ELj1ELj1ELj8ELj16ENS_18Kernel_traits_baseILj6144EfS2_fS2_fjLj256EEEEELb0ELb1ELb1EEEvNS_9FwdParamsE)
        /*02f0*/ 	.word	0x00000000


	//----- nvinfo : EIATTR_REGCOUNT
	.align		4
.L_134:
        /*02f4*/ 	.byte	0x04, 0x2f
        /*02f6*/ 	.short	(.L_136 - .L_135)
	.align		4
.L_135:
        /*02f8*/ 	.word	index@(_ZN10layer_norm31ln_parallel_residual_fwd_kernelINS_13Kernel_traitsIf6__halffS2_fjLj6144ELj1ELj1ELj8ELj16ENS_18Kernel_traits_baseILj6144EfS2_fS2_fjLj256EEEEELb0ELb1ELb0EEEvNS_9FwdParamsE)
        /*02fc*/ 	.word	0x00000070


	//----- nvinfo : EIATTR_FRAME_SIZE
	.align		4
.L_136:
        /*0300*/ 	.byte	0x04, 0x11
        /*0302*/ 	.short	(.L_138 - .L_137)
	.align		4
.L_137:
        /*0304*/ 	.word	index@($__internal_58_$__cuda_sm70_shflsync_bfly_p)
        /*0308*/ 	.word	0x00000000


	//----- nvinfo : EIATTR_FRAME_SIZE
	.align		4
.L_138:
        /*030c*/ 	.byte	0x04, 0x11
        /*030e*/ 	.short	(.L_140 - .L_139)
	.align		4
.L_139:
        /*0310*/ 	.word	index@(_ZN10layer_norm31ln_parallel_residual_fwd_kernelINS_13Kernel_traitsIf6__halffS2_fjLj6144ELj1ELj1ELj8ELj16ENS_18Kernel_traits_baseILj6144EfS2_fS2_fjLj256EEEEELb0ELb1ELb0EEEvNS_9FwdParamsE)
        /*0314*/ 	.word	0x00000000


	//----- nvinfo : EIATTR_REGCOUNT
	.align		4
.L_140:
        /*0318*/ 	.byte	0x04, 0x2f
        /*031a*/ 	.short	(.L_142 - .L_141)
	.align		4
.L_141:
        /*031c*/ 	.word	index@(_ZN10layer_norm31ln_parallel_residual_fwd_kernelINS_13Kernel_traitsIf6__halffS2_fjLj6144ELj1ELj1ELj8ELj16ENS_18Kernel_traits_baseILj6144EfS2_fS2_fjLj256EEEEELb0ELb0ELb1EEEvNS_9FwdParamsE)
        /*0320*/ 	.word	0x000000a0


	//----- nvinfo : EIATTR_FRAME_SIZE
	.align		4
.L_142:
        /*0324*/ 	.byte	0x04, 0x11
        /*0326*/ 	.short	(.L_144 - .L_143)
	.align		4
.L_143:
        /*0328*/ 	.word	index@($__internal_57_$__cuda_sm70_shflsync_bfly_p)
        /*032c*/ 	.word	0x00000000


	//----- nvinfo : EIATTR_FRAME_SIZE
	.align		4
.L_144:
        /*0330*/ 	.byte	0x04, 0x11
        /*0332*/ 	.short	(.L_146 - .L_145)
	.align		4
.L_145:
        /*0334*/ 	.word	index@(_ZN10layer_norm31ln_parallel_residual_fwd_kernelINS_13Kernel_traitsIf6__halffS2_fjLj6144ELj1ELj1ELj8ELj16ENS_18Kernel_traits_baseILj6144EfS2_fS2_fjLj256EEEEELb0ELb0ELb1EEEvNS_9FwdParamsE)
        /*0338*/ 	.word	0x00000000


	//----- nvinfo : EIATTR_REGCOUNT
	.align		4
.L_146:
        /*033c*/ 	.byte	0x04, 0x2f
        /*033e*/ 	.short	(.L_148 - .L_147)
	.align		4
.L_147:
        /*0340*/ 	.word	index@(_ZN10layer_norm31ln_parallel_residual_fwd_kernelINS_13Kernel_traitsIf6__halffS2_fjLj6144ELj1ELj1ELj8ELj16ENS_18Kernel_traits_baseILj6144EfS2_fS2_fjLj256EEEEELb0ELb0ELb0EEEvNS_9FwdParamsE)
        /*0344*/ 	.word	0x000000a0


	//----- nvinfo : EIATTR_FRAME_SIZE
	.align		4
.L_148:
        /*0348*/ 	.byte	0x04, 0x11
        /*034a*/ 	.short	(.L_150 - .L_149)
	.align		4
.L_149:
        /*034c*/ 	.word	index@($__internal_56_$__cuda_sm70_shflsync_bfly_p)
        /*0350*/ 	.word	0x00000000


	//----- nvinfo : EIATTR_FRAME_SIZE
	.align		4
.L_150:
        /*0354*/ 	.byte	0x04, 0x11
        /*0356*/ 	.short	(.L_152 - .L_151)
	.align		4
.L_151:
        /*0358*/ 	.word	index@(_ZN10layer_norm31ln_parallel_residual_fwd_kernelINS_13Kernel_traitsIf6__halffS2_fjLj6144ELj1ELj1ELj8ELj16ENS_18Kernel_traits_baseILj6144EfS2_fS2_fjLj256EEEEELb0ELb0ELb0EEEvNS_9FwdParamsE)
        /*035c*/ 	.word	0x00000000


	//----- nvinfo : EIATTR_REGCOUNT
	.align		4
.L_152:
        /*0360*/ 	.byte	0x04, 0x2f
        /*0362*/ 	.short	(.L_154 - .L_153)
	.align		4
.L_153:
        /*0364*/ 	.word	index@(_ZN10layer_norm31ln_parallel_residual_fwd_kernelINS_13Kernel_traitsI6__halfS2_fS2_fjLj6144ELj1ELj1ELj8ELj16ENS_18Kernel_traits_baseILj6144ES2_S2_fS2_fjLj256EEEEELb1ELb1ELb1EEEvNS_9FwdParamsE)
        /*0368*/ 	.word	0x0000007f


	//----- nvinfo : EIATTR_FRAME_SIZE
	.align		4
.L_154:
        /*036c*/ 	.byte	0x04, 0x11
        /*036e*/ 	.short	(.L_156 - .L_155)
	.align		4
.L_155:
        /*0370*/ 	.word	index@($__internal_55_$__cuda_sm70_shflsync_bfly_p)
        /*0374*/ 	.word	0x00000000


	//----- nvinfo : EIATTR_FRAME_SIZE
	.align		4
.L_156:
        /*0378*/ 	.byte	0x04, 0x11
        /*037a*/ 	.short	(.L_158 - .L_157)
	.align		4
.L_157:
        /*037c*/ 	.word	index@(_ZN10layer_norm31ln_parallel_residual_fwd_kernelINS_13Kernel_traitsI6__halfS2_fS2_fjLj6144ELj1ELj1ELj8ELj16ENS_18Kernel_traits_baseILj6144ES2_S2_fS2_fjLj256EEEEELb1ELb1ELb1EEEvNS_9FwdParamsE)
        /*0380*/ 	.word	0x00000000


	//----- nvinfo : EIATTR_REGCOUNT
	.align		4
.L_158:
        /*0384*/ 	.byte	0x04, 0x2f
        /*0386*/ 	.short	(.L_160 - .L_159)
	.align		4
.L_159:
        /*0388*/ 	.word	index@(_ZN10layer_norm31ln_parallel_residual_fwd_kernelINS_13Kernel_traitsI6__halfS2_fS2_fjLj6144ELj1ELj1ELj8ELj16ENS_18Kernel_traits_baseILj6144ES2_S2_fS2_fjLj256EEEEELb1ELb1ELb0EEEvNS_9FwdParamsE)
        /*038c*/ 	.word	0x00000080


	//----- nvinfo : EIATTR_FRAME_SIZE
	.align		4
.L_160:
        /*0390*/ 	.byte	0x04, 0x11
        /*0392*/ 	.short	(.L_162 - .L_161)
	.align		4
.L_161:
        /*0394*/ 	.word	index@($__internal_54_$__cuda_sm70_shflsync_bfly_p)
        /*0398*/ 	.word	0x00000000


	//----- nvinfo : EIATTR_FRAME_SIZE
	.align		4
.L_162:
        /*039c*/ 	.byte	0x04, 0x11
        /*039e*/ 	.short	(.L_164 - .L_163)
	.align		4
.L_163:
        /*03a0*/ 	.word	index@(_ZN10layer_norm31ln_parallel_residual_fwd_kernelINS_13Kernel_traitsI6__halfS2_fS2_fjLj6144ELj1ELj1ELj8ELj16ENS_18Kernel_traits_baseILj6144ES2_S2_fS2_fjLj256EEEEELb1ELb1ELb0EEEvNS_9FwdParamsE)
        /*03a4*/ 	.word	0x00000000


	//----- nvinfo : EIATTR_REGCOUNT
	.align		4
.L_164:
        /*03a8*/ 	.byte	0x04, 0x2f
        /*03aa*/ 	.short	(.L_166 - .L_165)
	.align		4
.L_165:
        /*03ac*/ 	.word	index@(_ZN10layer_norm31ln_parallel_residual_fwd_kernelINS_13Kernel_traitsI6__halfS2_fS2_fjLj6144ELj1ELj1ELj8ELj16ENS_18Kernel_traits_baseILj6144ES2_S2_fS2_fjLj256EEEEELb1ELb0ELb1EEEvNS_9FwdParamsE)
        /*03b0*/ 	.word	0x000000a8


	//----- nvinfo : EIATTR_FRAME_SIZE
	.align		4
.L_166:
        /*03b4*/ 	.byte	0x04, 0x11
        /*03b6*/ 	.short	(.L_168 - .L_167)
	.align		4
.L_167:
        /*03b8*/ 	.word	index@($__internal_53_$__cuda_sm70_shflsync_bfly_p)
        /*03bc*/ 	.word	0x00000000


	//----- nvinfo : EIATTR_FRAME_SIZE
	.align		4
.L_168:
        /*03c0*/ 	.byte	0x04, 0x11
        /*03c2*/ 	.short	(.L_170 - .L_169)
	.align		4
.L_169:
        /*03c4*/ 	.word	index@(_ZN10layer_norm31ln_parallel_residual_fwd_kernelINS_13Kernel_traitsI6__halfS2_fS2_fjLj6144ELj1ELj1ELj8ELj16ENS_18Kernel_traits_baseILj6144ES2_S2_fS2_fjLj256EEEEELb1ELb0ELb1EEEvNS_9FwdParamsE)
        /*03c8*/ 	.word	0x00000000


	//----- nvinfo : EIATTR_REGCOUNT
	.align		4
.L_170:
        /*03cc*/ 	.byte	0x04, 0x2f
        /*03ce*/ 	.short	(.L_172 - .L_171)
	.align		4
.L_171:
        /*03d0*/ 	.word	index@(_ZN10layer_norm31ln_parallel_residual_fwd_kernelINS_13Kernel_traitsI6__halfS2_fS2_fjLj6144ELj1ELj1ELj8ELj16ENS_18Kernel_traits_baseILj6144ES2_S2_fS2_fjLj256EEEEELb1ELb0ELb0EEEvNS_9FwdParamsE)
        /*03d4*/ 	.word	0x000000c9


	//----- nvinfo : EIATTR_FRAME_SIZE
	.align		4
.L_172:
        /*03d8*/ 	.byte	0x04, 0x11
        /*03da*/ 	.short	(.L_174 - .L_173)
	.align		4
.L_173:
        /*03dc*/ 	.word	index@($__internal_52_$__cuda_sm70_shflsync_bfly_p)
        /*03e0*/ 	.word	0x00000000


	//----- nvinfo : EIATTR_FRAME_SIZE
	.align		4
.L_174:
        /*03e4*/ 	.byte	0x04, 0x11
        /*03e6*/ 	.short	(.L_176 - .L_175)
	.align		4
.L_175:
        /*03e8*/ 	.word	index@(_ZN10layer_norm31ln_parallel_residual_fwd_kernelINS_13Kernel_traitsI6__halfS2_fS2_fjLj6144ELj1ELj1ELj8ELj16ENS_18Kernel_traits_baseILj6144ES2_S2_fS2_fjLj256EEEEELb1ELb0ELb0EEEvNS_9FwdParamsE)
        /*03ec*/ 	.word	0x00000000


	//----- nvinfo : EIATTR_REGCOUNT
	.align		4
.L_176:
        /*03f0*/ 	.byte	0x04, 0x2f
        /*03f2*/ 	.short	(.L_178 - .L_177)
	.align		4
.L_177:
        /*03f4*/ 	.word	index@(_ZN10layer_norm31ln_parallel_residual_fwd_kernelINS_13Kernel_traitsI6__halfS2_fS2_fjLj6144ELj1ELj1ELj8ELj16ENS_18Kernel_traits_baseILj6144ES2_S2_fS2_fjLj256EEEEELb0ELb1ELb1EEEvNS_9FwdParamsE)
        /*03f8*/ 	.word	0x0000006c


	//----- nvinfo : EIATTR_FRAME_SIZE
	.align		4
.L_178:
        /*03fc*/ 	.byte	0x04, 0x11
        /*03fe*/ 	.short	(.L_180 - .L_179)
	.align		4
.L_179:
        /*0400*/ 	.word	index@($__internal_51_$__cuda_sm70_shflsync_bfly_p)
        /*0404*/ 	.word	0x00000000


	//----- nvinfo : EIATTR_FRAME_SIZE
	.align		4
.L_180:
        /*0408*/ 	.byte	0x04, 0x11
        /*040a*/ 	.short	(.L_182 - .L_181)
	.align		4
.L_181:
        /*040c*/ 	.word	index@(_ZN10layer_norm31ln_parallel_residual_fwd_kernelINS_13Kernel_traitsI6__halfS2_fS2_fjLj6144ELj1ELj1ELj8ELj16ENS_18Kernel_traits_baseILj6144ES2_S2_fS2_fjLj256EEEEELb0ELb1ELb1EEEvNS_9FwdParamsE)
        /*0410*/ 	.word	0x00000000


	//----- nvinfo : EIATTR_REGCOUNT
	.align		4
.L_182:
        /*0414*/ 	.byte	0x04, 0x2f
        /*0416*/ 	.short	(.L_184 - .L_183)
	.align		4
.L_183:
        /*0418*/ 	.word	index@(_ZN10layer_norm31ln_parallel_residual_fwd_kernelINS_13Kernel_traitsI6__halfS2_fS2_fjLj6144ELj1ELj1ELj8ELj16ENS_18Kernel_traits_baseILj6144ES2_S2_fS2_fjLj256EEEEELb0ELb1ELb0EEEvNS_9FwdParamsE)
        /*041c*/ 	.word	0x0000006f


	//----- nvinfo : EIATTR_FRAME_SIZE
	.align		4
.L_184:
        /*0420*/ 	.byte	0x04, 0x11
        /*0422*/ 	.short	(.L_186 - .L_185)
	.align		4
.L_185:
        /*0424*/ 	.word	index@($__internal_50_$__cuda_sm70_shflsync_bfly_p)
        /*0428*/ 	.word	0x00000000


	//----- nvinfo : EIATTR_FRAME_SIZE
	.align		4
.L_186:
        /*042c*/ 	.byte	0x04, 0x11
        /*042e*/ 	.short	(.L_188 - .L_187)
	.align		4
.L_187:
        /*0430*/ 	.word	index@(_ZN10layer_norm31ln_parallel_residual_fwd_kernelINS_13Kernel_traitsI6__halfS2_fS2_fjLj6144ELj1ELj1ELj8ELj16ENS_18Kernel_traits_baseILj6144ES2_S2_fS2_fjLj256EEEEELb0ELb1ELb0EEEvNS_9FwdParamsE)
        /*0434*/ 	.word	0x00000000


	//----- nvinfo : EIATTR_REGCOUNT
	.align		4
.L_188:
        /*0438*/ 	.byte	0x04, 0x2f
        /*043a*/ 	.short	(.L_190 - .L_189)
	.align		4
.L_189:
        /*043c*/ 	.word	index@(_ZN10layer_norm31ln_parallel_residual_fwd_kernelINS_13Kernel_traitsI6__halfS2_fS2_fjLj6144ELj1ELj1ELj8ELj16ENS_18Kernel_traits_baseILj6144ES2_S2_fS2_fjLj256EEEEELb0ELb0ELb1EEEvNS_9FwdParamsE)
        /*0440*/ 	.word	0x0000009f


	//----- nvinfo : EIATTR_FRAME_SIZE
	.align		4
.L_190:
        /*0444*/ 	.byte	0x04, 0x11
        /*0446*/ 	.short	(.L_192 - .L_191)
	.align		4
.L_191:
        /*0448*/ 	.word	index@($__internal_49_$__cuda_sm70_shflsync_bfly_p)
        /*044c*/ 	.word	0x00000000


	//----- nvinfo : EIATTR_FRAME_SIZE
	.align		4
.L_192:
        /*0450*/ 	.byte	0x04, 0x11
        /*0452*/ 	.short	(.L_194 - .L_193)
	.align		4
.L_193:
        /*0454*/ 	.word	index@(_ZN10layer_norm31ln_parallel_residual_fwd_kernelINS_13Kernel_traitsI6__halfS2_fS2_fjLj6144ELj1ELj1ELj8ELj16ENS_18Kernel_traits_baseILj6144ES2_S2_fS2_fjLj256EEEEELb0ELb0ELb1EEEvNS_9FwdParamsE)
        /*0458*/ 	.word	0x00000000


	//----- nvinfo : EIATTR_REGCOUNT
	.align		4
.L_194:
        /*045c*/ 	.byte	0x04, 0x2f
        /*045e*/ 	.short	(.L_196 - .L_195)
	.align		4
.L_195:
        /*0460*/ 	.word	index@(_ZN10layer_norm31ln_parallel_residual_fwd_kernelINS_13Kernel_traitsI6__halfS2_fS2_fjLj6144ELj1ELj1ELj8ELj16ENS_18Kernel_traits_baseILj6144ES2_S2_fS2_fjLj256EEEEELb0ELb0ELb0EEEvNS_9FwdParamsE)
        /*0464*/ 	.word	0x000000a2


	//----- nvinfo : EIATTR_FRAME_SIZE
	.align		4
.L_196:
        /*0468*/ 	.byte	0x04, 0x11
        /*046a*/ 	.short	(.L_198 - .L_197)
	.align		4
.L_197:
        /*046c*/ 	.word	index@($__internal_48_$__cuda_sm70_shflsync_bfly_p)
        /*0470*/ 	.word	0x00000000


	//----- nvinfo : EIATTR_FRAME_SIZE
	.align		4
.L_198:
        /*0474*/ 	.byte	0x04, 0x11
        /*0476*/ 	.short	(.L_200 - .L_199)
	.align		4
.L_199:
        /*0478*/ 	.word	index@(_ZN10layer_norm31ln_parallel_residual_fwd_kernelINS_13Kernel_traitsI6__halfS2_fS2_fjLj6144ELj1ELj1ELj8ELj16ENS_18Kernel_traits_baseILj6144ES2_S2_fS2_fjLj256EEEEELb0ELb0ELb0EEEvNS_9FwdParamsE)
        /*047c*/ 	.word	0x00000000


	//----- nvinfo : EIATTR_REGCOUNT
	.align		4
.L_200:
        /*0480*/ 	.byte	0x04, 0x2f
        /*0482*/ 	.short	(.L_202 - .L_201)
	.align		4
.L_201:
        /*0484*/ 	.word	index@(_ZN10layer_norm31ln_parallel_residual_fwd_kernelINS_13Kernel_traitsIf6__halfS2_S2_fjLj6144ELj1ELj1ELj8ELj16ENS_18Kernel_traits_baseILj6144EfS2_S2_S2_fjLj256EEEEELb1ELb1ELb1EEEvNS_9FwdParamsE)
        /*0488*/ 	.word	0x00000080


	//----- nvinfo : EIATTR_FRAME_SIZE
	.align		4
.L_202:
        /*048c*/ 	.byte	0x04, 0x11
        /*048e*/ 	.short	(.L_204 - .L_203)
	.align		4
.L_203:
        /*0490*/ 	.word	index@($__internal_47_$__cuda_sm70_shflsync_bfly_p)
        /*0494*/ 	.word	0x00000000


	//----- nvinfo : EIATTR_FRAME_SIZE
	.align		4
.L_204:
        /*0498*/ 	.byte	0x04, 0x11
        /*049a*/ 	.short	(.L_206 - .L_205)
	.align		4
.L_205:
        /*049c*/ 	.word	index@(_ZN10layer_norm31ln_parallel_residual_fwd_kernelINS_13Kernel_traitsIf6__halfS2_S2_fjLj6144ELj1ELj1ELj8ELj16ENS_18Kernel_traits_baseILj6144EfS2_S2_S2_fjLj256EEEEELb1ELb1ELb1EEEvNS_9FwdParamsE)
        /*04a0*/ 	.word	0x00000000


	//----- nvinfo : EIATTR_REGCOUNT
	.align		4
.L_206:
        /*04a4*/ 	.byte	0x04, 0x2f
        /*04a6*/ 	.short	(.L_208 - .L_207)
	.align		4
.L_207:
        /*04a8*/ 	.word	index@(_ZN10layer_norm31ln_parallel_residual_fwd_kernelINS_13Kernel_traitsIf6__halfS2_S2_fjLj6144ELj1ELj1ELj8ELj16ENS_18Kernel_traits_baseILj6144EfS2_S2_S2_fjLj256EEEEELb1ELb1ELb0EEEvNS_9FwdParamsE)
        /*04ac*/ 	.word	0x0000007e


	//----- nvinfo : EIATTR_FRAME_SIZE
	.align		4
.L_208:
        /*04b0*/ 	.byte	0x04, 0x11
        /*04b2*/ 	.short	(.L_210 - .L_209)
	.align		4
.L_209:
        /*04b4*/ 	.word	index@($__internal_46_$__cuda_sm70_shflsync_bfly_p)
        /*04b8*/ 	.word	0x00000000


	//----- nvinfo : EIATTR_FRAME_SIZE
	.align		4
.L_210:
        /*04bc*/ 	.byte	0x04, 0x11
        /*04be*/ 	.short	(.L_212 - .L_211)
	.align		4
.L_211:
        /*04c0*/ 	.word	index@(_ZN10layer_norm31ln_parallel_residual_fwd_kernelINS_13Kernel_traitsIf6__halfS2_S2_fjLj6144ELj1ELj1ELj8ELj16ENS_18Kernel_traits_baseILj6144EfS2_S2_S2_fjLj256EEEEELb1ELb1ELb0EEEvNS_9FwdParamsE)
        /*04c4*/ 	.word	0x00000000


	//----- nvinfo : EIATTR_REGCOUNT
	.align		4
.L_212:
        /*04c8*/ 	.byte	0x04, 0x2f
        /*04ca*/ 	.short	(.L_214 - .L_213)
	.align		4
.L_213:
        /*04cc*/ 	.word	index@(_ZN10layer_norm31ln_parallel_residual_fwd_kernelINS_13Kernel_traitsIf6__halfS2_S2_fjLj6144ELj1ELj1ELj8ELj16ENS_18Kernel_traits_baseILj6144EfS2_S2_S2_fjLj256EEEEELb1ELb0ELb1EEEvNS_9FwdParamsE)
        /*04d0*/ 	.word	0x000000bf


	//----- nvinfo : EIATTR_FRAME_SIZE
	.align		4
.L_214:
        /*04d4*/ 	.byte	0x04, 0x11
        /*04d6*/ 	.short	(.L_216 - .L_215)
	.align		4
.L_215:
        /*04d8*/ 	.word	index@($__internal_45_$__cuda_sm70_shflsync_bfly_p)
        /*04dc*/ 	.word	0x00000000


	//----- nvinfo : EIATTR_FRAME_SIZE
	.align		4
.L_216:
        /*04e0*/ 	.byte	0x04, 0x11
        /*04e2*/ 	.short	(.L_218 - .L_217)
	.align		4
.L_217:
        /*04e4*/ 	.word	index@(_ZN10layer_norm31ln_parallel_residual_fwd_kernelINS_13Kernel_traitsIf6__halfS2_S2_fjLj6144ELj1ELj1ELj8ELj16ENS_18Kernel_traits_baseILj6144EfS2_S2_S2_fjLj256EEEEELb1ELb0ELb1EEEvNS_9FwdParamsE)
        /*04e8*/ 	.word	0x00000000


	//----- nvinfo : EIATTR_REGCOUNT
	.align		4
.L_218:
        /*04ec*/ 	.byte	0x04, 0x2f
        /*04ee*/ 	.short	(.L_220 - .L_219)
	.align		4
.L_219:
        /*04f0*/ 	.word	index@(_ZN10layer_norm31ln_parallel_residual_fwd_kernelINS_13Kernel_traitsIf6__halfS2_S2_fjLj6144ELj1ELj1ELj8ELj16ENS_18Kernel_traits_baseILj6144EfS2_S2_S2_fjLj256EEEEELb1ELb0ELb0EEEvNS_9FwdParamsE)
        /*04f4*/ 	.word	0x000000c4


	//----- nvinfo : EIATTR_FRAME_SIZE
	.align		4
.L_220:
        /*04f8*/ 	.byte	0x04, 0x11
        /*04fa*/ 	.short	(.L_222 - .L_221)
	.align		4
.L_221:
        /*04fc*/ 	.word	index@($__internal_44_$__cuda_sm70_shflsync_bfly_p)
        /*0500*/ 	.word	0x00000000


	//----- nvinfo : EIATTR_FRAME_SIZE
	.align		4
.L_222:
        /*0504*/ 	.byte	0x04, 0x11
        /*0506*/ 	.short	(.L_224 - .L_223)
	.align		4
.L_223:
        /*0508*/ 	.word	index@(_ZN10layer_norm31ln_parallel_residual_fwd_kernelINS_13Kernel_traitsIf6__halfS2_S2_fjLj6144ELj1ELj1ELj8ELj16ENS_18Kernel_traits_baseILj6144EfS2_S2_S2_fjLj256EEEEELb1ELb0ELb0EEEvNS_9FwdParamsE)
        /*050c*/ 	.word	0x00000000


	//----- nvinfo : EIATTR_REGCOUNT
	.align		4
.L_224:
        /*0510*/ 	.byte	0x04, 0x2f
        /*0512*/ 	.short	(.L_226 - .L_225)
	.align		4
.L_225:
        /*0514*/ 	.word	index@(_ZN10layer_norm31ln_parallel_residual_fwd_kernelINS_13Kernel_traitsIf6__halfS2_S2_fjLj6144ELj1ELj1ELj8ELj16ENS_18Kernel_traits_baseILj6144EfS2_S2_S2_fjLj256EEEEELb0ELb1ELb1EEEvNS_9FwdParamsE)
        /*0518*/ 	.word	0x00000080


	//----- nvinfo : EIATTR_FRAME_SIZE
	.align		4
.L_226:
        /*051c*/ 	.byte	0x04, 0x11
        /*051e*/ 	.short	(.L_228 - .L_227)
	.align		4
.L_227:
        /*0520*/ 	.word	index@($__internal_43_$__cuda_sm70_shflsync_bfly_p)
        /*0524*/ 	.word	0x00000000


	//----- nvinfo : EIATTR_FRAME_SIZE
	.align		4
.L_228:
        /*0528*/ 	.byte	0x04, 0x11
        /*052a*/ 	.short	(.L_230 - .L_229)
	.align		4
.L_229:
        /*052c*/ 	.word	index@(_ZN10layer_norm31ln_parallel_residual_fwd_kernelINS_13Kernel_traitsIf6__halfS2_S2_fjLj6144ELj1ELj1ELj8ELj16ENS_18Kernel_traits_baseILj6144EfS2_S2_S2_fjLj256EEEEELb0ELb1ELb1EEEvNS_9FwdParamsE)
        /*0530*/ 	.word	0x00000000


	//----- nvinfo : EIATTR_REGCOUNT
	.align		4
.L_230:
        /*0534*/ 	.byte	0x04, 0x2f
        /*0536*/ 	.short	(.L_232 - .L_231)
	.align		4
.L_231:
        /*0538*/ 	.word	index@(_ZN10layer_norm31ln_parallel_residual_fwd_kernelINS_13Kernel_traitsIf6__halfS2_S2_fjLj6144ELj1ELj1ELj8ELj16ENS_18Kernel_traits_baseILj6144EfS2_S2_S2_fjLj256EEEEELb0ELb1ELb0EEEvNS_9FwdParamsE)
        /*053c*/ 	.word	0x0000006f


	//----- nvinfo : EIATTR_FRAME_SIZE
	.align		4
.L_232:
        /*0540*/ 	.byte	0x04, 0x11
        /*0542*/ 	.short	(.L_234 - .L_233)
	.align		4
.L_233:
        /*0544*/ 	.word	index@($__internal_42_$__cuda_sm70_shflsync_bfly_p)
        /*0548*/ 	.word	0x00000000


	//----- nvinfo : EIATTR_FRAME_SIZE
	.align		4
.L_234:
        /*054c*/ 	.byte	0x04, 0x11
        /*054e*/ 	.short	(.L_236 - .L_235)
	.align		4
.L_235:
        /*0550*/ 	.word	index@(_ZN10layer_norm31ln_parallel_residual_fwd_kernelINS_13Kernel_traitsIf6__halfS2_S2_fjLj6144ELj1ELj1ELj8ELj16ENS_18Kernel_traits_baseILj6144EfS2_S2_S2_fjLj256EEEEELb0ELb1ELb0EEEvNS_9FwdParamsE)
        /*0554*/ 	.word	0x00000000


	//----- nvinfo : EIATTR_REGCOUNT
	.align		4
.L_236:
        /*0558*/ 	.byte	0x04, 0x2f
        /*055a*/ 	.short	(.L_238 - .L_237)
	.align		4
.L_237:
        /*055c*/ 	.word	index@(_ZN10layer_norm31ln_parallel_residual_fwd_kernelINS_13Kernel_traitsIf6__halfS2_S2_fjLj6144ELj1ELj1ELj8ELj16ENS_18Kernel_traits_baseILj6144EfS2_S2_S2_fjLj256EEEEELb0ELb0ELb1EEEvNS_9FwdParamsE)
        /*0560*/ 	.word	0x000000aa


	//----- nvinfo : EIATTR_FRAME_SIZE
	.align		4
.L_238:
        /*0564*/ 	.byte	0x04, 0x11
        /*0566*/ 	.short	(.L_240 - .L_239)
	.align		4
.L_239:
        /*0568*/ 	.word	index@($__internal_41_$__cuda_sm70_shflsync_bfly_p)
        /*056c*/ 	.word	0x00000000


	//----- nvinfo : EIATTR_FRAME_SIZE
	.align		4
.L_240:
        /*0570*/ 	.byte	0x04, 0x11
        /*0572*/ 	.short	(.L_242 - .L_241)
	.align		4
.L_241:
        /*0574*/ 	.word	index@(_ZN10layer_norm31ln_parallel_residual_fwd_kernelINS_13Kernel_traitsIf6__halfS2_S2_fjLj6144ELj1ELj1ELj8ELj16ENS_18Kernel_traits_baseILj6144EfS2_S2_S2_fjLj256EEEEELb0ELb0ELb1EEEvNS_9FwdParamsE)
        /*0578*/ 	.word	0x00000000


	//----- nvinfo : EIATTR_REGCOUNT
	.align		4
.L_242:
        /*057c*/ 	.byte	0x04, 0x2f
        /*057e*/ 	.short	(.L_244 - .L_243)
	.align		4
.L_243:
        /*0580*/ 	.word	index@(_ZN10layer_norm31ln_parallel_residual_fwd_kernelINS_13Kernel_traitsIf6__halfS2_S2_fjLj6144ELj1ELj1ELj8ELj16ENS_18Kernel_traits_baseILj6144EfS2_S2_S2_fjLj256EEEEELb0ELb0ELb0EEEvNS_9FwdParamsE)
        /*0584*/ 	.word	0x000000a1


	//----- nvinfo : EIATTR_FRAME_SIZE
	.align		4
.L_244:
        /*0588*/ 	.byte	0x04, 0x11
        /*058a*/ 	.short	(.L_246 - .L_245)
	.align		4
.L_245:
        /*058c*/ 	.word	index@($__internal_40_$__cuda_sm70_shflsync_bfly_p)
        /*0590*/ 	.word	0x00000000


	//----- nvinfo : EIATTR_FRAME_SIZE
	.align		4
.L_246:
        /*0594*/ 	.byte	0x04, 0x11
        /*0596*/ 	.short	(.L_248 - .L_247)
	.align		4
.L_247:
        /*0598*/ 	.word	index@(_ZN10layer_norm31ln_parallel_residual_fwd_kernelINS_13Kernel_traitsIf6__halfS2_S2_fjLj6144ELj1ELj1ELj8ELj16ENS_18Kernel_traits_baseILj6144EfS2_S2_S2_fjLj256EEEEELb0ELb0ELb0EEEvNS_9FwdParamsE)
        /*059c*/ 	.word	0x00000000


	//----- nvinfo : EIATTR_REGCOUNT
	.align		4
.L_248:
        /*05a0*/ 	.byte	0x04, 0x2f
        /*05a2*/ 	.short	(.L_250 - .L_249)
	.align		4
.L_249:
        /*05a4*/ 	.word	index@(_ZN10layer_norm31ln_parallel_residual_fwd_kernelINS_13Kernel_traitsIf13__nv_bfloat16fS2_fjLj6144ELj1ELj1ELj8ELj16ENS_18Kernel_traits_baseILj6144EfS2_fS2_fjLj256EEEEELb1ELb1ELb1EEEvNS_9FwdParamsE)
        /*05a8*/ 	.word	0x0000007d


	//----- nvinfo : EIATTR_FRAME_SIZE
	.align		4
.L_250:
        /*05ac*/ 	.byte	0x04, 0x11
        /*05ae*/ 	.short	(.L_252 - .L_251)
	.align		4
.L_251:
        /*05b0*/ 	.word	index@($__internal_39_$__cuda_sm70_shflsync_bfly_p)
        /*05b4*/ 	.word	0x00000000


	//----- nvinfo : EIATTR_FRAME_SIZE
	.align		4
.L_252:
        /*05b8*/ 	.byte	0x04, 0x11
        /*05ba*/ 	.short	(.L_254 - .L_253)
	.align		4
.L_253:
        /*05bc*/ 	.word	index@(_ZN10layer_norm31ln_parallel_residual_fwd_kernelINS_13Kernel_traitsIf13__nv_bfloat16fS2_fjLj6144ELj1ELj1ELj8ELj16ENS_18Kernel_traits_baseILj6144EfS2_fS2_fjLj256EEEEELb1ELb1ELb1EEEvNS_9FwdParamsE)
        /*05c0*/ 	.word	0x00000000


	//----- nvinfo : EIATTR_REGCOUNT
	.align		4
.L_254:
        /*05c4*/ 	.byte	0x04, 0x2f
        /*05c6*/ 	.short	(.L_256 - .L_255)
	.align		4
.L_255:
        /*05c8*/ 	.word	index@(_ZN10layer_norm31ln_parallel_residual_fwd_kernelINS_13Kernel_traitsIf13__nv_bfloat16fS2_fjLj6144ELj1ELj1ELj8ELj16ENS_18Kernel_traits_baseILj6144EfS2_fS2_fjLj256EEEEELb1ELb1ELb0EEEvNS_9FwdParamsE)
        /*05cc*/ 	.word	0x00000080


	//----- nvinfo : EIATTR_FRAME_SIZE
	.align		4
.L_256:
        /*05d0*/ 	.byte	0x04, 0x11
        /*05d2*/ 	.short	(.L_258 - .L_257)
	.align		4
.L_257:
        /*05d4*/ 	.word	index@($__internal_38_$__cuda_sm70_shflsync_bfly_p)
        /*05d8*/ 	.word	0x00000000


	//----- nvinfo : EIATTR_FRAME_SIZE
	.align		4
.L_258:
        /*05dc*/ 	.byte	0x04, 0x11
        /*05de*/ 	.short	(.L_260 - .L_259)
	.align		4
.L_259:
        /*05e0*/ 	.word	index@(_ZN10layer_norm31ln_parallel_residual_fwd_kernelINS_13Kernel_traitsIf13__nv_bfloat16fS2_fjLj6144ELj1ELj1ELj8ELj16ENS_18Kernel_traits_baseILj6144EfS2_fS2_fjLj256EEEEELb1ELb1ELb0EEEvNS_9FwdParamsE)
        /*05e4*/ 	.word	0x00000000


	//----- nvinfo : EIATTR_REGCOUNT
	.align		4
.L_260:
        /*05e8*/ 	.byte	0x04, 0x2f
        /*05ea*/ 	.short	(.L_262 - .L_261)
	.align		4
.L_261:
        /*05ec*/ 	.word	index@(_ZN10layer_norm31ln_parallel_residual_fwd_kernelINS_13Kernel_traitsIf13__nv_bfloat16fS2_fjLj6144ELj1ELj1ELj8ELj16ENS_18Kernel_traits_baseILj6144EfS2_fS2_fjLj256EEEEELb1ELb0ELb1EEEvNS_9FwdParamsE)
        /*05f0*/ 	.word	0x000000c2


	//----- nvinfo : EIATTR_FRAME_SIZE
	.align		4
.L_262:
        /*05f4*/ 	.byte	0x04, 0x11
        /*05f6*/ 	.short	(.L_264 - .L_263)
	.align		4
.L_263:
        /*05f8*/ 	.word	index@($__internal_37_$__cuda_sm70_shflsync_bfly_p)
        /*05fc*/ 	.word	0x00000000


	//----- nvinfo : EIATTR_FRAME_SIZE
	.align		4
.L_264:
        /*0600*/ 	.byte	0x04, 0x11
        /*0602*/ 	.short	(.L_266 - .L_265)
	.align		4
.L_265:
        /*0604*/ 	.word	index@(_ZN10layer_norm31ln_parallel_residual_fwd_kernelINS_13Kernel_traitsIf13__nv_bfloat16fS2_fjLj6144ELj1ELj1ELj8ELj16ENS_18Kernel_traits_baseILj6144EfS2_fS2_fjLj256EEEEELb1ELb0ELb1EEEvNS_9FwdParamsE)
        /*0608*/ 	.word	0x00000000


	//----- nvinfo : EIATTR_REGCOUNT
	.align		4
.L_266:
        /*060c*/ 	.byte	0x04, 0x2f
        /*060e*/ 	.short	(.L_268 - .L_267)
	.align		4
.L_267:
        /*0610*/ 	.word	index@(_ZN10layer_norm31ln_parallel_residual_fwd_kernelINS_13Kernel_traitsIf13__nv_bfloat16fS2_fjLj6144ELj1ELj1ELj8ELj16ENS_18Kernel_traits_baseILj6144EfS2_fS2_fjLj256EEEEELb1ELb0ELb0EEEvNS_9FwdParamsE)
        /*0614*/ 	.word	0x000000c7


	//----- nvinfo : EIATTR_FRAME_SIZE
	.align		4
.L_268:
        /*0618*/ 	.byte	0x04, 0x11
        /*061a*/ 	.short	(.L_270 - .L_269)
	.align		4
.L_269:
        /*061c*/ 	.word	index@($__internal_36_$__cuda_sm70_shflsync_bfly_p)
        /*0620*/ 	.word	0x00000000


	//----- nvinfo : EIATTR_FRAME_SIZE
	.align		4
.L_270:
        /*0624*/ 	.byte	0x04, 0x11
        /*0626*/ 	.short	(.L_272 - .L_271)
	.align		4
.L_271:
        /*0628*/ 	.word	index@(_ZN10layer_norm31ln_parallel_residual_fwd_kernelINS_13Kernel_traitsIf13__nv_bfloat16fS2_fjLj6144ELj1ELj1ELj8ELj16ENS_18Kernel_traits_baseILj6144EfS2_fS2_fjLj256EEEEELb1ELb0ELb0EEEvNS_9FwdParamsE)
        /*062c*/ 	.word	0x00000000


	//----- nvinfo : EIATTR_REGCOUNT
	.align		4
.L_272:
        /*0630*/ 	.byte	0x04, 0x2f
        /*0632*/ 	.short	(.L_274 - .L_273)
	.align		4
.L_273:
        /*0634*/ 	.word	index@(_ZN10layer_norm31ln_parallel_residual_fwd_kernelINS_13Kernel_traitsIf13__nv_bfloat16fS2_fjLj6144ELj1ELj1ELj8ELj16ENS_18Kernel_traits_baseILj6144EfS2_fS2_fjLj256EEEEELb0ELb1ELb1EEEvNS_9FwdParamsE)
        /*0638*/ 	.word	0x00000078


	//----- nvinfo : EIATTR_FRAME_SIZE
	.align		4
.L_274:
        /*063c*/ 	.byte	0x04, 0x11
        /*063e*/ 	.short	(.L_276 - .L_275)
	.align		4
.L_275:
        /*0640*/ 	.word	index@($__internal_35_$__cuda_sm70_shflsync_bfly_p)
        /*0644*/ 	.word	0x00000000


	//----- nvinfo : EIATTR_FRAME_SIZE
	.align		4
.L_276:
        /*0648*/ 	.byte	0x04, 0x11
        /*064a*/ 	.short	(.L_278 - .L_277)
	.align		4
.L_277:
        /*064c*/ 	.word	index@(_ZN10layer_norm31ln_parallel_residual_fwd_kernelINS_13Kernel_traitsIf13__nv_bfloat16fS2_fjLj6144ELj1ELj1ELj8ELj16ENS_18Kernel_traits_baseILj6144EfS2_fS2_fjLj256EEEEELb0ELb1ELb1EEEvNS_9FwdParamsE)
        /*0650*/ 	.word	0x00000000


	//----- nvinfo : EIATTR_REGCOUNT
	.align		4
.L_278:
        /*0654*/ 	.byte	0x04, 0x2f
        /*0656*/ 	.short	(.L_280 - .L_279)
	.align		4
.L_279:
        /*0658*/ 	.word	index@(_ZN10layer_norm31ln_parallel_residual_fwd_kernelINS_13Kernel_traitsIf13__nv_bfloat16fS2_fjLj6144ELj1ELj1ELj8ELj16ENS_18Kernel_traits_baseILj6144EfS2_fS2_fjLj256EEEEELb0ELb1ELb0EEEvNS_9FwdParamsE)
        /*065c*/ 	.word	0x00000070


	//----- nvinfo : EIATTR_FRAME_SIZE
	.align		4
.L_280:
        /*0660*/ 	.byte	0x04, 0x11
        /*0662*/ 	.short	(.L_282 - .L_281)
	.align		4
.L_281:
        /*0664*/ 	.word	index@($__internal_34_$__cuda_sm70_shflsync_bfly_p)
        /*0668*/ 	.word	0x00000000


	//----- nvinfo : EIATTR_FRAME_SIZE
	.align		4
.L_282:
        /*066c*/ 	.byte	0x04, 0x11
        /*066e*/ 	.short	(.L_284 - .L_283)
	.align		4
.L_283:
        /*0670*/ 	.word	index@(_ZN10layer_norm31ln_parallel_residual_fwd_kernelINS_13Kernel_traitsIf13__nv_bfloat16fS2_fjLj6144ELj1ELj1ELj8ELj16ENS_18Kernel_traits_baseILj6144EfS2_fS2_fjLj256EEEEELb0ELb1ELb0EEEvNS_9FwdParamsE)
        /*0674*/ 	.word	0x00000000


	//----- nvinfo : EIATTR_REGCOUNT
	.align		4
.L_284:
        /*0678*/ 	.byte	0x04, 0x2f
        /*067a*/ 	.short	(.L_286 - .L_285)
	.align		4
.L_285:
        /*067c*/ 	.word	index@(_ZN10layer_norm31ln_parallel_residual_fwd_kernelINS_13Kernel_traitsIf13__nv_bfloat16fS2_fjLj6144ELj1ELj1ELj8ELj16ENS_18Kernel_traits_baseILj6144EfS2_fS2_fjLj256EEEEELb0ELb0ELb1EEEvNS_9FwdParamsE)
        /*0680*/ 	.word	0x000000a0


	//----- nvinfo : EIATTR_FRAME_SIZE
	.align		4
.L_286:
        /*0684*/ 	.byte	0x04, 0x11
        /*0686*/ 	.short	(.L_288 - .L_287)
	.align		4
.L_287:
        /*0688*/ 	.word	index@($__internal_33_$__cuda_sm70_shflsync_bfly_p)
        /*068c*/ 	.word	0x00000000


	//----- nvinfo : EIATTR_FRAME_SIZE
	.align		4
.L_288:
        /*0690*/ 	.byte	0x04, 0x11
        /*0692*/ 	.short	(.L_290 - .L_289)
	.align		4
.L_289:
        /*0694*/ 	.word	index@(_ZN10layer_norm31ln_parallel_residual_fwd_kernelINS_13Kernel_traitsIf13__nv_bfloat16fS2_fjLj6144ELj1ELj1ELj8ELj16ENS_18Kernel_traits_baseILj6144EfS2_fS2_fjLj256EEEEELb0ELb0ELb1EEEvNS_9FwdParamsE)
        /*0698*/ 	.word	0x00000000


	//----- nvinfo : EIATTR_REGCOUNT
	.align		4
.L_290:
        /*069c*/ 	.byte	0x04, 0x2f
        /*069e*/ 	.short	(.L_292 - .L_291)
	.align		4
.L_291:
        /*06a0*/ 	.word	index@(_ZN10layer_norm31ln_parallel_residual_fwd_kernelINS_13Kernel_traitsIf13__nv_bfloat16fS2_fjLj6144ELj1ELj1ELj8ELj16ENS_18Kernel_traits_baseILj6144EfS2_fS2_fjLj256EEEEELb0ELb0ELb0EEEvNS_9FwdParamsE)
        /*06a4*/ 	.word	0x000000a0


	//----- nvinfo : EIATTR_FRAME_SIZE
	.align		4
.L_292:
        /*06a8*/ 	.byte	0x04, 0x11
        /*06aa*/ 	.short	(.L_294 - .L_293)
	.align		4
.L_293:
        /*06ac*/ 	.word	index@($__internal_32_$__cuda_sm70_shflsync_bfly_p)
        /*06b0*/ 	.word	0x00000000


	//----- nvinfo : EIATTR_FRAME_SIZE
	.align		4
.L_294:
        /*06b4*/ 	.byte	0x04, 0x11
        /*06b6*/ 	.short	(.L_296 - .L_295)
	.align		4
.L_295:
        /*06b8*/ 	.word	index@(_ZN10layer_norm31ln_parallel_residual_fwd_kernelINS_13Kernel_traitsIf13__nv_bfloat16fS2_fjLj6144ELj1ELj1ELj8ELj16ENS_18Kernel_traits_baseILj6144EfS2_fS2_fjLj256EEEEELb0ELb0ELb0EEEvNS_9FwdParamsE)
        /*06bc*/ 	.word	0x00000000


	//----- nvinfo : EIATTR_REGCOUNT
	.align		4
.L_296:
        /*06c0*/ 	.byte	0x04, 0x2f
        /*06c2*/ 	.short	(.L_298 - .L_297)
	.align		4
.L_297:
        /*06c4*/ 	.word	index@(_ZN10layer_norm31ln_parallel_residual_fwd_kernelINS_13Kernel_traitsI13__nv_bfloat16S2_fS2_fjLj6144ELj1ELj1ELj8ELj16ENS_18Kernel_traits_baseILj6144ES2_S2_fS2_fjLj256EEEEELb1ELb1ELb1EEEvNS_9FwdParamsE)
        /*06c8*/ 	.word	0x0000007f


	//----- nvinfo : EIATTR_FRAME_SIZE
	.align		4
.L_298:
        /*06cc*/ 	.byte	0x04, 0x11
        /*06ce*/ 	.short	(.L_300 - .L_299)
	.align		4
.L_299:
        /*06d0*/ 	.word	index@($__internal_31_$__cuda_sm70_shflsync_bfly_p)
        /*06d4*/ 	.word	0x00000000


	//----- nvinfo : EIATTR_FRAME_SIZE
	.align		4
.L_300:
        /*06d8*/ 	.byte	0x04, 0x11
        /*06da*/ 	.short	(.L_302 - .L_301)
	.align		4
.L_301:
        /*06dc*/ 	.word	index@(_ZN10layer_norm31ln_parallel_residual_fwd_kernelINS_13Kernel_traitsI13__nv_bfloat16S2_fS2_fjLj6144ELj1ELj1ELj8ELj16ENS_18Kernel_traits_baseILj6144ES2_S2_fS2_fjLj256EEEEELb1ELb1ELb1EEEvNS_9FwdParamsE)
        /*06e0*/ 	.word	0x00000000


	//----- nvinfo : EIATTR_REGCOUNT
	.align		4
.L_302:
        /*06e4*/ 	.byte	0x04, 0x2f
        /*06e6*/ 	.short	(.L_304 - .L_303)
	.align		4
.L_303:
        /*06e8*/ 	.word	index@(_ZN10layer_norm31ln_parallel_residual_fwd_kernelINS_13Kernel_traitsI13__nv_bfloat16S2_fS2_fjLj6144ELj1ELj1ELj8ELj16ENS_18Kernel_traits_baseILj6144ES2_S2_fS2_fjLj256EEEEELb1ELb1ELb0EEEvNS_9FwdParamsE)
        /*06ec*/ 	.word	0x00000080


	//----- nvinfo : EIATTR_FRAME_SIZE
	.align		4
.L_304:
        /*06f0*/ 	.byte	0x04, 0x11
        /*06f2*/ 	.short	(.L_306 - .L_305)
	.align		4
.L_305:
        /*06f4*/ 	.word	index@($__internal_30_$__cuda_sm70_shflsync_bfly_p)
        /*06f8*/ 	.word	0x00000000


	//----- nvinfo : EIATTR_FRAME_SIZE
	.align		4
.L_306:
        /*06fc*/ 	.byte	0x04, 0x11
        /*06fe*/ 	.short	(.L_308 - .L_307)
	.align		4
.L_307:
        /*0700*/ 	.word	index@(_ZN10layer_norm31ln_parallel_residual_fwd_kernelINS_13Kernel_traitsI13__nv_bfloat16S2_fS2_fjLj6144ELj1ELj1ELj8ELj16ENS_18Kernel_traits_baseILj6144ES2_S2_fS2_fjLj256EEEEELb1ELb1ELb0EEEvNS_9FwdParamsE)
        /*0704*/ 	.word	0x00000000


	//----- nvinfo : EIATTR_REGCOUNT
	.align		4
.L_308:
        /*0708*/ 	.byte	0x04, 0x2f
        /*070a*/ 	.short	(.L_310 - .L_309)
	.align		4
.L_309:
        /*070c*/ 	.word	index@(_ZN10layer_norm31ln_parallel_residual_fwd_kernelINS_13Kernel_traitsI13__nv_bfloat16S2_fS2_fjLj6144ELj1ELj1ELj8ELj16ENS_18Kernel_traits_baseILj6144ES2_S2_fS2_fjLj256EEEEELb1ELb0ELb1EEEvNS_9FwdParamsE)
        /*0710*/ 	.word	0x000000a8


	//----- nvinfo : EIATTR_FRAME_SIZE
	.align		4
.L_310:
        /*0714*/ 	.byte	0x04, 0x11
        /*0716*/ 	.short	(.L_312 - .L_311)
	.align		4
.L_311:
        /*0718*/ 	.word	index@($__internal_29_$__cuda_sm70_shflsync_bfly_p)
        /*071c*/ 	.word	0x00000000


	//----- nvinfo : EIATTR_FRAME_SIZE
	.align		4
.L_312:
        /*0720*/ 	.byte	0x04, 0x11
        /*0722*/ 	.short	(.L_314 - .L_313)
	.align		4
.L_313:
        /*0724*/ 	.word	index@(_ZN10layer_norm31ln_parallel_residual_fwd_kernelINS_13Kernel_traitsI13__nv_bfloat16S2_fS2_fjLj6144ELj1ELj1ELj8ELj16ENS_18Kernel_traits_baseILj6144ES2_S2_fS2_fjLj256EEEEELb1ELb0ELb1EEEvNS_9FwdParamsE)
        /*0728*/ 	.word	0x00000000


	//----- nvinfo : EIATTR_REGCOUNT
	.align		4
.L_314:
        /*072c*/ 	.byte	0x04, 0x2f
        /*072e*/ 	.short	(.L_316 - .L_315)
	.align		4
.L_315:
        /*0730*/ 	.word	index@(_ZN10layer_norm31ln_parallel_residual_fwd_kernelINS_13Kernel_traitsI13__nv_bfloat16S2_fS2_fjLj6144ELj1ELj1ELj8ELj16ENS_18Kernel_traits_baseILj6144ES2_S2_fS2_fjLj256EEEEELb1ELb0ELb0EEEvNS_9FwdParamsE)
        /*0734*/ 	.word	0x000000c9


	//----- nvinfo : EIATTR_FRAME_SIZE
	.align		4
.L_316:
        /*0738*/ 	.byte	0x04, 0x11
        /*073a*/ 	.short	(.L_318 - .L_317)
	.align		4
.L_317:
        /*073c*/ 	.word	index@($__internal_28_$__cuda_sm70_shflsync_bfly_p)
        /*0740*/ 	.word	0x00000000


	//----- nvinfo : EIATTR_FRAME_SIZE
	.align		4
.L_318:
        /*0744*/ 	.byte	0x04, 0x11
        /*0746*/ 	.short	(.L_320 - .L_319)
	.align		4
.L_319:
        /*0748*/ 	.word	index@(_ZN10layer_norm31ln_parallel_residual_fwd_kernelINS_13Kernel_traitsI13__nv_bfloat16S2_fS2_fjLj6144ELj1ELj1ELj8ELj16ENS_18Kernel_traits_baseILj6144ES2_S2_fS2_fjLj256EEEEELb1ELb0ELb0EEEvNS_9FwdParamsE)
        /*074c*/ 	.word	0x00000000


	//----- nvinfo : EIATTR_REGCOUNT
	.align		4
.L_320:
        /*0750*/ 	.byte	0x04, 0x2f
        /*0752*/ 	.short	(.L_322 - .L_321)
	.align		4
.L_321:
        /*0754*/ 	.word	index@(_ZN10layer_norm31ln_parallel_residual_fwd_kernelINS_13Kernel_traitsI13__nv_bfloat16S2_fS2_fjLj6144ELj1ELj1ELj8ELj16ENS_18Kernel_traits_baseILj6144ES2_S2_fS2_fjLj256EEEEELb0ELb1ELb1EEEvNS_9FwdParamsE)
        /*0758*/ 	.word	0x0000006c


	//----- nvinfo : EIATTR_FRAME_SIZE
	.align		4
.L_322:
        /*075c*/ 	.byte	0x04, 0x11
        /*075e*/ 	.short	(.L_324 - .L_323)
	.align		4
.L_323:
        /*0760*/ 	.word	index@($__internal_27_$__cuda_sm70_shflsync_bfly_p)
        /*0764*/ 	.word	0x00000000


	//----- nvinfo : EIATTR_FRAME_SIZE
	.align		4
.L_324:
        /*0768*/ 	.byte	0x04, 0x11
        /*076a*/ 	.short	(.L_326 - .L_325)
	.align		4
.L_325:
        /*076c*/ 	.word	index@(_ZN10layer_norm31ln_parallel_residual_fwd_kernelINS_13Kernel_traitsI13__nv_bfloat16S2_fS2_fjLj6144ELj1ELj1ELj8ELj16ENS_18Kernel_traits_baseILj6144ES2_S2_fS2_fjLj256EEEEELb0ELb1ELb1EEEvNS_9FwdParamsE)
        /*0770*/ 	.word	0x00000000


	//----- nvinfo : EIATTR_REGCOUNT
	.align		4
.L_326:
        /*0774*/ 	.byte	0x04, 0x2f
        /*0776*/ 	.short	(.L_328 - .L_327)
	.align		4
.L_327:
        /*0778*/ 	.word	index@(_ZN10layer_norm31ln_parallel_residual_fwd_kernelINS_13Kernel_traitsI13__nv_bfloat16S2_fS2_fjLj6144ELj1ELj1ELj8ELj16ENS_18Kernel_traits_baseILj6144ES2_S2_fS2_fjLj256EEEEELb0ELb1ELb0EEEvNS_9FwdParamsE)
        /*077c*/ 	.word	0x0000006f


	//----- nvinfo : EIATTR_FRAME_SIZE
	.align		4
.L_328:
        /*0780*/ 	.byte	0x04, 0x11
        /*0782*/ 	.short	(.L_330 - .L_329)
	.align		4
.L_329:
        /*0784*/ 	.word	index@($__internal_26_$__cuda_sm70_shflsync_bfly_p)
        /*0788*/ 	.word	0x00000000


	//----- nvinfo : EIATTR_FRAME_SIZE
	.align		4
.L_330:
        /*078c*/ 	.byte	0x04, 0x11
        /*078e*/ 	.short	(.L_332 - .L_331)
	.align		4
.L_331:
        /*0790*/ 	.word	index@(_ZN10layer_norm31ln_parallel_residual_fwd_kernelINS_13Kernel_traitsI13__nv_bfloat16S2_fS2_fjLj6144ELj1ELj1ELj8ELj16ENS_18Kernel_traits_baseILj6144ES2_S2_fS2_fjLj256EEEEELb0ELb1ELb0EEEvNS_9FwdParamsE)
        /*0794*/ 	.word	0x00000000


	//----- nvinfo : EIATTR_REGCOUNT
	.align		4
.L_332:
        /*0798*/ 	.byte	0x04, 0x2f
        /*079a*/ 	.short	(.L_334 - .L_333)
	.align		4
.L_333:
        /*079c*/ 	.word	index@(_ZN10layer_norm31ln_parallel_residual_fwd_kernelINS_13Kernel_traitsI13__nv_bfloat16S2_fS2_fjLj6144ELj1ELj1ELj8ELj16ENS_18Kernel_traits_baseILj6144ES2_S2_fS2_fjLj256EEEEELb0ELb0ELb1EEEvNS_9FwdParamsE)
        /*07a0*/ 	.word	0x0000009f


	//----- nvinfo : EIATTR_FRAME_SIZE
	.align		4
.L_334:
        /*07a4*/ 	.byte	0x04, 0x11
        /*07a6*/ 	.short	(.L_336 - .L_335)
	.align		4
.L_335:
        /*07a8*/ 	.word	index@($__internal_25_$__cuda_sm70_shflsync_bfly_p)
        /*07ac*/ 	.word	0x00000000


	//----- nvinfo : EIATTR_FRAME_SIZE
	.align		4
.L_336:
        /*07b0*/ 	.byte	0x04, 0x11
        /*07b2*/ 	.short	(.L_338 - .L_337)
	.align		4
.L_337:
        /*07b4*/ 	.word	index@(_ZN10layer_norm31ln_parallel_residual_fwd_kernelINS_13Kernel_traitsI13__nv_bfloat16S2_fS2_fjLj6144ELj1ELj1ELj8ELj16ENS_18Kernel_traits_baseILj6144ES2_S2_fS2_fjLj256EEEEELb0ELb0ELb1EEEvNS_9FwdParamsE)
        /*07b8*/ 	.word	0x00000000


	//----- nvinfo : EIATTR_REGCOUNT
	.align		4
.L_338:
        /*07bc*/ 	.byte	0x04, 0x2f
        /*07be*/ 	.short	(.L_340 - .L_339)
	.align		4
.L_339:
        /*07c0*/ 	.word	index@(_ZN10layer_norm31ln_parallel_residual_fwd_kernelINS_13Kernel_traitsI13__nv_bfloat16S2_fS2_fjLj6144ELj1ELj1ELj8ELj16ENS_18Kernel_traits_baseILj6144ES2_S2_fS2_fjLj256EEEEELb0ELb0ELb0EEEvNS_9FwdParamsE)
        /*07c4*/ 	.word	0x000000a2


	//----- nvinfo : EIATTR_FRAME_SIZE
	.align		4
.L_340:
        /*07c8*/ 	.byte	0x04, 0x11
        /*07ca*/ 	.short	(.L_342 - .L_341)
	.align		4
.L_341:
        /*07cc*/ 	.word	index@($__internal_24_$__cuda_sm70_shflsync_bfly_p)
        /*07d0*/ 	.word	0x00000000


	//----- nvinfo : EIATTR_FRAME_SIZE
	.align		4
.L_342:
        /*07d4*/ 	.byte	0x04, 0x11
        /*07d6*/ 	.short	(.L_344 - .L_343)
	.align		4
.L_343:
        /*07d8*/ 	.word	index@(_ZN10layer_norm31ln_parallel_residual_fwd_kernelINS_13Kernel_traitsI13__nv_bfloat16S2_fS2_fjLj6144ELj1ELj1ELj8ELj16ENS_18Kernel_traits_baseILj6144ES2_S2_fS2_fjLj256EEEEELb0ELb0ELb0EEEvNS_9FwdParamsE)
        /*07dc*/ 	.word	0x00000000


	//----- nvinfo : EIATTR_REGCOUNT
	.align		4
.L_344:
        /*07e0*/ 	.byte	0x04, 0x2f
        /*07e2*/ 	.short	(.L_346 - .L_345)
	.align		4
.L_345:
        /*07e4*/ 	.word	index@(_ZN10layer_norm31ln_parallel_residual_fwd_kernelINS_13Kernel_traitsIf13__nv_bfloat16S2_S2_fjLj6144ELj1ELj1ELj8ELj16ENS_18Kernel_traits_baseILj6144EfS2_S2_S2_fjLj256EEEEELb1ELb1ELb1EEEvNS_9FwdParamsE)
        /*07e8*/ 	.word	0x00000080


	//----- nvinfo : EIATTR_FRAME_SIZE
	.align		4
.L_346:
        /*07ec*/ 	.byte	0x04, 0x11
        /*07ee*/ 	.short	(.L_348 - .L_347)
	.align		4
.L_347:
        /*07f0*/ 	.word	index@($__internal_23_$__cuda_sm70_shflsync_bfly_p)
        /*07f4*/ 	.word	0x00000000


	//----- nvinfo : EIATTR_FRAME_SIZE
	.align		4
.L_348:
        /*07f8*/ 	.byte	0x04, 0x11
        /*07fa*/ 	.short	(.L_350 - .L_349)
	.align		4
.L_349:
        /*07fc*/ 	.word	index@(_ZN10layer_norm31ln_parallel_residual_fwd_kernelINS_13Kernel_traitsIf13__nv_bfloat16S2_S2_fjLj6144ELj1ELj1ELj8ELj16ENS_18Kernel_traits_baseILj6144EfS2_S2_S2_fjLj256EEEEELb1ELb1ELb1EEEvNS_9FwdParamsE)
        /*0800*/ 	.word	0x00000000


	//----- nvinfo : EIATTR_REGCOUNT
	.align		4
.L_350:
        /*0804*/ 	.byte	0x04, 0x2f
        /*0806*/ 	.short	(.L_352 - .L_351)
	.align		4
.L_351:
        /*0808*/ 	.word	index@(_ZN10layer_norm31ln_parallel_residual_fwd_kernelINS_13Kernel_traitsIf13__nv_bfloat16S2_S2_fjLj6144ELj1ELj1ELj8ELj16ENS_18Kernel_traits_baseILj6144EfS2_S2_S2_fjLj256EEEEELb1ELb1ELb0EEEvNS_9FwdParamsE)
        /*080c*/ 	.word	0x0000007e


	//----- nvinfo : EIATTR_FRAME_SIZE
	.align		4
.L_352:
        /*0810*/ 	.byte	0x04, 0x11
        /*0812*/ 	.short	(.L_354 - .L_353)
	.align		4
.L_353:
        /*0814*/ 	.word	index@($__internal_22_$__cuda_sm70_shflsync_bfly_p)
        /*0818*/ 	.word	0x00000000


	//----- nvinfo : EIATTR_FRAME_SIZE
	.align		4
.L_354:
        /*081c*/ 	.byte	0x04, 0x11
        /*081e*/ 	.short	(.L_356 - .L_355)
	.align		4
.L_355:
        /*0820*/ 	.word	index@(_ZN10layer_norm31ln_parallel_residual_fwd_kernelINS_13Kernel_traitsIf13__nv_bfloat16S2_S2_fjLj6144ELj1ELj1ELj8ELj16ENS_18Kernel_traits_baseILj6144EfS2_S2_S2_fjLj256EEEEELb1ELb1ELb0EEEvNS_9FwdParamsE)
        /*0824*/ 	.word	0x00000000


	//----- nvinfo : EIATTR_REGCOUNT
	.align		4
.L_356:
        /*0828*/ 	.byte	0x04, 0x2f
        /*082a*/ 	.short	(.L_358 - .L_357)
	.align		4
.L_357:
        /*082c*/ 	.word	index@(_ZN10layer_norm31ln_parallel_residual_fwd_kernelINS_13Kernel_traitsIf13__nv_bfloat16S2_S2_fjLj6144ELj1ELj1ELj8ELj16ENS_18Kernel_traits_baseILj6144EfS2_S2_S2_fjLj256EEEEELb1ELb0ELb1EEEvNS_9FwdParamsE)
        /*0830*/ 	.word	0x000000bf


	//----- nvinfo : EIATTR_FRAME_SIZE
	.align		4
.L_358:
        /*0834*/ 	.byte	0x04, 0x11
        /*0836*/ 	.short	(.L_360 - .L_359)
	.align		4
.L_359:
        /*0838*/ 	.word	index@($__internal_21_$__cuda_sm70_shflsync_bfly_p)
        /*083c*/ 	.word	0x00000000


	//----- nvinfo : EIATTR_FRAME_SIZE
	.align		4
.L_360:
        /*0840*/ 	.byte	0x04, 0x11
        /*0842*/ 	.short	(.L_362 - .L_361)
	.align		4
.L_361:
        /*0844*/ 	.word	index@(_ZN10layer_norm31ln_parallel_residual_fwd_kernelINS_13Kernel_traitsIf13__nv_bfloat16S2_S2_fjLj6144ELj1ELj1ELj8ELj16ENS_18Kernel_traits_baseILj6144EfS2_S2_S2_fjLj256EEEEELb1ELb0ELb1EEEvNS_9FwdParamsE)
        /*0848*/ 	.word	0x00000000


	//----- nvinfo : EIATTR_REGCOUNT
	.align		4
.L_362:
        /*084c*/ 	.byte	0x04, 0x2f
        /*084e*/ 	.short	(.L_364 - .L_363)
	.align		4
.L_363:
        /*0850*/ 	.word	index@(_ZN10layer_norm31ln_parallel_residual_fwd_kernelINS_13Kernel_traitsIf13__nv_bfloat16S2_S2_fjLj6144ELj1ELj1ELj8ELj16ENS_18Kernel_traits_baseILj6144EfS2_S2_S2_fjLj256EEEEELb1ELb0ELb0EEEvNS_9FwdParamsE)
        /*0854*/ 	.word	0x000000c4


	//----- nvinfo : EIATTR_FRAME_SIZE
	.align		4
.L_364:
        /*0858*/ 	.byte	0x04, 0x11
        /*085a*/ 	.short	(.L_366 - .L_365)
	.align		4
.L_365:
        /*085c*/ 	.word	index@($__internal_20_$__cuda_sm70_shflsync_bfly_p)
        /*0860*/ 	.word	0x00000000


	//----- nvinfo : EIATTR_FRAME_SIZE
	.align		4
.L_366:
        /*0864*/ 	.byte	0x04, 0x11
        /*0866*/ 	.short	(.L_368 - .L_367)
	.align		4
.L_367:
        /*0868*/ 	.word	index@(_ZN10layer_norm31ln_parallel_residual_fwd_kernelINS_13Kernel_traitsIf13__nv_bfloat16S2_S2_fjLj6144ELj1ELj1ELj8ELj16ENS_18Kernel_traits_baseILj6144EfS2_S2_S2_fjLj256EEEEELb1ELb0ELb0EEEvNS_9FwdParamsE)
        /*086c*/ 	.word	0x00000000


	//----- nvinfo : EIATTR_REGCOUNT
	.align		4
.L_368:
        /*0870*/ 	.byte	0x04, 0x2f
        /*0872*/ 	.short	(.L_370 - .L_369)
	.align		4
.L_369:
        /*0874*/ 	.word	index@(_ZN10layer_norm31ln_parallel_residual_fwd_kernelINS_13Kernel_traitsIf13__nv_bfloat16S2_S2_fjLj6144ELj1ELj1ELj8ELj16ENS_18Kernel_traits_baseILj6144EfS2_S2_S2_fjLj256EEEEELb0ELb1ELb1EEEvNS_9FwdParamsE)
        /*0878*/ 	.word	0x00000080


	//----- nvinfo : EIATTR_FRAME_SIZE
	.align		4
.L_370:
        /*087c*/ 	.byte	0x04, 0x11
        /*087e*/ 	.short	(.L_372 - .L_371)
	.align		4
.L_371:
        /*0880*/ 	.word	index@($__internal_19_$__cuda_sm70_shflsync_bfly_p)
        /*0884*/ 	.word	0x00000000


	//----- nvinfo : EIATTR_FRAME_SIZE
	.align		4
.L_372:
        /*0888*/ 	.byte	0x04, 0x11
        /*088a*/ 	.short	(.L_374 - .L_373)
	.align		4
.L_373:
        /*088c*/ 	.word	index@(_ZN10layer_norm31ln_parallel_residual_fwd_kernelINS_13Kernel_traitsIf13__nv_bfloat16S2_S2_fjLj6144ELj1ELj1ELj8ELj16ENS_18Kernel_traits_baseILj6144EfS2_S2_S2_fjLj256EEEEELb0ELb1ELb1EEEvNS_9FwdParamsE)
        /*0890*/ 	.word	0x00000000


	//----- nvinfo : EIATTR_REGCOUNT
	.align		4
.L_374:
        /*0894*/ 	.byte	0x04, 0x2f
        /*0896*/ 	.short	(.L_376 - .L_375)
	.align		4
.L_375:
        /*0898*/ 	.word	index@(_ZN10layer_norm31ln_parallel_residual_fwd_kernelINS_13Kernel_traitsIf13__nv_bfloat16S2_S2_fjLj6144ELj1ELj1ELj8ELj16ENS_18Kernel_traits_baseILj6144EfS2_S2_S2_fjLj256EEEEELb0ELb1ELb0EEEvNS_9FwdParamsE)
        /*089c*/ 	.word	0x0000006f


	//----- nvinfo : EIATTR_FRAME_SIZE
	.align		4
.L_376:
        /*08a0*/ 	.byte	0x04, 0x11
        /*08a2*/ 	.short	(.L_378 - .L_377)
	.align		4
.L_377:
        /*08a4*/ 	.word	index@($__internal_18_$__cuda_sm70_shflsync_bfly_p)
        /*08a8*/ 	.word	0x00000000


	//----- nvinfo : EIATTR_FRAME_SIZE
	.align		4
.L_378:
        /*08ac*/ 	.byte	0x04, 0x11
        /*08ae*/ 	.short	(.L_380 - .L_379)
	.align		4
.L_379:
        /*08b0*/ 	.word	index@(_ZN10layer_norm31ln_parallel_residual_fwd_kernelINS_13Kernel_traitsIf13__nv_bfloat16S2_S2_fjLj6144ELj1ELj1ELj8ELj16ENS_18Kernel_traits_baseILj6144EfS2_S2_S2_fjLj256EEEEELb0ELb1ELb0EEEvNS_9FwdParamsE)
        /*08b4*/ 	.word	0x00000000


	//----- nvinfo : EIATTR_REGCOUNT
	.align		4
.L_380:
        /*08b8*/ 	.byte	0x04, 0x2f
        /*08ba*/ 	.short	(.L_382 - .L_381)
	.align		4
.L_381:
        /*08bc*/ 	.word	index@(_ZN10layer_norm31ln_parallel_residual_fwd_kernelINS_13Kernel_traitsIf13__nv_bfloat16S2_S2_fjLj6144ELj1ELj1ELj8ELj16ENS_18Kernel_traits_baseILj6144EfS2_S2_S2_fjLj256EEEEELb0ELb0ELb1EEEvNS_9FwdParamsE)
        /*08c0*/ 	.word	0x000000aa


	//----- nvinfo : EIATTR_FRAME_SIZE
	.align		4
.L_382:
        /*08c4*/ 	.byte	0x04, 0x11
        /*08c6*/ 	.short	(.L_384 - .L_383)
	.align		4
.L_383:
        /*08c8*/ 	.word	index@($__internal_17_$__cuda_sm70_shflsync_bfly_p)
        /*08cc*/ 	.word	0x00000000


	//----- nvinfo : EIATTR_FRAME_SIZE
	.align		4
.L_384:
        /*08d0*/ 	.byte	0x04, 0x11
        /*08d2*/ 	.short	(.L_386 - .L_385)
	.align		4
.L_385:
        /*08d4*/ 	.word	index@(_ZN10layer_norm31ln_parallel_residual_fwd_kernelINS_13Kernel_traitsIf13__nv_bfloat16S2_S2_fjLj6144ELj1ELj1ELj8ELj16ENS_18Kernel_traits_baseILj6144EfS2_S2_S2_fjLj256EEEEELb0ELb0ELb1EEEvNS_9FwdParamsE)
        /*08d8*/ 	.word	0x00000000


	//----- nvinfo : EIATTR_REGCOUNT
	.align		4
.L_386:
        /*08dc*/ 	.byte	0x04, 0x2f
        /*08de*/ 	.short	(.L_388 - .L_387)
	.align		4
.L_387:
        /*08e0*/ 	.word	index@(_ZN10layer_norm31ln_parallel_residual_fwd_kernelINS_13Kernel_traitsIf13__nv_bfloat16S2_S2_fjLj6144ELj1ELj1ELj8ELj16ENS_18Kernel_traits_baseILj6144EfS2_S2_S2_fjLj256EEEEELb0ELb0ELb0EEEvNS_9FwdParamsE)
        /*08e4*/ 	.word	0x000000a1


	//----- nvinfo : EIATTR_FRAME_SIZE
	.align		4
.L_388:
        /*08e8*/ 	.byte	0x04, 0x11
        /*08ea*/ 	.short	(.L_390 - .L_389)
	.align		4
.L_389:
        /*08ec*/ 	.word	index@($__internal_16_$__cuda_sm70_shflsync_bfly_p)
        /*08f0*/ 	.word	0x00000000


	//----- nvinfo : EIATTR_FRAME_SIZE
	.align		4
.L_390:
        /*08f4*/ 	.byte	0x04, 0x11
        /*08f6*/ 	.short	(.L_392 - .L_391)
	.align		4
.L_391:
        /*08f8*/ 	.word	index@(_ZN10layer_norm31ln_parallel_residual_fwd_kernelINS_13Kernel_traitsIf13__nv_bfloat16S2_S2_fjLj6144ELj1ELj1ELj8ELj16ENS_18Kernel_traits_baseILj6144EfS2_S2_S2_fjLj256EEEEELb0ELb0ELb0EEEvNS_9FwdParamsE)
        /*08fc*/ 	.word	0x00000000


	//----- nvinfo : EIATTR_REGCOUNT
	.align		4
.L_392:
        /*0900*/ 	.byte	0x04, 0x2f
        /*0902*/ 	.short	(.L_394 - .L_393)
	.align		4
.L_393:
        /*0904*/ 	.word	index@(_ZN10layer_norm31ln_parallel_residual_fwd_kernelINS_13Kernel_traitsI6__halfS2_S2_S2_fjLj6144ELj1ELj1ELj8ELj16ENS_18Kernel_traits_baseILj6144ES2_S2_S2_S2_fjLj256EEEEELb1ELb1ELb1EEEvNS_9FwdParamsE)
        /*0908*/ 	.word	0x0000007f


	//----- nvinfo : EIATTR_FRAME_SIZE
	.align		4
.L_394:
        /*090c*/ 	.byte	0x04, 0x11
        /*090e*/ 	.short	(.L_396 - .L_395)
	.align		4
.L_395:
        /*0910*/ 	.word	index@($__internal_15_$__cuda_sm70_shflsync_bfly_p)
        /*0914*/ 	.word	0x00000000


	//----- nvinfo : EIATTR_FRAME_SIZE
	.align		4
.L_396:
        /*0918*/ 	.byte	0x04, 0x11
        /*091a*/ 	.short	(.L_398 - .L_397)
	.align		4
.L_397:
        /*091c*/ 	.word	index@(_ZN10layer_norm31ln_parallel_residual_fwd_kernelINS_13Kernel_traitsI6__halfS2_S2_S2_fjLj6144ELj1ELj1ELj8ELj16ENS_18Kernel_traits_baseILj6144ES2_S2_S2_S2_fjLj256EEEEELb1ELb1ELb1EEEvNS_9FwdParamsE)
        /*0920*/ 	.word	0x00000000


	//----- nvinfo : EIATTR_REGCOUNT
	.align		4
.L_398:
        /*0924*/ 	.byte	0x04, 0x2f
        /*0926*/ 	.short	(.L_400 - .L_399)
	.align		4
.L_399:
        /*0928*/ 	.word	index@(_ZN10layer_norm31ln_parallel_residual_fwd_kernelINS_13Kernel_traitsI6__halfS2_S2_S2_fjLj6144ELj1ELj1ELj8ELj16ENS_18Kernel_traits_baseILj6144ES2_S2_S2_S2_fjLj256EEEEELb1ELb1ELb0EEEvNS_9FwdParamsE)
        /*092c*/ 	.word	0x0000007e


	//----- nvinfo : EIATTR_FRAME_SIZE
	.align		4
.L_400:
        /*0930*/ 	.byte	0x04, 0x11
        /*0932*/ 	.short	(.L_402 - .L_401)
	.align		4
.L_401:
        /*0934*/ 	.word	index@($__internal_14_$__cuda_sm70_shflsync_bfly_p)
        /*0938*/ 	.word	0x00000000


	//----- nvinfo : EIATTR_FRAME_SIZE
	.align		4
.L_402:
        /*093c*/ 	.byte	0x04, 0x11
        /*093e*/ 	.short	(.L_404 - .L_403)
	.align		4
.L_403:
        /*0940*/ 	.word	index@(_ZN10layer_norm31ln_parallel_residual_fwd_kernelINS_13Kernel_traitsI6__halfS2_S2_S2_fjLj6144ELj1ELj1ELj8ELj16ENS_18Kernel_traits_baseILj6144ES2_S2_S2_S2_fjLj256EEEEELb1ELb1ELb0EEEvNS_9FwdParamsE)
        /*0944*/ 	.word	0x00000000


	//----- nvinfo : EIATTR_REGCOUNT
	.align		4
.L_404:
        /*0948*/ 	.byte	0x04, 0x2f
        /*094a*/ 	.short	(.L_406 - .L_405)
	.align		4
.L_405:
        /*094c*/ 	.word	index@(_ZN10layer_norm31ln_parallel_residual_fwd_kernelINS_13Kernel_traitsI6__halfS2_S2_S2_fjLj6144ELj1ELj1ELj8ELj16ENS_18Kernel_traits_baseILj6144ES2_S2_S2_S2_fjLj256EEEEELb1ELb0ELb1EEEvNS_9FwdParamsE)
        /*0950*/ 	.word	0x000000a6


	//----- nvinfo : EIATTR_FRAME_SIZE
	.align		4
.L_406:
        /*0954*/ 	.byte	0x04, 0x11
        /*0956*/ 	.short	(.L_408 - .L_407)
	.align		4
.L_407:
        /*0958*/ 	.word	index@($__internal_13_$__cuda_sm70_shflsync_bfly_p)
        /*095c*/ 	.word	0x00000000


	//----- nvinfo : EIATTR_FRAME_SIZE
	.align		4
.L_408:
        /*0960*/ 	.byte	0x04, 0x11
        /*0962*/ 	.short	(.L_410 - .L_409)
	.align		4
.L_409:
        /*0964*/ 	.word	index@(_ZN10layer_norm31ln_parallel_residual_fwd_kernelINS_13Kernel_traitsI6__halfS2_S2_S2_fjLj6144ELj1ELj1ELj8ELj16ENS_18Kernel_traits_baseILj6144ES2_S2_S2_S2_fjLj256EEEEELb1ELb0ELb1EEEvNS_9FwdParamsE)
        /*0968*/ 	.word	0x00000000


	//----- nvinfo : EIATTR_REGCOUNT
	.align		4
.L_410:
        /*096c*/ 	.byte	0x04, 0x2f
        /*096e*/ 	.short	(.L_412 - .L_411)
	.align		4
.L_411:
        /*0970*/ 	.word	index@(_ZN10layer_norm31ln_parallel_residual_fwd_kernelINS_13Kernel_traitsI6__halfS2_S2_S2_fjLj6144ELj1ELj1ELj8ELj16ENS_18Kernel_traits_baseILj6144ES2_S2_S2_S2_fjLj256EEEEELb1ELb0ELb0EEEvNS_9FwdParamsE)
        /*0974*/ 	.word	0x000000da


	//----- nvinfo : EIATTR_FRAME_SIZE
	.align		4
.L_412:
        /*0978*/ 	.byte	0x04, 0x11
        /*097a*/ 	.short	(.L_414 - .L_413)
	.align		4
.L_413:
        /*097c*/ 	.word	index@($__internal_12_$__cuda_sm70_shflsync_bfly_p)
        /*0980*/ 	.word	0x00000000


	//----- nvinfo : EIATTR_FRAME_SIZE
	.align		4
.L_414:
        /*0984*/ 	.byte	0x04, 0x11
        /*0986*/ 	.short	(.L_416 - .L_415)
	.align		4
.L_415:
        /*0988*/ 	.word	index@(_ZN10layer_norm31ln_parallel_residual_fwd_kernelINS_13Kernel_traitsI6__halfS2_S2_S2_fjLj6144ELj1ELj1ELj8ELj16ENS_18Kernel_traits_baseILj6144ES2_S2_S2_S2_fjLj256EEEEELb1ELb0ELb0EEEvNS_9FwdParamsE)
        /*098c*/ 	.word	0x00000000


	//----- nvinfo : EIATTR_REGCOUNT
	.align		4
.L_416:
        /*0990*/ 	.byte	0x04, 0x2f
        /*0992*/ 	.short	(.L_418 - .L_417)
	.align		4
.L_417:
        /*0994*/ 	.word	index@(_ZN10layer_norm31ln_parallel_residual_fwd_kernelINS_13Kernel_traitsI6__halfS2_S2_S2_fjLj6144ELj1ELj1ELj8ELj16ENS_18Kernel_traits_baseILj6144ES2_S2_S2_S2_fjLj256EEEEELb0ELb1ELb1EEEvNS_9FwdParamsE)
        /*0998*/ 	.word	0x00000076


	//----- nvinfo : EIATTR_FRAME_SIZE
	.align		4
.L_418:
        /*099c*/ 	.byte	0x04, 0x11
        /*099e*/ 	.short	(.L_420 - .L_419)
	.align		4
.L_419:
        /*09a0*/ 	.word	index@($__internal_11_$__cuda_sm70_shflsync_bfly_p)
        /*09a4*/ 	.word	0x00000000


	//----- nvinfo : EIATTR_FRAME_SIZE
	.align		4
.L_420:
        /*09a8*/ 	.byte	0x04, 0x11
        /*09aa*/ 	.short	(.L_422 - .L_421)
	.align		4
.L_421:
        /*09ac*/ 	.word	index@(_ZN10layer_norm31ln_parallel_residual_fwd_kernelINS_13Kernel_traitsI6__halfS2_S2_S2_fjLj6144ELj1ELj1ELj8ELj16ENS_18Kernel_traits_baseILj6144ES2_S2_S2_S2_fjLj256EEEEELb0ELb1ELb1EEEvNS_9FwdParamsE)
        /*09b0*/ 	.word	0x00000000


	//----- nvinfo : EIATTR_REGCOUNT
	.align		4
.L_422:
        /*09b4*/ 	.byte	0x04, 0x2f
        /*09b6*/ 	.short	(.L_424 - .L_423)
	.align		4
.L_423:
        /*09b8*/ 	.word	index@(_ZN10layer_norm31ln_parallel_residual_fwd_kernelINS_13Kernel_traitsI6__halfS2_S2_S2_fjLj6144ELj1ELj1ELj8ELj16ENS_18Kernel_traits_baseILj6144ES2_S2_S2_S2_fjLj256EEEEELb0ELb1ELb0EEEvNS_9FwdParamsE)
        /*09bc*/ 	.word	0x00000080


	//----- nvinfo : EIATTR_FRAME_SIZE
	.align		4
.L_424:
        /*09c0*/ 	.byte	0x04, 0x11
        /*09c2*/ 	.short	(.L_426 - .L_425)
	.align		4
.L_425:
        /*09c4*/ 	.word	index@($__internal_10_$__cuda_sm70_shflsync_bfly_p)
        /*09c8*/ 	.word	0x00000000


	//----- nvinfo : EIATTR_FRAME_SIZE
	.align		4
.L_426:
        /*09cc*/ 	.byte	0x04, 0x11
        /*09ce*/ 	.short	(.L_428 - .L_427)
	.align		4
.L_427:
        /*09d0*/ 	.word	index@(_ZN10layer_norm31ln_parallel_residual_fwd_kernelINS_13Kernel_traitsI6__halfS2_S2_S2_fjLj6144ELj1ELj1ELj8ELj16ENS_18Kernel_traits_baseILj6144ES2_S2_S2_S2_fjLj256EEEEELb0ELb1ELb0EEEvNS_9FwdParamsE)
        /*09d4*/ 	.word	0x00000000


	//----- nvinfo : EIATTR_REGCOUNT
	.align		4
.L_428:
        /*09d8*/ 	.byte	0x04, 0x2f
        /*09da*/ 	.short	(.L_430 - .L_429)
	.align		4
.L_429:
        /*09dc*/ 	.word	index@(_ZN10layer_norm31ln_parallel_residual_fwd_kernelINS_13Kernel_traitsI6__halfS2_S2_S2_fjLj6144ELj1ELj1ELj8ELj16ENS_18Kernel_traits_baseILj6144ES2_S2_S2_S2_fjLj256EEEEELb0ELb0ELb1EEEvNS_9FwdParamsE)
        /*09e0*/ 	.word	0x000000b4


	//----- nvinfo : EIATTR_FRAME_SIZE
	.align		4
.L_430:
        /*09e4*/ 	.byte	0x04, 0x11
        /*09e6*/ 	.short	(.L_432 - .L_431)
	.align		4
.L_431:
        /*09e8*/ 	.word	index@($__internal_9_$__cuda_sm70_shflsync_bfly_p)
        /*09ec*/ 	.word	0x00000000


	//----- nvinfo : EIATTR_FRAME_SIZE
	.align		4
.L_432:
        /*09f0*/ 	.byte	0x04, 0x11
        /*09f2*/ 	.short	(.L_434 - .L_433)
	.align		4
.L_433:
        /*09f4*/ 	.word	index@(_ZN10layer_norm31ln_parallel_residual_fwd_kernelINS_13Kernel_traitsI6__halfS2_S2_S2_fjLj6144ELj1ELj1ELj8ELj16ENS_18Kernel_traits_baseILj6144ES2_S2_S2_S2_fjLj256EEEEELb0ELb0ELb1EEEvNS_9FwdParamsE)
        /*09f8*/ 	.word	0x00000000


	//----- nvinfo : EIATTR_REGCOUNT
	.align		4
.L_434:
        /*09fc*/ 	.byte	0x04, 0x2f
        /*09fe*/ 	.short	(.L_436 - .L_435)
	.align		4
.L_435:
        /*0a00*/ 	.word	index@(_ZN10layer_norm31ln_parallel_residual_fwd_kernelINS_13Kernel_traitsI6__halfS2_S2_S2_fjLj6144ELj1ELj1ELj8ELj16ENS_18Kernel_traits_baseILj6144ES2_S2_S2_S2_fjLj256EEEEELb0ELb0ELb0EEEvNS_9FwdParamsE)
        /*0a04*/ 	.word	0x000000ba


	//----- nvinfo : EIATTR_FRAME_SIZE
	.align		4
.L_436:
        /*0a08*/ 	.byte	0x04, 0x11
        /*0a0a*/ 	.short	(.L_438 - .L_437)
	.align		4
.L_437:
        /*0a0c*/ 	.word	index@($__internal_8_$__cuda_sm70_shflsync_bfly_p)
        /*0a10*/ 	.word	0x00000000


	//----- nvinfo : EIATTR_FRAME_SIZE
	.align		4
.L_438:
        /*0a14*/ 	.byte	0x04, 0x11
        /*0a16*/ 	.short	(.L_440 - .L_439)
	.align		4
.L_439:
        /*0a18*/ 	.word	index@(_ZN10layer_norm31ln_parallel_residual_fwd_kernelINS_13Kernel_traitsI6__halfS2_S2_S2_fjLj6144ELj1ELj1ELj8ELj16ENS_18Kernel_traits_baseILj6144ES2_S2_S2_S2_fjLj256EEEEELb0ELb0ELb0EEEvNS_9FwdParamsE)
        /*0a1c*/ 	.word	0x00000000


	//----- nvinfo : EIATTR_REGCOUNT
	.align		4
.L_440:
        /*0a20*/ 	.byte	0x04, 0x2f
        /*0a22*/ 	.short	(.L_442 - .L_441)
	.align		4
.L_441:
        /*0a24*/ 	.word	index@(_ZN10layer_norm31ln_parallel_residual_fwd_kernelINS_13Kernel_traitsI13__nv_bfloat16S2_S2_S2_fjLj6144ELj1ELj1ELj8ELj16ENS_18Kernel_traits_baseILj6144ES2_S2_S2_S2_fjLj256EEEEELb1ELb1ELb1EEEvNS_9FwdParamsE)
        /*0a28*/ 	.word	0x0000007d


	//----- nvinfo : EIATTR_FRAME_SIZE
	.align		4
.L_442:
        /*0a2c*/ 	.byte	0x04, 0x11
        /*0a2e*/ 	.short	(.L_444 - .L_443)
	.align		4
.L_443:
        /*0a30*/ 	.word	index@($__internal_7_$__cuda_sm70_shflsync_bfly_p)
        /*0a34*/ 	.word	0x00000000


	//----- nvinfo : EIATTR_FRAME_SIZE
	.align		4
.L_444:
        /*0a38*/ 	.byte	0x04, 0x11
        /*0a3a*/ 	.short	(.L_446 - .L_445)
	.align		4
.L_445:
        /*0a3c*/ 	.word	index@(_ZN10layer_norm31ln_parallel_residual_fwd_kernelINS_13Kernel_traitsI13__nv_bfloat16S2_S2_S2_fjLj6144ELj1ELj1ELj8ELj16ENS_18Kernel_traits_baseILj6144ES2_S2_S2_S2_fjLj256EEEEELb1ELb1ELb1EEEvNS_9FwdParamsE)
        /*0a40*/ 	.word	0x00000000


	//----- nvinfo : EIATTR_REGCOUNT
	.align		4
.L_446:
        /*0a44*/ 	.byte	0x04, 0x2f
        /*0a46*/ 	.short	(.L_448 - .L_447)
	.align		4
.L_447:
        /*0a48*/ 	.word	index@(_ZN10layer_norm31ln_parallel_residual_fwd_kernelINS_13Kernel_traitsI13__nv_bfloat16S2_S2_S2_fjLj6144ELj1ELj1ELj8ELj16ENS_18Kernel_traits_baseILj6144ES2_S2_S2_S2_fjLj256EEEEELb1ELb1ELb0EEEvNS_9FwdParamsE)
        /*0a4c*/ 	.word	0x0000007f


	//----- nvinfo : EIATTR_FRAME_SIZE
	.align		4
.L_448:
        /*0a50*/ 	.byte	0x04, 0x11
        /*0a52*/ 	.short	(.L_450 - .L_449)
	.align		4
.L_449:
        /*0a54*/ 	.word	index@($__internal_6_$__cuda_sm70_shflsync_bfly_p)
        /*0a58*/ 	.word	0x00000000


	//----- nvinfo : EIATTR_FRAME_SIZE
	.align		4
.L_450:
        /*0a5c*/ 	.byte	0x04, 0x11
        /*0a5e*/ 	.short	(.L_452 - .L_451)
	.align		4
.L_451:
        /*0a60*/ 	.word	index@(_ZN10layer_norm31ln_parallel_residual_fwd_kernelINS_13Kernel_traitsI13__nv_bfloat16S2_S2_S2_fjLj6144ELj1ELj1ELj8ELj16ENS_18Kernel_traits_baseILj6144ES2_S2_S2_S2_fjLj256EEEEELb1ELb1ELb0EEEvNS_9FwdParamsE)
        /*0a64*/ 	.word	0x00000000


	//----- nvinfo : EIATTR_REGCOUNT
	.align		4
.L_452:
        /*0a68*/ 	.byte	0x04, 0x2f
        /*0a6a*/ 	.short	(.L_454 - .L_453)
	.align		4
.L_453:
        /*0a6c*/ 	.word	index@(_ZN10layer_norm31ln_parallel_residual_fwd_kernelINS_13Kernel_traitsI13__nv_bfloat16S2_S2_S2_fjLj6144ELj1ELj1ELj8ELj16ENS_18Kernel_traits_baseILj6144ES2_S2_S2_S2_fjLj256EEEEELb1ELb0ELb1EEEvNS_9FwdParamsE)
        /*0a70*/ 	.word	0x000000a6


	//----- nvinfo : EIATTR_FRAME_SIZE
	.align		4
.L_454:
        /*0a74*/ 	.byte	0x04, 0x11
        /*0a76*/ 	.short	(.L_456 - .L_455)
	.align		4
.L_455:
        /*0a78*/ 	.word	index@($__internal_5_$__cuda_sm70_shflsync_bfly_p)
        /*0a7c*/ 	.word	0x00000000


	//----- nvinfo : EIATTR_FRAME_SIZE
	.align		4
.L_456:
        /*0a80*/ 	.byte	0x04, 0x11
        /*0a82*/ 	.short	(.L_458 - .L_457)
	.align		4
.L_457:
        /*0a84*/ 	.word	index@(_ZN10layer_norm31ln_parallel_residual_fwd_kernelINS_13Kernel_traitsI13__nv_bfloat16S2_S2_S2_fjLj6144ELj1ELj1ELj8ELj16ENS_18Kernel_traits_baseILj6144ES2_S2_S2_S2_fjLj256EEEEELb1ELb0ELb1EEEvNS_9FwdParamsE)
        /*0a88*/ 	.word	0x00000000


	//----- nvinfo : EIATTR_REGCOUNT
	.align		4
.L_458:
        /*0a8c*/ 	.byte	0x04, 0x2f
        /*0a8e*/ 	.short	(.L_460 - .L_459)
	.align		4
.L_459:
        /*0a90*/ 	.word	index@(_ZN10layer_norm31ln_parallel_residual_fwd_kernelINS_13Kernel_traitsI13__nv_bfloat16S2_S2_S2_fjLj6144ELj1ELj1ELj8ELj16ENS_18Kernel_traits_baseILj6144ES2_S2_S2_S2_fjLj256EEEEELb1ELb0ELb0EEEvNS_9FwdParamsE)
        /*0a94*/ 	.word	0x000000da


	//----- nvinfo : EIATTR_FRAME_SIZE
	.align		4
.L_460:
        /*0a98*/ 	.byte	0x04, 0x11
        /*0a9a*/ 	.short	(.L_462 - .L_461)
	.align		4
.L_461:
        /*0a9c*/ 	.word	index@($__internal_4_$__cuda_sm70_shflsync_bfly_p)
        /*0aa0*/ 	.word	0x00000000


	//----- nvinfo : EIATTR_FRAME_SIZE
	.align		4
.L_462:
        /*0aa4*/ 	.byte	0x04, 0x11
        /*0aa6*/ 	.short	(.L_464 - .L_463)
	.align		4
.L_463:
        /*0aa8*/ 	.word	index@(_ZN10layer_norm31ln_parallel_residual_fwd_kernelINS_13Kernel_traitsI13__nv_bfloat16S2_S2_S2_fjLj6144ELj1ELj1ELj8ELj16ENS_18Kernel_traits_baseILj6144ES2_S2_S2_S2_fjLj256EEEEELb1ELb0ELb0EEEvNS_9FwdParamsE)
        /*0aac*/ 	.word	0x00000000


	//----- nvinfo : EIATTR_REGCOUNT
	.align		4
.L_464:
        /*0ab0*/ 	.byte	0x04, 0x2f
        /*0ab2*/ 	.short	(.L_466 - .L_465)
	.align		4
.L_465:
        /*0ab4*/ 	.word	index@(_ZN10layer_norm31ln_parallel_residual_fwd_kernelINS_13Kernel_traitsI13__nv_bfloat16S2_S2_S2_fjLj6144ELj1ELj1ELj8ELj16ENS_18Kernel_traits_baseILj6144ES2_S2_S2_S2_fjLj256EEEEELb0ELb1ELb1EEEvNS_9FwdParamsE)
        /*0ab8*/ 	.word	0x00000076


	//----- nvinfo : EIATTR_FRAME_SIZE
	.align		4
.L_466:
        /*0abc*/ 	.byte	0x04, 0x11
        /*0abe*/ 	.short	(.L_468 - .L_467)
	.align		4
.L_467:
        /*0ac0*/ 	.word	index@($__internal_3_$__cuda_sm70_shflsync_bfly_p)
        /*0ac4*/ 	.word	0x00000000


	//----- nvinfo : EIATTR_FRAME_SIZE
	.align		4
.L_468:
        /*0ac8*/ 	.byte	0x04, 0x11
        /*0aca*/ 	.short	(.L_470 - .L_469)
	.align		4
.L_469:
        /*0acc*/ 	.word	index@(_ZN10layer_norm31ln_parallel_residual_fwd_kernelINS_13Kernel_traitsI13__nv_bfloat16S2_S2_S2_fjLj6144ELj1ELj1ELj8ELj16ENS_18Kernel_traits_baseILj6144ES2_S2_S2_S2_fjLj256EEEEELb0ELb1ELb1EEEvNS_9FwdParamsE)
        /*0ad0*/ 	.word	0x00000000


	//----- nvinfo : EIATTR_REGCOUNT
	.align		4
.L_470:
        /*0ad4*/ 	.byte	0x04, 0x2f
        /*0ad6*/ 	.short	(.L_472 - .L_471)
	.align		4
.L_471:
        /*0ad8*/ 	.word	index@(_ZN10layer_norm31ln_parallel_residual_fwd_kernelINS_13Kernel_traitsI13__nv_bfloat16S2_S2_S2_fjLj6144ELj1ELj1ELj8ELj16ENS_18Kernel_traits_baseILj6144ES2_S2_S2_S2_fjLj256EEEEELb0ELb1ELb0EEEvNS_9FwdParamsE)
        /*0adc*/ 	.word	0x00000080


	//----- nvinfo : EIATTR_FRAME_SIZE
	.align		4
.L_472:
        /*0ae0*/ 	.byte	0x04, 0x11
        /*0ae2*/ 	.short	(.L_474 - .L_473)
	.align		4
.L_473:
        /*0ae4*/ 	.word	index@($__internal_2_$__cuda_sm70_shflsync_bfly_p)
        /*0ae8*/ 	.word	0x00000000


	//----- nvinfo : EIATTR_FRAME_SIZE
	.align		4
.L_474:
        /*0aec*/ 	.byte	0x04, 0x11
        /*0aee*/ 	.short	(.L_476 - .L_475)
	.align		4
.L_475:
        /*0af0*/ 	.word	index@(_ZN10layer_norm31ln_parallel_residual_fwd_kernelINS_13Kernel_traitsI13__nv_bfloat16S2_S2_S2_fjLj6144ELj1ELj1ELj8ELj16ENS_18Kernel_traits_baseILj6144ES2_S2_S2_S2_fjLj256EEEEELb0ELb1ELb0EEEvNS_9FwdParamsE)
        /*0af4*/ 	.word	0x00000000


	//----- nvinfo : EIATTR_REGCOUNT
	.align		4
.L_476:
        /*0af8*/ 	.byte	0x04, 0x2f
        /*0afa*/ 	.short	(.L_478 - .L_477)
	.align		4
.L_477:
        /*0afc*/ 	.word	index@(_ZN10layer_norm31ln_parallel_residual_fwd_kernelINS_13Kernel_traitsI13__nv_bfloat16S2_S2_S2_fjLj6144ELj1ELj1ELj8ELj16ENS_18Kernel_traits_baseILj6144ES2_S2_S2_S2_fjLj256EEEEELb0ELb0ELb1EEEvNS_9FwdParamsE)
        /*0b00*/ 	.word	0x000000b4


	//----- nvinfo : EIATTR_FRAME_SIZE
	.align		4
.L_478:
        /*0b04*/ 	.byte	0x04, 0x11
        /*0b06*/ 	.short	(.L_480 - .L_479)
	.align		4
.L_479:
        /*0b08*/ 	.word	index@($__internal_1_$__cuda_sm70_shflsync_bfly_p)
        /*0b0c*/ 	.word	0x00000000


	//----- nvinfo : EIATTR_FRAME_SIZE
	.align		4
.L_480:
        /*0b10*/ 	.byte	0x04, 0x11
        /*0b12*/ 	.short	(.L_482 - .L_481)
	.align		4
.L_481:
        /*0b14*/ 	.word	index@(_ZN10layer_norm31ln_parallel_residual_fwd_kernelINS_13Kernel_traitsI13__nv_bfloat16S2_S2_S2_fjLj6144ELj1ELj1ELj8ELj16ENS_18Kernel_traits_baseILj6144ES2_S2_S2_S2_fjLj256EEEEELb0ELb0ELb1EEEvNS_9FwdParamsE)
        /*0b18*/ 	.word	0x00000000


	//----- nvinfo : EIATTR_REGCOUNT
	.align		4
.L_482:
        /*0b1c*/ 	.byte	0x04, 0x2f
        /*0b1e*/ 	.short	(.L_484 - .L_483)
	.align		4
.L_483:
        /*0b20*/ 	.word	index@(_ZN10layer_norm31ln_parallel_residual_fwd_kernelINS_13Kernel_traitsI13__nv_bfloat16S2_S2_S2_fjLj6144ELj1ELj1ELj8ELj16ENS_18Kernel_traits_baseILj6144ES2_S2_S2_S2_fjLj256EEEEELb0ELb0ELb0EEEvNS_9FwdParamsE)
        /*0b24*/ 	.word	0x000000ba


	//----- nvinfo : EIATTR_FRAME_SIZE
	.align		4
.L_484:
        /*0b28*/ 	.byte	0x04, 0x11
        /*0b2a*/ 	.short	(.L_486 - .L_485)
	.align		4
.L_485:
        /*0b2c*/ 	.word	index@($__internal_0_$__cuda_sm70_shflsync_bfly_p)
        /*0b30*/ 	.word	0x00000000


	//----- nvinfo : EIATTR_FRAME_SIZE
	.align		4
.L_486:
        /*0b34*/ 	.byte	0x04, 0x11
        /*0b36*/ 	.short	(.L_488 - .L_487)
	.align		4
.L_487:
        /*0b38*/ 	.word	index@(_ZN10layer_norm31ln_parallel_residual_fwd_kernelINS_13Kernel_traitsI13__nv_bfloat16S2_S2_S2_fjLj6144ELj1ELj1ELj8ELj16ENS_18Kernel_traits_baseILj6144ES2_S2_S2_S2_fjLj256EEEEELb0ELb0ELb0EEEvNS_9FwdParamsE)
        /*0b3c*/ 	.word	0x00000000


	//----- nvinfo : EIATTR_MIN_STACK_SIZE
	.align		4
.L_488:
        /*0b40*/ 	.byte	0x04, 0x12
        /*0b42*/ 	.short	(.L_490 - .L_489)
	.align		4
.L_489:
        /*0b44*/ 	.word	index@(_ZN10layer_norm31ln_parallel_residual_fwd_kernelINS_13Kernel_traitsI13__nv_bfloat16S2_S2_S2_fjLj6144ELj1ELj1ELj8ELj16ENS_18Kernel_traits_baseILj6144ES2_S2_S2_S2_fjLj256EEEEELb0ELb0ELb0EEEvNS_9FwdParamsE)
        /*0b48*/ 	.word	0x00000000


	//----- nvinfo : EIATTR_MIN_STACK_SIZE
	.align		4
.L_490:
        /*0b4c*/ 	.byte	0x04, 0x12
        /*0b4e*/ 	.short	(.L_492 - .L_491)
	.align		4
.L_491:
        /*0b50*/ 	.word	index@(_ZN10layer_norm31ln_parallel_residual_fwd_kernelINS_13Kernel_traitsI13__nv_bfloat16S2_S2_S2_fjLj6144ELj1ELj1ELj8ELj16ENS_18Kernel_traits_baseILj6144ES2_S2_S2_S2_fjLj256EEEEELb0ELb0ELb1EEEvNS_9FwdParamsE)
        /*0b54*/ 	.word	0x00000000


	//----- nvinfo : EIATTR_MIN_STACK_SIZE
	.align		4
.L_492:
        /*0b58*/ 	.byte	0x04, 0x12
        /*0b5a*/ 	.short	(.L_494 - .L_493)
	.align		4
.L_493:
        /*0b5c*/ 	.word	index@(_ZN10layer_norm31ln_parallel_residual_fwd_kernelINS_13Kernel_traitsI13__nv_bfloat16S2_S2_S2_fjLj6144ELj1ELj1ELj8ELj16ENS_18Kernel_traits_baseILj6144ES2_S2_S2_S2_fjLj256EEEEELb0ELb1ELb0EEEvNS_9FwdParamsE)
        /*0b60*/ 	.word	0x00000000


	//----- nvinfo : EIATTR_MIN_STACK_SIZE
	.align		4
.L_494:
        /*0b64*/ 	.byte	0x04, 0x12
        /*0b66*/ 	.short	(.L_496 - .L_495)
	.align		4
.L_495:
        /*0b68*/ 	.word	index@(_ZN10layer_norm31ln_parallel_residual_fwd_kernelINS_13Kernel_traitsI13__nv_bfloat16S2_S2_S2_fjLj6144ELj1ELj1ELj8ELj16ENS_18Kernel_traits_baseILj6144ES2_S2_S2_S2_fjLj256EEEEELb0ELb1ELb1EEEvNS_9FwdParamsE)
        /*0b6c*/ 	.word	0x00000000


	//----- nvinfo : EIATTR_MIN_STACK_SIZE
	.align		4
.L_496:
        /*0b70*/ 	.byte	0x04, 0x12
        /*0b72*/ 	.short	(.L_498 - .L_497)
	.align		4
.L_497:
        /*0b74*/ 	.word	index@(_ZN10layer_norm31ln_parallel_residual_fwd_kernelINS_13Kernel_traitsI13__nv_bfloat16S2_S2_S2_fjLj6144ELj1ELj1ELj8ELj16ENS_18Kernel_traits_baseILj6144ES2_S2_S2_S2_fjLj256EEEEELb1ELb0ELb0EEEvNS_9FwdParamsE)
        /*0b78*/ 	.word	0x00000000


	//----- nvinfo : EIATTR_MIN_STACK_SIZE
	.align		4
.L_498:
        /*0b7c*/ 	.byte	0x04, 0x12
        /*0b7e*/ 	.short	(.L_500 - .L_499)
	.align		4
.L_499:
        /*0b80*/ 	.word	index@(_ZN10layer_norm31ln_parallel_residual_fwd_kernelINS_13Kernel_traitsI13__nv_bfloat16S2_S2_S2_fjLj6144ELj1ELj1ELj8ELj16ENS_18Kernel_traits_baseILj6144ES2_S2_S2_S2_fjLj256EEEEELb1ELb0ELb1EEEvNS_9FwdParamsE)
        /*0b84*/ 	.word	0x00000000


	//----- nvinfo : EIATTR_MIN_STACK_SIZE
	.align		4
.L_500:
        /*0b88*/ 	.byte	0x04, 0x12
        /*0b8a*/ 	.short	(.L_502 - .L_501)
	.align		4
.L_501:
        /*0b8c*/ 	.word	index@(_ZN10layer_norm31ln_parallel_residual_fwd_kernelINS_13Kernel_traitsI13__nv_bfloat16S2_S2_S2_fjLj6144ELj1ELj1ELj8ELj16ENS_18Kernel_traits_baseILj6144ES2_S2_S2_S2_fjLj256EEEEELb1ELb1ELb0EEEvNS_9FwdParamsE)
        /*0b90*/ 	.word	0x00000000


	//----- nvinfo : EIATTR_MIN_STACK_SIZE
	.align		4
.L_502:
        /*0b94*/ 	.byte	0x04, 0x12
        /*0b96*/ 	.short	(.L_504 - .L_503)
	.align		4
.L_503:
        /*0b98*/ 	.word	index@(_ZN10layer_norm31ln_parallel_residual_fwd_kernelINS_13Kernel_traitsI13__nv_bfloat16S2_S2_S2_fjLj6144ELj1ELj1ELj8ELj16ENS_18Kernel_traits_baseILj6144ES2_S2_S2_S2_fjLj256EEEEELb1ELb1ELb1EEEvNS_9FwdParamsE)
        /*0b9c*/ 	.word	0x00000000


	//----- nvinfo : EIATTR_MIN_STACK_SIZE
	.align		4
.L_504:
        /*0ba0*/ 	.byte	0x04, 0x12
        /*0ba2*/ 	.short	(.L_506 - .L_505)
	.align		4
.L_505:
        /*0ba4*/ 	.word	index@(_ZN10layer_norm31ln_parallel_residual_fwd_kernelINS_13Kernel_traitsI6__halfS2_S2_S2_fjLj6144ELj1ELj1ELj8ELj16ENS_18Kernel_traits_baseILj6144ES2_S2_S2_S2_fjLj256EEEEELb0ELb0ELb0EEEvNS_9FwdParamsE)
        /*0ba8*/ 	.word	0x00000000


	//----- nvinfo : EIATTR_MIN_STACK_SIZE
	.align		4
.L_506:
        /*0bac*/ 	.byte	0x04, 0x12
        /*0bae*/ 	.short	(.L_508 - .L_507)
	.align		4
.L_507:
        /*0bb0*/ 	.word	index@(_ZN10layer_norm31ln_parallel_residual_fwd_kernelINS_13Kernel_traitsI6__halfS2_S2_S2_fjLj6144ELj1ELj1ELj8ELj16ENS_18Kernel_traits_baseILj6144ES2_S2_S2_S2_fjLj256EEEEELb0ELb0ELb1EEEvNS_9FwdParamsE)
        /*0bb4*/ 	.word	0x00000000


	//----- nvinfo : EIATTR_MIN_STACK_SIZE
	.align		4
.L_508:
        /*0bb8*/ 	.byte	0x04, 0x12
        /*0bba*/ 	.short	(.L_510 - .L_509)
	.align		4
.L_509:
        /*0bbc*/ 	.word	index@(_ZN10layer_norm31ln_parallel_residual_fwd_kernelINS_13Kernel_traitsI6__halfS2_S2_S2_fjLj6144ELj1ELj1ELj8ELj16ENS_18Kernel_traits_baseILj6144ES2_S2_S2_S2_fjLj256EEEEELb0ELb1ELb0EEEvNS_9FwdParamsE)
        /*0bc0*/ 	.word	0x00000000


	//----- nvinfo : EIATTR_MIN_STACK_SIZE
	.align		4
.L_510:
        /*0bc4*/ 	.byte	0x04, 0x12
        /*0bc6*/ 	.short	(.L_512 - .L_511)
	.align		4
.L_511:
        /*0bc8*/ 	.word	index@(_ZN10layer_norm31ln_parallel_residual_fwd_kernelINS_13Kernel_traitsI6__halfS2_S2_S2_fjLj6144ELj1ELj1ELj8ELj16ENS_18Kernel_traits_baseILj6144ES2_S2_S2_S2_fjLj256EEEEELb0ELb1ELb1EEEvNS_9FwdParamsE)
        /*0bcc*/ 	.word	0x00000000


	//----- nvinfo : EIATTR_MIN_STACK_SIZE
	.align		4
.L_512:
        /*0bd0*/ 	.byte	0x04, 0x12
        /*0bd2*/ 	.short	(.L_514 - .L_513)
	.align		4
.L_513:
        /*0bd4*/ 	.word	index@(_ZN10layer_norm31ln_parallel_residual_fwd_kernelINS_13Kernel_traitsI6__halfS2_S2_S2_fjLj6144ELj1ELj1ELj8ELj16ENS_18Kernel_traits_baseILj6144ES2_S2_S2_S2_fjLj256EEEEELb1ELb0ELb0EEEvNS_9FwdParamsE)
        /*0bd8*/ 	.word	0x00000000


	//----- nvinfo : EIATTR_MIN_STACK_SIZE
	.align		4
.L_514:
        /*0bdc*/ 	.byte	0x04, 0x12
        /*0bde*/ 	.short	(.L_516 - .L_515)
	.align		4
.L_515:
        /*0be0*/ 	.word	index@(_ZN10layer_norm31ln_parallel_residual_fwd_kernelINS_13Kernel_traitsI6__halfS2_S2_S2_fjLj6144ELj1ELj1ELj8ELj16ENS_18Kernel_traits_baseILj6144ES2_S2_S2_S2_fjLj256EEEEELb1ELb0ELb1EEEvNS_9FwdParamsE)
        /*0be4*/ 	.word	0x00000000


	//----- nvinfo : EIATTR_MIN_STACK_SIZE
	.align		4
.L_516:
        /*0be8*/ 	.byte	0x04, 0x12
        /*0bea*/ 	.short	(.L_518 - .L_517)
	.align		4
.L_517:
        /*0bec*/ 	.word	index@(_ZN10layer_norm31ln_parallel_residual_fwd_kernelINS_13Kernel_traitsI6__halfS2_S2_S2_fjLj6144ELj1ELj1ELj8ELj16ENS_18Kernel_traits_baseILj6144ES2_S2_S2_S2_fjLj256EEEEELb1ELb1ELb0EEEvNS_9FwdParamsE)
        /*0bf0*/ 	.word	0x00000000


	//----- nvinfo : EIATTR_MIN_STACK_SIZE
	.align		4
.L_518:
        /*0bf4*/ 	.byte	0x04, 0x12
        /*0bf6*/ 	.short	(.L_520 - .L_519)
	.align		4
.L_519:
        /*0bf8*/ 	.word	index@(_ZN10layer_norm31ln_parallel_residual_fwd_kernelINS_13Kernel_traitsI6__halfS2_S2_S2_fjLj6144ELj1ELj1ELj8ELj16ENS_18Kernel_traits_baseILj6144ES2_S2_S2_S2_fjLj256EEEEELb1ELb1ELb1EEEvNS_9FwdParamsE)
        /*0bfc*/ 	.word	0x00000000


	//----- nvinfo : EIATTR_MIN_STACK_SIZE
	.align		4
.L_520:
        /*0c00*/ 	.byte	0x04, 0x12
        /*0c02*/ 	.short	(.L_522 - .L_521)
	.align		4
.L_521:
        /*0c04*/ 	.word	index@(_ZN10layer_norm31ln_parallel_residual_fwd_kernelINS_13Kernel_traitsIf13__nv_bfloat16S2_S2_fjLj6144ELj1ELj1ELj8ELj16ENS_18Kernel_traits_baseILj6144EfS2_S2_S2_fjLj256EEEEELb0ELb0ELb0EEEvNS_9FwdParamsE)
        /*0c08*/ 	.word	0x00000000


	//----- nvinfo : EIATTR_MIN_STACK_SIZE
	.align		4
.L_522:
        /*0c0c*/ 	.byte	0x04, 0x12
        /*0c0e*/ 	.short	(.L_524 - .L_523)
	.align		4
.L_523:
        /*0c10*/ 	.word	index@(_ZN10layer_norm31ln_parallel_residual_fwd_kernelINS_13Kernel_traitsIf13__nv_bfloat16S2_S2_fjLj6144ELj1ELj1ELj8ELj16ENS_18Kernel_traits_baseILj6144EfS2_S2_S2_fjLj256EEEEELb0ELb0ELb1EEEvNS_9FwdParamsE)
        /*0c14*/ 	.word	0x00000000


	//----- nvinfo : EIATTR_MIN_STACK_SIZE
	.align		4
.L_524:
        /*0c18*/ 	.byte	0x04, 0x12
        /*0c1a*/ 	.short	(.L_526 - .L_525)
	.align		4
.L_525:
        /*0c1c*/ 	.word	index@(_ZN10layer_norm31ln_parallel_residual_fwd_kernelINS_13Kernel_traitsIf13__nv_bfloat16S2_S2_fjLj6144ELj1ELj1ELj8ELj16ENS_18Kernel_traits_baseILj6144EfS2_S2_S2_fjLj256EEEEELb0ELb1ELb0EEEvNS_9FwdParamsE)
        /*0c20*/ 	.word	0x00000000


	//----- nvinfo : EIATTR_MIN_STACK_SIZE
	.align		4
.L_526:
        /*0c24*/ 	.byte	0x04, 0x12
        /*0c26*/ 	.short	(.L_528 - .L_527)
	.align		4
.L_527:
        /*0c28*/ 	.word	index@(_ZN10layer_norm31ln_parallel_residual_fwd_kernelINS_13Kernel_traitsIf13__nv_bfloat16S2_S2_fjLj6144ELj1ELj1ELj8ELj16ENS_18Kernel_traits_baseILj6144EfS2_S2_S2_fjLj256EEEEELb0ELb1ELb1EEEvNS_9FwdParamsE)
        /*0c2c*/ 	.word	0x00000000


	//----- nvinfo : EIATTR_MIN_STACK_SIZE
	.align		4
.L_528:
        /*0c30*/ 	.byte	0x04, 0x12
        /*0c32*/ 	.short	(.L_530 - .L_529)
	.align		4
.L_529:
        /*0c34*/ 	.word	index@(_ZN10layer_norm31ln_parallel_residual_fwd_kernelINS_13Kernel_traitsIf13__nv_bfloat16S2_S2_fjLj6144ELj1ELj1ELj8ELj16ENS_18Kernel_traits_baseILj6144EfS2_S2_S2_fjLj256EEEEELb1ELb0ELb0EEEvNS_9FwdParamsE)
        /*0c38*/ 	.word	0x00000000


	//----- nvinfo : EIATTR_MIN_STACK_SIZE
	.align		4
.L_530:
        /*0c3c*/ 	.byte	0x04, 0x12
        /*0c3e*/ 	.short	(.L_532 - .L_531)
	.align		4
.L_531:
        /*0c40*/ 	.word	index@(_ZN10layer_norm31ln_parallel_residual_fwd_kernelINS_13Kernel_traitsIf13__nv_bfloat16S2_S2_fjLj6144ELj1ELj1ELj8ELj16ENS_18Kernel_traits_baseILj6144EfS2_S2_S2_fjLj256EEEEELb1ELb0ELb1EEEvNS_9FwdParamsE)
        /*0c44*/ 	.word	0x00000000


	//----- nvinfo : EIATTR_MIN_STACK_SIZE
	.align		4
.L_532:
        /*0c48*/ 	.byte	0x04, 0x12
        /*0c4a*/ 	.short	(.L_534 - .L_533)
	.align		4
.L_533:
        /*0c4c*/ 	.word	index@(_ZN10layer_norm31ln_parallel_residual_fwd_kernelINS_13Kernel_traitsIf13__nv_bfloat16S2_S2_fjLj6144ELj1ELj1ELj8ELj16ENS_18Kernel_traits_baseILj6144EfS2_S2_S2_fjLj256EEEEELb1ELb1ELb0EEEvNS_9FwdParamsE)
        /*0c50*/ 	.word	0x00000000


	//----- nvinfo : EIATTR_MIN_STACK_SIZE
	.align		4
.L_534:
        /*0c54*/ 	.byte	0x04, 0x12
        /*0c56*/ 	.short	(.L_536 - .L_535)
	.align		4
.L_535:
        /*0c58*/ 	.word	index@(_ZN10layer_norm31ln_parallel_residual_fwd_kernelINS_13Kernel_traitsIf13__nv_bfloat16S2_S2_fjLj6144ELj1ELj1ELj8ELj16ENS_18Kernel_traits_baseILj6144EfS2_S2_S2_fjLj256EEEEELb1ELb1ELb1EEEvNS_9FwdParamsE)
        /*0c5c*/ 	.word	0x00000000


	//----- nvinfo : EIATTR_MIN_STACK_SIZE
	.align		4
.L_536:
        /*0c60*/ 	.byte	0x04, 0x12
        /*0c62*/ 	.short	(.L_538 - .L_537)
	.align		4
.L_537:
        /*0c64*/ 	.word	index@(_ZN10layer_norm31ln_parallel_residual_fwd_kernelINS_13Kernel_traitsI13__nv_bfloat16S2_fS2_fjLj6144ELj1ELj1ELj8ELj16ENS_18Kernel_traits_baseILj6144ES2_S2_fS2_fjLj256EEEEELb0ELb0ELb0EEEvNS_9FwdParamsE)
        /*0c68*/ 	.word	0x00000000


	//----- nvinfo : EIATTR_MIN_STACK_SIZE
	.align		4
.L_538:
        /*0c6c*/ 	.byte	0x04, 0x12
        /*0c6e*/ 	.short	(.L_540 - .L_539)
	.align		4
.L_539:
        /*0c70*/ 	.word	index@(_ZN10layer_norm31ln_parallel_residual_fwd_kernelINS_13Kernel_traitsI13__nv_bfloat16S2_fS2_fjLj6144ELj1ELj1ELj8ELj16ENS_18Kernel_traits_baseILj6144ES2_S2_fS2_fjLj256EEEEELb0ELb0ELb1EEEvNS_9FwdParamsE)
        /*0c74*/ 	.word	0x00000000


	//----- nvinfo : EIATTR_MIN_STACK_SIZE
	.align		4
.L_540:
        /*0c78*/ 	.byte	0x04, 0x12
        /*0c7a*/ 	.short	(.L_542 - .L_541)
	.align		4
.L_541:
        /*0c7c*/ 	.word	index@(_ZN10layer_norm31ln_parallel_residual_fwd_kernelINS_13Kernel_traitsI13__nv_bfloat16S2_fS2_fjLj6144ELj1ELj1ELj8ELj16ENS_18Kernel_traits_baseILj6144ES2_S2_fS2_fjLj256EEEEELb0ELb1ELb0EEEvNS_9FwdParamsE)
        /*0c80*/ 	.word	0x00000000


	//----- nvinfo : EIATTR_MIN_STACK_SIZE
	.align		4
.L_542:
        /*0c84*/ 	.byte	0x04, 0x12
        /*0c86*/ 	.short	(.L_544 - .L_543)
	.align		4
.L_543:
        /*0c88*/ 	.word	index@(_ZN10layer_norm31ln_parallel_residual_fwd_kernelINS_13Kernel_traitsI13__nv_bfloat16S2_fS2_fjLj6144ELj1ELj1ELj8ELj16ENS_18Kernel_traits_baseILj6144ES2_S2_fS2_fjLj256EEEEELb0ELb1ELb1EEEvNS_9FwdParamsE)
        /*0c8c*/ 	.word	0x00000000


	//----- nvinfo : EIATTR_MIN_STACK_SIZE
	.align		4
.L_544:
        /*0c90*/ 	.byte	0x04, 0x12
        /*0c92*/ 	.short	(.L_546 - .L_545)
	.align		4
.L_545:
        /*0c94*/ 	.word	index@(_ZN10layer_norm31ln_parallel_residual_fwd_kernelINS_13Kernel_traitsI13__nv_bfloat16S2_fS2_fjLj6144ELj1ELj1ELj8ELj16ENS_18Kernel_traits_baseILj6144ES2_S2_fS2_fjLj256EEEEELb1ELb0ELb0EEEvNS_9FwdParamsE)
        /*0c98*/ 	.word	0x00000000


	//----- nvinfo : EIATTR_MIN_STACK_SIZE
	.align		4
.L_546:
        /*0c9c*/ 	.byte	0x04, 0x12
        /*0c9e*/ 	.short	(.L_548 - .L_547)
	.align		4
.L_547:
        /*0ca0*/ 	.word	index@(_ZN10layer_norm31ln_parallel_residual_fwd_kernelINS_13Kernel_traitsI13__nv_bfloat16S2_fS2_fjLj6144ELj1ELj1ELj8ELj16ENS_18Kernel_traits_baseILj6144ES2_S2_fS2_fjLj256EEEEELb1ELb0ELb1EEEvNS_9FwdParamsE)
        /*0ca4*/ 	.word	0x00000000


	//----- nvinfo : EIATTR_MIN_STACK_SIZE
	.align		4
.L_548:
        /*0ca8*/ 	.byte	0x04, 0x12
        /*0caa*/ 	.short	(.L_550 - .L_549)
	.align		4
.L_549:
        /*0cac*/ 	.word	index@(_ZN10layer_norm31ln_parallel_residual_fwd_kernelINS_13Kernel_traitsI13__nv_bfloat16S2_fS2_fjLj6144ELj1ELj1ELj8ELj16ENS_18Kernel_traits_baseILj6144ES2_S2_fS2_fjLj256EEEEELb1ELb1ELb0EEEvNS_9FwdParamsE)
        /*0cb0*/ 	.word	0x00000000


	//----- nvinfo : EIATTR_MIN_STACK_SIZE
	.align		4
.L_550:
        /*0cb4*/ 	.byte	0x04, 0x12
        /*0cb6*/ 	.short	(.L_552 - .L_551)
	.align		4
.L_551:
        /*0cb8*/ 	.word	index@(_ZN10layer_norm31ln_parallel_residual_fwd_kernelINS_13Kernel_traitsI13__nv_bfloat16S2_fS2_fjLj6144ELj1ELj1ELj8ELj16ENS_18Kernel_traits_baseILj6144ES2_S2_fS2_fjLj256EEEEELb1ELb1ELb1EEEvNS_9FwdParamsE)
        /*0cbc*/ 	.word	0x00000000


	//----- nvinfo : EIATTR_MIN_STACK_SIZE
	.align		4
.L_552:
        /*0cc0*/ 	.byte	0x04, 0x12
        /*0cc2*/ 	.short	(.L_554 - .L_553)
	.align		4
.L_553:
        /*0cc4*/ 	.word	index@(_ZN10layer_norm31ln_parallel_residual_fwd_kernelINS_13Kernel_traitsIf13__nv_bfloat16fS2_fjLj6144ELj1ELj1ELj8ELj16ENS_18Kernel_traits_baseILj6144EfS2_fS2_fjLj256EEEEELb0ELb0ELb0EEEvNS_9FwdParamsE)
        /*0cc8*/ 	.word	0x00000000


	//----- nvinfo : EIATTR_MIN_STACK_SIZE
	.align		4
.L_554:
        /*0ccc*/ 	.byte	0x04, 0x12
        /*0cce*/ 	.short	(.L_556 - .L_555)
	.align		4
.L_555:
        /*0cd0*/ 	.word	index@(_ZN10layer_norm31ln_parallel_residual_fwd_kernelINS_13Kernel_traitsIf13__nv_bfloat16fS2_fjLj6144ELj1ELj1ELj8ELj16ENS_18Kernel_traits_baseILj6144EfS2_fS2_fjLj256EEEEELb0ELb0ELb1EEEvNS_9FwdParamsE)
        /*0cd4*/ 	.word	0x00000000


	//----- nvinfo : EIATTR_MIN_STACK_SIZE
	.align		4
.L_556:
        /*0cd8*/ 	.byte	0x04, 0x12
        /*0cda*/ 	.short	(.L_558 - .L_557)
	.align		4
.L_557:
        /*0cdc*/ 	.word	index@(_ZN10layer_norm31ln_parallel_residual_fwd_kernelINS_13Kernel_traitsIf13__nv_bfloat16fS2_fjLj6144ELj1ELj1ELj8ELj16ENS_18Kernel_traits_baseILj6144EfS2_fS2_fjLj256EEEEELb0ELb1ELb0EEEvNS_9FwdParamsE)
        /*0ce0*/ 	.word	0x00000000


	//----- nvinfo : EIATTR_MIN_STACK_SIZE
	.align		4
.L_558:
        /*0ce4*/ 	.byte	0x04, 0x12
        /*0ce6*/ 	.short	(.L_560 - .L_559)
	.align		4
.L_559:
        /*0ce8*/ 	.word	index@(_ZN10layer_norm31ln_parallel_residual_fwd_kernelINS_13Kernel_traitsIf13__nv_bfloat16fS2_fjLj6144ELj1ELj1ELj8ELj16ENS_18Kernel_traits_baseILj6144EfS2_fS2_fjLj256EEEEELb0ELb1ELb1EEEvNS_9FwdParamsE)
        /*0cec*/ 	.word	0x00000000


	//----- nvinfo : EIATTR_MIN_STACK_SIZE
	.align		4
.L_560:
        /*0cf0*/ 	.byte	0x04, 0x12
        /*0cf2*/ 	.short	(.L_562 - .L_561)
	.align		4
.L_561:
        /*0cf4*/ 	.word	index@(_ZN10layer_norm31ln_parallel_residual_fwd_kernelINS_13Kernel_traitsIf13__nv_bfloat16fS2_fjLj6144ELj1ELj1ELj8ELj16ENS_18Kernel_traits_baseILj6144EfS2_fS2_fjLj256EEEEELb1ELb0ELb0EEEvNS_9FwdParamsE)
        /*0cf8*/ 	.word	0x00000000


	//----- nvinfo : EIATTR_MIN_STACK_SIZE
	.align		4
.L_562:
        /*0cfc*/ 	.byte	0x04, 0x12
        /*0cfe*/ 	.short	(.L_564 - .L_563)
	.align		4
.L_563:
        /*0d00*/ 	.word	index@(_ZN10layer_norm31ln_parallel_residual_fwd_kernelINS_13Kernel_traitsIf13__nv_bfloat16fS2_fjLj6144ELj1ELj1ELj8ELj16ENS_18Kernel_traits_baseILj6144EfS2_fS2_fjLj256EEEEELb1ELb0ELb1EEEvNS_9FwdParamsE)
        /*0d04*/ 	.word	0x00000000


	//----- nvinfo : EIATTR_MIN_STACK_SIZE
	.align		4
.L_564:
        /*0d08*/ 	.byte	0x04, 0x12
        /*0d0a*/ 	.short	(.L_566 - .L_565)
	.align		4
.L_565:
        /*0d0c*/ 	.word	index@(_ZN10layer_norm31ln_parallel_residual_fwd_kernelINS_13Kernel_traitsIf13__nv_bfloat16fS2_fjLj6144ELj1ELj1ELj8ELj16ENS_18Kernel_traits_baseILj6144EfS2_fS2_fjLj256EEEEELb1ELb1ELb0EEEvNS_9FwdParamsE)
        /*0d10*/ 	.word	0x00000000


	//----- nvinfo : EIATTR_MIN_STACK_SIZE
	.align		4
.L_566:
        /*0d14*/ 	.byte	0x04, 0x12
        /*0d16*/ 	.short	(.L_568 - .L_567)
	.align		4
.L_567:
        /*0d18*/ 	.word	index@(_ZN10layer_norm31ln_parallel_residual_fwd_kernelINS_13Kernel_traitsIf13__nv_bfloat16fS2_fjLj6144ELj1ELj1ELj8ELj16ENS_18Kernel_traits_baseILj6144EfS2_fS2_fjLj256EEEEELb1ELb1ELb1EEEvNS_9FwdParamsE)
        /*0d1c*/ 	.word	0x00000000


	//----- nvinfo : EIATTR_MIN_STACK_SIZE
	.align		4
.L_568:
        /*0d20*/ 	.byte	0x04, 0x12
        /*0d22*/ 	.short	(.L_570 - .L_569)
	.align		4
.L_569:
        /*0d24*/ 	.word	index@(_ZN10layer_norm31ln_parallel_residual_fwd_kernelINS_13Kernel_traitsIf6__halfS2_S2_fjLj6144ELj1ELj1ELj8ELj16ENS_18Kernel_traits_baseILj6144EfS2_S2_S2_fjLj256EEEEELb0ELb0ELb0EEEvNS_9FwdParamsE)
        /*0d28*/ 	.word	0x00000000


	//----- nvinfo : EIATTR_MIN_STACK_SIZE
	.align		4
.L_570:
        /*0d2c*/ 	.byte	0x04, 0x12
        /*0d2e*/ 	.short	(.L_572 - .L_571)
	.align		4
.L_571:
        /*0d30*/ 	.word	index@(_ZN10layer_norm31ln_parallel_residual_fwd_kernelINS_13Kernel_traitsIf6__halfS2_S2_fjLj6144ELj1ELj1ELj8ELj16ENS_18Kernel_traits_baseILj6144EfS2_S2_S2_fjLj256EEEEELb0ELb0ELb1EEEvNS_9FwdParamsE)
        /*0d34*/ 	.word	0x00000000


	//----- nvinfo : EIATTR_MIN_STACK_SIZE
	.align		4
.L_572:
        /*0d38*/ 	.byte	0x04, 0x12
        /*0d3a*/ 	.short	(.L_574 - .L_573)
	.align		4
.L_573:
        /*0d3c*/ 	.word	index@(_ZN10layer_norm31ln_parallel_residual_fwd_kernelINS_13Kernel_traitsIf6__halfS2_S2_fjLj6144ELj1ELj1ELj8ELj16ENS_18Kernel_traits_baseILj6144EfS2_S2_S2_fjLj256EEEEELb0ELb1ELb0EEEvNS_9FwdParamsE)
        /*0d40*/ 	.word	0x00000000


	//----- nvinfo : EIATTR_MIN_STACK_SIZE
	.align		4
.L_574:
        /*0d44*/ 	.byte	0x04, 0x12
        /*0d46*/ 	.short	(.L_576 - .L_575)
	.align		4
.L_575:
        /*0d48*/ 	.word	index@(_ZN10layer_norm31ln_parallel_residual_fwd_kernelINS_13Kernel_traitsIf6__halfS2_S2_fjLj6144ELj1ELj1ELj8ELj16ENS_18Kernel_traits_baseILj6144EfS2_S2_S2_fjLj256EEEEELb0ELb1ELb1EEEvNS_9FwdParamsE)
        /*0d4c*/ 	.word	0x00000000


	//----- nvinfo : EIATTR_MIN_STACK_SIZE
	.align		4
.L_576:
        /*0d50*/ 	.byte	0x04, 0x12
        /*0d52*/ 	.short	(.L_578 - .L_577)
	.align		4
.L_577:
        /*0d54*/ 	.word	index@(_ZN10layer_norm31ln_parallel_residual_fwd_kernelINS_13Kernel_traitsIf6__halfS2_S2_fjLj6144ELj1ELj1ELj8ELj16ENS_18Kernel_traits_baseILj6144EfS2_S2_S2_fjLj256EEEEELb1ELb0ELb0EEEvNS_9FwdParamsE)
        /*0d58*/ 	.word	0x00000000


	//----- nvinfo : EIATTR_MIN_STACK_SIZE
	.align		4
.L_578:
        /*0d5c*/ 	.byte	0x04, 0x12
        /*0d5e*/ 	.short	(.L_580 - .L_579)
	.align		4
.L_579:
        /*0d60*/ 	.word	index@(_ZN10layer_norm31ln_parallel_residual_fwd_kernelINS_13Kernel_traitsIf6__halfS2_S2_fjLj6144ELj1ELj1ELj8ELj16ENS_18Kernel_traits_baseILj6144EfS2_S2_S2_fjLj256EEEEELb1ELb0ELb1EEEvNS_9FwdParamsE)
        /*0d64*/ 	.word	0x00000000


	//----- nvinfo : EIATTR_MIN_STACK_SIZE
	.align		4
.L_580:
        /*0d68*/ 	.byte	0x04, 0x12
        /*0d6a*/ 	.short	(.L_582 - .L_581)
	.align		4
.L_581:
        /*0d6c*/ 	.word	index@(_ZN10layer_norm31ln_parallel_residual_fwd_kernelINS_13Kernel_traitsIf6__halfS2_S2_fjLj6144ELj1ELj1ELj8ELj16ENS_18Kernel_traits_baseILj6144EfS2_S2_S2_fjLj256EEEEELb1ELb1ELb0EEEvNS_9FwdParamsE)
        /*0d70*/ 	.word	0x00000000


	//----- nvinfo : EIATTR_MIN_STACK_SIZE
	.align		4
.L_582:
        /*0d74*/ 	.byte	0x04, 0x12
        /*0d76*/ 	.short	(.L_584 - .L_583)
	.align		4
.L_583:
        /*0d78*/ 	.word	index@(_ZN10layer_norm31ln_parallel_residual_fwd_kernelINS_13Kernel_traitsIf6__halfS2_S2_fjLj6144ELj1ELj1ELj8ELj16ENS_18Kernel_traits_baseILj6144EfS2_S2_S2_fjLj256EEEEELb1ELb1ELb1EEEvNS_9FwdParamsE)
        /*0d7c*/ 	.word	0x00000000


	//----- nvinfo : EIATTR_MIN_STACK_SIZE
	.align		4
.L_584:
        /*0d80*/ 	.byte	0x04, 0x12
        /*0d82*/ 	.short	(.L_586 - .L_585)
	.align		4
.L_585:
        /*0d84*/ 	.word	index@(_ZN10layer_norm31ln_parallel_residual_fwd_kernelINS_13Kernel_traitsI6__halfS2_fS2_fjLj6144ELj1ELj1ELj8ELj16ENS_18Kernel_traits_baseILj6144ES2_S2_fS2_fjLj256EEEEELb0ELb0ELb0EEEvNS_9FwdParamsE)
        /*0d88*/ 	.word	0x00000000


	//----- nvinfo : EIATTR_MIN_STACK_SIZE
	.align		4
.L_586:
        /*0d8c*/ 	.byte	0x04, 0x12
        /*0d8e*/ 	.short	(.L_588 - .L_587)
	.align		4
.L_587:
        /*0d90*/ 	.word	index@(_ZN10layer_norm31ln_parallel_residual_fwd_kernelINS_13Kernel_traitsI6__halfS2_fS2_fjLj6144ELj1ELj1ELj8ELj16ENS_18Kernel_traits_baseILj6144ES2_S2_fS2_fjLj256EEEEELb0ELb0ELb1EEEvNS_9FwdParamsE)
        /*0d94*/ 	.word	0x00000000


	//----- nvinfo : EIATTR_MIN_STACK_SIZE
	.align		4
.L_588:
        /*0d98*/ 	.byte	0x04, 0x12
        /*0d9a*/ 	.short	(.L_590 - .L_589)
	.align		4
.L_589:
        /*0d9c*/ 	.word	index@(_ZN10layer_norm31ln_parallel_residual_fwd_kernelINS_13Kernel_traitsI6__halfS2_fS2_fjLj6144ELj1ELj1ELj8ELj16ENS_18Kernel_traits_baseILj6144ES2_S2_fS2_fjLj256EEEEELb0ELb1ELb0EEEvNS_9FwdParamsE)
        /*0da0*/ 	.word	0x00000000


	//----- nvinfo : EIATTR_MIN_STACK_SIZE
	.align		4
.L_590:
        /*0da4*/ 	.byte	0x04, 0x12
        /*0da6*/ 	.short	(.L_592 - .L_591)
	.align		4
.L_591:
        /*0da8*/ 	.word	index@(_ZN10layer_norm31ln_parallel_residual_fwd_kernelINS_13Kernel_traitsI6__halfS2_fS2_fjLj6144ELj1ELj1ELj8ELj16ENS_18Kernel_traits_baseILj6144ES2_S2_fS2_fjLj256EEEEELb0ELb1ELb1EEEvNS_9FwdParamsE)
        /*0dac*/ 	.word	0x00000000


	//----- nvinfo : EIATTR_MIN_STACK_SIZE
	.align		4
.L_592:
        /*0db0*/ 	.byte	0x04, 0x12
        /*0db2*/ 	.short	(.L_594 - .L_593)
	.align		4
.L_593:
        /*0db4*/ 	.word	index@(_ZN10layer_norm31ln_parallel_residual_fwd_kernelINS_13Kernel_traitsI6__halfS2_fS2_fjLj6144ELj1ELj1ELj8ELj16ENS_18Kernel_traits_baseILj6144ES2_S2_fS2_fjLj256EEEEELb1ELb0ELb0EEEvNS_9FwdParamsE)
        /*0db8*/ 	.word	0x00000000


	//----- nvinfo : EIATTR_MIN_STACK_SIZE
	.align		4
.L_594:
        /*0dbc*/ 	.byte	0x04, 0x12
        /*0dbe*/ 	.short	(.L_596 - .L_595)
	.align		4
.L_595:
        /*0dc0*/ 	.word	index@(_ZN10layer_norm31ln_parallel_residual_fwd_kernelINS_13Kernel_traitsI6__halfS2_fS2_fjLj6144ELj1ELj1ELj8ELj16ENS_18Kernel_traits_baseILj6144ES2_S2_fS2_fjLj256EEEEELb1ELb0ELb1EEEvNS_9FwdParamsE)
        /*0dc4*/ 	.word	0x00000000


	//----- nvinfo : EIATTR_MIN_STACK_SIZE
	.align		4
.L_596:
        /*0dc8*/ 	.byte	0x04, 0x12
        /*0dca*/ 	.short	(.L_598 - .L_597)
	.align		4
.L_597:
        /*0dcc*/ 	.word	index@(_ZN10layer_norm31ln_parallel_residual_fwd_kernelINS_13Kernel_traitsI6__halfS2_fS2_fjLj6144ELj1ELj1ELj8ELj16ENS_18Kernel_traits_baseILj6144ES2_S2_fS2_fjLj256EEEEELb1ELb1ELb0EEEvNS_9FwdParamsE)
        /*0dd0*/ 	.word	0x00000000


	//----- nvinfo : EIATTR_MIN_STACK_SIZE
	.align		4
.L_598:
        /*0dd4*/ 	.byte	0x04, 0x12
        /*0dd6*/ 	.short	(.L_600 - .L_599)
	.align		4
.L_599:
        /*0dd8*/ 	.word	index@(_ZN10layer_norm31ln_parallel_residual_fwd_kernelINS_13Kernel_traitsI6__halfS2_fS2_fjLj6144ELj1ELj1ELj8ELj16ENS_18Kernel_traits_baseILj6144ES2_S2_fS2_fjLj256EEEEELb1ELb1ELb1EEEvNS_9FwdParamsE)
        /*0ddc*/ 	.word	0x00000000


	//----- nvinfo : EIATTR_MIN_STACK_SIZE
	.align		4
.L_600:
        /*0de0*/ 	.byte	0x04, 0x12
        /*0de2*/ 	.short	(.L_602 - .L_601)
	.align		4
.L_601:
        /*0de4*/ 	.word	index@(_ZN10layer_norm31ln_parallel_residual_fwd_kernelINS_13Kernel_traitsIf6__halffS2_fjLj6144ELj1ELj1ELj8ELj16ENS_18Kernel_traits_baseILj6144EfS2_fS2_fjLj256EEEEELb0ELb0ELb0EEEvNS_9FwdParamsE)
        /*0de8*/ 	.word	0x00000000


	//----- nvinfo : EIATTR_MIN_STACK_SIZE
	.align		4
.L_602:
        /*0dec*/ 	.byte	0x04, 0x12
        /*0dee*/ 	.short	(.L_604 - .L_603)
	.align		4
.L_603:
        /*0df0*/ 	.word	index@(_ZN10layer_norm31ln_parallel_residual_fwd_kernelINS_13Kernel_traitsIf6__halffS2_fjLj6144ELj1ELj1ELj8ELj16ENS_18Kernel_traits_baseILj6144EfS2_fS2_fjLj256EEEEELb0ELb0ELb1EEEvNS_9FwdParamsE)
        /*0df4*/ 	.word	0x00000000


	//----- nvinfo : EIATTR_MIN_STACK_SIZE
	.align		4
.L_604:
        /*0df8*/ 	.byte	0x04, 0x12
        /*0dfa*/ 	.short	(.L_606 - .L_605)
	.align		4
.L_605:
        /*0dfc*/ 	.word	index@(_ZN10layer_norm31ln_parallel_residual_fwd_kernelINS_13Kernel_traitsIf6__halffS2_fjLj6144ELj1ELj1ELj8ELj16ENS_18Kernel_traits_baseILj6144EfS2_fS2_fjLj256EEEEELb0ELb1ELb0EEEvNS_9FwdParamsE)
        /*0e00*/ 	.word	0x00000000


	//----- nvinfo : EIATTR_MIN_STACK_SIZE
	.align		4
.L_606:
        /*0e04*/ 	.byte	0x04, 0x12
        /*0e06*/ 	.short	(.L_608 - .L_607)
	.align		4
.L_607:
        /*0e08*/ 	.word	index@(_ZN10layer_norm31ln_parallel_residual_fwd_kernelINS_13Kernel_traitsIf6__halffS2_fjLj6144ELj1ELj1ELj8ELj16ENS_18Kernel_traits_baseILj6144EfS2_fS2_fjLj256EEEEELb0ELb1ELb1EEEvNS_9FwdParamsE)
        /*0e0c*/ 	.word	0x00000000


	//----- nvinfo : EIATTR_MIN_STACK_SIZE
	.align		4
.L_608:
        /*0e10*/ 	.byte	0x04, 0x12
        /*0e12*/ 	.short	(.L_610 - .L_609)
	.align		4
.L_609:
        /*0e14*/ 	.word	index@(_ZN10layer_norm31ln_parallel_residual_fwd_kernelINS_13Kernel_traitsIf6__halffS2_fjLj6144ELj1ELj1ELj8ELj16ENS_18Kernel_traits_baseILj6144EfS2_fS2_fjLj256EEEEELb1ELb0ELb0EEEvNS_9FwdParamsE)
        /*0e18*/ 	.word	0x00000000


	//----- nvinfo : EIATTR_MIN_STACK_SIZE
	.align		4
.L_610:
        /*0e1c*/ 	.byte	0x04, 0x12
        /*0e1e*/ 	.short	(.L_612 - .L_611)
	.align		4
.L_611:
        /*0e20*/ 	.word	index@(_ZN10layer_norm31ln_parallel_residual_fwd_kernelINS_13Kernel_traitsIf6__halffS2_fjLj6144ELj1ELj1ELj8ELj16ENS_18Kernel_traits_baseILj6144EfS2_fS2_fjLj256EEEEELb1ELb0ELb1EEEvNS_9FwdParamsE)
        /*0e24*/ 	.word	0x00000000


	//----- nvinfo : EIATTR_MIN_STACK_SIZE
	.align		4
.L_612:
        /*0e28*/ 	.byte	0x04, 0x12
        /*0e2a*/ 	.short	(.L_614 - .L_613)
	.align		4
.L_613:
        /*0e2c*/ 	.word	index@(_ZN10layer_norm31ln_parallel_residual_fwd_kernelINS_13Kernel_traitsIf6__halffS2_fjLj6144ELj1ELj1ELj8ELj16ENS_18Kernel_traits_baseILj6144EfS2_fS2_fjLj256EEEEELb1ELb1ELb0EEEvNS_9FwdParamsE)
        /*0e30*/ 	.word	0x00000000


	//----- nvinfo : EIATTR_MIN_STACK_SIZE
	.align		4
.L_614:
        /*0e34*/ 	.byte	0x04, 0x12
        /*0e36*/ 	.short	(.L_616 - .L_615)
	.align		4
.L_615:
        /*0e38*/ 	.word	index@(_ZN10layer_norm31ln_parallel_residual_fwd_kernelINS_13Kernel_traitsIf6__halffS2_fjLj6144ELj1ELj1ELj8ELj16ENS_18Kernel_traits_baseILj6144EfS2_fS2_fjLj256EEEEELb1ELb1ELb1EEEvNS_9FwdParamsE)
        /*0e3c*/ 	.word	0x00000000


	//----- nvinfo : EIATTR_MIN_STACK_SIZE
	.align		4
.L_616:
        /*0e40*/ 	.byte	0x04, 0x12
        /*0e42*/ 	.short	(.L_618 - .L_617)
	.align		4
.L_617:
        /*0e44*/ 	.word	index@(_ZN10layer_norm31ln_parallel_residual_fwd_kernelINS_13Kernel_traitsI6__halfffffjLj6144ELj1ELj1ELj8ELj16ENS_18Kernel_traits_baseILj6144ES2_ffffjLj256EEEEELb0ELb0ELb0EEEvNS_9FwdParamsE)
        /*0e48*/ 	.word	0x00000000


	//----- nvinfo : EIATTR_MIN_STACK_SIZE
	.align		4
.L_618:
        /*0e4c*/ 	.byte	0x04, 0x12
        /*0e4e*/ 	.short	(.L_620 - .L_619)
	.align		4
.L_619:
        /*0e50*/ 	.word	index@(_ZN10layer_norm31ln_parallel_residual_fwd_kernelINS_13Kernel_traitsI6__halfffffjLj6144ELj1ELj1ELj8ELj16ENS_18Kernel_traits_baseILj6144ES2_ffffjLj256EEEEELb0ELb0ELb1EEEvNS_9FwdParamsE)
        /*0e54*/ 	.word	0x00000000


	//----- nvinfo : EIATTR_MIN_STACK_SIZE
	.align		4
.L_620:
        /*0e58*/ 	.byte	0x04, 0x12
        /*0e5a*/ 	.short	(.L_622 - .L_621)
	.align		4
.L_621:
        /*0e5c*/ 	.word	index@(_ZN10layer_norm31ln_parallel_residual_fwd_kernelINS_13Kernel_traitsI6__halfffffjLj6144ELj1ELj1ELj8ELj16ENS_18Kernel_traits_baseILj6144ES2_ffffjLj256EEEEELb0ELb1ELb0EEEvNS_9FwdParamsE)
        /*0e60*/ 	.word	0x00000000


	//----- nvinfo : EIATTR_MIN_STACK_SIZE
	.align		4
.L_622:
        /*0e64*/ 	.byte	0x04, 0x12
        /*0e66*/ 	.short	(.L_624 - .L_623)
	.align		4
.L_623:
        /*0e68*/ 	.word	index@(_ZN10layer_norm31ln_parallel_residual_fwd_kernelINS_13Kernel_traitsI6__halfffffjLj6144ELj1ELj1ELj8ELj16ENS_18Kernel_traits_baseILj6144ES2_ffffjLj256EEEEELb0ELb1ELb1EEEvNS_9FwdParamsE)
        /*0e6c*/ 	.word	0x00000000


	//----- nvinfo : EIATTR_MIN_STACK_SIZE
	.align		4
.L_624:
        /*0e70*/ 	.byte	0x04, 0x12
        /*0e72*/ 	.short	(.L_626 - .L_625)
	.align		4
.L_625:
        /*0e74*/ 	.word	index@(_ZN10layer_norm31ln_parallel_residual_fwd_kernelINS_13Kernel_traitsI6__halfffffjLj6144ELj1ELj1ELj8ELj16ENS_18Kernel_traits_baseILj6144ES2_ffffjLj256EEEEELb1ELb0ELb0EEEvNS_9FwdParamsE)
        /*0e78*/ 	.word	0x00000000


	//----- nvinfo : EIATTR_MIN_STACK_SIZE
	.align		4
.L_626:
        /*0e7c*/ 	.byte	0x04, 0x12
        /*0e7e*/ 	.short	(.L_628 - .L_627)
	.align		4
.L_627:
        /*0e80*/ 	.word	index@(_ZN10layer_norm31ln_parallel_residual_fwd_kernelINS_13Kernel_traitsI6__halfffffjLj6144ELj1ELj1ELj8ELj16ENS_18Kernel_traits_baseILj6144ES2_ffffjLj256EEEEELb1ELb0ELb1EEEvNS_9FwdParamsE)
        /*0e84*/ 	.word	0x00000000


	//----- nvinfo : EIATTR_MIN_STACK_SIZE
	.align		4
.L_628:
        /*0e88*/ 	.byte	0x04, 0x12
        /*0e8a*/ 	.short	(.L_630 - .L_629)
	.align		4
.L_629:
        /*0e8c*/ 	.word	index@(_ZN10layer_norm31ln_parallel_residual_fwd_kernelINS_13Kernel_traitsI6__halfffffjLj6144ELj1ELj1ELj8ELj16ENS_18Kernel_traits_baseILj6144ES2_ffffjLj256EEEEELb1ELb1ELb0EEEvNS_9FwdParamsE)
        /*0e90*/ 	.word	0x00000000


	//----- nvinfo : EIATTR_MIN_STACK_SIZE
	.align		4
.L_630:
        /*0e94*/ 	.byte	0x04, 0x12
        /*0e96*/ 	.short	(.L_632 - .L_631)
	.align		4
.L_631:
        /*0e98*/ 	.word	index@(_ZN10layer_norm31ln_parallel_residual_fwd_kernelINS_13Kernel_traitsI6__halfffffjLj6144ELj1ELj1ELj8ELj16ENS_18Kernel_traits_baseILj6144ES2_ffffjLj256EEEEELb1ELb1ELb1EEEvNS_9FwdParamsE)
        /*0e9c*/ 	.word	0x00000000


	//----- nvinfo : EIATTR_MIN_STACK_SIZE
	.align		4
.L_632:
        /*0ea0*/ 	.byte	0x04, 0x12
        /*0ea2*/ 	.short	(.L_634 - .L_633)
	.align		4
.L_633:
        /*0ea4*/ 	.word	index@(_ZN10layer_norm31ln_parallel_residual_fwd_kernelINS_13Kernel_traitsIfffffjLj6144ELj1ELj1ELj8ELj16ENS_18Kernel_traits_baseILj6144EfffffjLj256EEEEELb0ELb0ELb0EEEvNS_9FwdParamsE)
        /*0ea8*/ 	.word	0x00000000


	//----- nvinfo : EIATTR_MIN_STACK_SIZE
	.align		4
.L_634:
        /*0eac*/ 	.byte	0x04, 0x12
        /*0eae*/ 	.short	(.L_636 - .L_635)
	.align		4
.L_635:
        /*0eb0*/ 	.word	index@(_ZN10layer_norm31ln_parallel_residual_fwd_kernelINS_13Kernel_traitsIfffffjLj6144ELj1ELj1ELj8ELj16ENS_18Kernel_traits_baseILj6144EfffffjLj256EEEEELb0ELb0ELb1EEEvNS_9FwdParamsE)
        /*0eb4*/ 	.word	0x00000000


	//----- nvinfo : EIATTR_MIN_STACK_SIZE
	.align		4
.L_636:
        /*0eb8*/ 	.byte	0x04, 0x12
        /*0eba*/ 	.short	(.L_638 - .L_637)
	.align		4
.L_637:
        /*0ebc*/ 	.word	index@(_ZN10layer_norm31ln_parallel_residual_fwd_kernelINS_13Kernel_traitsIfffffjLj6144ELj1ELj1ELj8ELj16ENS_18Kernel_traits_baseILj6144EfffffjLj256EEEEELb0ELb1ELb0EEEvNS_9FwdParamsE)
        /*0ec0*/ 	.word	0x00000000


	//----- nvinfo : EIATTR_MIN_STACK_SIZE
	.align		4
.L_638:
        /*0ec4*/ 	.byte	0x04, 0x12
        /*0ec6*/ 	.short	(.L_640 - .L_639)
	.align		4
.L_639:
        /*0ec8*/ 	.word	index@(_ZN10layer_norm31ln_parallel_residual_fwd_kernelINS_13Kernel_traitsIfffffjLj6144ELj1ELj1ELj8ELj16ENS_18Kernel_traits_baseILj6144EfffffjLj256EEEEELb0ELb1ELb1EEEvNS_9FwdParamsE)
        /*0ecc*/ 	.word	0x00000000


	//----- nvinfo : EIATTR_MIN_STACK_SIZE
	.align		4
.L_640:
        /*0ed0*/ 	.byte	0x04, 0x12
        /*0ed2*/ 	.short	(.L_642 - .L_641)
	.align		4
.L_641:
        /*0ed4*/ 	.word	index@(_ZN10layer_norm31ln_parallel_residual_fwd_kernelINS_13Kernel_traitsIfffffjLj6144ELj1ELj1ELj8ELj16ENS_18Kernel_traits_baseILj6144EfffffjLj256EEEEELb1ELb0ELb0EEEvNS_9FwdParamsE)
        /*0ed8*/ 	.word	0x00000000


	//----- nvinfo : EIATTR_MIN_STACK_SIZE
	.align		4
.L_642:
        /*0edc*/ 	.byte	0x04, 0x12
        /*0ede*/ 	.short	(.L_644 - .L_643)
	.align		4
.L_643:
        /*0ee0*/ 	.word	index@(_ZN10layer_norm31ln_parallel_residual_fwd_kernelINS_13Kernel_traitsIfffffjLj6144ELj1ELj1ELj8ELj16ENS_18Kernel_traits_baseILj6144EfffffjLj256EEEEELb1ELb0ELb1EEEvNS_9FwdParamsE)
        /*0ee4*/ 	.word	0x00000000


	//----- nvinfo : EIATTR_MIN_STACK_SIZE
	.align		4
.L_644:
        /*0ee8*/ 	.byte	0x04, 0x12
        /*0eea*/ 	.short	(.L_646 - .L_645)
	.align		4
.L_645:
        /*0eec*/ 	.word	index@(_ZN10layer_norm31ln_parallel_residual_fwd_kernelINS_13Kernel_traitsIfffffjLj6144ELj1ELj1ELj8ELj16ENS_18Kernel_traits_baseILj6144EfffffjLj256EEEEELb1ELb1ELb0EEEvNS_9FwdParamsE)
        /*0ef0*/ 	.word	0x00000000


	//----- nvinfo : EIATTR_MIN_STACK_SIZE
	.align		4
.L_646:
        /*0ef4*/ 	.byte	0x04, 0x12
        /*0ef6*/ 	.short	(.L_648 - .L_647)
	.align		4
.L_647:
        /*0ef8*/ 	.word	index@(_ZN10layer_norm31ln_parallel_residual_fwd_kernelINS_13Kernel_traitsIfffffjLj6144ELj1ELj1ELj8ELj16ENS_18Kernel_traits_baseILj6144EfffffjLj256EEEEELb1ELb1ELb1EEEvNS_9FwdParamsE)
        /*0efc*/ 	.word	0x00000000
.L_648:


//--------------------- .nv.info._ZN10layer_norm31ln_parallel_residual_fwd_kernelINS_13Kernel_traitsI13__nv_bfloat16S2_S2_S2_fjLj6144ELj1ELj1ELj8ELj16ENS_18Kernel_traits_baseILj6144ES2_S2_S2_S2_fjLj256EEEEELb0ELb0ELb0EEEvNS_9FwdParamsE --------------------------
	.section	.nv.info._ZN10layer_norm31ln_parallel_residual_fwd_kernelINS_13Kernel_traitsI13__nv_bfloat16S2_S2_S2_fjLj6144ELj1ELj1ELj8ELj16ENS_18Kernel_traits_baseILj6144ES2_S2_S2_S2_fjLj256EEEEELb0ELb0ELb0EEEvNS_9FwdParamsE,"",@"SHT_CUDA_INFO"
	.sectionflags	@""
	.align	4


	//----- nvinfo : EIATTR_CUDA_API_VERSION
	.align		4
        /*0000*/ 	.byte	0x04, 0x37
        /*0002*/ 	.short	(.L_650 - .L_649)
.L_649:
        /*0004*/ 	.word	0x00000082


	//----- nvinfo : EIATTR_SW2861232_WAR
	.align		4
.L_650:
        /*0008*/ 	.byte	0x01, 0x35
	.zero		2


	//----- nvinfo : EIATTR_PARAM_CBANK
	.align		4
        /*000c*/ 	.byte	0x04, 0x0a
        /*000e*/ 	.short	(.L_652 - .L_651)
	.align		4
.L_651:
        /*0010*/ 	.word	index@(.nv.constant0._ZN10layer_norm31ln_parallel_residual_fwd_kernelINS_13Kernel_traitsI13__nv_bfloat16S2_S2_S2_fjLj6144ELj1ELj1ELj8ELj16ENS_18Kernel_traits_baseILj6144ES2_S2_S2_S2_fjLj256EEEEELb0ELb0ELb0EEEvNS_9FwdParamsE)
        /*0014*/ 	.short	0x0160
        /*0016*/ 	.short	0x00e8


	//----- nvinfo : EIATTR_CBANK_PARAM_SIZE
	.align		4
.L_652:
        /*0018*/ 	.byte	0x03, 0x19
        /*001a*/ 	.short	0x00e8


	//----- nvinfo : EIATTR_KPARAM_INFO
	.align		4
        /*001c*/ 	.byte	0x04, 0x17
        /*001e*/ 	.short	(.L_654 - .L_653)
.L_653:
        /*0020*/ 	.word	0x00000000
        /*0024*/ 	.short	0x0000
        /*0026*/ 	.short	0x0000
        /*0028*/ 	.byte	0x00, 0xf0, 0xa1, 0x03


	//----- nvinfo : EIATTR_MAXREG_COUNT
	.align		4
.L_654:
        /*002c*/ 	.byte	0x03, 0x1b
        /*002e*/ 	.short	0x00ff


	//----- nvinfo : EIATTR_NUM_BARRIERS
	.align		4
        /*0030*/ 	.byte	0x02, 0x4c
        /*0032*/ 	.byte	0x01
	.zero		1


	//----- nvinfo : EIATTR_MERCURY_ISA_VERSION
	.align		4
        /*0034*/ 	.byte	0x03, 0x5f
        /*0036*/ 	.short	0x0000


	//----- nvinfo : EIATTR_COOP_GROUP_MASK_REGIDS
	.align		4
        /*0038*/ 	.byte	0x04, 0x29
        /*003a*/ 	.short	(.L_656 - .L_655)


	//   ....[0]....
.L_655:
        /*003c*/ 	.word	0xffffffff


	//   ....[1]....
        /*0040*/ 	.word	0xffffffff


	//   ....[2]....
        /*0044*/ 	.word	0xffffffff


	//   ....[3]....
        /*0048*/ 	.word	0xffffffff


	//   ....[4]....
        /*004c*/ 	.word	0xffffffff


	//   ....[5]....
        /*0050*/ 	.word	0xffffffff


	//   ....[6]....
        /*0054*/ 	.word	0xffffffff


	//   ....[7]....
        /*0058*/ 	.word	0xffffffff


	//   ....[8]....
        /*005c*/ 	.word	0xffffffff


	//   ....[9]....
        /*0060*/ 	.word	0xffffffff


	//   ....[10]....
        /*0064*/ 	.word	0xffffffff


	//   ....[11]....
        /*0068*/ 	.word	0xffffffff


	//   ....[12]....
        /*006c*/ 	.word	0xffffffff


	//   ....[13]....
        /*0070*/ 	.word	0xffffffff


	//   ....[14]....
        /*0074*/ 	.word	0xffffffff


	//   ....[15]....
        /*0078*/ 	.word	0xffffffff


	//   ....[16]....
        /*007c*/ 	.word	0xffffffff


	//   ....[17]....
        /*0080*/ 	.word	0xffffffff


	//   ....[18]....
        /*0084*/ 	.word	0xffffffff


	//   ....[19]....
        /*0088*/ 	.word	0xffffffff


	//   ....[20]....
        /*008c*/ 	.word	0xffffffff


	//   ....[21]....
        /*0090*/ 	.word	0xffffffff


	//   ....[22]....
        /*0094*/ 	.word	0xffffffff


	//   ....[23]....
        /*0098*/ 	.word	0xffffffff


	//   ....[24]....
        /*009c*/ 	.word	0xffffffff


	//   ....[25]....
        /*00a0*/ 	.word	0xffffffff


	//   ....[26]....
        /*00a4*/ 	.word	0xffffffff


	//   ....[27]....
        /*00a8*/ 	.word	0xffffffff


	//   ....[28]....
        /*00ac*/ 	.word	0xffffffff


	//   ....[29]....
        /*00b0*/ 	.word	0xffffffff


	//   ....[30]....
        /*00b4*/ 	.word	0xffffffff


	//----- nvinfo : EIATTR_COOP_GROUP_INSTR_OFFSETS
	.align		4
.L_656:
        /*00b8*/ 	.byte	0x04, 0x28
        /*00ba*/ 	.short	(.L_658 - .L_657)


	//   ....[0]....
.L_657:
        /*00bc*/ 	.word	0x00002bd0


	//   ....[1]....
        /*00c0*/ 	.word	0x00002c00


	//   ....[2]....
        /*00c4*/ 	.word	0x00002c20


	//   ....[3]....
        /*00c8*/ 	.word	0x00002c40


	//   ....[4]....
        /*00cc*/ 	.word	0x00002c60


	//   ....[5]....
        /*00d0*/ 	.word	0x00002fa0


	//   ....[6]....
        /*00d4*/ 	.word	0x00002fc0


	//   ....[7]....
        /*00d8*/ 	.word	0x00002fe0


	//   ....[8]....
        /*00dc*/ 	.word	0x00003000


	//   ....[9]....
        /*00e0*/ 	.word	0x00003020


	//   ....[10]....
        /*00e4*/ 	.word	0x00003140


	//   ....[11]....
        /*00e8*/ 	.word	0x000031a0


	//   ....[12]....
        /*00ec*/ 	.word	0x000031d0


	//   ....[13]....
        /*00f0*/ 	.word	0x000031e0


	//   ....[14]....
        /*00f4*/ 	.word	0x00003260


	//   ....[15]....
        /*00f8*/ 	.word	0x000032a0


	//   ....[16]....
        /*00fc*/ 	.word	0x000032d0


	//   ....[17]....
        /*0100*/ 	.word	0x000033a0


	//   ....[18]....
        /*0104*/ 	.word	0x000033c0


	//   ....[19]....
        /*0108*/ 	.word	0x00003460


	//   ....[20]....
        /*010c*/ 	.word	0x00003490


	//   ....[21]....
        /*0110*/ 	.word	0x00003f20


	//   ....[22]....
        /*0114*/ 	.word	0x00003f80


	//   ....[23]....
        /*0118*/ 	.word	0x00003fe0


	//   ....[24]....
        /*011c*/ 	.word	0x00004040


	//   ....[25]....
        /*0120*/ 	.word	0x000040a0


	//   ....[26]....
        /*0124*/ 	.word	0x00004420


	//   ....[27]....
        /*0128*/ 	.word	0x00004480


	//   ....[28]....
        /*012c*/ 	.word	0x000044e0


	//   ....[29]....
        /*0130*/ 	.word	0x00004540


	//   ....[30]....
        /*0134*/ 	.word	0x000045b0


	//----- nvinfo : EIATTR_EXIT_INSTR_OFFSETS
	.align		4
.L_658:
        /*0138*/ 	.byte	0x04, 0x1c
        /*013a*/ 	.short	(.L_660 - .L_659)


	//   ....[0]....
.L_659:
        /*013c*/ 	.word	0x00000600


	//   ....[1]....
        /*0140*/ 	.word	0x00003ec0


	//----- nvinfo : EIATTR_MAX_THREADS
	.align		4
.L_660:
        /*0144*/ 	.byte	0x04, 0x05
        /*0146*/ 	.short	(.L_662 - .L_661)
.L_661:
        /*0148*/ 	.word	0x00000100
        /*014c*/ 	.word	0x00000001
        /*0150*/ 	.word	0x00000001


	//----- nvinfo : EIATTR_CRS_STACK_SIZE
	.align		4
.L_662:
        /*0154*/ 	.byte	0x04, 0x1e
        /*0156*/ 	.short	(.L_664 - .L_663)
.L_663:
        /*0158*/ 	.word	0x00000000
.L_664:


//--------------------- .nv.info._ZN10layer_norm31ln_parallel_residual_fwd_kernelINS_13Kernel_traitsI13__nv_bfloat16S2_S2_S2_fjLj6144ELj1ELj1ELj8ELj16ENS_18Kernel_traits_baseILj6144ES2_S2_S2_S2_fjLj256EEEEELb0ELb0ELb1EEEvNS_9FwdParamsE --------------------------
	.section	.nv.info._ZN10layer_norm31ln_parallel_residual_fwd_kernelINS_13Kernel_traitsI13__nv_bfloat16S2_S2_S2_fjLj6144ELj1ELj1ELj8ELj16ENS_18Kernel_traits_baseILj6144ES2_S2_S2_S2_fjLj256EEEEELb0ELb0ELb1EEEvNS_9FwdParamsE,"",@"SHT_CUDA_INFO"
	.sectionflags	@""
	.align	4


	//----- nvinfo : EIATTR_CUDA_API_VERSION
	.align		4
        /*0000*/ 	.byte	0x04, 0x37
        /*0002*/ 	.short	(.L_666 - .L_665)
.L_665:
        /*0004*/ 	.word	0x00000082


	//----- nvinfo : EIATTR_SW2861232_WAR
	.align		4
.L_666:
        /*0008*/ 	.byte	0x01, 0x35
	.zero		2


	//----- nvinfo : EIATTR_PARAM_CBANK
	.align		4
        /*000c*/ 	.byte	0x04, 0x0a
        /*000e*/ 	.short	(.L_668 - .L_667)
	.align		4
.L_667:
        /*0010*/ 	.word	index@(.nv.constant0._ZN10layer_norm31ln_parallel_residual_fwd_kernelINS_13Kernel_traitsI13__nv_bfloat16S2_S2_S2_fjLj6144ELj1ELj1ELj8ELj16ENS_18Kernel_traits_baseILj6144ES2_S2_S2_S2_fjLj256EEEEELb0ELb0ELb1EEEvNS_9FwdParamsE)
        /*0014*/ 	.short	0x0160
        /*0016*/ 	.short	0x00e8


	//----- nvinfo : EIATTR_CBANK_PARAM_SIZE
	.align		4
.L_668:
        /*0018*/ 	.byte	0x03, 0x19
        /*001a*/ 	.short	0x00e8


	//----- nvinfo : EIATTR_KPARAM_INFO
	.align		4
        /*001c*/ 	.byte	0x04, 0x17
        /*001e*/ 	.short	(.L_670 - .L_669)
.L_669:
        /*0020*/ 	.word	0x00000000
        /*0024*/ 	.short	0x0000
        /*0026*/ 	.short	0x0000
        /*0028*/ 	.byte	0x00, 0xf0, 0xa1, 0x03


	//----- nvinfo : EIATTR_MAXREG_COUNT
	.align		4
.L_670:
        /*002c*/ 	.byte	0x03, 0x1b
        /*002e*/ 	.short	0x00ff


	//----- nvinfo : EIATTR_NUM_BARRIERS
	.align		4
        /*0030*/ 	.byte	0x02, 0x4c
        /*0032*/ 	.byte	0x01
	.zero		1


	//----- nvinfo : EIATTR_MERCURY_ISA_VERSION
	.align		4
        /*0034*/ 	.byte	0x03, 0x5f
        /*0036*/ 	.short	0x0000


	//----- nvinfo : EIATTR_COOP_GROUP_MASK_REGIDS
	.align		4
        /*0038*/ 	.byte	0x04, 0x29
        /*003a*/ 	.short	(.L_672 - .L_671)


	//   ....[0]....
.L_671:
        /*003c*/ 	.word	0xffffffff


	//   ....[1]....
        /*0040*/ 	.word	0xffffffff


	//   ....[2]....
        /*0044*/ 	.word	0xffffffff


	//   ....[3]....
        /*0048*/ 	.word	0xffffffff


	//   ....[4]....
        /*004c*/ 	.word	0xffffffff


	//   ....[5]....
        /*0050*/ 	.word	0xffffffff


	//   ....[6]....
        /*0054*/ 	.word	0xffffffff


	//   ....[7]....
        /*0058*/ 	.word	0xffffffff


	//   ....[8]....
        /*005c*/ 	.word	0xffffffff


	//   ....[9]....
        /*0060*/ 	.word	0xffffffff


	//   ....[10]....
        /*0064*/ 	.word	0xffffffff


	//   ....[11]....
        /*0068*/ 	.word	0xffffffff


	//   ....[12]....
        /*006c*/ 	.word	0xffffffff


	//   ....[13]....
        /*0070*/ 	.word	0xffffffff


	//   ....[14]....
        /*0074*/ 	.word	0xffffffff


	//   ....[15]....
        /*0078*/ 	.word	0xffffffff


	//   ....[16]....
        /*007c*/ 	.word	0xffffffff


	//   ....[17]....
        /*0080*/ 	.word	0xffffffff


	//   ....[18]....
        /*0084*/ 	.word	0xffffffff


	//   ....[19]....
        /*0088*/ 	.word	0xffffffff


	//   ....[20]....
        /*008c*/ 	.word	0xffffffff


	//   ....[21]....
        /*0090*/ 	.word	0xffffffff


	//   ....[22]....
        /*0094*/ 	.word	0xffffffff


	//   ....[23]....
        /*0098*/ 	.word	0xffffffff


	//   ....[24]....
        /*009c*/ 	.word	0xffffffff


	//   ....[25]....
        /*00a0*/ 	.word	0xffffffff


	//   ....[26]....
        /*00a4*/ 	.word	0xffffffff


	//   ....[27]....
        /*00a8*/ 	.word	0xffffffff


	//   ....[28]....
        /*00ac*/ 	.word	0xffffffff


	//   ....[29]....
        /*00b0*/ 	.word	0xffffffff


	//   ....[30]....
        /*00b4*/ 	.word	0xffffffff


	//----- nvinfo : EIATTR_COOP_GROUP_INSTR_OFFSETS
	.align		4
.L_672:
        /*00b8*/ 	.byte	0x04, 0x28
        /*00ba*/ 	.short	(.L_674 - .L_673)


	//   ....[0]....
.L_673:
        /*00bc*/ 	.word	0x00002590


	//   ....[1]....
        /*00c0*/ 	.word	0x000025c0


	//   ....[2]....
        /*00c4*/ 	.word	0x000025e0


	//   ....[3]....
        /*00c8*/ 	.word	0x00002600


	//   ....[4]....
        /*00cc*/ 	.word	0x00002620


	//   ....[5]....
        /*00d0*/ 	.word	0x00002950


	//   ....[6]....
        /*00d4*/ 	.word	0x00002970


	//   ....[7]....
        /*00d8*/ 	.word	0x00002990


	//   ....[8]....
        /*00dc*/ 	.word	0x000029b0


	//   ....[9]....
        /*00e0*/ 	.word	0x000029d0


	//   ....[10]....
        /*00e4*/ 	.word	0x00002ac0


	//   ....[11]....
        /*00e8*/ 	.word	0x00002b10


	//   ....[12]....
        /*00ec*/ 	.word	0x00002b40


	//   ....[13]....
        /*00f0*/ 	.word	0x00002b60


	//   ....[14]....
        /*00f4*/ 	.word	0x00002b80


	//   ....[15]....
        /*00f8*/ 	.word	0x00002c10


	//   ....[16]....
        /*00fc*/ 	.word	0x00002c50


	//   ....[17]....
        /*0100*/ 	.word	0x00002ce0


	//   ....[18]....
        /*0104*/ 	.word	0x00002d50


	//   ....[19]....
        /*0108*/ 	.word	0x00002e20


	//   ....[20]....
        /*010c*/ 	.word	0x00002e40


	//   ....[21]....
        /*0110*/ 	.word	0x00003920


	//   ....[22]....
        /*0114*/ 	.word	0x00003990


	//   ....[23]....
        /*0118*/ 	.word	0x000039f0


	//   ....[24]....
        /*011c*/ 	.word	0x00003a50


	//   ....[25]....
        /*0120*/ 	.word	0x00003ab0


	//   ....[26]....
        /*0124*/ 	.word	0x00003e20


	//   ....[27]....
        /*0128*/ 	.word	0x00003e80


	//   ....[28]....
        /*012c*/ 	.word	0x00003ee0


	//   ....[29]....
        /*0130*/ 	.word	0x00003f40


	//   ....[30]....
        /*0134*/ 	.word	0x00003fa0


	//----- nvinfo : EIATTR_EXIT_INSTR_OFFSETS
	.align		4
.L_674:
        /*0138*/ 	.byte	0x04, 0x1c
        /*013a*/ 	.short	(.L_676 - .L_675)


	//   ....[0]....
.L_675:
        /*013c*/ 	.word	0x000001d0


	//   ....[1]....
        /*0140*/ 	.word	0x000038d0


	//----- nvinfo : EIATTR_MAX_THREADS
	.align		4
.L_676:
        /*0144*/ 	.byte	0x04, 0x05
        /*0146*/ 	.short	(.L_678 - .L_677)
.L_677:
        /*0148*/ 	.word	0x00000100
        /*014c*/ 	.word	0x00000001
        /*0150*/ 	.word	0x00000001


	//----- nvinfo : EIATTR_CRS_STACK_SIZE
	.align		4
.L_678:
        /*0154*/ 	.byte	0x04, 0x1e
        /*0156*/ 	.short	(.L_680 - .L_679)
.L_679:
        /*0158*/ 	.word	0x00000000
.L_680:


//--------------------- .nv.info._ZN10layer_norm31ln_parallel_residual_fwd_kernelINS_13Kernel_traitsI13__nv_bfloat16S2_S2_S2_fjLj6144ELj1ELj1ELj8ELj16ENS_18Kernel_traits_baseILj6144ES2_S2_S2_S2_fjLj256EEEEELb0ELb1ELb0EEEvNS_9FwdParamsE --------------------------
	.section	.nv.info._ZN10layer_norm31ln_parallel_residual_fwd_kernelINS_13Kernel_traitsI13__nv_bfloat16S2_S2_S2_fjLj6144ELj1ELj1ELj8ELj16ENS_18Kernel_traits_baseILj6144ES2_S2_S2_S2_fjLj256EEEEELb0ELb1ELb0EEEvNS_9FwdParamsE,"",@"SHT_CUDA_INFO"
	.sectionflags	@""
	.align	4


	//----- nvinfo : EIATTR_CUDA_API_VERSION
	.align		4
        /*0000*/ 	.byte	0x04, 0x37
        /*0002*/ 	.short	(.L_682 - .L_681)
.L_681:
        /*0004*/ 	.word	0x00000082


	//----- nvinfo : EIATTR_SW2861232_WAR
	.align		4
.L_682:
        /*0008*/ 	.byte	0x01, 0x35
	.zero		2


	//----- nvinfo : EIATTR_PARAM_CBANK
	.align		4
        /*000c*/ 	.byte	0x04, 0x0a
        /*000e*/ 	.short	(.L_684 - .L_683)
	.align		4
.L_683:
        /*0010*/ 	.word	index@(.nv.constant0._ZN10layer_norm31ln_parallel_residual_fwd_kernelINS_13Kernel_traitsI13__nv_bfloat16S2_S2_S2_fjLj6144ELj1ELj1ELj8ELj16ENS_18Kernel_traits_baseILj6144ES2_S2_S2_S2_fjLj256EEEEELb0ELb1ELb0EEEvNS_9FwdParamsE)
        /*0014*/ 	.short	0x0160
        /*0016*/ 	.short	0x00e8


	//----- nvinfo : EIATTR_CBANK_PARAM_SIZE
	.align		4
.L_684:
        /*0018*/ 	.byte	0x03, 0x19
        /*001a*/ 	.short	0x00e8


	//----- nvinfo : EIATTR_KPARAM_INFO
	.align		4
        /*001c*/ 	.byte	0x04, 0x17
        /*001e*/ 	.short	(.L_686 - .L_685)
.L_685:
        /*0020*/ 	.word	0x00000000
        /*0024*/ 	.short	0x0000
        /*0026*/ 	.short	0x0000
        /*0028*/ 	.byte	0x00, 0xf0, 0xa1, 0x03


	//----- nvinfo : EIATTR_MAXREG_COUNT
	.align		4
.L_686:
        /*002c*/ 	.byte	0x03, 0x1b
        /*002e*/ 	.short	0x00ff


	//----- nvinfo : EIATTR_NUM_BARRIERS
	.align		4
        /*0030*/ 	.byte	0x02, 0x4c
        /*0032*/ 	.byte	0x01
	.zero		1


	//----- nvinfo : EIATTR_MERCURY_ISA_VERSION
	.align		4
        /*0034*/ 	.byte	0x03, 0x5f
        /*0036*/ 	.short	0x0000


	//----- nvinfo : EIATTR_COOP_GROUP_MASK_REGIDS
	.align		4
        /*0038*/ 	.byte	0x04, 0x29
        /*003a*/ 	.short	(.L_688 - .L_687)


	//   ....[0]....
.L_687:
        /*003c*/ 	.word	0xffffffff


	//   ....[1]....
        /*0040*/ 	.word	0xffffffff


	//   ....[2]....
        /*0044*/ 	.word	0xffffffff


	//   ....[3]....
        /*0048*/ 	.word	0xffffffff


	//   ....[4]....
        /*004c*/ 	.word	0xffffffff


	//   ....[5]....
        /*0050*/ 	.word	0xffffffff


	//   ....[6]....
        /*0054*/ 	.word	0xffffffff


	//   ....[7]....
        /*0058*/ 	.word	0xffffffff


	//   ....[8]....
        /*005c*/ 	.word	0xffffffff


	//   ....[9]....
        /*0060*/ 	.word	0xffffffff


	//   ....[10]....
        /*0064*/ 	.word	0xffffffff


	//   ....[11]....
        /*0068*/ 	.word	0xffffffff


	//   ....[12]....
        /*006c*/ 	.word	0xffffffff


	//   ....[13]....
        /*0070*/ 	.word	0xffffffff


	//   ....[14]....
        /*0074*/ 	.word	0xffffffff


	//   ....[15]....
        /*0078*/ 	.word	0xffffffff


	//   ....[16]....
        /*007c*/ 	.word	0xffffffff


	//   ....[17]....
        /*0080*/ 	.word	0xffffffff


	//   ....[18]....
        /*0084*/ 	.word	0xffffffff


	//   ....[19]....
        /*0088*/ 	.word	0xffffffff


	//   ....[20]....
        /*008c*/ 	.word	0xffffffff


	//   ....[21]....
        /*0090*/ 	.word	0xffffffff


	//   ....[22]....
        /*0094*/ 	.word	0xffffffff


	//   ....[23]....
        /*0098*/ 	.word	0xffffffff


	//   ....[24]....
        /*009c*/ 	.word	0xffffffff


	//   ....[25]....
        /*00a0*/ 	.word	0xffffffff


	//   ....[26]....
        /*00a4*/ 	.word	0xffffffff


	//   ....[27]....
        /*00a8*/ 	.word	0xffffffff


	//   ....[28]....
        /*00ac*/ 	.word	0xffffffff


	//   ....[29]....
        /*00b0*/ 	.word	0xffffffff


	//   ....[30]....
        /*00b4*/ 	.word	0xffffffff


	//----- nvinfo : EIATTR_COOP_GROUP_INSTR_OFFSETS
	.align		4
.L_688:
        /*00b8*/ 	.byte	0x04, 0x28
        /*00ba*/ 	.short	(.L_690 - .L_689)


	//   ....[0]....
.L_689:
        /*00bc*/ 	.word	0x00002690


	//   ....[1]....
        /*00c0*/ 	.word	0x000026c0


	//   ....[2]....
        /*00c4*/ 	.word	0x000026e0


	//   ....[3]....
        /*00c8*/ 	.word	0x00002700


	//   ....[4]....
        /*00cc*/ 	.word	0x00002720


	//   ....[5]....
        /*00d0*/ 	.word	0x00002a60


	//   ....[6]....
        /*00d4*/ 	.word	0x00002a80


	//   ....[7]....
        /*00d8*/ 	.word	0x00002aa0


	//   ....[8]....
        /*00dc*/ 	.word	0x00002ac0


	//   ....[9]....
        /*00e0*/ 	.word	0x00002ae0


	//   ....[10]....
        /*00e4*/ 	.word	0x00002c00


	//   ....[11]....
        /*00e8*/ 	.word	0x00002c50


	//   ....[12]....
        /*00ec*/ 	.word	0x00002c90


	//   ....[13]....
        /*00f0*/ 	.word	0x00002ca0


	//   ....[14]....
        /*00f4*/ 	.word	0x00002d40


	//   ....[15]....
        /*00f8*/ 	.word	0x00002d60


	//   ....[16]....
        /*00fc*/ 	.word	0x00002d80


	//   ....[17]....
        /*0100*/ 	.word	0x00002e10


	//   ....[18]....
        /*0104*/ 	.word	0x00002e70


	//   ....[19]....
        /*0108*/ 	.word	0x00002f30


	//   ....[20]....
        /*010c*/ 	.word	0x00002f40


	//   ....[21]....
        /*0110*/ 	.word	0x00003740


	//   ....[22]....
        /*0114*/ 	.word	0x000037b0


	//   ....[23]....
        /*0118*/ 	.word	0x00003810


	//   ....[24]....
        /*011c*/ 	.word	0x00003870


	//   ....[25]....
        /*0120*/ 	.word	0x000038d0


	//   ....[26]....
        /*0124*/ 	.word	0x00003c50


	//   ....[27]....
        /*0128*/ 	.word	0x00003cb0


	//   ....[28]....
        /*012c*/ 	.word	0x00003d10


	//   ....[29]....
        /*0130*/ 	.word	0x00003d70


	//   ....[30]....
        /*0134*/ 	.word	0x00003de0


	//----- nvinfo : EIATTR_EXIT_INSTR_OFFSETS
	.align		4
.L_690:
        /*0138*/ 	.byte	0x04, 0x1c
        /*013a*/ 	.short	(.L_692 - .L_691)


	//   ....[0]....
.L_691:
        /*013c*/ 	.word	0x000003c0


	//   ....[1]....
        /*0140*/ 	.word	0x000036e0


	//----- nvinfo : EIATTR_MAX_THREADS
	.align		4
.L_692:
        /*0144*/ 	.byte	0x04, 0x05
        /*0146*/ 	.short	(.L_694 - .L_693)
.L_693:
        /*0148*/ 	.word	0x00000100
        /*014c*/ 	.word	0x00000001
        /*0150*/ 	.word	0x00000001


	//----- nvinfo : EIATTR_CRS_STACK_SIZE
	.align		4
.L_694:
        /*0154*/ 	.byte	0x04, 0x1e
        /*0156*/ 	.short	(.L_696 - .L_695)
.L_695:
        /*0158*/ 	.word	0x00000000
.L_696:


//--------------------- .nv.info._ZN10layer_norm31ln_parallel_residual_fwd_kernelINS_13Kernel_traitsI13__nv_bfloat16S2_S2_S2_fjLj6144ELj1ELj1ELj8ELj16ENS_18Kernel_traits_baseILj6144ES2_S2_S2_S2_fjLj256EEEEELb0ELb1ELb1EEEvNS_9FwdParamsE --------------------------
	.section	.nv.info._ZN10layer_norm31ln_parallel_residual_fwd_kernelINS_13Kernel_traitsI13__nv_bfloat16S2_S2_S2_fjLj6144ELj1ELj1ELj8ELj16ENS_18Kernel_traits_baseILj6144ES2_S2_S2_S2_fjLj256EEEEELb0ELb1ELb1EEEvNS_9FwdParamsE,"",@"SHT_CUDA_INFO"
	.sectionflags	@""
	.align	4


	//----- nvinfo : EIATTR_CUDA_API_VERSION
	.align		4
        /*0000*/ 	.byte	0x04, 0x37
        /*0002*/ 	.short	(.L_698 - .L_697)
.L_697:
        /*0004*/ 	.word	0x00000082


	//----- nvinfo : EIATTR_SW2861232_WAR
	.align		4
.L_698:
        /*0008*/ 	.byte	0x01, 0x35
	.zero		2


	//----- nvinfo : EIATTR_PARAM_CBANK
	.align		4
        /*000c*/ 	.byte	0x04, 0x0a
        /*000e*/ 	.short	(.L_700 - .L_699)
	.align		4
.L_699:
        /*0010*/ 	.word	index@(.nv.constant0._ZN10layer_norm31ln_parallel_residual_fwd_kernelINS_13Kernel_traitsI13__nv_bfloat16S2_S2_S2_fjLj6144ELj1ELj1ELj8ELj16ENS_18Kernel_traits_baseILj6144ES2_S2_S2_S2_fjLj256EEEEELb0ELb1ELb1EEEvNS_9FwdParamsE)
        /*0014*/ 	.short	0x0160
        /*0016*/ 	.short	0x00e8


	//----- nvinfo : EIATTR_CBANK_PARAM_SIZE
	.align		4
.L_700:
        /*0018*/ 	.byte	0x03, 0x19
        /*001a*/ 	.short	0x00e8


	//----- nvinfo : EIATTR_KPARAM_INFO
	.align		4
        /*001c*/ 	.byte	0x04, 0x17
        /*001e*/ 	.short	(.L_702 - .L_701)
.L_701:
        /*0020*/ 	.word	0x00000000
        /*0024*/ 	.short	0x0000
        /*0026*/ 	.short	0x0000
        /*0028*/ 	.byte	0x00, 0xf0, 0xa1, 0x03


	//----- nvinfo : EIATTR_MAXREG_COUNT
	.align		4
.L_702:
        /*002c*/ 	.byte	0x03, 0x1b
        /*002e*/ 	.short	0x00ff


	//----- nvinfo : EIATTR_NUM_BARRIERS
	.align		4
        /*0030*/ 	.byte	0x02, 0x4c
        /*0032*/ 	.byte	0x01
	.zero		1


	//----- nvinfo : EIATTR_MERCURY_ISA_VERSION
	.align		4
        /*0034*/ 	.byte	0x03, 0x5f
        /*0036*/ 	.short	0x0000


	//----- nvinfo : EIATTR_COOP_GROUP_MASK_REGIDS
	.align		4
        /*0038*/ 	.byte	0x04, 0x29
        /*003a*/ 	.short	(.L_704 - .L_703)


	//   ....[0]....
.L_703:
        /*003c*/ 	.word	0xffffffff


	//   ....[1]....
        /*0040*/ 	.word	0xffffffff


	//   ....[2]....
        /*0044*/ 	.word	0xffffffff


	//   ....[3]....
        /*0048*/ 	.word	0xffffffff


	//   ....[4]....
        /*004c*/ 	.word	0xffffffff


	//   ....[5]....
        /*0050*/ 	.word	0xffffffff


	//   ....[6]....
        /*0054*/ 	.word	0xffffffff


	//   ....[7]....
        /*0058*/ 	.word	0xffffffff


	//   ....[8]....
        /*005c*/ 	.word	0xffffffff


	//   ....[9]....
        /*0060*/ 	.word	0xffffffff


	//   ....[10]....
        /*0064*/ 	.word	0xffffffff


	//   ....[11]....
        /*0068*/ 	.word	0xffffffff


	//   ....[12]....
        /*006c*/ 	.word	0xffffffff


	//   ....[13]....
        /*0070*/ 	.word	0xffffffff


	//   ....[14]....
        /*0074*/ 	.word	0xffffffff


	//   ....[15]....
        /*0078*/ 	.word	0xffffffff


	//   ....[16]....
        /*007c*/ 	.word	0xffffffff


	//   ....[17]....
        /*0080*/ 	.word	0xffffffff


	//   ....[18]....
        /*0084*/ 	.word	0xffffffff


	//   ....[19]....
        /*0088*/ 	.word	0xffffffff


	//   ....[20]....
        /*008c*/ 	.word	0xffffffff


	//   ....[21]....
        /*0090*/ 	.word	0xffffffff


	//   ....[22]....
        /*0094*/ 	.word	0xffffffff


	//   ....[23]....
        /*0098*/ 	.word	0xffffffff


	//   ....[24]....
        /*009c*/ 	.word	0xffffffff


	//   ....[25]....
        /*00a0*/ 	.word	0xffffffff


	//   ....[26]....
        /*00a4*/ 	.word	0xffffffff


	//   ....[27]....
        /*00a8*/ 	.word	0xffffffff


	//   ....[28]....
        /*00ac*/ 	.word	0xffffffff


	//   ....[29]....
        /*00b0*/ 	.word	0xffffffff


	//   ....[30]....
        /*00b4*/ 	.word	0xffffffff


	//----- nvinfo : EIATTR_COOP_GROUP_INSTR_OFFSETS
	.align		4
.L_704:
        /*00b8*/ 	.byte	0x04, 0x28
        /*00ba*/ 	.short	(.L_706 - .L_705)


	//   ....[0]....
.L_705:
        /*00bc*/ 	.word	0x00001fd0


	//   ....[1]....
        /*00c0*/ 	.word	0x00002000


	//   ....[2]....
        /*00c4*/ 	.word	0x00002020


	//   ....[3]....
        /*00c8*/ 	.word	0x00002040


	//   ....[4]....
        /*00cc*/ 	.word	0x00002060


	//   ....[5]....
        /*00d0*/ 	.word	0x00002390


	//   ....[6]....
        /*00d4*/ 	.word	0x000023b0


	//   ....[7]....
        /*00d8*/ 	.word	0x000023d0


	//   ....[8]....
        /*00dc*/ 	.word	0x000023f0


	//   ....[9]....
        /*00e0*/ 	.word	0x00002410


	//   ....[10]....
        /*00e4*/ 	.word	0x00002510


	//   ....[11]....
        /*00e8*/ 	.word	0x00002570


	//   ....[12]....
        /*00ec*/ 	.word	0x00002590


	//   ....[13]....
        /*00f0*/ 	.word	0x00002600


	//   ....[14]....
        /*00f4*/ 	.word	0x00002630


	//   ....[15]....
        /*00f8*/ 	.word	0x00002670


	//   ....[16]....
        /*00fc*/ 	.word	0x00002700


	//   ....[17]....
        /*0100*/ 	.word	0x00002760


	//   ....[18]....
        /*0104*/ 	.word	0x000027a0


	//   ....[19]....
        /*0108*/ 	.word	0x00002830


	//   ....[20]....
        /*010c*/ 	.word	0x00002860


	//   ....[21]....
        /*0110*/ 	.word	0x00003100


	//   ....[22]....
        /*0114*/ 	.word	0x00003170


	//   ....[23]....
        /*0118*/ 	.word	0x000031d0


	//   ....[24]....
        /*011c*/ 	.word	0x00003230


	//   ....[25]....
        /*0120*/ 	.word	0x00003290


	//   ....[26]....
        /*0124*/ 	.word	0x00003600


	//   ....[27]....
        /*0128*/ 	.word	0x00003660


	//   ....[28]....
        /*012c*/ 	.word	0x000036c0


	//   ....[29]....
        /*0130*/ 	.word	0x00003720


	//   ....[30]....
        /*0134*/ 	.word	0x00003780


	//----- nvinfo : EIATTR_EXIT_INSTR_OFFSETS
	.align		4
.L_706:
        /*0138*/ 	.byte	0x04, 0x1c
        /*013a*/ 	.short	(.L_708 - .L_707)


	//   ....[0]....
.L_707:
        /*013c*/ 	.word	0x00000110


	//   ....[1]....
        /*0140*/ 	.word	0x000030b0


	//----- nvinfo : EIATTR_MAX_THREADS
	.align		4
.L_708:
        /*0144*/ 	.byte	0x04, 0x05
        /*0146*/ 	.short	(.L_710 - .L_709)
.L_709:
        /*0148*/ 	.word	0x00000100
        /*014c*/ 	.word	0x00000001
        /*0150*/ 	.word	0x00000001


	//----- nvinfo : EIATTR_CRS_STACK_SIZE
	.align		4
.L_710:
        /*0154*/ 	.byte	0x04, 0x1e
        /*0156*/ 	.short	(.L_712 - .L_711)
.L_711:
        /*0158*/ 	.word	0x00000000
.L_712:


//--------------------- .nv.info._ZN10layer_norm31ln_parallel_residual_fwd_kernelINS_13Kernel_traitsI13__nv_bfloat16S2_S2_S2_fjLj6144ELj1ELj1ELj8ELj16ENS_18Kernel_traits_baseILj6144ES2_S2_S2_S2_fjLj256EEEEELb1ELb0ELb0EEEvNS_9FwdParamsE --------------------------
	.section	.nv.info._ZN10layer_norm31ln_parallel_residual_fwd_kernelINS_13Kernel_traitsI13__nv_bfloat16S2_S2_S2_fjLj6144ELj1ELj1ELj8ELj16ENS_18Kernel_traits_baseILj6144ES2_S2_S2_S2_fjLj256EEEEELb1ELb0ELb0EEEvNS_9FwdParamsE,"",@"SHT_CUDA_INFO"
	.sectionflags	@""
	.align	4


	//----- nvinfo : EIATTR_CUDA_API_VERSION
	.align		4
        /*0000*/ 	.byte	0x04, 0x37
        /*0002*/ 	.short	(.L_714 - .L_713)
.L_713:
        /*0004*/ 	.word	0x00000082


	//----- nvinfo : EIATTR_SW2861232_WAR
	.align		4
.L_714:
        /*0008*/ 	.byte	0x01, 0x35
	.zero		2


	//----- nvinfo : EIATTR_PARAM_CBANK
	.align		4
        /*000c*/ 	.byte	0x04, 0x0a
        /*000e*/ 	.short	(.L_716 - .L_715)
	.align		4
.L_715:
        /*0010*/ 	.word	index@(.nv.constant0._ZN10layer_norm31ln_parallel_residual_fwd_kernelINS_13Kernel_traitsI13__nv_bfloat16S2_S2_S2_fjLj6144ELj1ELj1ELj8ELj16ENS_18Kernel_traits_baseILj6144ES2_S2_S2_S2_fjLj256EEEEELb1ELb0ELb0EEEvNS_9FwdParamsE)
        /*0014*/ 	.short	0x0160
        /*0016*/ 	.short	0x00e8


	//----- nvinfo : EIATTR_CBANK_PARAM_SIZE
	.align		4
.L_716:
        /*0018*/ 	.byte	0x03, 0x19
        /*001a*/ 	.short	0x00e8


	//----- nvinfo : EIATTR_KPARAM_INFO
	.align		4
        /*001c*/ 	.byte	0x04, 0x17
        /*001e*/ 	.short	(.L_718 - .L_717)
.L_717:
        /*0020*/ 	.word	0x00000000
        /*0024*/ 	.short	0x0000
        /*0026*/ 	.short	0x0000
        /*0028*/ 	.byte	0x00, 0xf0, 0xa1, 0x03


	//----- nvinfo : EIATTR_MAXREG_COUNT
	.align		4
.L_718:
        /*002c*/ 	.byte	0x03, 0x1b
        /*002e*/ 	.short	0x00ff


	//----- nvinfo : EIATTR_NUM_BARRIERS
	.align		4
        /*0030*/ 	.byte	0x02, 0x4c
        /*0032*/ 	.byte	0x01
	.zero		1


	//----- nvinfo : EIATTR_MERCURY_ISA_VERSION
	.align		4
        /*0034*/ 	.byte	0x03, 0x5f
        /*0036*/ 	.short	0x0000


	//----- nvinfo : EIATTR_COOP_GROUP_MASK_REGIDS
	.align		4
        /*0038*/ 	.byte	0x04, 0x29
        /*003a*/ 	.short	(.L_720 - .L_719)


	//   ....[0]....
.L_719:
        /*003c*/ 	.word	0xffffffff


	//   ....[1]....
        /*0040*/ 	.word	0xffffffff


	//   ....[2]....
        /*0044*/ 	.word	0xffffffff


	//   ....[3]....
        /*0048*/ 	.word	0xffffffff


	//   ....[4]....
        /*004c*/ 	.word	0xffffffff


	//   ....[5]....
        /*0050*/ 	.word	0xffffffff


	//   ....[6]....
        /*0054*/ 	.word	0xffffffff


	//   ....[7]....
        /*0058*/ 	.word	0xffffffff


	//   ....[8]....
        /*005c*/ 	.word	0xffffffff


	//   ....[9]....
        /*0060*/ 	.word	0xffffffff


	//   ....[10]....
        /*0064*/ 	.word	0xffffffff


	//   ....[11]....
        /*0068*/ 	.word	0xffffffff


	//   ....[12]....
        /*006c*/ 	.word	0xffffffff


	//   ....[13]....
        /*0070*/ 	.word	0xffffffff


	//   ....[14]....
        /*0074*/ 	.word	0xffffffff


	//   ....[15]....
        /*0078*/ 	.word	0xffffffff


	//   ....[16]....
        /*007c*/ 	.word	0xffffffff


	//   ....[17]....
        /*0080*/ 	.word	0xffffffff


	//   ....[18]....
        /*0084*/ 	.word	0xffffffff


	//   ....[19]....
        /*0088*/ 	.word	0xffffffff


	//   ....[20]....
        /*008c*/ 	.word	0xffffffff


	//   ....[21]....
        /*0090*/ 	.word	0xffffffff


	//   ....[22]....
        /*0094*/ 	.word	0xffffffff


	//   ....[23]....
        /*0098*/ 	.word	0xffffffff


	//   ....[24]....
        /*009c*/ 	.word	0xffffffff


	//   ....[25]....
        /*00a0*/ 	.word	0xffffffff


	//   ....[26]....
        /*00a4*/ 	.word	0xffffffff


	//   ....[27]....
        /*00a8*/ 	.word	0xffffffff


	//   ....[28]....
        /*00ac*/ 	.word	0xffffffff


	//   ....[29]....
        /*00b0*/ 	.word	0xffffffff


	//   ....[30]....
        /*00b4*/ 	.word	0xffffffff


	//----- nvinfo : EIATTR_COOP_GROUP_INSTR_OFFSETS
	.align		4
.L_720:
        /*00b8*/ 	.byte	0x04, 0x28
        /*00ba*/ 	.short	(.L_722 - .L_721)


	//   ....[0]....
.L_721:
        /*00bc*/ 	.word	0x00012b40


	//   ....[1]....
        /*00c0*/ 	.word	0x00012b70


	//   ....[2]....
        /*00c4*/ 	.word	0x00012ba0


	//   ....[3]....
        /*00c8*/ 	.word	0x00012bc0


	//   ....[4]....
        /*00cc*/ 	.word	0x00012be0


	//   ....[5]....
        /*00d0*/ 	.word	0x00012f20


	//   ....[6]....
        /*00d4*/ 	.word	0x00012f40


	//   ....[7]....
        /*00d8*/ 	.word	0x00012f60


	//   ....[8]....
        /*00dc*/ 	.word	0x00012f80


	//   ....[9]....
        /*00e0*/ 	.word	0x00012fa0


	//   ....[10]....
        /*00e4*/ 	.word	0x000130d0


	//   ....[11]....
        /*00e8*/ 	.word	0x00013120


	//   ....[12]....
        /*00ec*/ 	.word	0x00013150


	//   ....[13]....
        /*00f0*/ 	.word	0x00013170


	//   ....[14]....
        /*00f4*/ 	.word	0x00013200


	//   ....[15]....
        /*00f8*/ 	.word	0x00013230


	//   ....[16]....
        /*00fc*/ 	.word	0x00013260


	//   ....[17]....
        /*0100*/ 	.word	0x00013300


	//   ....[18]....
        /*0104*/ 	.word	0x00013340


	//   ....[19]....
        /*0108*/ 	.word	0x000133f0


	//   ....[20]....
        /*010c*/ 	.word	0x00013410


	//   ....[21]....
        /*0110*/ 	.word	0x00013ed0


	//   ....[22]....
        /*0114*/ 	.word	0x00013f30


	//   ....[23]....
        /*0118*/ 	.word	0x00013f90


	//   ....[24]....
        /*011c*/ 	.word	0x00013ff0


	//   ....[25]....
        /*0120*/ 	.word	0x00014050


	//   ....[26]....
        /*0124*/ 	.word	0x000143e0


	//   ....[27]....
        /*0128*/ 	.word	0x00014440


	//   ....[28]....
        /*012c*/ 	.word	0x000144a0


	//   ....[29]....
        /*0130*/ 	.word	0x00014500


	//   ....[30]....
        /*0134*/ 	.word	0x00014570


	//----- nvinfo : EIATTR_EXIT_INSTR_OFFSETS
	.align		4
.L_722:
        /*0138*/ 	.byte	0x04, 0x1c
        /*013a*/ 	.short	(.L_724 - .L_723)


	//   ....[0]....
.L_723:
        /*013c*/ 	.word	0x00000860


	//   ....[1]....
        /*0140*/ 	.word	0x00013e70


	//----- nvinfo : EIATTR_MAX_THREADS
	.align		4
.L_724:
        /*0144*/ 	.byte	0x04, 0x05
        /*0146*/ 	.short	(.L_726 - .L_725)
.L_725:
        /*0148*/ 	.word	0x00000100
        /*014c*/ 	.word	0x00000001
        /*0150*/ 	.word	0x00000001


	//----- nvinfo : EIATTR_CRS_STACK_SIZE
	.align		4
.L_726:
        /*0154*/ 	.byte	0x04, 0x1e
        /*0156*/ 	.short	(.L_728 - .L_727)
.L_727:
        /*0158*/ 	.word	0x00000000
.L_728:


//--------------------- .nv.info._ZN10layer_norm31ln_parallel_residual_fwd_kernelINS_13Kernel_traitsI13__nv_bfloat16S2_S2_S2_fjLj6144ELj1ELj1ELj8ELj16ENS_18Kernel_traits_baseILj6144ES2_S2_S2_S2_fjLj256EEEEELb1ELb0ELb1EEEvNS_9FwdParamsE --------------------------
	.section	.nv.info._ZN10layer_norm31ln_parallel_residual_fwd_kernelINS_13Kernel_traitsI13__nv_bfloat16S2_S2_S2_fjLj6144ELj1ELj1ELj8ELj16ENS_18Kernel_traits_baseILj6144ES2_S2_S2_S2_fjLj256EEEEELb1ELb0ELb1EEEvNS_9FwdParamsE,"",@"SHT_CUDA_INFO"
	.sectionflags	@""
	.align	4


	//----- nvinfo : EIATTR_CUDA_API_VERSION
	.align		4
        /*0000*/ 	.byte	0x04, 0x37
        /*0002*/ 	.short	(.L_730 - .L_729)
.L_729:
        /*0004*/ 	.word	0x00000082


	//----- nvinfo : EIATTR_SW2861232_WAR
	.align		4
.L_730:
        /*0008*/ 	.byte	0x01, 0x35
	.zero		2


	//----- nvinfo : EIATTR_PARAM_CBANK
	.align		4
        /*000c*/ 	.byte	0x04, 0x0a
        /*000e*/ 	.short	(.L_732 - .L_731)
	.align		4
.L_731:
        /*0010*/ 	.word	index@(.nv.constant0._ZN10layer_norm31ln_parallel_residual_fwd_kernelINS_13Kernel_traitsI13__nv_bfloat16S2_S2_S2_fjLj6144ELj1ELj1ELj8ELj16ENS_18Kernel_traits_baseILj6144ES2_S2_S2_S2_fjLj256EEEEELb1ELb0ELb1EEEvNS_9FwdParamsE)
        /*0014*/ 	.short	0x0160
        /*0016*/ 	.short	0x00e8


	//----- nvinfo : EIATTR_CBANK_PARAM_SIZE
	.align		4
.L_732:
        /*0018*/ 	.byte	0x03, 0x19
        /*001a*/ 	.short	0x00e8


	//----- nvinfo : EIATTR_KPARAM_INFO
	.align		4
        /*001c*/ 	.byte	0x04, 0x17
        /*001e*/ 	.short	(.L_734 - .L_733)
.L_733:
        /*0020*/ 	.word	0x00000000
        /*0024*/ 	.short	0x0000
        /*0026*/ 	.short	0x0000
        /*0028*/ 	.byte	0x00, 0xf0, 0xa1, 0x03


	//----- nvinfo : EIATTR_MAXREG_COUNT
	.align		4
.L_734:
        /*002c*/ 	.byte	0x03, 0x1b
        /*002e*/ 	.short	0x00ff


	//----- nvinfo : EIATTR_NUM_BARRIERS
	.align		4
        /*0030*/ 	.byte	0x02, 0x4c
        /*0032*/ 	.byte	0x01
	.zero		1


	//----- nvinfo : EIATTR_MERCURY_ISA_VERSION
	.align		4
        /*0034*/ 	.byte	0x03, 0x5f
        /*0036*/ 	.short	0x0000


	//----- nvinfo : EIATTR_COOP_GROUP_MASK_REGIDS
	.align		4
        /*0038*/ 	.byte	0x04, 0x29
        /*003a*/ 	.short	(.L_736 - .L_735)


	//   ....[0]....
.L_735:
        /*003c*/ 	.word	0xffffffff


	//   ....[1]....
        /*0040*/ 	.word	0xffffffff


	//   ....[2]....
        /*0044*/ 	.word	0xffffffff


	//   ....[3]....
        /*0048*/ 	.word	0xffffffff


	//   ....[4]....
        /*004c*/ 	.word	0xffffffff


	//   ....[5]....
        /*0050*/ 	.word	0xffffffff


	//   ....[6]....
        /*0054*/ 	.word	0xffffffff


	//   ....[7]....
        /*0058*/ 	.word	0xffffffff


	//   ....[8]....
        /*005c*/ 	.word	0xffffffff


	//   ....[9]....
        /*0060*/ 	.word	0xffffffff


	//   ....[10]....
        /*0064*/ 	.word	0xffffffff


	//   ....[11]....
        /*0068*/ 	.word	0xffffffff


	//   ....[12]....
        /*006c*/ 	.word	0xffffffff


	//   ....[13]....
        /*0070*/ 	.word	0xffffffff


	//   ....[14]....
        /*0074*/ 	.word	0xffffffff


	//   ....[15]....
        /*0078*/ 	.word	0xffffffff


	//   ....[16]....
        /*007c*/ 	.word	0xffffffff


	//   ....[17]....
        /*0080*/ 	.word	0xffffffff


	//   ....[18]....
        /*0084*/ 	.word	0xffffffff


	//   ....[19]....
        /*0088*/ 	.word	0xffffffff


	//   ....[20]....
        /*008c*/ 	.word	0xffffffff


	//   ....[21]....
        /*0090*/ 	.word	0xffffffff


	//   ....[22]....
        /*0094*/ 	.word	0xffffffff


	//   ....[23]....
        /*0098*/ 	.word	0xffffffff


	//   ....[24]....
        /*009c*/ 	.word	0xffffffff


	//   ....[25]....
        /*00a0*/ 	.word	0xffffffff


	//   ....[26]....
        /*00a4*/ 	.word	0xffffffff


	//   ....[27]....
        /*00a8*/ 	.word	0xffffffff


	//   ....[28]....
        /*00ac*/ 	.word	0xffffffff


	//   ....[29]....
        /*00b0*/ 	.word	0xffffffff


	//   ....[30]....
        /*00b4*/ 	.word	0xffffffff


	//----- nvinfo : EIATTR_COOP_GROUP_INSTR_OFFSETS
	.align		4
.L_736:
        /*00b8*/ 	.byte	0x04, 0x28
        /*00ba*/ 	.short	(.L_738 - .L_737)


	//   ....[0]....
.L_737:
        /*00bc*/ 	.word	0x00011b50


	//   ....[1]....
        /*00c0*/ 	.word	0x00011b80


	//   ....[2]....
        /*00c4*/ 	.word	0x00011ba0


	//   ....[3]....
        /*00c8*/ 	.word	0x00011bc0


	//   ....[4]....
        /*00cc*/ 	.word	0x00011be0


	//   ....[5]....
        /*00d0*/ 	.word	0x00011f10


	//   ....[6]....
        /*00d4*/ 	.word	0x00011f30


	//   ....[7]....
        /*00d8*/ 	.word	0x00011f50


	//   ....[8]....
        /*00dc*/ 	.word	0x00011f70


	//   ....[9]....
        /*00e0*/ 	.word	0x00011f90


	//   ....[10]....
        /*00e4*/ 	.word	0x000120c0


	//   ....[11]....
        /*00e8*/ 	.word	0x000120f0


	//   ....[12]....
        /*00ec*/ 	.word	0x00012110


	//   ....[13]....
        /*00f0*/ 	.word	0x00012120


	//   ....[14]....
        /*00f4*/ 	.word	0x000121e0


	//   ....[15]....
        /*00f8*/ 	.word	0x00012200


	//   ....[16]....
        /*00fc*/ 	.word	0x00012220


	//   ....[17]....
        /*0100*/ 	.word	0x000122f0


	//   ....[18]....
        /*0104*/ 	.word	0x00012320


	//   ....[19]....
        /*0108*/ 	.word	0x000123e0


	//   ....[20]....
        /*010c*/ 	.word	0x00012420


	//   ....[21]....
        /*0110*/ 	.word	0x00013170


	//   ....[22]....
        /*0114*/ 	.word	0x000131e0


	//   ....[23]....
        /*0118*/ 	.word	0x00013240


	//   ....[24]....
        /*011c*/ 	.word	0x000132a0


	//   ....[25]....
        /*0120*/ 	.word	0x00013300


	//   ....[26]....
        /*0124*/ 	.word	0x00013670


	//   ....[27]....
        /*0128*/ 	.word	0x000136d0


	//   ....[28]....
        /*012c*/ 	.word	0x00013730


	//   ....[29]....
        /*0130*/ 	.word	0x00013790


	//   ....[30]....
        /*0134*/ 	.word	0x000137f0


	//----- nvinfo : EIATTR_EXIT_INSTR_OFFSETS
	.align		4
.L_738:
        /*0138*/ 	.byte	0x04, 0x1c
        /*013a*/ 	.short	(.L_740 - .L_739)


	//   ....[0]....
.L_739:
        /*013c*/ 	.word	0x00000250


	//   ....[1]....
        /*0140*/ 	.word	0x00013120


	//----- nvinfo : EIATTR_MAX_THREADS
	.align		4
.L_740:
        /*0144*/ 	.byte	0x04, 0x05
        /*0146*/ 	.short	(.L_742 - .L_741)
.L_741:
        /*0148*/ 	.word	0x00000100
        /*014c*/ 	.word	0x00000001
        /*0150*/ 	.word	0x00000001


	//----- nvinfo : EIATTR_CRS_STACK_SIZE
	.align		4
.L_742:
        /*0154*/ 	.byte	0x04, 0x1e
        /*0156*/ 	.short	(.L_744 - .L_743)
.L_743:
        /*0158*/ 	.word	0x00000000
.L_744:


//--------------------- .nv.info._ZN10layer_norm31ln_parallel_residual_fwd_kernelINS_13Kernel_traitsI13__nv_bfloat16S2_S2_S2_fjLj6144ELj1ELj1ELj8ELj16ENS_18Kernel_traits_baseILj6144ES2_S2_S2_S2_fjLj256EEEEELb1ELb1ELb0EEEvNS_9FwdParamsE --------------------------
	.section	.nv.info._ZN10layer_norm31ln_parallel_residual_fwd_kernelINS_13Kernel_traitsI13__nv_bfloat16S2_S2_S2_fjLj6144ELj1ELj1ELj8ELj16ENS_18Kernel_traits_baseILj6144ES2_S2_S2_S2_fjLj256EEEEELb1ELb1ELb0EEEvNS_9FwdParamsE,"",@"SHT_CUDA_INFO"
	.sectionflags	@""
	.align	4


	//----- nvinfo : EIATTR_CUDA_API_VERSION
	.align		4
        /*0000*/ 	.byte	0x04, 0x37
        /*0002*/ 	.short	(.L_746 - .L_745)
.L_745:
        /*0004*/ 	.word	0x00000082


	//----- nvinfo : EIATTR_SW2861232_WAR
	.align		4
.L_746:
        /*0008*/ 	.byte	0x01, 0x35
	.zero		2


	//----- nvinfo : EIATTR_PARAM_CBANK
	.align		4
        /*000c*/ 	.byte	0x04, 0x0a
        /*000e*/ 	.short	(.L_748 - .L_747)
	.align		4
.L_747:
        /*0010*/ 	.word	index@(.nv.constant0._ZN10layer_norm31ln_parallel_residual_fwd_kernelINS_13Kernel_traitsI13__nv_bfloat16S2_S2_S2_fjLj6144ELj1ELj1ELj8ELj16ENS_18Kernel_traits_baseILj6144ES2_S2_S2_S2_fjLj256EEEEELb1ELb1ELb0EEEvNS_9FwdParamsE)
        /*0014*/ 	.short	0x0160
        /*0016*/ 	.short	0x00e8


	//----- nvinfo : EIATTR_CBANK_PARAM_SIZE
	.align		4
.L_748:
        /*0018*/ 	.byte	0x03, 0x19
        /*001a*/ 	.short	0x00e8


	//----- nvinfo : EIATTR_KPARAM_INFO
	.align		4
        /*001c*/ 	.byte	0x04, 0x17
        /*001e*/ 	.short	(.L_750 - .L_749)
.L_749:
        /*0020*/ 	.word	0x00000000
        /*0024*/ 	.short	0x0000
        /*0026*/ 	.short	0x0000
        /*0028*/ 	.byte	0x00, 0xf0, 0xa1, 0x03


	//----- nvinfo : EIATTR_MAXREG_COUNT
	.align		4
.L_750:
        /*002c*/ 	.byte	0x03, 0x1b
        /*002e*/ 	.short	0x00ff


	//----- nvinfo : EIATTR_NUM_BARRIERS
	.align		4
        /*0030*/ 	.byte	0x02, 0x4c
        /*0032*/ 	.byte	0x01
	.zero		1


	//----- nvinfo : EIATTR_MERCURY_ISA_VERSION
	.align		4
        /*0034*/ 	.byte	0x03, 0x5f
        /*0036*/ 	.short	0x0000


	//----- nvinfo : EIATTR_COOP_GROUP_MASK_REGIDS
	.align		4
        /*0038*/ 	.byte	0x04, 0x29
        /*003a*/ 	.short	(.L_752 - .L_751)


	//   ....[0]....
.L_751:
        /*003c*/ 	.word	0xffffffff


	//   ....[1]....
        /*0040*/ 	.word	0xffffffff


	//   ....[2]....
        /*0044*/ 	.word	0xffffffff


	//   ....[3]....
        /*0048*/ 	.word	0xffffffff


	//   ....[4]....
        /*004c*/ 	.word	0xffffffff


	//   ....[5]....
        /*0050*/ 	.word	0xffffffff


	//   ....[6]....
        /*0054*/ 	.word	0xffffffff


	//   ....[7]....
        /*0058*/ 	.word	0xffffffff


	//   ....[8]....
        /*005c*/ 	.word	0xffffffff


	//   ....[9]....
        /*0060*/ 	.word	0xffffffff


	//   ....[10]....
        /*0064*/ 	.word	0xffffffff


	//   ....[11]....
        /*0068*/ 	.word	0xffffffff


	//   ....[12]....
        /*006c*/ 	.word	0xffffffff


	//   ....[13]....
        /*0070*/ 	.word	0xffffffff


	//   ....[14]....
        /*0074*/ 	.word	0xffffffff


	//   ....[15]....
        /*0078*/ 	.word	0xffffffff


	//   ....[16]....
        /*007c*/ 	.word	0xffffffff


	//   ....[17]....
        /*0080*/ 	.word	0xffffffff


	//   ....[18]....
        /*0084*/ 	.word	0xffffffff


	//   ....[19]....
        /*0088*/ 	.word	0xffffffff


	//   ....[20]....
        /*008c*/ 	.word	0xffffffff


	//   ....[21]....
        /*0090*/ 	.word	0xffffffff


	//   ....[22]....
        /*0094*/ 	.word	0xffffffff


	//   ....[23]....
        /*0098*/ 	.word	0xffffffff


	//   ....[24]....
        /*009c*/ 	.word	0xffffffff


	//   ....[25]....
        /*00a0*/ 	.word	0xffffffff


	//   ....[26]....
        /*00a4*/ 	.word	0xffffffff


	//   ....[27]....
        /*00a8*/ 	.word	0xffffffff


	//   ....[28]....
        /*00ac*/ 	.word	0xffffffff


	//   ....[29]....
        /*00b0*/ 	.word	0xffffffff


	//   ....[30]....
        /*00b4*/ 	.word	0xffffffff


	//----- nvinfo : EIATTR_COOP_GROUP_INSTR_OFFSETS
	.align		4
.L_752:
        /*00b8*/ 	.byte	0x04, 0x28
        /*00ba*/ 	.short	(.L_754 - .L_753)


	//   ....[0]....
.L_753:
        /*00bc*/ 	.word	0x000122d0


	//   ....[1]....
        /*00c0*/ 	.word	0x00012300


	//   ....[2]....
        /*00c4*/ 	.word	0x00012330


	//   ....[3]....
        /*00c8*/ 	.word	0x00012350


	//   ....[4]....
        /*00cc*/ 	.word	0x00012370


	//   ....[5]....
        /*00d0*/ 	.word	0x000126b0


	//   ....[6]....
        /*00d4*/ 	.word	0x000126d0


	//   ....[7]....
        /*00d8*/ 	.word	0x000126f0


	//   ....[8]....
        /*00dc*/ 	.word	0x00012710


	//   ....[9]....
        /*00e0*/ 	.word	0x00012730


	//   ....[10]....
        /*00e4*/ 	.word	0x00012860


	//   ....[11]....
        /*00e8*/ 	.word	0x000128b0


	//   ....[12]....
        /*00ec*/ 	.word	0x000128e0


	//   ....[13]....
        /*00f0*/ 	.word	0x00012900


	//   ....[14]....
        /*00f4*/ 	.word	0x00012980


	//   ....[15]....
        /*00f8*/ 	.word	0x000129d0


	//   ....[16]....
        /*00fc*/ 	.word	0x000129e0


	//   ....[17]....
        /*0100*/ 	.word	0x00012a80


	//   ....[18]....
        /*0104*/ 	.word	0x00012ad0


	//   ....[19]....
        /*0108*/ 	.word	0x00012b90


	//   ....[20]....
        /*010c*/ 	.word	0x00012ba0


	//   ....[21]....
        /*0110*/ 	.word	0x000133c0


	//   ....[22]....
        /*0114*/ 	.word	0x00013430


	//   ....[23]....
        /*0118*/ 	.word	0x00013490


	//   ....[24]....
        /*011c*/ 	.word	0x000134f0


	//   ....[25]....
        /*0120*/ 	.word	0x00013550


	//   ....[26]....
        /*0124*/ 	.word	0x000138e0


	//   ....[27]....
        /*0128*/ 	.word	0x00013940


	//   ....[28]....
        /*012c*/ 	.word	0x000139a0


	//   ....[29]....
        /*0130*/ 	.word	0x00013a00


	//   ....[30]....
        /*0134*/ 	.word	0x00013a70


	//----- nvinfo : EIATTR_EXIT_INSTR_OFFSETS
	.align		4
.L_754:
        /*0138*/ 	.byte	0x04, 0x1c
        /*013a*/ 	.short	(.L_756 - .L_755)


	//   ....[0]....
.L_755:
        /*013c*/ 	.word	0x00000830


	//   ....[1]....
        /*0140*/ 	.word	0x00013360


	//----- nvinfo : EIATTR_MAX_THREADS
	.align		4
.L_756:
        /*0144*/ 	.byte	0x04, 0x05
        /*0146*/ 	.short	(.L_758 - .L_757)
.L_757:
        /*0148*/ 	.word	0x00000100
        /*014c*/ 	.word	0x00000001
        /*0150*/ 	.word	0x00000001


	//----- nvinfo : EIATTR_CRS_STACK_SIZE
	.align		4
.L_758:
        /*0154*/ 	.byte	0x04, 0x1e
        /*0156*/ 	.short	(.L_760 - .L_759)
.L_759:
        /*0158*/ 	.word	0x00000000
.L_760:


//--------------------- .nv.info._ZN10layer_norm31ln_parallel_residual_fwd_kernelINS_13Kernel_traitsI13__nv_bfloat16S2_S2_S2_fjLj6144ELj1ELj1ELj8ELj16ENS_18Kernel_traits_baseILj6144ES2_S2_S2_S2_fjLj256EEEEELb1ELb1ELb1EEEvNS_9FwdParamsE --------------------------
	.section	.nv.info._ZN10layer_norm31ln_parallel_residual_fwd_kernelINS_13Kernel_traitsI13__nv_bfloat16S2_S2_S2_fjLj6144ELj1ELj1ELj8ELj16ENS_18Kernel_traits_baseILj6144ES2_S2_S2_S2_fjLj256EEEEELb1ELb1ELb1EEEvNS_9FwdParamsE,"",@"SHT_CUDA_INFO"
	.sectionflags	@""
	.align	4


	//----- nvinfo : EIATTR_CUDA_API_VERSION
	.align		4
        /*0000*/ 	.byte	0x04, 0x37
        /*0002*/ 	.short	(.L_762 - .L_761)
.L_761:
        /*0004*/ 	.word	0x00000082


	//----- nvinfo : EIATTR_SW2861232_WAR
	.align		4
.L_762:
        /*0008*/ 	.byte	0x01, 0x35
	.zero		2


	//----- nvinfo : EIATTR_PARAM_CBANK
	.align		4
        /*000c*/ 	.byte	0x04, 0x0a
        /*000e*/ 	.short	(.L_764 - .L_763)
	.align		4
.L_763:
        /*0010*/ 	.word	index@(.nv.constant0._ZN10layer_norm31ln_parallel_residual_fwd_kernelINS_13Kernel_traitsI13__nv_bfloat16S2_S2_S2_fjLj6144ELj1ELj1ELj8ELj16ENS_18Kernel_traits_baseILj6144ES2_S2_S2_S2_fjLj256EEEEELb1ELb1ELb1EEEvNS_9FwdParamsE)
        /*0014*/ 	.short	0x0160
        /*0016*/ 	.short	0x00e8


	//----- nvinfo : EIATTR_CBANK_PARAM_SIZE
	.align		4
.L_764:
        /*0018*/ 	.byte	0x03, 0x19
        /*001a*/ 	.short	0x00e8


	//----- nvinfo : EIATTR_KPARAM_INFO
	.align		4
        /*001c*/ 	.byte	0x04, 0x17
        /*001e*/ 	.short	(.L_766 - .L_765)
.L_765:
        /*0020*/ 	.word	0x00000000
        /*0024*/ 	.short	0x0000
        /*0026*/ 	.short	0x0000
        /*0028*/ 	.byte	0x00, 0xf0, 0xa1, 0x03


	//----- nvinfo : EIATTR_MAXREG_COUNT
	.align		4
.L_766:
        /*002c*/ 	.byte	0x03, 0x1b
        /*002e*/ 	.short	0x00ff


	//----- nvinfo : EIATTR_NUM_BARRIERS
	.align		4
        /*0030*/ 	.byte	0x02, 0x4c
        /*0032*/ 	.byte	0x01
	.zero		1


	//----- nvinfo : EIATTR_MERCURY_ISA_VERSION
	.align		4
        /*0034*/ 	.byte	0x03, 0x5f
        /*0036*/ 	.short	0x0000


	//----- nvinfo : EIATTR_COOP_GROUP_MASK_REGIDS
	.align		4
        /*0038*/ 	.byte	0x04, 0x29
        /*003a*/ 	.short	(.L_768 - .L_767)


	//   ....[0]....
.L_767:
        /*003c*/ 	.word	0xffffffff


	//   ....[1]....
        /*0040*/ 	.word	0xffffffff


	//   ....[2]....
        /*0044*/ 	.word	0xffffffff


	//   ....[3]....
        /*0048*/ 	.word	0xffffffff


	//   ....[4]....
        /*004c*/ 	.word	0xffffffff


	//   ....[5]....
        /*0050*/ 	.word	0xffffffff


	//   ....[6]....
        /*0054*/ 	.word	0xffffffff


	//   ....[7]....
        /*0058*/ 	.word	0xffffffff


	//   ....[8]....
        /*005c*/ 	.word	0xffffffff


	//   ....[9]....
        /*0060*/ 	.word	0xffffffff


	//   ....[10]....
        /*0064*/ 	.word	0xffffffff


	//   ....[11]....
        /*0068*/ 	.word	0xffffffff


	//   ....[12]....
        /*006c*/ 	.word	0xffffffff


	//   ....[13]....
        /*0070*/ 	.word	0xffffffff


	//   ....[14]....
        /*0074*/ 	.word	0xffffffff


	//   ....[15]....
        /*0078*/ 	.word	0xffffffff


	//   ....[16]....
        /*007c*/ 	.word	0xffffffff


	//   ....[17]....
        /*0080*/ 	.word	0xffffffff


	//   ....[18]....
        /*0084*/ 	.word	0xffffffff


	//   ....[19]....
        /*0088*/ 	.word	0xffffffff


	//   ....[20]....
        /*008c*/ 	.word	0xffffffff


	//   ....[21]....
        /*0090*/ 	.word	0xffffffff


	//   ....[22]....
        /*0094*/ 	.word	0xffffffff


	//   ....[23]....
        /*0098*/ 	.word	0xffffffff


	//   ....[24]....
        /*009c*/ 	.word	0xffffffff


	//   ....[25]....
        /*00a0*/ 	.word	0xffffffff


	//   ....[26]....
        /*00a4*/ 	.word	0xffffffff


	//   ....[27]....
        /*00a8*/ 	.word	0xffffffff


	//   ....[28]....
        /*00ac*/ 	.word	0xffffffff


	//   ....[29]....
        /*00b0*/ 	.word	0xffffffff


	//   ....[30]....
        /*00b4*/ 	.word	0xffffffff


	//----- nvinfo : EIATTR_COOP_GROUP_INSTR_OFFSETS
	.align		4
.L_768:
        /*00b8*/ 	.byte	0x04, 0x28
        /*00ba*/ 	.short	(.L_770 - .L_769)


	//   ....[0]....
.L_769:
        /*00bc*/ 	.word	0x00011740


	//   ....[1]....
        /*00c0*/ 	.word	0x00011770


	//   ....[2]....
        /*00c4*/ 	.word	0x00011790


	//   ....[3]....
        /*00c8*/ 	.word	0x000117b0


	//   ....[4]....
        /*00cc*/ 	.word	0x000117d0


	//   ....[5]....
        /*00d0*/ 	.word	0x00011b00


	//   ....[6]....
        /*00d4*/ 	.word	0x00011b20


	//   ....[7]....
        /*00d8*/ 	.word	0x00011b40


	//   ....[8]....
        /*00dc*/ 	.word	0x00011b60


	//   ....[9]....
        /*00e0*/ 	.word	0x00011b80


	//   ....[10]....
        /*00e4*/ 	.word	0x00011c90


	//   ....[11]....
        /*00e8*/ 	.word	0x00011ce0


	//   ....[12]....
        /*00ec*/ 	.word	0x00011d10


	//   ....[13]....
        /*00f0*/ 	.word	0x00011d30


	//   ....[14]....
        /*00f4*/ 	.word	0x00011d50


	//   ....[15]....
        /*00f8*/ 	.word	0x00011dd0


	//   ....[16]....
        /*00fc*/ 	.word	0x00011e10


	//   ....[17]....
        /*0100*/ 	.word	0x00011ea0


	//   ....[18]....
        /*0104*/ 	.word	0x00011f00


	//   ....[19]....
        /*0108*/ 	.word	0x00011fc0


	//   ....[20]....
        /*010c*/ 	.word	0x00011fe0


	//   ....[21]....
        /*0110*/ 	.word	0x000128a0


	//   ....[22]....
        /*0114*/ 	.word	0x00012910


	//   ....[23]....
        /*0118*/ 	.word	0x00012970


	//   ....[24]....
        /*011c*/ 	.word	0x000129d0


	//   ....[25]....
        /*0120*/ 	.word	0x00012a30


	//   ....[26]....
        /*0124*/ 	.word	0x00012da0


	//   ....[27]....
        /*0128*/ 	.word	0x00012e00


	//   ....[28]....
        /*012c*/ 	.word	0x00012e60


	//   ....[29]....
        /*0130*/ 	.word	0x00012ec0


	//   ....[30]....
        /*0134*/ 	.word	0x00012f20


	//----- nvinfo : EIATTR_EXIT_INSTR_OFFSETS
	.align		4
.L_770:
        /*0138*/ 	.byte	0x04, 0x1c
        /*013a*/ 	.short	(.L_772 - .L_771)


	//   ....[0]....
.L_771:
        /*013c*/ 	.word	0x00000570


	//   ....[1]....
        /*0140*/ 	.word	0x00012850


	//----- nvinfo : EIATTR_MAX_THREADS
	.align		4
.L_772:
        /*0144*/ 	.byte	0x04, 0x05
        /*0146*/ 	.short	(.L_774 - .L_773)
.L_773:
        /*0148*/ 	.word	0x00000100
        /*014c*/ 	.word	0x00000001
        /*0150*/ 	.word	0x00000001


	//----- nvinfo : EIATTR_CRS_STACK_SIZE
	.align		4
.L_774:
        /*0154*/ 	.byte	0x04, 0x1e
        /*0156*/ 	.short	(.L_776 - .L_775)
.L_775:
        /*0158*/ 	.word	0x00000000
.L_776:


//--------------------- .nv.info._ZN10layer_norm31ln_parallel_residual_fwd_kernelINS_13Kernel_traitsI6__halfS2_S2_S2_fjLj6144ELj1ELj1ELj8ELj16ENS_18Kernel_traits_baseILj6144ES2_S2_S2_S2_fjLj256EEEEELb0ELb0ELb0EEEvNS_9FwdParamsE --------------------------
	.section	.nv.info._ZN10layer_norm31ln_parallel_residual_fwd_kernelINS_13Kernel_traitsI6__halfS2_S2_S2_fjLj6144ELj1ELj1ELj8ELj16ENS_18Kernel_traits_baseILj6144ES2_S2_S2_S2_fjLj256EEEEELb0ELb0ELb0EEEvNS_9FwdParamsE,"",@"SHT_CUDA_INFO"
	.sectionflags	@""
	.align	4


	//----- nvinfo : EIATTR_CUDA_API_VERSION
	.align		4
        /*0000*/ 	.byte	0x04, 0x37
        /*0002*/ 	.short	(.L_778 - .L_777)
.L_777:
        /*0004*/ 	.word	0x00000082


	//----- nvinfo : EIATTR_SW2861232_WAR
	.align		4
.L_778:
        /*0008*/ 	.byte	0x01, 0x35
	.zero		2


	//----- nvinfo : EIATTR_PARAM_CBANK
	.align		4
        /*000c*/ 	.byte	0x04, 0x0a
        /*000e*/ 	.short	(.L_780 - .L_779)
	.align		4
.L_779:
        /*0010*/ 	.word	index@(.nv.constant0._ZN10layer_norm31ln_parallel_residual_fwd_kernelINS_13Kernel_traitsI6__halfS2_S2_S2_fjLj6144ELj1ELj1ELj8ELj16ENS_18Kernel_traits_baseILj6144ES2_S2_S2_S2_fjLj256EEEEELb0ELb0ELb0EEEvNS_9FwdParamsE)
        /*0014*/ 	.short	0x0160
        /*0016*/ 	.short	0x00e8


	//----- nvinfo : EIATTR_CBANK_PARAM_SIZE
	.align		4
.L_780:
        /*0018*/ 	.byte	0x03, 0x19
        /*001a*/ 	.short	0x00e8


	//----- nvinfo : EIATTR_KPARAM_INFO
	.align		4
        /*001c*/ 	.byte	0x04, 0x17
        /*001e*/ 	.short	(.L_782 - .L_781)
.L_781:
        /*0020*/ 	.word	0x00000000
        /*0024*/ 	.short	0x0000
        /*0026*/ 	.short	0x0000
        /*0028*/ 	.byte	0x00, 0xf0, 0xa1, 0x03


	//----- nvinfo : EIATTR_MAXREG_COUNT
	.align		4
.L_782:
        /*002c*/ 	.byte	0x03, 0x1b
        /*002e*/ 	.short	0x00ff


	//----- nvinfo : EIATTR_NUM_BARRIERS
	.align		4
        /*0030*/ 	.byte	0x02, 0x4c
        /*0032*/ 	.byte	0x01
	.zero		1


	//----- nvinfo : EIATTR_MERCURY_ISA_VERSION
	.align		4
        /*0034*/ 	.byte	0x03, 0x5f
        /*0036*/ 	.short	0x0000


	//----- nvinfo : EIATTR_COOP_GROUP_MASK_REGIDS
	.align		4
        /*0038*/ 	.byte	0x04, 0x29
        /*003a*/ 	.short	(.L_784 - .L_783)


	//   ....[0]....
.L_783:
        /*003c*/ 	.word	0xffffffff


	//   ....[1]....
        /*0040*/ 	.word	0xffffffff


	//   ....[2]....
        /*0044*/ 	.word	0xffffffff


	//   ....[3]....
        /*0048*/ 	.word	0xffffffff


	//   ....[4]....
        /*004c*/ 	.word	0xffffffff


	//   ....[5]....
        /*0050*/ 	.word	0xffffffff


	//   ....[6]....
        /*0054*/ 	.word	0xffffffff


	//   ....[7]....
        /*0058*/ 	.word	0xffffffff


	//   ....[8]....
        /*005c*/ 	.word	0xffffffff


	//   ....[9]....
        /*0060*/ 	.word	0xffffffff


	//   ....[10]....
        /*0064*/ 	.word	0xffffffff


	//   ....[11]....
        /*0068*/ 	.word	0xffffffff


	//   ....[12]....
        /*006c*/ 	.word	0xffffffff


	//   ....[13]....
        /*0070*/ 	.word	0xffffffff


	//   ....[14]....
        /*0074*/ 	.word	0xffffffff


	//   ....[15]....
        /*0078*/ 	.word	0xffffffff


	//   ....[16]....
        /*007c*/ 	.word	0xffffffff


	//   ....[17]....
        /*0080*/ 	.word	0xffffffff


	//   ....[18]....
        /*0084*/ 	.word	0xffffffff


	//   ....[19]....
        /*0088*/ 	.word	0xffffffff


	//   ....[20]....
        /*008c*/ 	.word	0xffffffff


	//   ....[21]....
        /*0090*/ 	.word	0xffffffff


	//   ....[22]....
        /*0094*/ 	.word	0xffffffff


	//   ....[23]....
        /*0098*/ 	.word	0xffffffff


	//   ....[24]....
        /*009c*/ 	.word	0xffffffff


	//   ....[25]....
        /*00a0*/ 	.word	0xffffffff


	//   ....[26]....
        /*00a4*/ 	.word	0xffffffff


	//   ....[27]....
        /*00a8*/ 	.word	0xffffffff


	//   ....[28]....
        /*00ac*/ 	.word	0xffffffff


	//   ....[29]....
        /*00b0*/ 	.word	0xffffffff


	//   ....[30]....
        /*00b4*/ 	.word	0xffffffff


	//----- nvinfo : EIATTR_COOP_GROUP_INSTR_OFFSETS
	.align		4
.L_784:
        /*00b8*/ 	.byte	0x04, 0x28
        /*00ba*/ 	.short	(.L_786 - .L_785)


	//   ....[0]....
.L_785:
        /*00bc*/ 	.word	0x00002bd0


	//   ....[1]....
        /*00c0*/ 	.word	0x00002c00


	//   ....[2]....
        /*00c4*/ 	.word	0x00002c20


	//   ....[3]....
        /*00c8*/ 	.word	0x00002c40


	//   ....[4]....
        /*00cc*/ 	.word	0x00002c60


	//   ....[5]....
        /*00d0*/ 	.word	0x00002fa0


	//   ....[6]....
        /*00d4*/ 	.word	0x00002fc0


	//   ....[7]....
        /*00d8*/ 	.word	0x00002fe0


	//   ....[8]....
        /*00dc*/ 	.word	0x00003000


	//   ....[9]....
        /*00e0*/ 	.word	0x00003020


	//   ....[10]....
        /*00e4*/ 	.word	0x00003140


	//   ....[11]....
        /*00e8*/ 	.word	0x000031a0


	//   ....[12]....
        /*00ec*/ 	.word	0x000031d0


	//   ....[13]....
        /*00f0*/ 	.word	0x000031e0


	//   ....[14]....
        /*00f4*/ 	.word	0x00003270


	//   ....[15]....
        /*00f8*/ 	.word	0x000032a0


	//   ....[16]....
        /*00fc*/ 	.word	0x000032d0


	//   ....[17]....
        /*0100*/ 	.word	0x00003370


	//   ....[18]....
        /*0104*/ 	.word	0x000033c0


	//   ....[19]....
        /*0108*/ 	.word	0x00003480


	//   ....[20]....
        /*010c*/ 	.word	0x00003490


	//   ....[21]....
        /*0110*/ 	.word	0x00003f20


	//   ....[22]....
        /*0114*/ 	.word	0x00003f80


	//   ....[23]....
        /*0118*/ 	.word	0x00003fe0


	//   ....[24]....
        /*011c*/ 	.word	0x00004040


	//   ....[25]....
        /*0120*/ 	.word	0x000040a0


	//   ....[26]....
        /*0124*/ 	.word	0x00004420


	//   ....[27]....
        /*0128*/ 	.word	0x00004480


	//   ....[28]....
        /*012c*/ 	.word	0x000044e0


	//   ....[29]....
        /*0130*/ 	.word	0x00004540


	//   ....[30]....
        /*0134*/ 	.word	0x000045b0


	//----- nvinfo : EIATTR_EXIT_INSTR_OFFSETS
	.align		4
.L_786:
        /*0138*/ 	.byte	0x04, 0x1c
        /*013a*/ 	.short	(.L_788 - .L_787)


	//   ....[0]....
.L_787:
        /*013c*/ 	.word	0x00000600


	//   ....[1]....
        /*0140*/ 	.word	0x00003ec0


	//----- nvinfo : EIATTR_MAX_THREADS
	.align		4
.L_788:
        /*0144*/ 	.byte	0x04, 0x05
        /*0146*/ 	.short	(.L_790 - .L_789)
.L_789:
        /*0148*/ 	.word	0x00000100
        /*014c*/ 	.word	0x00000001
        /*0150*/ 	.word	0x00000001


	//----- nvinfo : EIATTR_CRS_STACK_SIZE
	.align		4
.L_790:
        /*0154*/ 	.byte	0x04, 0x1e
        /*0156*/ 	.short	(.L_792 - .L_791)
.L_791:
        /*0158*/ 	.word	0x00000000
.L_792:


//--------------------- .nv.info._ZN10layer_norm31ln_parallel_residual_fwd_kernelINS_13Kernel_traitsI6__halfS2_S2_S2_fjLj6144ELj1ELj1ELj8ELj16ENS_18Kernel_traits_baseILj6144ES2_S2_S2_S2_fjLj256EEEEELb0ELb0ELb1EEEvNS_9FwdParamsE --------------------------
	.section	.nv.info._ZN10layer_norm31ln_parallel_residual_fwd_kernelINS_13Kernel_traitsI6__halfS2_S2_S2_fjLj6144ELj1ELj1ELj8ELj16ENS_18Kernel_traits_baseILj6144ES2_S2_S2_S2_fjLj256EEEEELb0ELb0ELb1EEEvNS_9FwdParamsE,"",@"SHT_CUDA_INFO"
	.sectionflags	@""
	.align	4


	//----- nvinfo : EIATTR_CUDA_API_VERSION
	.align		4
        /*0000*/ 	.byte	0x04, 0x37
        /*0002*/ 	.short	(.L_794 - .L_793)
.L_793:
        /*0004*/ 	.word	0x00000082


	//----- nvinfo : EIATTR_SW2861232_WAR
	.align		4
.L_794:
        /*0008*/ 	.byte	0x01, 0x35
	.zero		2


	//----- nvinfo : EIATTR_PARAM_CBANK
	.align		4
        /*000c*/ 	.byte	0x04, 0x0a
        /*000e*/ 	.short	(.L_796 - .L_795)
	.align		4
.L_795:
        /*0010*/ 	.word	index@(.nv.constant0._ZN10layer_norm31ln_parallel_residual_fwd_kernelINS_13Kernel_traitsI6__halfS2_S2_S2_fjLj6144ELj1ELj1ELj8ELj16ENS_18Kernel_traits_baseILj6144ES2_S2_S2_S2_fjLj256EEEEELb0ELb0ELb1EEEvNS_9FwdParamsE)
        /*0014*/ 	.short	0x0160
        /*0016*/ 	.short	0x00e8


	//----- nvinfo : EIATTR_CBANK_PARAM_SIZE
	.align		4
.L_796:
        /*0018*/ 	.byte	0x03, 0x19
        /*001a*/ 	.short	0x00e8


	//----- nvinfo : EIATTR_KPARAM_INFO
	.align		4
        /*001c*/ 	.byte	0x04, 0x17
        /*001e*/ 	.short	(.L_798 - .L_797)
.L_797:
        /*0020*/ 	.word	0x00000000
        /*0024*/ 	.short	0x0000
        /*0026*/ 	.short	0x0000
        /*0028*/ 	.byte	0x00, 0xf0, 0xa1, 0x03


	//----- nvinfo : EIATTR_MAXREG_COUNT
	.align		4
.L_798:
        /*002c*/ 	.byte	0x03, 0x1b
        /*002e*/ 	.short	0x00ff


	//----- nvinfo : EIATTR_NUM_BARRIERS
	.align		4
        /*0030*/ 	.byte	0x02, 0x4c
        /*0032*/ 	.byte	0x01
	.zero		1


	//----- nvinfo : EIATTR_MERCURY_ISA_VERSION
	.align		4
        /*0034*/ 	.byte	0x03, 0x5f
        /*0036*/ 	.short	0x0000


	//----- nvinfo : EIATTR_COOP_GROUP_MASK_REGIDS
	.align		4
        /*0038*/ 	.byte	0x04, 0x29
        /*003a*/ 	.short	(.L_800 - .L_799)


	//   ....[0]....
.L_799:
        /*003c*/ 	.word	0xffffffff


	//   ....[1]....
        /*0040*/ 	.word	0xffffffff


	//   ....[2]....
        /*0044*/ 	.word	0xffffffff


	//   ....[3]....
        /*0048*/ 	.word	0xffffffff


	//   ....[4]....
        /*004c*/ 	.word	0xffffffff


	//   ....[5]....
        /*0050*/ 	.word	0xffffffff


	//   ....[6]....
        /*0054*/ 	.word	0xffffffff


	//   ....[7]....
        /*0058*/ 	.word	0xffffffff


	//   ....[8]....
        /*005c*/ 	.word	0xffffffff


	//   ....[9]....
        /*0060*/ 	.word	0xffffffff


	//   ....[10]....
        /*0064*/ 	.word	0xffffffff


	//   ....[11]....
        /*0068*/ 	.word	0xffffffff


	//   ....[12]....
        /*006c*/ 	.word	0xffffffff


	//   ....[13]....
        /*0070*/ 	.word	0xffffffff


	//   ....[14]....
        /*0074*/ 	.word	0xffffffff


	//   ....[15]....
        /*0078*/ 	.word	0xffffffff


	//   ....[16]....
        /*007c*/ 	.word	0xffffffff


	//   ....[17]....
        /*0080*/ 	.word	0xffffffff


	//   ....[18]....
        /*0084*/ 	.word	0xffffffff


	//   ....[19]....
        /*0088*/ 	.word	0xffffffff


	//   ....[20]....
        /*008c*/ 	.word	0xffffffff


	//   ....[21]....
        /*0090*/ 	.word	0xffffffff


	//   ....[22]....
        /*0094*/ 	.word	0xffffffff


	//   ....[23]....
        /*0098*/ 	.word	0xffffffff


	//   ....[24]....
        /*009c*/ 	.word	0xffffffff


	//   ....[25]....
        /*00a0*/ 	.word	0xffffffff


	//   ....[26]....
        /*00a4*/ 	.word	0xffffffff


	//   ....[27]....
        /*00a8*/ 	.word	0xffffffff


	//   ....[28]....
        /*00ac*/ 	.word	0xffffffff


	//   ....[29]....
        /*00b0*/ 	.word	0xffffffff


	//   ....[30]....
        /*00b4*/ 	.word	0xffffffff


	//----- nvinfo : EIATTR_COOP_GROUP_INSTR_OFFSETS
	.align		4
.L_800:
        /*00b8*/ 	.byte	0x04, 0x28
        /*00ba*/ 	.short	(.L_802 - .L_801)


	//   ....[0]....
.L_801:
        /*00bc*/ 	.word	0x000025a0


	//   ....[1]....
        /*00c0*/ 	.word	0x000025d0


	//   ....[2]....
        /*00c4*/ 	.word	0x000025f0


	//   ....[3]....
        /*00c8*/ 	.word	0x00002610


	//   ....[4]....
        /*00cc*/ 	.word	0x00002630


	//   ....[5]....
        /*00d0*/ 	.word	0x00002960


	//   ....[6]....
        /*00d4*/ 	.word	0x00002980


	//   ....[7]....
        /*00d8*/ 	.word	0x000029a0


	//   ....[8]....
        /*00dc*/ 	.word	0x000029c0


	//   ....[9]....
        /*00e0*/ 	.word	0x000029e0


	//   ....[10]....
        /*00e4*/ 	.word	0x00002ac0


	//   ....[11]....
        /*00e8*/ 	.word	0x00002b10


	//   ....[12]....
        /*00ec*/ 	.word	0x00002b30


	//   ....[13]....
        /*00f0*/ 	.word	0x00002b50


	//   ....[14]....
        /*00f4*/ 	.word	0x00002b80


	//   ....[15]....
        /*00f8*/ 	.word	0x00002c10


	//   ....[16]....
        /*00fc*/ 	.word	0x00002c50


	//   ....[17]....
        /*0100*/ 	.word	0x00002d10


	//   ....[18]....
        /*0104*/ 	.word	0x00002d50


	//   ....[19]....
        /*0108*/ 	.word	0x00002e30


	//   ....[20]....
        /*010c*/ 	.word	0x00002e50


	//   ....[21]....
        /*0110*/ 	.word	0x00003930


	//   ....[22]....
        /*0114*/ 	.word	0x000039a0


	//   ....[23]....
        /*0118*/ 	.word	0x00003a00


	//   ....[24]....
        /*011c*/ 	.word	0x00003a60


	//   ....[25]....
        /*0120*/ 	.word	0x00003ac0


	//   ....[26]....
        /*0124*/ 	.word	0x00003e30


	//   ....[27]....
        /*0128*/ 	.word	0x00003e90


	//   ....[28]....
        /*012c*/ 	.word	0x00003ef0


	//   ....[29]....
        /*0130*/ 	.word	0x00003f50


	//   ....[30]....
        /*0134*/ 	.word	0x00003fb0


	//----- nvinfo : EIATTR_EXIT_INSTR_OFFSETS
	.align		4
.L_802:
        /*0138*/ 	.byte	0x04, 0x1c
        /*013a*/ 	.short	(.L_804 - .L_803)


	//   ....[0]....
.L_803:
        /*013c*/ 	.word	0x000001d0


	//   ....[1]....
        /*0140*/ 	.word	0x000038e0


	//----- nvinfo : EIATTR_MAX_THREADS
	.align		4
.L_804:
        /*0144*/ 	.byte	0x04, 0x05
        /*0146*/ 	.short	(.L_806 - .L_805)
.L_805:
        /*0148*/ 	.word	0x00000100
        /*014c*/ 	.word	0x00000001
        /*0150*/ 	.word	0x00000001


	//----- nvinfo : EIATTR_CRS_STACK_SIZE
	.align		4
.L_806:
        /*0154*/ 	.byte	0x04, 0x1e
        /*0156*/ 	.short	(.L_808 - .L_807)
.L_807:
        /*0158*/ 	.word	0x00000000
.L_808:


//--------------------- .nv.info._ZN10layer_norm31ln_parallel_residual_fwd_kernelINS_13Kernel_traitsI6__halfS2_S2_S2_fjLj6144ELj1ELj1ELj8ELj16ENS_18Kernel_traits_baseILj6144ES2_S2_S2_S2_fjLj256EEEEELb0ELb1ELb0EEEvNS_9FwdParamsE --------------------------
	.section	.nv.info._ZN10layer_norm31ln_parallel_residual_fwd_kernelINS_13Kernel_traitsI6__halfS2_S2_S2_fjLj6144ELj1ELj1ELj8ELj16ENS_18Kernel_traits_baseILj6144ES2_S2_S2_S2_fjLj256EEEEELb0ELb1ELb0EEEvNS_9FwdParamsE,"",@"SHT_CUDA_INFO"
	.sectionflags	@""
	.align	4


	//----- nvinfo : EIATTR_CUDA_API_VERSION
	.align		4
        /*0000*/ 	.byte	0x04, 0x37
        /*0002*/ 	.short	(.L_810 - .L_809)
.L_809:
        /*0004*/ 	.word	0x00000082


	//----- nvinfo : EIATTR_SW2861232_WAR
	.align		4
.L_810:
        /*0008*/ 	.byte	0x01, 0x35
	.zero		2


	//----- nvinfo : EIATTR_PARAM_CBANK
	.align		4
        /*000c*/ 	.byte	0x04, 0x0a
        /*000e*/ 	.short	(.L_812 - .L_811)
	.align		4
.L_811:
        /*0010*/ 	.word	index@(.nv.constant0._ZN10layer_norm31ln_parallel_residual_fwd_kernelINS_13Kernel_traitsI6__halfS2_S2_S2_fjLj6144ELj1ELj1ELj8ELj16ENS_18Kernel_traits_baseILj6144ES2_S2_S2_S2_fjLj256EEEEELb0ELb1ELb0EEEvNS_9FwdParamsE)
        /*0014*/ 	.short	0x0160
        /*0016*/ 	.short	0x00e8


	//----- nvinfo : EIATTR_CBANK_PARAM_SIZE
	.align		4
.L_812:
        /*0018*/ 	.byte	0x03, 0x19
        /*001a*/ 	.short	0x00e8


	//----- nvinfo : EIATTR_KPARAM_INFO
	.align		4
        /*001c*/ 	.byte	0x04, 0x17
        /*001e*/ 	.short	(.L_814 - .L_813)
.L_813:
        /*0020*/ 	.word	0x00000000
        /*0024*/ 	.short	0x0000
        /*0026*/ 	.short	0x0000
        /*0028*/ 	.byte	0x00, 0xf0, 0xa1, 0x03


	//----- nvinfo : EIATTR_MAXREG_COUNT
	.align		4
.L_814:
        /*002c*/ 	.byte	0x03, 0x1b
        /*002e*/ 	.short	0x00ff


	//----- nvinfo : EIATTR_NUM_BARRIERS
	.align		4
        /*0030*/ 	.byte	0x02, 0x4c
        /*0032*/ 	.byte	0x01
	.zero		1


	//----- nvinfo : EIATTR_MERCURY_ISA_VERSION
	.align		4
        /*0034*/ 	.byte	0x03, 0x5f
        /*0036*/ 	.short	0x0000


	//----- nvinfo : EIATTR_COOP_GROUP_MASK_REGIDS
	.align		4
        /*0038*/ 	.byte	0x04, 0x29
        /*003a*/ 	.short	(.L_816 - .L_815)


	//   ....[0]....
.L_815:
        /*003c*/ 	.word	0xffffffff


	//   ....[1]....
        /*0040*/ 	.word	0xffffffff


	//   ....[2]....
        /*0044*/ 	.word	0xffffffff


	//   ....[3]....
        /*0048*/ 	.word	0xffffffff


	//   ....[4]....
        /*004c*/ 	.word	0xffffffff


	//   ....[5]....
        /*0050*/ 	.word	0xffffffff


	//   ....[6]....
        /*0054*/ 	.word	0xffffffff


	//   ....[7]....
        /*0058*/ 	.word	0xffffffff


	//   ....[8]....
        /*005c*/ 	.word	0xffffffff


	//   ....[9]....
        /*0060*/ 	.word	0xffffffff


	//   ....[10]....
        /*0064*/ 	.word	0xffffffff


	//   ....[11]....
        /*0068*/ 	.word	0xffffffff


	//   ....[12]....
        /*006c*/ 	.word	0xffffffff


	//   ....[13]....
        /*0070*/ 	.word	0xffffffff


	//   ....[14]....
        /*0074*/ 	.word	0xffffffff


	//   ....[15]....
        /*0078*/ 	.word	0xffffffff


	//   ....[16]....
        /*007c*/ 	.word	0xffffffff


	//   ....[17]....
        /*0080*/ 	.word	0xffffffff


	//   ....[18]....
        /*0084*/ 	.word	0xffffffff


	//   ....[19]....
        /*0088*/ 	.word	0xffffffff


	//   ....[20]....
        /*008c*/ 	.word	0xffffffff


	//   ....[21]....
        /*0090*/ 	.word	0xffffffff


	//   ....[22]....
        /*0094*/ 	.word	0xffffffff


	//   ....[23]....
        /*0098*/ 	.word	0xffffffff


	//   ....[24]....
        /*009c*/ 	.word	0xffffffff


	//   ....[25]....
        /*00a0*/ 	.word	0xffffffff


	//   ....[26]....
        /*00a4*/ 	.word	0xffffffff


	//   ....[27]....
        /*00a8*/ 	.word	0xffffffff


	//   ....[28]....
        /*00ac*/ 	.word	0xffffffff


	//   ....[29]....
        /*00b0*/ 	.word	0xffffffff


	//   ....[30]....
        /*00b4*/ 	.word	0xffffffff


	//----- nvinfo : EIATTR_COOP_GROUP_INSTR_OFFSETS
	.align		4
.L_816:
        /*00b8*/ 	.byte	0x04, 0x28
        /*00ba*/ 	.short	(.L_818 - .L_817)


	//   ....[0]....
.L_817:
        /*00bc*/ 	.word	0x00002690


	//   ....[1]....
        /*00c0*/ 	.word	0x000026c0


	//   ....[2]....
        /*00c4*/ 	.word	0x000026e0


	//   ....[3]....
        /*00c8*/ 	.word	0x00002700


	//   ....[4]....
        /*00cc*/ 	.word	0x00002720


	//   ....[5]....
        /*00d0*/ 	.word	0x00002a60


	//   ....[6]....
        /*00d4*/ 	.word	0x00002a80


	//   ....[7]....
        /*00d8*/ 	.word	0x00002aa0


	//   ....[8]....
        /*00dc*/ 	.word	0x00002ac0


	//   ....[9]....
        /*00e0*/ 	.word	0x00002ae0


	//   ....[10]....
        /*00e4*/ 	.word	0x00002c00


	//   ....[11]....
        /*00e8*/ 	.word	0x00002c50


	//   ....[12]....
        /*00ec*/ 	.word	0x00002c80


	//   ....[13]....
        /*00f0*/ 	.word	0x00002ca0


	//   ....[14]....
        /*00f4*/ 	.word	0x00002d40


	//   ....[15]....
        /*00f8*/ 	.word	0x00002d60


	//   ....[16]....
        /*00fc*/ 	.word	0x00002d80


	//   ....[17]....
        /*0100*/ 	.word	0x00002e30


	//   ....[18]....
        /*0104*/ 	.word	0x00002e70


	//   ....[19]....
        /*0108*/ 	.word	0x00002f10


	//   ....[20]....
        /*010c*/ 	.word	0x00002f40


	//   ....[21]....
        /*0110*/ 	.word	0x00003740


	//   ....[22]....
        /*0114*/ 	.word	0x000037b0


	//   ....[23]....
        /*0118*/ 	.word	0x00003810


	//   ....[24]....
        /*011c*/ 	.word	0x00003870


	//   ....[25]....
        /*0120*/ 	.word	0x000038d0


	//   ....[26]....
        /*0124*/ 	.word	0x00003c50


	//   ....[27]....
        /*0128*/ 	.word	0x00003cb0


	//   ....[28]....
        /*012c*/ 	.word	0x00003d10


	//   ....[29]....
        /*0130*/ 	.word	0x00003d70


	//   ....[30]....
        /*0134*/ 	.word	0x00003de0


	//----- nvinfo : EIATTR_EXIT_INSTR_OFFSETS
	.align		4
.L_818:
        /*0138*/ 	.byte	0x04, 0x1c
        /*013a*/ 	.short	(.L_820 - .L_819)


	//   ....[0]....
.L_819:
        /*013c*/ 	.word	0x000003c0


	//   ....[1]....
        /*0140*/ 	.word	0x000036e0


	//----- nvinfo : EIATTR_MAX_THREADS
	.align		4
.L_820:
        /*0144*/ 	.byte	0x04, 0x05
        /*0146*/ 	.short	(.L_822 - .L_821)
.L_821:
        /*0148*/ 	.word	0x00000100
        /*014c*/ 	.word	0x00000001
        /*0150*/ 	.word	0x00000001


	//----- nvinfo : EIATTR_CRS_STACK_SIZE
	.align		4
.L_822:
        /*0154*/ 	.byte	0x04, 0x1e
        /*0156*/ 	.short	(.L_824 - .L_823)
.L_823:
        /*0158*/ 	.word	0x00000000
.L_824:


//--------------------- .nv.info._ZN10layer_norm31ln_parallel_residual_fwd_kernelINS_13Kernel_traitsI6__halfS2_S2_S2_fjLj6144ELj1ELj1ELj8ELj16ENS_18Kernel_traits_baseILj6144ES2_S2_S2_S2_fjLj256EEEEELb0ELb1ELb1EEEvNS_9FwdParamsE --------------------------
	.section	.nv.info._ZN10layer_norm31ln_parallel_residual_fwd_kernelINS_13Kernel_traitsI6__halfS2_S2_S2_fjLj6144ELj1ELj1ELj8ELj16ENS_18Kernel_traits_baseILj6144ES2_S2_S2_S2_fjLj256EEEEELb0ELb1ELb1EEEvNS_9FwdParamsE,"",@"SHT_CUDA_INFO"
	.sectionflags	@""
	.align	4


	//----- nvinfo : EIATTR_CUDA_API_VERSION
	.align		4
        /*0000*/ 	.byte	0x04, 0x37
        /*0002*/ 	.short	(.L_826 - .L_825)
.L_825:
        /*0004*/ 	.word	0x00000082


	//----- nvinfo : EIATTR_SW2861232_WAR
	.align		4
.L_826:
        /*0008*/ 	.byte	0x01, 0x35
	.zero		2


	//----- nvinfo : EIATTR_PARAM_CBANK
	.align		4
        /*000c*/ 	.byte	0x04, 0x0a
        /*000e*/ 	.short	(.L_828 - .L_827)
	.align		4
.L_827:
        /*0010*/ 	.word	index@(.nv.constant0._ZN10layer_norm31ln_parallel_residual_fwd_kernelINS_13Kernel_traitsI6__halfS2_S2_S2_fjLj6144ELj1ELj1ELj8ELj16ENS_18Kernel_traits_baseILj6144ES2_S2_S2_S2_fjLj256EEEEELb0ELb1ELb1EEEvNS_9FwdParamsE)
        /*0014*/ 	.short	0x0160
        /*0016*/ 	.short	0x00e8


	//----- nvinfo : EIATTR_CBANK_PARAM_SIZE
	.align		4
.L_828:
        /*0018*/ 	.byte	0x03, 0x19
        /*001a*/ 	.short	0x00e8


	//----- nvinfo : EIATTR_KPARAM_INFO
	.align		4
        /*001c*/ 	.byte	0x04, 0x17
        /*001e*/ 	.short	(.L_830 - .L_829)
.L_829:
        /*0020*/ 	.word	0x00000000
        /*0024*/ 	.short	0x0000
        /*0026*/ 	.short	0x0000
        /*0028*/ 	.byte	0x00, 0xf0, 0xa1, 0x03


	//----- nvinfo : EIATTR_MAXREG_COUNT
	.align		4
.L_830:
        /*002c*/ 	.byte	0x03, 0x1b
        /*002e*/ 	.short	0x00ff


	//----- nvinfo : EIATTR_NUM_BARRIERS
	.align		4
        /*0030*/ 	.byte	0x02, 0x4c
        /*0032*/ 	.byte	0x01
	.zero		1


	//----- nvinfo : EIATTR_MERCURY_ISA_VERSION
	.align		4
        /*0034*/ 	.byte	0x03, 0x5f
        /*0036*/ 	.short	0x0000


	//----- nvinfo : EIATTR_COOP_GROUP_MASK_REGIDS
	.align		4
        /*0038*/ 	.byte	0x04, 0x29
        /*003a*/ 	.short	(.L_832 - .L_831)


	//   ....[0]....
.L_831:
        /*003c*/ 	.word	0xffffffff


	//   ....[1]....
        /*0040*/ 	.word	0xffffffff


	//   ....[2]....
        /*0044*/ 	.word	0xffffffff


	//   ....[3]....
        /*0048*/ 	.word	0xffffffff


	//   ....[4]....
        /*004c*/ 	.word	0xffffffff


	//   ....[5]....
        /*0050*/ 	.word	0xffffffff


	//   ....[6]....
        /*0054*/ 	.word	0xffffffff


	//   ....[7]....
        /*0058*/ 	.word	0xffffffff


	//   ....[8]....
        /*005c*/ 	.word	0xffffffff


	//   ....[9]....
        /*0060*/ 	.word	0xffffffff


	//   ....[10]....
        /*0064*/ 	.word	0xffffffff


	//   ....[11]....
        /*0068*/ 	.word	0xffffffff


	//   ....[12]....
        /*006c*/ 	.word	0xffffffff


	//   ....[13]....
        /*0070*/ 	.word	0xffffffff


	//   ....[14]....
        /*0074*/ 	.word	0xffffffff


	//   ....[15]....
        /*0078*/ 	.word	0xffffffff


	//   ....[16]....
        /*007c*/ 	.word	0xffffffff


	//   ....[17]....
        /*0080*/ 	.word	0xffffffff


	//   ....[18]....
        /*0084*/ 	.word	0xffffffff


	//   ....[19]....
        /*0088*/ 	.word	0xffffffff


	//   ....[20]....
        /*008c*/ 	.word	0xffffffff


	//   ....[21]....
        /*0090*/ 	.word	0xffffffff


	//   ....[22]....
        /*0094*/ 	.word	0xffffffff


	//   ....[23]....
        /*0098*/ 	.word	0xffffffff


	//   ....[24]....
        /*009c*/ 	.word	0xffffffff


	//   ....[25]....
        /*00a0*/ 	.word	0xffffffff


	//   ....[26]....
        /*00a4*/ 	.word	0xffffffff


	//   ....[27]....
        /*00a8*/ 	.word	0xffffffff


	//   ....[28]....
        /*00ac*/ 	.word	0xffffffff


	//   ....[29]....
        /*00b0*/ 	.word	0xffffffff


	//   ....[30]....
        /*00b4*/ 	.word	0xffffffff


	//----- nvinfo : EIATTR_COOP_GROUP_INSTR_OFFSETS
	.align		4
.L_832:
        /*00b8*/ 	.byte	0x04, 0x28
        /*00ba*/ 	.short	(.L_834 - .L_833)


	//   ....[0]....
.L_833:
        /*00bc*/ 	.word	0x00001fd0


	//   ....[1]....
        /*00c0*/ 	.word	0x00002000


	//   ....[2]....
        /*00c4*/ 	.word	0x00002020


	//   ....[3]....
        /*00c8*/ 	.word	0x00002040


	//   ....[4]....
        /*00cc*/ 	.word	0x00002060


	//   ....[5]....
        /*00d0*/ 	.word	0x00002390


	//   ....[6]....
        /*00d4*/ 	.word	0x000023b0


	//   ....[7]....
        /*00d8*/ 	.word	0x000023d0


	//   ....[8]....
        /*00dc*/ 	.word	0x000023f0


	//   ....[9]....
        /*00e0*/ 	.word	0x00002410


	//   ....[10]....
        /*00e4*/ 	.word	0x00002510


	//   ....[11]....
        /*00e8*/ 	.word	0x00002570


	//   ....[12]....
        /*00ec*/ 	.word	0x00002590


	//   ....[13]....
        /*00f0*/ 	.word	0x00002600


	//   ....[14]....
        /*00f4*/ 	.word	0x00002630


	//   ....[15]....
        /*00f8*/ 	.word	0x00002670


	//   ....[16]....
        /*00fc*/ 	.word	0x00002700


	//   ....[17]....
        /*0100*/ 	.word	0x00002760


	//   ....[18]....
        /*0104*/ 	.word	0x000027a0


	//   ....[19]....
        /*0108*/ 	.word	0x00002830


	//   ....[20]....
        /*010c*/ 	.word	0x00002860


	//   ....[21]....
        /*0110*/ 	.word	0x00003100


	//   ....[22]....
        /*0114*/ 	.word	0x00003170


	//   ....[23]....
        /*0118*/ 	.word	0x000031d0


	//   ....[24]....
        /*011c*/ 	.word	0x00003230


	//   ....[25]....
        /*0120*/ 	.word	0x00003290


	//   ....[26]....
        /*0124*/ 	.word	0x00003600


	//   ....[27]....
        /*0128*/ 	.word	0x00003660


	//   ....[28]....
        /*012c*/ 	.word	0x000036c0


	//   ....[29]....
        /*0130*/ 	.word	0x00003720


	//   ....[30]....
        /*0134*/ 	.word	0x00003780


	//----- nvinfo : EIATTR_EXIT_INSTR_OFFSETS
	.align		4
.L_834:
        /*0138*/ 	.byte	0x04, 0x1c
        /*013a*/ 	.short	(.L_836 - .L_835)


	//   ....[0]....
.L_835:
        /*013c*/ 	.word	0x00000110


	//   ....[1]....
        /*0140*/ 	.word	0x000030b0


	//----- nvinfo : EIATTR_MAX_THREADS
	.align		4
.L_836:
        /*0144*/ 	.byte	0x04, 0x05
        /*0146*/ 	.short	(.L_838 - .L_837)
.L_837:
        /*0148*/ 	.word	0x00000100
        /*014c*/ 	.word	0x00000001
        /*0150*/ 	.word	0x00000001


	//----- nvinfo : EIATTR_CRS_STACK_SIZE
	.align		4
.L_838:
        /*0154*/ 	.byte	0x04, 0x1e
        /*0156*/ 	.short	(.L_840 - .L_839)
.L_839:
        /*0158*/ 	.word	0x00000000
.L_840:


//--------------------- .nv.info._ZN10layer_norm31ln_parallel_residual_fwd_kernelINS_13Kernel_traitsI6__halfS2_S2_S2_fjLj6144ELj1ELj1ELj8ELj16ENS_18Kernel_traits_baseILj6144ES2_S2_S2_S2_fjLj256EEEEELb1ELb0ELb0EEEvNS_9FwdParamsE --------------------------
	.section	.nv.info._ZN10layer_norm31ln_parallel_residual_fwd_kernelINS_13Kernel_traitsI6__halfS2_S2_S2_fjLj6144ELj1ELj1ELj8ELj16ENS_18Kernel_traits_baseILj6144ES2_S2_S2_S2_fjLj256EEEEELb1ELb0ELb0EEEvNS_9FwdParamsE,"",@"SHT_CUDA_INFO"
	.sectionflags	@""
	.align	4


	//----- nvinfo : EIATTR_CUDA_API_VERSION
	.align		4
        /*0000*/ 	.byte	0x04, 0x37
        /*0002*/ 	.short	(.L_842 - .L_841)
.L_841:
        /*0004*/ 	.word	0x00000082


	//----- nvinfo : EIATTR_SW2861232_WAR
	.align		4
.L_842:
        /*0008*/ 	.byte	0x01, 0x35
	.zero		2


	//----- nvinfo : EIATTR_PARAM_CBANK
	.align		4
        /*000c*/ 	.byte	0x04, 0x0a
        /*000e*/ 	.short	(.L_844 - .L_843)
	.align		4
.L_843:
        /*0010*/ 	.word	index@(.nv.constant0._ZN10layer_norm31ln_parallel_residual_fwd_kernelINS_13Kernel_traitsI6__halfS2_S2_S2_fjLj6144ELj1ELj1ELj8ELj16ENS_18Kernel_traits_baseILj6144ES2_S2_S2_S2_fjLj256EEEEELb1ELb0ELb0EEEvNS_9FwdParamsE)
        /*0014*/ 	.short	0x0160
        /*0016*/ 	.short	0x00e8


	//----- nvinfo : EIATTR_CBANK_PARAM_SIZE
	.align		4
.L_844:
        /*0018*/ 	.byte	0x03, 0x19
        /*001a*/ 	.short	0x00e8


	//----- nvinfo : EIATTR_KPARAM_INFO
	.align		4
        /*001c*/ 	.byte	0x04, 0x17
        /*001e*/ 	.short	(.L_846 - .L_845)
.L_845:
        /*0020*/ 	.word	0x00000000
        /*0024*/ 	.short	0x0000
        /*0026*/ 	.short	0x0000
        /*0028*/ 	.byte	0x00, 0xf0, 0xa1, 0x03


	//----- nvinfo : EIATTR_MAXREG_COUNT
	.align		4
.L_846:
        /*002c*/ 	.byte	0x03, 0x1b
        /*002e*/ 	.short	0x00ff


	//----- nvinfo : EIATTR_NUM_BARRIERS
	.align		4
        /*0030*/ 	.byte	0x02, 0x4c
        /*0032*/ 	.byte	0x01
	.zero		1


	//----- nvinfo : EIATTR_MERCURY_ISA_VERSION
	.align		4
        /*0034*/ 	.byte	0x03, 0x5f
        /*0036*/ 	.short	0x0000


	//----- nvinfo : EIATTR_COOP_GROUP_MASK_REGIDS
	.align		4
        /*0038*/ 	.byte	0x04, 0x29
        /*003a*/ 	.short	(.L_848 - .L_847)


	//   ....[0]....
.L_847:
        /*003c*/ 	.word	0xffffffff


	//   ....[1]....
        /*0040*/ 	.word	0xffffffff


	//   ....[2]....
        /*0044*/ 	.word	0xffffffff


	//   ....[3]....
        /*0048*/ 	.word	0xffffffff


	//   ....[4]....
        /*004c*/ 	.word	0xffffffff


	//   ....[5]....
        /*0050*/ 	.word	0xffffffff


	//   ....[6]....
        /*0054*/ 	.word	0xffffffff


	//   ....[7]....
        /*0058*/ 	.word	0xffffffff


	//   ....[8]....
        /*005c*/ 	.word	0xffffffff


	//   ....[9]....
        /*0060*/ 	.word	0xffffffff


	//   ....[10]....
        /*0064*/ 	.word	0xffffffff


	//   ....[11]....
        /*0068*/ 	.word	0xffffffff


	//   ....[12]....
        /*006c*/ 	.word	0xffffffff


	//   ....[13]....
        /*0070*/ 	.word	0xffffffff


	//   ....[14]....
        /*0074*/ 	.word	0xffffffff


	//   ....[15]....
        /*0078*/ 	.word	0xffffffff


	//   ....[16]....
        /*007c*/ 	.word	0xffffffff


	//   ....[17]....
        /*0080*/ 	.word	0xffffffff


	//   ....[18]....
        /*0084*/ 	.word	0xffffffff


	//   ....[19]....
        /*0088*/ 	.word	0xffffffff


	//   ....[20]....
        /*008c*/ 	.word	0xffffffff


	//   ....[21]....
        /*0090*/ 	.word	0xffffffff


	//   ....[22]....
        /*0094*/ 	.word	0xffffffff


	//   ....[23]....
        /*0098*/ 	.word	0xffffffff


	//   ....[24]....
        /*009c*/ 	.word	0xffffffff


	//   ....[25]....
        /*00a0*/ 	.word	0xffffffff


	//   ....[26]....
        /*00a4*/ 	.word	0xffffffff


	//   ....[27]....
        /*00a8*/ 	.word	0xffffffff


	//   ....[28]....
        /*00ac*/ 	.word	0xffffffff


	//   ....[29]....
        /*00b0*/ 	.word	0xffffffff


	//   ....[30]....
        /*00b4*/ 	.word	0xffffffff


	//----- nvinfo : EIATTR_COOP_GROUP_INSTR_OFFSETS
	.align		4
.L_848:
        /*00b8*/ 	.byte	0x04, 0x28
        /*00ba*/ 	.short	(.L_850 - .L_849)


	//   ....[0]....
.L_849:
        /*00bc*/ 	.word	0x00012b30


	//   ....[1]....
        /*00c0*/ 	.word	0x00012b60


	//   ....[2]....
        /*00c4*/ 	.word	0x00012b90


	//   ....[3]....
        /*00c8*/ 	.word	0x00012bb0


	//   ....[4]....
        /*00cc*/ 	.word	0x00012bd0


	//   ....[5]....
        /*00d0*/ 	.word	0x00012f10


	//   ....[6]....
        /*00d4*/ 	.word	0x00012f30


	//   ....[7]....
        /*00d8*/ 	.word	0x00012f50


	//   ....[8]....
        /*00dc*/ 	.word	0x00012f70


	//   ....[9]....
        /*00e0*/ 	.word	0x00012f90


	//   ....[10]....
        /*00e4*/ 	.word	0x000130c0


	//   ....[11]....
        /*00e8*/ 	.word	0x00013120


	//   ....[12]....
        /*00ec*/ 	.word	0x00013150


	//   ....[13]....
        /*00f0*/ 	.word	0x00013170


	//   ....[14]....
        /*00f4*/ 	.word	0x00013200


	//   ....[15]....
        /*00f8*/ 	.word	0x00013230


	//   ....[16]....
        /*00fc*/ 	.word	0x00013260


	//   ....[17]....
        /*0100*/ 	.word	0x00013310


	//   ....[18]....
        /*0104*/ 	.word	0x00013340


	//   ....[19]....
        /*0108*/ 	.word	0x000133e0


	//   ....[20]....
        /*010c*/ 	.word	0x00013420


	//   ....[21]....
        /*0110*/ 	.word	0x00013ec0


	//   ....[22]....
        /*0114*/ 	.word	0x00013f20


	//   ....[23]....
        /*0118*/ 	.word	0x00013f80


	//   ....[24]....
        /*011c*/ 	.word	0x00013fe0


	//   ....[25]....
        /*0120*/ 	.word	0x00014040


	//   ....[26]....
        /*0124*/ 	.word	0x000143d0


	//   ....[27]....
        /*0128*/ 	.word	0x00014430


	//   ....[28]....
        /*012c*/ 	.word	0x00014490


	//   ....[29]....
        /*0130*/ 	.word	0x000144f0


	//   ....[30]....
        /*0134*/ 	.word	0x00014560


	//----- nvinfo : EIATTR_EXIT_INSTR_OFFSETS
	.align		4
.L_850:
        /*0138*/ 	.byte	0x04, 0x1c
        /*013a*/ 	.short	(.L_852 - .L_851)


	//   ....[0]....
.L_851:
        /*013c*/ 	.word	0x00000860


	//   ....[1]....
        /*0140*/ 	.word	0x00013e60


	//----- nvinfo : EIATTR_MAX_THREADS
	.align		4
.L_852:
        /*0144*/ 	.byte	0x04, 0x05
        /*0146*/ 	.short	(.L_854 - .L_853)
.L_853:
        /*0148*/ 	.word	0x00000100
        /*014c*/ 	.word	0x00000001
        /*0150*/ 	.word	0x00000001


	//----- nvinfo : EIATTR_CRS_STACK_SIZE
	.align		4
.L_854:
        /*0154*/ 	.byte	0x04, 0x1e
        /*0156*/ 	.short	(.L_856 - .L_855)
.L_855:
        /*0158*/ 	.word	0x00000000
.L_856:


//--------------------- .nv.info._ZN10layer_norm31ln_parallel_residual_fwd_kernelINS_13Kernel_traitsI6__halfS2_S2_S2_fjLj6144ELj1ELj1ELj8ELj16ENS_18Kernel_traits_baseILj6144ES2_S2_S2_S2_fjLj256EEEEELb1ELb0ELb1EEEvNS_9FwdParamsE --------------------------
	.section	.nv.info._ZN10layer_norm31ln_parallel_residual_fwd_kernelINS_13Kernel_traitsI6__halfS2_S2_S2_fjLj6144ELj1ELj1ELj8ELj16ENS_18Kernel_traits_baseILj6144ES2_S2_S2_S2_fjLj256EEEEELb1ELb0ELb1EEEvNS_9FwdParamsE,"",@"SHT_CUDA_INFO"
	.sectionflags	@""
	.align	4


	//----- nvinfo : EIATTR_CUDA_API_VERSION
	.align		4
        /*0000*/ 	.byte	0x04, 0x37
        /*0002*/ 	.short	(.L_858 - .L_857)
.L_857:
        /*0004*/ 	.word	0x00000082


	//----- nvinfo : EIATTR_SW2861232_WAR
	.align		4
.L_858:
        /*0008*/ 	.byte	0x01, 0x35
	.zero		2


	//----- nvinfo : EIATTR_PARAM_CBANK
	.align		4
        /*000c*/ 	.byte	0x04, 0x0a
        /*000e*/ 	.short	(.L_860 - .L_859)
	.align		4
.L_859:
        /*0010*/ 	.word	index@(.nv.constant0._ZN10layer_norm31ln_parallel_residual_fwd_kernelINS_13Kernel_traitsI6__halfS2_S2_S2_fjLj6144ELj1ELj1ELj8ELj16ENS_18Kernel_traits_baseILj6144ES2_S2_S2_S2_fjLj256EEEEELb1ELb0ELb1EEEvNS_9FwdParamsE)
        /*0014*/ 	.short	0x0160
        /*0016*/ 	.short	0x00e8


	//----- nvinfo : EIATTR_CBANK_PARAM_SIZE
	.align		4
.L_860:
        /*0018*/ 	.byte	0x03, 0x19
        /*001a*/ 	.short	0x00e8


	//----- nvinfo : EIATTR_KPARAM_INFO
	.align		4
        /*001c*/ 	.byte	0x04, 0x17
        /*001e*/ 	.short	(.L_862 - .L_861)
.L_861:
        /*0020*/ 	.word	0x00000000
        /*0024*/ 	.short	0x0000
        /*0026*/ 	.short	0x0000
        /*0028*/ 	.byte	0x00, 0xf0, 0xa1, 0x03


	//----- nvinfo : EIATTR_MAXREG_COUNT
	.align		4
.L_862:
        /*002c*/ 	.byte	0x03, 0x1b
        /*002e*/ 	.short	0x00ff


	//----- nvinfo : EIATTR_NUM_BARRIERS
	.align		4
        /*0030*/ 	.byte	0x02, 0x4c
        /*0032*/ 	.byte	0x01
	.zero		1


	//----- nvinfo : EIATTR_MERCURY_ISA_VERSION
	.align		4
        /*0034*/ 	.byte	0x03, 0x5f
        /*0036*/ 	.short	0x0000


	//----- nvinfo : EIATTR_COOP_GROUP_MASK_REGIDS
	.align		4
        /*0038*/ 	.byte	0x04, 0x29
        /*003a*/ 	.short	(.L_864 - .L_863)


	//   ....[0]....
.L_863:
        /*003c*/ 	.word	0xffffffff


	//   ....[1]....
        /*0040*/ 	.word	0xffffffff


	//   ....[2]....
        /*0044*/ 	.word	0xffffffff


	//   ....[3]....
        /*0048*/ 	.word	0xffffffff


	//   ....[4]....
        /*004c*/ 	.word	0xffffffff


	//   ....[5]....
        /*0050*/ 	.word	0xffffffff


	//   ....[6]....
        /*0054*/ 	.word	0xffffffff


	//   ....[7]....
        /*0058*/ 	.word	0xffffffff


	//   ....[8]....
        /*005c*/ 	.word	0xffffffff


	//   ....[9]....
        /*0060*/ 	.word	0xffffffff


	//   ....[10]....
        /*0064*/ 	.word	0xffffffff


	//   ....[11]....
        /*0068*/ 	.word	0xffffffff


	//   ....[12]....
        /*006c*/ 	.word	0xffffffff


	//   ....[13]....
        /*0070*/ 	.word	0xffffffff


	//   ....[14]....
        /*0074*/ 	.word	0xffffffff


	//   ....[15]....
        /*0078*/ 	.word	0xffffffff


	//   ....[16]....
        /*007c*/ 	.word	0xffffffff


	//   ....[17]....
        /*0080*/ 	.word	0xffffffff


	//   ....[18]....
        /*0084*/ 	.word	0xffffffff


	//   ....[19]....
        /*0088*/ 	.word	0xffffffff


	//   ....[20]....
        /*008c*/ 	.word	0xffffffff


	//   ....[21]....
        /*0090*/ 	.word	0xffffffff


	//   ....[22]....
        /*0094*/ 	.word	0xffffffff


	//   ....[23]....
        /*0098*/ 	.word	0xffffffff


	//   ....[24]....
        /*009c*/ 	.word	0xffffffff


	//   ....[25]....
        /*00a0*/ 	.word	0xffffffff


	//   ....[26]....
        /*00a4*/ 	.word	0xffffffff


	//   ....[27]....
        /*00a8*/ 	.word	0xffffffff


	//   ....[28]....
        /*00ac*/ 	.word	0xffffffff


	//   ....[29]....
        /*00b0*/ 	.word	0xffffffff


	//   ....[30]....
        /*00b4*/ 	.word	0xffffffff


	//----- nvinfo : EIATTR_COOP_GROUP_INSTR_OFFSETS
	.align		4
.L_864:
        /*00b8*/ 	.byte	0x04, 0x28
        /*00ba*/ 	.short	(.L_866 - .L_865)


	//   ....[0]....
.L_865:
        /*00bc*/ 	.word	0x00011b70


	//   ....[1]....
        /*00c0*/ 	.word	0x00011ba0


	//   ....[2]....
        /*00c4*/ 	.word	0x00011bc0


	//   ....[3]....
        /*00c8*/ 	.word	0x00011be0


	//   ....[4]....
        /*00cc*/ 	.word	0x00011c00


	//   ....[5]....
        /*00d0*/ 	.word	0x00011f30


	//   ....[6]....
        /*00d4*/ 	.word	0x00011f50


	//   ....[7]....
        /*00d8*/ 	.word	0x00011f70


	//   ....[8]....
        /*00dc*/ 	.word	0x00011f90


	//   ....[9]....
        /*00e0*/ 	.word	0x00011fb0


	//   ....[10]....
        /*00e4*/ 	.word	0x000120f0


	//   ....[11]....
        /*00e8*/ 	.word	0x00012120


	//   ....[12]....
        /*00ec*/ 	.word	0x00012140


	//   ....[13]....
        /*00f0*/ 	.word	0x00012150


	//   ....[14]....
        /*00f4*/ 	.word	0x00012210


	//   ....[15]....
        /*00f8*/ 	.word	0x00012230


	//   ....[16]....
        /*00fc*/ 	.word	0x00012250


	//   ....[17]....
        /*0100*/ 	.word	0x00012320


	//   ....[18]....
        /*0104*/ 	.word	0x00012350


	//   ....[19]....
        /*0108*/ 	.word	0x00012410


	//   ....[20]....
        /*010c*/ 	.word	0x00012460


	//   ....[21]....
        /*0110*/ 	.word	0x00013190


	//   ....[22]....
        /*0114*/ 	.word	0x00013200


	//   ....[23]....
        /*0118*/ 	.word	0x00013260


	//   ....[24]....
        /*011c*/ 	.word	0x000132c0


	//   ....[25]....
        /*0120*/ 	.word	0x00013320


	//   ....[26]....
        /*0124*/ 	.word	0x00013690


	//   ....[27]....
        /*0128*/ 	.word	0x000136f0


	//   ....[28]....
        /*012c*/ 	.word	0x00013750


	//   ....[29]....
        /*0130*/ 	.word	0x000137b0


	//   ....[30]....
        /*0134*/ 	.word	0x00013810


	//----- nvinfo : EIATTR_EXIT_INSTR_OFFSETS
	.align		4
.L_866:
        /*0138*/ 	.byte	0x04, 0x1c
        /*013a*/ 	.short	(.L_868 - .L_867)


	//   ....[0]....
.L_867:
        /*013c*/ 	.word	0x00000250


	//   ....[1]....
        /*0140*/ 	.word	0x00013140


	//----- nvinfo : EIATTR_MAX_THREADS
	.align		4
.L_868:
        /*0144*/ 	.byte	0x04, 0x05
        /*0146*/ 	.short	(.L_870 - .L_869)
.L_869:
        /*0148*/ 	.word	0x00000100
        /*014c*/ 	.word	0x00000001
        /*0150*/ 	.word	0x00000001


	//----- nvinfo : EIATTR_CRS_STACK_SIZE
	.align		4
.L_870:
        /*0154*/ 	.byte	0x04, 0x1e
        /*0156*/ 	.short	(.L_872 - .L_871)
.L_871:
        /*0158*/ 	.word	0x00000000
.L_872:


//--------------------- .nv.info._ZN10layer_norm31ln_parallel_residual_fwd_kernelINS_13Kernel_traitsI6__halfS2_S2_S2_fjLj6144ELj1ELj1ELj8ELj16ENS_18Kernel_traits_baseILj6144ES2_S2_S2_S2_fjLj256EEEEELb1ELb1ELb0EEEvNS_9FwdParamsE --------------------------
	.section	.nv.info._ZN10layer_norm31ln_parallel_residual_fwd_kernelINS_13Kernel_traitsI6__halfS2_S2_S2_fjLj6144ELj1ELj1ELj8ELj16ENS_18Kernel_traits_baseILj6144ES2_S2_S2_S2_fjLj256EEEEELb1ELb1ELb0EEEvNS_9FwdParamsE,"",@"SHT_CUDA_INFO"
	.sectionflags	@""
	.align	4


	//----- nvinfo : EIATTR_CUDA_API_VERSION
	.align		4
        /*0000*/ 	.byte	0x04, 0x37
        /*0002*/ 	.short	(.L_874 - .L_873)
.L_873:
        /*0004*/ 	.word	0x00000082


	//----- nvinfo : EIATTR_SW2861232_WAR
	.align		4
.L_874:
        /*0008*/ 	.byte	0x01, 0x35
	.zero		2


	//----- nvinfo : EIATTR_PARAM_CBANK
	.align		4
        /*000c*/ 	.byte	0x04, 0x0a
        /*000e*/ 	.short	(.L_876 - .L_875)
	.align		4
.L_875:
        /*0010*/ 	.word	index@(.nv.constant0._ZN10layer_norm31ln_parallel_residual_fwd_kernelINS_13Kernel_traitsI6__halfS2_S2_S2_fjLj6144ELj1ELj1ELj8ELj16ENS_18Kernel_traits_baseILj6144ES2_S2_S2_S2_fjLj256EEEEELb1ELb1ELb0EEEvNS_9FwdParamsE)
        /*0014*/ 	.short	0x0160
        /*0016*/ 	.short	0x00e8


	//----- nvinfo : EIATTR_CBANK_PARAM_SIZE
	.align		4
.L_876:
        /*0018*/ 	.byte	0x03, 0x19
        /*001a*/ 	.short	0x00e8


	//----- nvinfo : EIATTR_KPARAM_INFO
	.align		4
        /*001c*/ 	.byte	0x04, 0x17
        /*001e*/ 	.short	(.L_878 - .L_877)
.L_877:
        /*0020*/ 	.word	0x00000000
        /*0024*/ 	.short	0x0000
        /*0026*/ 	.short	0x0000
        /*0028*/ 	.byte	0x00, 0xf0, 0xa1, 0x03


	//----- nvinfo : EIATTR_MAXREG_COUNT
	.align		4
.L_878:
        /*002c*/ 	.byte	0x03, 0x1b
        /*002e*/ 	.short	0x00ff


	//----- nvinfo : EIATTR_NUM_BARRIERS
	.align		4
        /*0030*/ 	.byte	0x02, 0x4c
        /*0032*/ 	.byte	0x01
	.zero		1


	//----- nvinfo : EIATTR_MERCURY_ISA_VERSION
	.align		4
        /*0034*/ 	.byte	0x03, 0x5f
        /*0036*/ 	.short	0x0000


	//----- nvinfo : EIATTR_COOP_GROUP_MASK_REGIDS
	.align		4
        /*0038*/ 	.byte	0x04, 0x29
        /*003a*/ 	.short	(.L_880 - .L_879)


	//   ....[0]....
.L_879:
        /*003c*/ 	.word	0xffffffff


	//   ....[1]....
        /*0040*/ 	.word	0xffffffff


	//   ....[2]....
        /*0044*/ 	.word	0xffffffff


	//   ....[3]....
        /*0048*/ 	.word	0xffffffff


	//   ....[4]....
        /*004c*/ 	.word	0xffffffff


	//   ....[5]....
        /*0050*/ 	.word	0xffffffff


	//   ....[6]....
        /*0054*/ 	.word	0xffffffff


	//   ....[7]....
        /*0058*/ 	.word	0xffffffff


	//   ....[8]....
        /*005c*/ 	.word	0xffffffff


	//   ....[9]....
        /*0060*/ 	.word	0xffffffff


	//   ....[10]....
        /*0064*/ 	.word	0xffffffff


	//   ....[11]....
        /*0068*/ 	.word	0xffffffff


	//   ....[12]....
        /*006c*/ 	.word	0xffffffff


	//   ....[13]....
        /*0070*/ 	.word	0xffffffff


	//   ....[14]....
        /*0074*/ 	.word	0xffffffff


	//   ....[15]....
        /*0078*/ 	.word	0xffffffff


	//   ....[16]....
        /*007c*/ 	.word	0xffffffff


	//   ....[17]....
        /*0080*/ 	.word	0xffffffff


	//   ....[18]....
        /*0084*/ 	.word	0xffffffff


	//   ....[19]....
        /*0088*/ 	.word	0xffffffff


	//   ....[20]....
        /*008c*/ 	.word	0xffffffff


	//   ....[21]....
        /*0090*/ 	.word	0xffffffff


	//   ....[22]....
        /*0094*/ 	.word	0xffffffff


	//   ....[23]....
        /*0098*/ 	.word	0xffffffff


	//   ....[24]....
        /*009c*/ 	.word	0xffffffff


	//   ....[25]....
        /*00a0*/ 	.word	0xffffffff


	//   ....[26]....
        /*00a4*/ 	.word	0xffffffff


	//   ....[27]....
        /*00a8*/ 	.word	0xffffffff


	//   ....[28]....
        /*00ac*/ 	.word	0xffffffff


	//   ....[29]....
        /*00b0*/ 	.word	0xffffffff


	//   ....[30]....
        /*00b4*/ 	.word	0xffffffff


	//----- nvinfo : EIATTR_COOP_GROUP_INSTR_OFFSETS
	.align		4
.L_880:
        /*00b8*/ 	.byte	0x04, 0x28
        /*00ba*/ 	.short	(.L_882 - .L_881)


	//   ....[0]....
.L_881:
        /*00bc*/ 	.word	0x000125d0


	//   ....[1]....
        /*00c0*/ 	.word	0x00012600


	//   ....[2]....
        /*00c4*/ 	.word	0x00012630


	//   ....[3]....
        /*00c8*/ 	.word	0x00012650


	//   ....[4]....
        /*00cc*/ 	.word	0x00012670


	//   ....[5]....
        /*00d0*/ 	.word	0x000129b0


	//   ....[6]....
        /*00d4*/ 	.word	0x000129d0


	//   ....[7]....
        /*00d8*/ 	.word	0x000129f0


	//   ....[8]....
        /*00dc*/ 	.word	0x00012a10


	//   ....[9]....
        /*00e0*/ 	.word	0x00012a30


	//   ....[10]....
        /*00e4*/ 	.word	0x00012b60


	//   ....[11]....
        /*00e8*/ 	.word	0x00012bb0


	//   ....[12]....
        /*00ec*/ 	.word	0x00012be0


	//   ....[13]....
        /*00f0*/ 	.word	0x00012c00


	//   ....[14]....
        /*00f4*/ 	.word	0x00012c80


	//   ....[15]....
        /*00f8*/ 	.word	0x00012cd0


	//   ....[16]....
        /*00fc*/ 	.word	0x00012ce0


	//   ....[17]....
        /*0100*/ 	.word	0x00012d90


	//   ....[18]....
        /*0104*/ 	.word	0x00012dc0


	//   ....[19]....
        /*0108*/ 	.word	0x00012e90


	//   ....[20]....
        /*010c*/ 	.word	0x00012ea0


	//   ....[21]....
        /*0110*/ 	.word	0x000136c0


	//   ....[22]....
        /*0114*/ 	.word	0x00013730


	//   ....[23]....
        /*0118*/ 	.word	0x00013790


	//   ....[24]....
        /*011c*/ 	.word	0x000137f0


	//   ....[25]....
        /*0120*/ 	.word	0x00013850


	//   ....[26]....
        /*0124*/ 	.word	0x00013be0


	//   ....[27]....
        /*0128*/ 	.word	0x00013c40


	//   ....[28]....
        /*012c*/ 	.word	0x00013ca0


	//   ....[29]....
        /*0130*/ 	.word	0x00013d00


	//   ....[30]....
        /*0134*/ 	.word	0x00013d70


	//----- nvinfo : EIATTR_EXIT_INSTR_OFFSETS
	.align		4
.L_882:
        /*0138*/ 	.byte	0x04, 0x1c
        /*013a*/ 	.short	(.L_884 - .L_883)


	//   ....[0]....
.L_883:
        /*013c*/ 	.word	0x00000830


	//   ....[1]....
        /*0140*/ 	.word	0x00013660


	//----- nvinfo : EIATTR_MAX_THREADS
	.align		4
.L_884:
        /*0144*/ 	.byte	0x04, 0x05
        /*0146*/ 	.short	(.L_886 - .L_885)
.L_885:
        /*0148*/ 	.word	0x00000100
        /*014c*/ 	.word	0x00000001
        /*0150*/ 	.word	0x00000001


	//----- nvinfo : EIATTR_CRS_STACK_SIZE
	.align		4
.L_886:
        /*0154*/ 	.byte	0x04, 0x1e
        /*0156*/ 	.short	(.L_888 - .L_887)
.L_887:
        /*0158*/ 	.word	0x00000000
.L_888:


//--------------------- .nv.info._ZN10layer_norm31ln_parallel_residual_fwd_kernelINS_13Kernel_traitsI6__halfS2_S2_S2_fjLj6144ELj1ELj1ELj8ELj16ENS_18Kernel_traits_baseILj6144ES2_S2_S2_S2_fjLj256EEEEELb1ELb1ELb1EEEvNS_9FwdParamsE --------------------------
	.section	.nv.info._ZN10layer_norm31ln_parallel_residual_fwd_kernelINS_13Kernel_traitsI6__halfS2_S2_S2_fjLj6144ELj1ELj1ELj8ELj16ENS_18Kernel_traits_baseILj6144ES2_S2_S2_S2_fjLj256EEEEELb1ELb1ELb1EEEvNS_9FwdParamsE,"",@"SHT_CUDA_INFO"
	.sectionflags	@""
	.align	4


	//----- nvinfo : EIATTR_CUDA_API_VERSION
	.align		4
        /*0000*/ 	.byte	0x04, 0x37
        /*0002*/ 	.short	(.L_890 - .L_889)
.L_889:
        /*0004*/ 	.word	0x00000082


	//----- nvinfo : EIATTR_SW2861232_WAR
	.align		4
.L_890:
        /*0008*/ 	.byte	0x01, 0x35
	.zero		2


	//----- nvinfo : EIATTR_PARAM_CBANK
	.align		4
        /*000c*/ 	.byte	0x04, 0x0a
        /*000e*/ 	.short	(.L_892 - .L_891)
	.align		4
.L_891:
        /*0010*/ 	.word	index@(.nv.constant0._ZN10layer_norm31ln_parallel_residual_fwd_kernelINS_13Kernel_traitsI6__halfS2_S2_S2_fjLj6144ELj1ELj1ELj8ELj16ENS_18Kernel_traits_baseILj6144ES2_S2_S2_S2_fjLj256EEEEELb1ELb1ELb1EEEvNS_9FwdParamsE)
        /*0014*/ 	.short	0x0160
        /*0016*/ 	.short	0x00e8


	//----- nvinfo : EIATTR_CBANK_PARAM_SIZE
	.align		4
.L_892:
        /*0018*/ 	.byte	0x03, 0x19
        /*001a*/ 	.short	0x00e8


	//----- nvinfo : EIATTR_KPARAM_INFO
	.align		4
        /*001c*/ 	.byte	0x04, 0x17
        /*001e*/ 	.short	(.L_894 - .L_893)
.L_893:
        /*0020*/ 	.word	0x00000000
        /*0024*/ 	.short	0x0000
        /*0026*/ 	.short	0x0000
        /*0028*/ 	.byte	0x00, 0xf0, 0xa1, 0x03


	//----- nvinfo : EIATTR_MAXREG_COUNT
	.align		4
.L_894:
        /*002c*/ 	.byte	0x03, 0x1b
        /*002e*/ 	.short	0x00ff


	//----- nvinfo : EIATTR_NUM_BARRIERS
	.align		4
        /*0030*/ 	.byte	0x02, 0x4c
        /*0032*/ 	.byte	0x01
	.zero		1


	//----- nvinfo : EIATTR_MERCURY_ISA_VERSION
	.align		4
        /*0034*/ 	.byte	0x03, 0x5f
        /*0036*/ 	.short	0x0000


	//----- nvinfo : EIATTR_COOP_GROUP_MASK_REGIDS
	.align		4
        /*0038*/ 	.byte	0x04, 0x29
        /*003a*/ 	.short	(.L_896 - .L_895)


	//   ....[0]....
.L_895:
        /*003c*/ 	.word	0xffffffff


	//   ....[1]....
        /*0040*/ 	.word	0xffffffff


	//   ....[2]....
        /*0044*/ 	.word	0xffffffff


	//   ....[3]....
        /*0048*/ 	.word	0xffffffff


	//   ....[4]....
        /*004c*/ 	.word	0xffffffff


	//   ....[5]....
        /*0050*/ 	.word	0xffffffff


	//   ....[6]....
        /*0054*/ 	.word	0xffffffff


	//   ....[7]....
        /*0058*/ 	.word	0xffffffff


	//   ....[8]....
        /*005c*/ 	.word	0xffffffff


	//   ....[9]....
        /*0060*/ 	.word	0xffffffff


	//   ....[10]....
        /*0064*/ 	.word	0xffffffff


	//   ....[11]....
        /*0068*/ 	.word	0xffffffff


	//   ....[12]....
        /*006c*/ 	.word	0xffffffff


	//   ....[13]....
        /*0070*/ 	.word	0xffffffff


	//   ....[14]....
        /*0074*/ 	.word	0xffffffff


	//   ....[15]....
        /*0078*/ 	.word	0xffffffff


	//   ....[16]....
        /*007c*/ 	.word	0xffffffff


	//   ....[17]....
        /*0080*/ 	.word	0xffffffff


	//   ....[18]....
        /*0084*/ 	.word	0xffffffff


	//   ....[19]....
        /*0088*/ 	.word	0xffffffff


	//   ....[20]....
        /*008c*/ 	.word	0xffffffff


	//   ....[21]....
        /*0090*/ 	.word	0xffffffff


	//   ....[22]....
        /*0094*/ 	.word	0xffffffff


	//   ....[23]....
        /*0098*/ 	.word	0xffffffff


	//   ....[24]....
        /*009c*/ 	.word	0xffffffff


	//   ....[25]....
        /*00a0*/ 	.word	0xffffffff


	//   ....[26]....
        /*00a4*/ 	.word	0xffffffff


	//   ....[27]....
        /*00a8*/ 	.word	0xffffffff


	//   ....[28]....
        /*00ac*/ 	.word	0xffffffff


	//   ....[29]....
        /*00b0*/ 	.word	0xffffffff


	//   ....[30]....
        /*00b4*/ 	.word	0xffffffff


	//----- nvinfo : EIATTR_COOP_GROUP_INSTR_OFFSETS
	.align		4
.L_896:
        /*00b8*/ 	.byte	0x04, 0x28
        /*00ba*/ 	.short	(.L_898 - .L_897)


	//   ....[0]....
.L_897:
        /*00bc*/ 	.word	0x00011720


	//   ....[1]....
        /*00c0*/ 	.word	0x00011750


	//   ....[2]....
        /*00c4*/ 	.word	0x00011770


	//   ....[3]....
        /*00c8*/ 	.word	0x00011790


	//   ....[4]....
        /*00cc*/ 	.word	0x000117b0


	//   ....[5]....
        /*00d0*/ 	.word	0x00011ae0


	//   ....[6]....
        /*00d4*/ 	.word	0x00011b00


	//   ....[7]....
        /*00d8*/ 	.word	0x00011b20


	//   ....[8]....
        /*00dc*/ 	.word	0x00011b40


	//   ....[9]....
        /*00e0*/ 	.word	0x00011b60


	//   ....[10]....
        /*00e4*/ 	.word	0x00011c70


	//   ....[11]....
        /*00e8*/ 	.word	0x00011cc0


	//   ....[12]....
        /*00ec*/ 	.word	0x00011cf0


	//   ....[13]....
        /*00f0*/ 	.word	0x00011d00


	//   ....[14]....
        /*00f4*/ 	.word	0x00011d80


	//   ....[15]....
        /*00f8*/ 	.word	0x00011db0


	//   ....[16]....
        /*00fc*/ 	.word	0x00011df0


	//   ....[17]....
        /*0100*/ 	.word	0x00011e80


	//   ....[18]....
        /*0104*/ 	.word	0x00011ee0


	//   ....[19]....
        /*0108*/ 	.word	0x00011fb0


	//   ....[20]....
        /*010c*/ 	.word	0x00011fd0


	//   ....[21]....
        /*0110*/ 	.word	0x00012880


	//   ....[22]....
        /*0114*/ 	.word	0x000128f0


	//   ....[23]....
        /*0118*/ 	.word	0x00012950


	//   ....[24]....
        /*011c*/ 	.word	0x000129b0


	//   ....[25]....
        /*0120*/ 	.word	0x00012a10


	//   ....[26]....
        /*0124*/ 	.word	0x00012d80


	//   ....[27]....
        /*0128*/ 	.word	0x00012de0


	//   ....[28]....
        /*012c*/ 	.word	0x00012e40


	//   ....[29]....
        /*0130*/ 	.word	0x00012ea0


	//   ....[30]....
        /*0134*/ 	.word	0x00012f00


	//----- nvinfo : EIATTR_EXIT_INSTR_OFFSETS
	.align		4
.L_898:
        /*0138*/ 	.byte	0x04, 0x1c
        /*013a*/ 	.short	(.L_900 - .L_899)


	//   ....[0]....
.L_899:
        /*013c*/ 	.word	0x00000570


	//   ....[1]....
        /*0140*/ 	.word	0x00012830


	//----- nvinfo : EIATTR_MAX_THREADS
	.align		4
.L_900:
        /*0144*/ 	.byte	0x04, 0x05
        /*0146*/ 	.short	(.L_902 - .L_901)
.L_901:
        /*0148*/ 	.word	0x00000100
        /*014c*/ 	.word	0x00000001
        /*0150*/ 	.word	0x00000001


	//----- nvinfo : EIATTR_CRS_STACK_SIZE
	.align		4
.L_902:
        /*0154*/ 	.byte	0x04, 0x1e
        /*0156*/ 	.short	(.L_904 - .L_903)
.L_903:
        /*0158*/ 	.word	0x00000000
.L_904:


//--------------------- .nv.info._ZN10layer_norm31ln_parallel_residual_fwd_kernelINS_13Kernel_traitsIf13__nv_bfloat16S2_S2_fjLj6144ELj1ELj1ELj8ELj16ENS_18Kernel_traits_baseILj6144EfS2_S2_S2_fjLj256EEEEELb0ELb0ELb0EEEvNS_9FwdParamsE --------------------------
	.section	.nv.info._ZN10layer_norm31ln_parallel_residual_fwd_kernelINS_13Kernel_traitsIf13__nv_bfloat16S2_S2_fjLj6144ELj1ELj1ELj8ELj16ENS_18Kernel_traits_baseILj6144EfS2_S2_S2_fjLj256EEEEELb0ELb0ELb0EEEvNS_9FwdParamsE,"",@"SHT_CUDA_INFO"
	.sectionflags	@""
	.align	4


	//----- nvinfo : EIATTR_CUDA_API_VERSION
	.align		4
        /*0000*/ 	.byte	0x04, 0x37
        /*0002*/ 	.short	(.L_906 - .L_905)
.L_905:
        /*0004*/ 	.word	0x00000082


	//----- nvinfo : EIATTR_SW2861232_WAR
	.align		4
.L_906:
        /*0008*/ 	.byte	0x01, 0x35
	.zero		2


	//----- nvinfo : EIATTR_PARAM_CBANK
	.align		4
        /*000c*/ 	.byte	0x04, 0x0a
        /*000e*/ 	.short	(.L_908 - .L_907)
	.align		4
.L_907:
        /*0010*/ 	.word	index@(.nv.constant0._ZN10layer_norm31ln_parallel_residual_fwd_kernelINS_13Kernel_traitsIf13__nv_bfloat16S2_S2_fjLj6144ELj1ELj1ELj8ELj16ENS_18Kernel_traits_baseILj6144EfS2_S2_S2_fjLj256EEEEELb0ELb0ELb0EEEvNS_9FwdParamsE)
        /*0014*/ 	.short	0x0160
        /*0016*/ 	.short	0x00e8


	//----- nvinfo : EIATTR_CBANK_PARAM_SIZE
	.align		4
.L_908:
        /*0018*/ 	.byte	0x03, 0x19
        /*001a*/ 	.short	0x00e8


	//----- nvinfo : EIATTR_KPARAM_INFO
	.align		4
        /*001c*/ 	.byte	0x04, 0x17
        /*001e*/ 	.short	(.L_910 - .L_909)
.L_909:
        /*0020*/ 	.word	0x00000000
        /*0024*/ 	.short	0x0000
        /*0026*/ 	.short	0x0000
        /*0028*/ 	.byte	0x00, 0xf0, 0xa1, 0x03


	//----- nvinfo : EIATTR_MAXREG_COUNT
	.align		4
.L_910:
        /*002c*/ 	.byte	0x03, 0x1b
        /*002e*/ 	.short	0x00ff


	//----- nvinfo : EIATTR_NUM_BARRIERS
	.align		4
        /*0030*/ 	.byte	0x02, 0x4c
        /*0032*/ 	.byte	0x01
	.zero		1


	//----- nvinfo : EIATTR_MERCURY_ISA_VERSION
	.align		4
        /*0034*/ 	.byte	0x03, 0x5f
        /*0036*/ 	.short	0x0000


	//----- nvinfo : EIATTR_COOP_GROUP_MASK_REGIDS
	.align		4
        /*0038*/ 	.byte	0x04, 0x29
        /*003a*/ 	.short	(.L_912 - .L_911)


	//   ....[0]....
.L_911:
        /*003c*/ 	.word	0xffffffff


	//   ....[1]....
        /*0040*/ 	.word	0xffffffff


	//   ....[2]....
        /*0044*/ 	.word	0xffffffff


	//   ....[3]....
        /*0048*/ 	.word	0xffffffff


	//   ....[4]....
        /*004c*/ 	.word	0xffffffff


	//   ....[5]....
        /*0050*/ 	.word	0xffffffff


	//   ....[6]....
        /*0054*/ 	.word	0xffffffff


	//   ....[7]....
        /*0058*/ 	.word	0xffffffff


	//   ....[8]....
        /*005c*/ 	.word	0xffffffff


	//   ....[9]....
        /*0060*/ 	.word	0xffffffff


	//   ....[10]....
        /*0064*/ 	.word	0xffffffff


	//   ....[11]....
        /*0068*/ 	.word	0xffffffff


	//   ....[12]....
        /*006c*/ 	.word	0xffffffff


	//   ....[13]....
        /*0070*/ 	.word	0xffffffff


	//   ....[14]....
        /*0074*/ 	.word	0xffffffff


	//   ....[15]....
        /*0078*/ 	.word	0xffffffff


	//   ....[16]....
        /*007c*/ 	.word	0xffffffff


	//   ....[17]....
        /*0080*/ 	.word	0xffffffff


	//   ....[18]....
        /*0084*/ 	.word	0xffffffff


	//   ....[19]....
        /*0088*/ 	.word	0xffffffff


	//   ....[20]....
        /*008c*/ 	.word	0xffffffff


	//   ....[21]....
        /*0090*/ 	.word	0xffffffff


	//   ....[22]....
        /*0094*/ 	.word	0xffffffff


	//   ....[23]....
        /*0098*/ 	.word	0xffffffff


	//   ....[24]....
        /*009c*/ 	.word	0xffffffff


	//   ....[25]....
        /*00a0*/ 	.word	0xffffffff


	//   ....[26]....
        /*00a4*/ 	.word	0xffffffff


	//   ....[27]....
        /*00a8*/ 	.word	0xffffffff


	//   ....[28]....
        /*00ac*/ 	.word	0xffffffff


	//   ....[29]....
        /*00b0*/ 	.word	0xffffffff


	//   ....[30]....
        /*00b4*/ 	.word	0xffffffff


	//----- nvinfo : EIATTR_COOP_GROUP_INSTR_OFFSETS
	.align		4
.L_912:
        /*00b8*/ 	.byte	0x04, 0x28
        /*00ba*/ 	.short	(.L_914 - .L_913)


	//   ....[0]....
.L_913:
        /*00bc*/ 	.word	0x00002750


	//   ....[1]....
        /*00c0*/ 	.word	0x00002780


	//   ....[2]....
        /*00c4*/ 	.word	0x000027a0


	//   ....[3]....
        /*00c8*/ 	.word	0x000027c0


	//   ....[4]....
        /*00cc*/ 	.word	0x000027e0


	//   ....[5]....
        /*00d0*/ 	.word	0x00002b20


	//   ....[6]....
        /*00d4*/ 	.word	0x00002b40


	//   ....[7]....
        /*00d8*/ 	.word	0x00002b60


	//   ....[8]....
        /*00dc*/ 	.word	0x00002b80


	//   ....[9]....
        /*00e0*/ 	.word	0x00002ba0


	//   ....[10]....
        /*00e4*/ 	.word	0x00002cc0


	//   ....[11]....
        /*00e8*/ 	.word	0x00002d10


	//   ....[12]....
        /*00ec*/ 	.word	0x00002d40


	//   ....[13]....
        /*00f0*/ 	.word	0x00002d50


	//   ....[14]....
        /*00f4*/ 	.word	0x00002dd0


	//   ....[15]....
        /*00f8*/ 	.word	0x00002e10


	//   ....[16]....
        /*00fc*/ 	.word	0x00002e40


	//   ....[17]....
        /*0100*/ 	.word	0x00002f20


	//   ....[18]....
        /*0104*/ 	.word	0x00002f30


	//   ....[19]....
        /*0108*/ 	.word	0x00002fe0


	//   ....[20]....
        /*010c*/ 	.word	0x00003000


	//   ....[21]....
        /*0110*/ 	.word	0x00003aa0


	//   ....[22]....
        /*0114*/ 	.word	0x00003b00


	//   ....[23]....
        /*0118*/ 	.word	0x00003b60


	//   ....[24]....
        /*011c*/ 	.word	0x00003bc0


	//   ....[25]....
        /*0120*/ 	.word	0x00003c20


	//   ....[26]....
        /*0124*/ 	.word	0x00003fb0


	//   ....[27]....
        /*0128*/ 	.word	0x00004010


	//   ....[28]....
        /*012c*/ 	.word	0x00004070


	//   ....[29]....
        /*0130*/ 	.word	0x000040d0


	//   ....[30]....
        /*0134*/ 	.word	0x00004130


	//----- nvinfo : EIATTR_EXIT_INSTR_OFFSETS
	.align		4
.L_914:
        /*0138*/ 	.byte	0x04, 0x1c
        /*013a*/ 	.short	(.L_916 - .L_915)


	//   ....[0]....
.L_915:
        /*013c*/ 	.word	0x00000740


	//   ....[1]....
        /*0140*/ 	.word	0x00003a40


	//----- nvinfo : EIATTR_MAX_THREADS
	.align		4
.L_916:
        /*0144*/ 	.byte	0x04, 0x05
        /*0146*/ 	.short	(.L_918 - .L_917)
.L_917:
        /*0148*/ 	.word	0x00000100
        /*014c*/ 	.word	0x00000001
        /*0150*/ 	.word	0x00000001


	//----- nvinfo : EIATTR_CRS_STACK_SIZE
	.align		4
.L_918:
        /*0154*/ 	.byte	0x04, 0x1e
        /*0156*/ 	.short	(.L_920 - .L_919)
.L_919:
        /*0158*/ 	.word	0x00000000
.L_920:


//--------------------- .nv.info._ZN10layer_norm31ln_parallel_residual_fwd_kernelINS_13Kernel_traitsIf13__nv_bfloat16S2_S2_fjLj6144ELj1ELj1ELj8ELj16ENS_18Kernel_traits_baseILj6144EfS2_S2_S2_fjLj256EEEEELb0ELb0ELb1EEEvNS_9FwdParamsE --------------------------
	.section	.nv.info._ZN10layer_norm31ln_parallel_residual_fwd_kernelINS_13Kernel_traitsIf13__nv_bfloat16S2_S2_fjLj6144ELj1ELj1ELj8ELj16ENS_18Kernel_traits_baseILj6144EfS2_S2_S2_fjLj256EEEEELb0ELb0ELb1EEEvNS_9FwdParamsE,"",@"SHT_CUDA_INFO"
	.sectionflags	@""
	.align	4


	//----- nvinfo : EIATTR_CUDA_API_VERSION
	.align		4
        /*0000*/ 	.byte	0x04, 0x37
        /*0002*/ 	.short	(.L_922 - .L_921)
.L_921:
        /*0004*/ 	.word	0x00000082


	//----- nvinfo : EIATTR_SW2861232_WAR
	.align		4
.L_922:
        /*0008*/ 	.byte	0x01, 0x35
	.zero		2


	//----- nvinfo : EIATTR_PARAM_CBANK
	.align		4
        /*000c*/ 	.byte	0x04, 0x0a
        /*000e*/ 	.short	(.L_924 - .L_923)
	.align		4
.L_923:
        /*0010*/ 	.word	index@(.nv.constant0._ZN10layer_norm31ln_parallel_residual_fwd_kernelINS_13Kernel_traitsIf13__nv_bfloat16S2_S2_fjLj6144ELj1ELj1ELj8ELj16ENS_18Kernel_traits_baseILj6144EfS2_S2_S2_fjLj256EEEEELb0ELb0ELb1EEEvNS_9FwdParamsE)
        /*0014*/ 	.short	0x0160
        /*0016*/ 	.short	0x00e8


	//----- nvinfo : EIATTR_CBANK_PARAM_SIZE
	.align		4
.L_924:
        /*0018*/ 	.byte	0x03, 0x19
        /*001a*/ 	.short	0x00e8


	//----- nvinfo : EIATTR_KPARAM_INFO
	.align		4
        /*001c*/ 	.byte	0x04, 0x17
        /*001e*/ 	.short	(.L_926 - .L_925)
.L_925:
        /*0020*/ 	.word	0x00000000
        /*0024*/ 	.short	0x0000
        /*0026*/ 	.short	0x0000
        /*0028*/ 	.byte	0x00, 0xf0, 0xa1, 0x03


	//----- nvinfo : EIATTR_MAXREG_COUNT
	.align		4
.L_926:
        /*002c*/ 	.byte	0x03, 0x1b
        /*002e*/ 	.short	0x00ff


	//----- nvinfo : EIATTR_NUM_BARRIERS
	.align		4
        /*0030*/ 	.byte	0x02, 0x4c
        /*0032*/ 	.byte	0x01
	.zero		1


	//----- nvinfo : EIATTR_MERCURY_ISA_VERSION
	.align		4
        /*0034*/ 	.byte	0x03, 0x5f
        /*0036*/ 	.short	0x0000


	//----- nvinfo : EIATTR_COOP_GROUP_MASK_REGIDS
	.align		4
        /*0038*/ 	.byte	0x04, 0x29
        /*003a*/ 	.short	(.L_928 - .L_927)


	//   ....[0]....
.L_927:
        /*003c*/ 	.word	0xffffffff


	//   ....[1]....
        /*0040*/ 	.word	0xffffffff


	//   ....[2]....
        /*0044*/ 	.word	0xffffffff


	//   ....[3]....
        /*0048*/ 	.word	0xffffffff


	//   ....[4]....
        /*004c*/ 	.word	0xffffffff


	//   ....[5]....
        /*0050*/ 	.word	0xffffffff


	//   ....[6]....
        /*0054*/ 	.word	0xffffffff


	//   ....[7]....
        /*0058*/ 	.word	0xffffffff


	//   ....[8]....
        /*005c*/ 	.word	0xffffffff


	//   ....[9]....
        /*0060*/ 	.word	0xffffffff


	//   ....[10]....
        /*0064*/ 	.word	0xffffffff


	//   ....[11]....
        /*0068*/ 	.word	0xffffffff


	//   ....[12]....
        /*006c*/ 	.word	0xffffffff


	//   ....[13]....
        /*0070*/ 	.word	0xffffffff


	//   ....[14]....
        /*0074*/ 	.word	0xffffffff


	//   ....[15]....
        /*0078*/ 	.word	0xffffffff


	//   ....[16]....
        /*007c*/ 	.word	0xffffffff


	//   ....[17]....
        /*0080*/ 	.word	0xffffffff


	//   ....[18]....
        /*0084*/ 	.word	0xffffffff


	//   ....[19]....
        /*0088*/ 	.word	0xffffffff


	//   ....[20]....
        /*008c*/ 	.word	0xffffffff


	//   ....[21]....
        /*0090*/ 	.word	0xffffffff


	//   ....[22]....
        /*0094*/ 	.word	0xffffffff


	//   ....[23]....
        /*0098*/ 	.word	0xffffffff


	//   ....[24]....
        /*009c*/ 	.word	0xffffffff


	//   ....[25]....
        /*00a0*/ 	.word	0xffffffff


	//   ....[26]....
        /*00a4*/ 	.word	0xffffffff


	//   ....[27]....
        /*00a8*/ 	.word	0xffffffff


	//   ....[28]....
        /*00ac*/ 	.word	0xffffffff


	//   ....[29]....
        /*00b0*/ 	.word	0xffffffff


	//   ....[30]....
        /*00b4*/ 	.word	0xffffffff


	//----- nvinfo : EIATTR_COOP_GROUP_INSTR_OFFSETS
	.align		4
.L_928:
        /*00b8*/ 	.byte	0x04, 0x28
        /*00ba*/ 	.short	(.L_930 - .L_929)


	//   ....[0]....
.L_929:
        /*00bc*/ 	.word	0x000021d0


	//   ....[1]....
        /*00c0*/ 	.word	0x00002200


	//   ....[2]....
        /*00c4*/ 	.word	0x00002220


	//   ....[3]....
        /*00c8*/ 	.word	0x00002240


	//   ....[4]....
        /*00cc*/ 	.word	0x00002260


	//   ....[5]....
        /*00d0*/ 	.word	0x00002590


	//   ....[6]....
        /*00d4*/ 	.word	0x000025b0


	//   ....[7]....
        /*00d8*/ 	.word	0x000025d0


	//   ....[8]....
        /*00dc*/ 	.word	0x000025f0


	//   ....[9]....
        /*00e0*/ 	.word	0x00002610


	//   ....[10]....
        /*00e4*/ 	.word	0x00002700


	//   ....[11]....
        /*00e8*/ 	.word	0x00002750


	//   ....[12]....
        /*00ec*/ 	.word	0x00002780


	//   ....[13]....
        /*00f0*/ 	.word	0x000027a0


	//   ....[14]....
        /*00f4*/ 	.word	0x000027c0


	//   ....[15]....
        /*00f8*/ 	.word	0x00002840


	//   ....[16]....
        /*00fc*/ 	.word	0x00002880


	//   ....[17]....
        /*0100*/ 	.word	0x00002940


	//   ....[18]....
        /*0104*/ 	.word	0x00002970


	//   ....[19]....
        /*0108*/ 	.word	0x00002a20


	//   ....[20]....
        /*010c*/ 	.word	0x00002a40


	//   ....[21]....
        /*0110*/ 	.word	0x000034a0


	//   ....[22]....
        /*0114*/ 	.word	0x00003510


	//   ....[23]....
        /*0118*/ 	.word	0x00003570


	//   ....[24]....
        /*011c*/ 	.word	0x000035d0


	//   ....[25]....
        /*0120*/ 	.word	0x00003630


	//   ....[26]....
        /*0124*/ 	.word	0x000039a0


	//   ....[27]....
        /*0128*/ 	.word	0x00003a00


	//   ....[28]....
        /*012c*/ 	.word	0x00003a60


	//   ....[29]....
        /*0130*/ 	.word	0x00003ac0


	//   ....[30]....
        /*0134*/ 	.word	0x00003b20


	//----- nvinfo : EIATTR_EXIT_INSTR_OFFSETS
	.align		4
.L_930:
        /*0138*/ 	.byte	0x04, 0x1c
        /*013a*/ 	.short	(.L_932 - .L_931)


	//   ....[0]....
.L_931:
        /*013c*/ 	.word	0x000003b0


	//   ....[1]....
        /*0140*/ 	.word	0x00003450


	//----- nvinfo : EIATTR_MAX_THREADS
	.align		4
.L_932:
        /*0144*/ 	.byte	0x04, 0x05
        /*0146*/ 	.short	(.L_934 - .L_933)
.L_933:
        /*0148*/ 	.word	0x00000100
        /*014c*/ 	.word	0x00000001
        /*0150*/ 	.word	0x00000001


	//----- nvinfo : EIATTR_CRS_STACK_SIZE
	.align		4
.L_934:
        /*0154*/ 	.byte	0x04, 0x1e
        /*0156*/ 	.short	(.L_936 - .L_935)
.L_935:
        /*0158*/ 	.word	0x00000000
.L_936:


//--------------------- .nv.info._ZN10layer_norm31ln_parallel_residual_fwd_kernelINS_13Kernel_traitsIf13__nv_bfloat16S2_S2_fjLj6144ELj1ELj1ELj8ELj16ENS_18Kernel_traits_baseILj6144EfS2_S2_S2_fjLj256EEEEELb0ELb1ELb0EEEvNS_9FwdParamsE --------------------------
	.section	.nv.info._ZN10layer_norm31ln_parallel_residual_fwd_kernelINS_13Kernel_traitsIf13__nv_bfloat16S2_S2_fjLj6144ELj1ELj1ELj8ELj16ENS_18Kernel_traits_baseILj6144EfS2_S2_S2_fjLj256EEEEELb0ELb1ELb0EEEvNS_9FwdParamsE,"",@"SHT_CUDA_INFO"
	.sectionflags	@""
	.align	4


	//----- nvinfo : EIATTR_CUDA_API_VERSION
	.align		4
        /*0000*/ 	.byte	0x04, 0x37
        /*0002*/ 	.short	(.L_938 - .L_937)
.L_937:
        /*0004*/ 	.word	0x00000082


	//----- nvinfo : EIATTR_SW2861232_WAR
	.align		4
.L_938:
        /*0008*/ 	.byte	0x01, 0x35
	.zero		2


	//----- nvinfo : EIATTR_PARAM_CBANK
	.align		4
        /*000c*/ 	.byte	0x04, 0x0a
        /*000e*/ 	.short	(.L_940 - .L_939)
	.align		4
.L_939:
        /*0010*/ 	.word	index@(.nv.constant0._ZN10layer_norm31ln_parallel_residual_fwd_kernelINS_13Kernel_traitsIf13__nv_bfloat16S2_S2_fjLj6144ELj1ELj1ELj8ELj16ENS_18Kernel_traits_baseILj6144EfS2_S2_S2_fjLj256EEEEELb0ELb1ELb0EEEvNS_9FwdParamsE)
        /*0014*/ 	.short	0x0160
        /*0016*/ 	.short	0x00e8


	//----- nvinfo : EIATTR_CBANK_PARAM_SIZE
	.align		4
.L_940:
        /*0018*/ 	.byte	0x03, 0x19
        /*001a*/ 	.short	0x00e8


	//----- nvinfo : EIATTR_KPARAM_INFO
	.align		4
        /*001c*/ 	.byte	0x04, 0x17
        /*001e*/ 	.short	(.L_942 - .L_941)
.L_941:
        /*0020*/ 	.word	0x00000000
        /*0024*/ 	.short	0x0000
        /*0026*/ 	.short	0x0000
        /*0028*/ 	.byte	0x00, 0xf0, 0xa1, 0x03


	//----- nvinfo : EIATTR_MAXREG_COUNT
	.align		4
.L_942:
        /*002c*/ 	.byte	0x03, 0x1b
        /*002e*/ 	.short	0x00ff


	//----- nvinfo : EIATTR_NUM_BARRIERS
	.align		4
        /*0030*/ 	.byte	0x02, 0x4c
        /*0032*/ 	.byte	0x01
	.zero		1


	//----- nvinfo : EIATTR_MERCURY_ISA_VERSION
	.align		4
        /*0034*/ 	.byte	0x03, 0x5f
        /*0036*/ 	.short	0x0000


	//----- nvinfo : EIATTR_COOP_GROUP_MASK_REGIDS
	.align		4
        /*0038*/ 	.byte	0x04, 0x29
        /*003a*/ 	.short	(.L_944 - .L_943)


	//   ....[0]....
.L_943:
        /*003c*/ 	.word	0xffffffff


	//   ....[1]....
        /*0040*/ 	.word	0xffffffff


	//   ....[2]....
        /*0044*/ 	.word	0xffffffff


	//   ....[3]....
        /*0048*/ 	.word	0xffffffff


	//   ....[4]....
        /*004c*/ 	.word	0xffffffff


	//   ....[5]....
        /*0050*/ 	.word	0xffffffff


	//   ....[6]....
        /*0054*/ 	.word	0xffffffff


	//   ....[7]....
        /*0058*/ 	.word	0xffffffff


	//   ....[8]....
        /*005c*/ 	.word	0xffffffff


	//   ....[9]....
        /*0060*/ 	.word	0xffffffff


	//   ....[10]....
        /*0064*/ 	.word	0xffffffff


	//   ....[11]....
        /*0068*/ 	.word	0xffffffff


	//   ....[12]....
        /*006c*/ 	.word	0xffffffff


	//   ....[13]....
        /*0070*/ 	.word	0xffffffff


	//   ....[14]....
        /*0074*/ 	.word	0xffffffff


	//   ....[15]....
        /*0078*/ 	.word	0xffffffff


	//   ....[16]....
        /*007c*/ 	.word	0xffffffff


	//   ....[17]....
        /*0080*/ 	.word	0xffffffff


	//   ....[18]....
        /*0084*/ 	.word	0xffffffff


	//   ....[19]....
        /*0088*/ 	.word	0xffffffff


	//   ....[20]....
        /*008c*/ 	.word	0xffffffff


	//   ....[21]....
        /*0090*/ 	.word	0xffffffff


	//   ....[22]....
        /*0094*/ 	.word	0xffffffff


	//   ....[23]....
        /*0098*/ 	.word	0xffffffff


	//   ....[24]....
        /*009c*/ 	.word	0xffffffff


	//   ....[25]....
        /*00a0*/ 	.word	0xffffffff


	//   ....[26]....
        /*00a4*/ 	.word	0xffffffff


	//   ....[27]....
        /*00a8*/ 	.word	0xffffffff


	//   ....[28]....
        /*00ac*/ 	.word	0xffffffff


	//   ....[29]....
        /*00b0*/ 	.word	0xffffffff


	//   ....[30]....
        /*00b4*/ 	.word	0xffffffff


	//----- nvinfo : EIATTR_COOP_GROUP_INSTR_OFFSETS
	.align		4
.L_944:
        /*00b8*/ 	.byte	0x04, 0x28
        /*00ba*/ 	.short	(.L_946 - .L_945)


	//   ....[0]....
.L_945:
        /*00bc*/ 	.word	0x00002450


	//   ....[1]....
        /*00c0*/ 	.word	0x00002480


	//   ....[2]....
        /*00c4*/ 	.word	0x000024a0


	//   ....[3]....
        /*00c8*/ 	.word	0x000024c0


	//   ....[4]....
        /*00cc*/ 	.word	0x000024e0


	//   ....[5]....
        /*00d0*/ 	.word	0x00002820


	//   ....[6]....
        /*00d4*/ 	.word	0x00002840


	//   ....[7]....
        /*00d8*/ 	.word	0x00002860


	//   ....[8]....
        /*00dc*/ 	.word	0x00002880


	//   ....[9]....
        /*00e0*/ 	.word	0x000028a0


	//   ....[10]....
        /*00e4*/ 	.word	0x000029c0


	//   ....[11]....
        /*00e8*/ 	.word	0x00002a10


	//   ....[12]....
        /*00ec*/ 	.word	0x00002a50


	//   ....[13]....
        /*00f0*/ 	.word	0x00002a70


	//   ....[14]....
        /*00f4*/ 	.word	0x00002b00


	//   ....[15]....
        /*00f8*/ 	.word	0x00002b20


	//   ....[16]....
        /*00fc*/ 	.word	0x00002b40


	//   ....[17]....
        /*0100*/ 	.word	0x00002bd0


	//   ....[18]....
        /*0104*/ 	.word	0x00002c30


	//   ....[19]....
        /*0108*/ 	.word	0x00002cf0


	//   ....[20]....
        /*010c*/ 	.word	0x00002d00


	//   ....[21]....
        /*0110*/ 	.word	0x000034f0


	//   ....[22]....
        /*0114*/ 	.word	0x00003560


	//   ....[23]....
        /*0118*/ 	.word	0x000035c0


	//   ....[24]....
        /*011c*/ 	.word	0x00003620


	//   ....[25]....
        /*0120*/ 	.word	0x00003680


	//   ....[26]....
        /*0124*/ 	.word	0x00003a00


	//   ....[27]....
        /*0128*/ 	.word	0x00003a60


	//   ....[28]....
        /*012c*/ 	.word	0x00003ac0


	//   ....[29]....
        /*0130*/ 	.word	0x00003b20


	//   ....[30]....
        /*0134*/ 	.word	0x00003b90


	//----- nvinfo : EIATTR_EXIT_INSTR_OFFSETS
	.align		4
.L_946:
        /*0138*/ 	.byte	0x04, 0x1c
        /*013a*/ 	.short	(.L_948 - .L_947)


	//   ....[0]....
.L_947:
        /*013c*/ 	.word	0x00000440


	//   ....[1]....
        /*0140*/ 	.word	0x000034a0


	//----- nvinfo : EIATTR_MAX_THREADS
	.align		4
.L_948:
        /*0144*/ 	.byte	0x04, 0x05
        /*0146*/ 	.short	(.L_950 - .L_949)
.L_949:
        /*0148*/ 	.word	0x00000100
        /*014c*/ 	.word	0x00000001
        /*0150*/ 	.word	0x00000001


	//----- nvinfo : EIATTR_CRS_STACK_SIZE
	.align		4
.L_950:
        /*0154*/ 	.byte	0x04, 0x1e
        /*0156*/ 	.short	(.L_952 - .L_951)
.L_951:
        /*0158*/ 	.word	0x00000000
.L_952:


//--------------------- .nv.info._ZN10layer_norm31ln_parallel_residual_fwd_kernelINS_13Kernel_traitsIf13__nv_bfloat16S2_S2_fjLj6144ELj1ELj1ELj8ELj16ENS_18Kernel_traits_baseILj6144EfS2_S2_S2_fjLj256EEEEELb0ELb1ELb1EEEvNS_9FwdParamsE --------------------------
	.section	.nv.info._ZN10layer_norm31ln_parallel_residual_fwd_kernelINS_13Kernel_traitsIf13__nv_bfloat16S2_S2_fjLj6144ELj1ELj1ELj8ELj16ENS_18Kernel_traits_baseILj6144EfS2_S2_S2_fjLj256EEEEELb0ELb1ELb1EEEvNS_9FwdParamsE,"",@"SHT_CUDA_INFO"
	.sectionflags	@""
	.align	4


	//----- nvinfo : EIATTR_CUDA_API_VERSION
	.align		4
        /*0000*/ 	.byte	0x04, 0x37
        /*0002*/ 	.short	(.L_954 - .L_953)
.L_953:
        /*0004*/ 	.word	0x00000082


	//----- nvinfo : EIATTR_SW2861232_WAR
	.align		4
.L_954:
        /*0008*/ 	.byte	0x01, 0x35
	.zero		2


	//----- nvinfo : EIATTR_PARAM_CBANK
	.align		4
        /*000c*/ 	.byte	0x04, 0x0a
        /*000e*/ 	.short	(.L_956 - .L_955)
	.align		4
.L_955:
        /*0010*/ 	.word	index@(.nv.constant0._ZN10layer_norm31ln_parallel_residual_fwd_kernelINS_13Kernel_traitsIf13__nv_bfloat16S2_S2_fjLj6144ELj1ELj1ELj8ELj16ENS_18Kernel_traits_baseILj6144EfS2_S2_S2_fjLj256EEEEELb0ELb1ELb1EEEvNS_9FwdParamsE)
        /*0014*/ 	.short	0x0160
        /*0016*/ 	.short	0x00e8


	//----- nvinfo : EIATTR_CBANK_PARAM_SIZE
	.align		4
.L_956:
        /*0018*/ 	.byte	0x03, 0x19
        /*001a*/ 	.short	0x00e8


	//----- nvinfo : EIATTR_KPARAM_INFO
	.align		4
        /*001c*/ 	.byte	0x04, 0x17
        /*001e*/ 	.short	(.L_958 - .L_957)
.L_957:
        /*0020*/ 	.word	0x00000000
        /*0024*/ 	.short	0x0000
        /*0026*/ 	.short	0x0000
        /*0028*/ 	.byte	0x00, 0xf0, 0xa1, 0x03


	//----- nvinfo : EIATTR_MAXREG_COUNT
	.align		4
.L_958:
        /*002c*/ 	.byte	0x03, 0x1b
        /*002e*/ 	.short	0x00ff


	//----- nvinfo : EIATTR_NUM_BARRIERS
	.align		4
        /*0030*/ 	.byte	0x02, 0x4c
        /*0032*/ 	.byte	0x01
	.zero		1


	//----- nvinfo : EIATTR_MERCURY_ISA_VERSION
	.align		4
        /*0034*/ 	.byte	0x03, 0x5f
        /*0036*/ 	.short	0x0000


	//----- nvinfo : EIATTR_COOP_GROUP_MASK_REGIDS
	.align		4
        /*0038*/ 	.byte	0x04, 0x29
        /*003a*/ 	.short	(.L_960 - .L_959)


	//   ....[0]....
.L_959:
        /*003c*/ 	.word	0xffffffff


	//   ....[1]....
        /*0040*/ 	.word	0xffffffff


	//   ....[2]....
        /*0044*/ 	.word	0xffffffff


	//   ....[3]....
        /*0048*/ 	.word	0xffffffff


	//   ....[4]....
        /*004c*/ 	.word	0xffffffff


	//   ....[5]....
        /*0050*/ 	.word	0xffffffff


	//   ....[6]....
        /*0054*/ 	.word	0xffffffff


	//   ....[7]....
        /*0058*/ 	.word	0xffffffff


	//   ....[8]....
        /*005c*/ 	.word	0xffffffff


	//   ....[9]....
        /*0060*/ 	.word	0xffffffff


	//   ....[10]....
        /*0064*/ 	.word	0xffffffff


	//   ....[11]....
        /*0068*/ 	.word	0xffffffff


	//   ....[12]....
        /*006c*/ 	.word	0xffffffff


	//   ....[13]....
        /*0070*/ 	.word	0xffffffff


	//   ....[14]....
        /*0074*/ 	.word	0xffffffff


	//   ....[15]....
        /*0078*/ 	.word	0xffffffff


	//   ....[16]....
        /*007c*/ 	.word	0xffffffff


	//   ....[17]....
        /*0080*/ 	.word	0xffffffff


	//   ....[18]....
        /*0084*/ 	.word	0xffffffff


	//   ....[19]....
        /*0088*/ 	.word	0xffffffff


	//   ....[20]....
        /*008c*/ 	.word	0xffffffff


	//   ....[21]....
        /*0090*/ 	.word	0xffffffff


	//   ....[22]....
        /*0094*/ 	.word	0xffffffff


	//   ....[23]....
        /*0098*/ 	.word	0xffffffff


	//   ....[24]....
        /*009c*/ 	.word	0xffffffff


	//   ....[25]....
        /*00a0*/ 	.word	0xffffffff


	//   ....[26]....
        /*00a4*/ 	.word	0xffffffff


	//   ....[27]....
        /*00a8*/ 	.word	0xffffffff


	//   ....[28]....
        /*00ac*/ 	.word	0xffffffff


	//   ....[29]....
        /*00b0*/ 	.word	0xffffffff


	//   ....[30]....
        /*00b4*/ 	.word	0xffffffff


	//----- nvinfo : EIATTR_COOP_GROUP_INSTR_OFFSETS
	.align		4
.L_960:
        /*00b8*/ 	.byte	0x04, 0x28
        /*00ba*/ 	.short	(.L_962 - .L_961)


	//   ....[0]....
.L_961:
        /*00bc*/ 	.word	0x00001f10


	//   ....[1]....
        /*00c0*/ 	.word	0x00001f40


	//   ....[2]....
        /*00c4*/ 	.word	0x00001f60


	//   ....[3]....
        /*00c8*/ 	.word	0x00001f80


	//   ....[4]....
        /*00cc*/ 	.word	0x00001fa0


	//   ....[5]....
        /*00d0*/ 	.word	0x000022d0


	//   ....[6]....
        /*00d4*/ 	.word	0x000022f0


	//   ....[7]....
        /*00d8*/ 	.word	0x00002310


	//   ....[8]....
        /*00dc*/ 	.word	0x00002330


	//   ....[9]....
        /*00e0*/ 	.word	0x00002350


	//   ....[10]....
        /*00e4*/ 	.word	0x00002450


	//   ....[11]....
        /*00e8*/ 	.word	0x000024b0


	//   ....[12]....
        /*00ec*/ 	.word	0x000024d0


	//   ....[13]....
        /*00f0*/ 	.word	0x000024f0


	//   ....[14]....
        /*00f4*/ 	.word	0x00002520


	//   ....[15]....
        /*00f8*/ 	.word	0x000025a0


	//   ....[16]....
        /*00fc*/ 	.word	0x000025e0


	//   ....[17]....
        /*0100*/ 	.word	0x00002690


	//   ....[18]....
        /*0104*/ 	.word	0x000026d0


	//   ....[19]....
        /*0108*/ 	.word	0x00002770


	//   ....[20]....
        /*010c*/ 	.word	0x000027a0


	//   ....[21]....
        /*0110*/ 	.word	0x00002ec0


	//   ....[22]....
        /*0114*/ 	.word	0x00002f30


	//   ....[23]....
        /*0118*/ 	.word	0x00002f90


	//   ....[24]....
        /*011c*/ 	.word	0x00002ff0


	//   ....[25]....
        /*0120*/ 	.word	0x00003050


	//   ....[26]....
        /*0124*/ 	.word	0x000033c0


	//   ....[27]....
        /*0128*/ 	.word	0x00003420


	//   ....[28]....
        /*012c*/ 	.word	0x00003480


	//   ....[29]....
        /*0130*/ 	.word	0x000034e0


	//   ....[30]....
        /*0134*/ 	.word	0x00003540


	//----- nvinfo : EIATTR_EXIT_INSTR_OFFSETS
	.align		4
.L_962:
        /*0138*/ 	.byte	0x04, 0x1c
        /*013a*/ 	.short	(.L_964 - .L_963)


	//   ....[0]....
.L_963:
        /*013c*/ 	.word	0x00000200


	//   ....[1]....
        /*0140*/ 	.word	0x00002e70


	//----- nvinfo : EIATTR_MAX_THREADS
	.align		4
.L_964:
        /*0144*/ 	.byte	0x04, 0x05
        /*0146*/ 	.short	(.L_966 - .L_965)
.L_965:
        /*0148*/ 	.word	0x00000100
        /*014c*/ 	.word	0x00000001
        /*0150*/ 	.word	0x00000001


	//----- nvinfo : EIATTR_CRS_STACK_SIZE
	.align		4
.L_966:
        /*0154*/ 	.byte	0x04, 0x1e
        /*0156*/ 	.short	(.L_968 - .L_967)
.L_967:
        /*0158*/ 	.word	0x00000000
.L_968:


//--------------------- .nv.info._ZN10layer_norm31ln_parallel_residual_fwd_kernelINS_13Kernel_traitsIf13__nv_bfloat16S2_S2_fjLj6144ELj1ELj1ELj8ELj16ENS_18Kernel_traits_baseILj6144EfS2_S2_S2_fjLj256EEEEELb1ELb0ELb0EEEvNS_9FwdParamsE --------------------------
	.section	.nv.info._ZN10layer_norm31ln_parallel_residual_fwd_kernelINS_13Kernel_traitsIf13__nv_bfloat16S2_S2_fjLj6144ELj1ELj1ELj8ELj16ENS_18Kernel_traits_baseILj6144EfS2_S2_S2_fjLj256EEEEELb1ELb0ELb0EEEvNS_9FwdParamsE,"",@"SHT_CUDA_INFO"
	.sectionflags	@""
	.align	4


	//----- nvinfo : EIATTR_CUDA_API_VERSION
	.align		4
        /*0000*/ 	.byte	0x04, 0x37
        /*0002*/ 	.short	(.L_970 - .L_969)
.L_969:
        /*0004*/ 	.word	0x00000082


	//----- nvinfo : EIATTR_SW2861232_WAR
	.align		4
.L_970:
        /*0008*/ 	.byte	0x01, 0x35
	.zero		2


	//----- nvinfo : EIATTR_PARAM_CBANK
	.align		4
        /*000c*/ 	.byte	0x04, 0x0a
        /*000e*/ 	.short	(.L_972 - .L_971)
	.align		4
.L_971:
        /*0010*/ 	.word	index@(.nv.constant0._ZN10layer_norm31ln_parallel_residual_fwd_kernelINS_13Kernel_traitsIf13__nv_bfloat16S2_S2_fjLj6144ELj1ELj1ELj8ELj16ENS_18Kernel_traits_baseILj6144EfS2_S2_S2_fjLj256EEEEELb1ELb0ELb0EEEvNS_9FwdParamsE)
        /*0014*/ 	.short	0x0160
        /*0016*/ 	.short	0x00e8


	//----- nvinfo : EIATTR_CBANK_PARAM_SIZE
	.align		4
.L_972:
        /*0018*/ 	.byte	0x03, 0x19
        /*001a*/ 	.short	0x00e8


	//----- nvinfo : EIATTR_KPARAM_INFO
	.align		4
        /*001c*/ 	.byte	0x04, 0x17
        /*001e*/ 	.short	(.L_974 - .L_973)
.L_973:
        /*0020*/ 	.word	0x00000000
        /*0024*/ 	.short	0x0000
        /*0026*/ 	.short	0x0000
        /*0028*/ 	.byte	0x00, 0xf0, 0xa1, 0x03


	//----- nvinfo : EIATTR_MAXREG_COUNT
	.align		4
.L_974:
        /*002c*/ 	.byte	0x03, 0x1b
        /*002e*/ 	.short	0x00ff


	//----- nvinfo : EIATTR_NUM_BARRIERS
	.align		4
        /*0030*/ 	.byte	0x02, 0x4c
        /*0032*/ 	.byte	0x01
	.zero		1


	//----- nvinfo : EIATTR_MERCURY_ISA_VERSION
	.align		4
        /*0034*/ 	.byte	0x03, 0x5f
        /*0036*/ 	.short	0x0000


	//----- nvinfo : EIATTR_COOP_GROUP_MASK_REGIDS
	.align		4
        /*0038*/ 	.byte	0x04, 0x29
        /*003a*/ 	.short	(.L_976 - .L_975)


	//   ....[0]....
.L_975:
        /*003c*/ 	.word	0xffffffff


	//   ....[1]....
        /*0040*/ 	.word	0xffffffff


	//   ....[2]....
        /*0044*/ 	.word	0xffffffff


	//   ....[3]....
        /*0048*/ 	.word	0xffffffff


	//   ....[4]....
        /*004c*/ 	.word	0xffffffff


	//   ....[5]....
        /*0050*/ 	.word	0xffffffff


	//   ....[6]....
        /*0054*/ 	.word	0xffffffff


	//   ....[7]....
        /*0058*/ 	.word	0xffffffff


	//   ....[8]....
        /*005c*/ 	.word	0xffffffff


	//   ....[9]....
        /*0060*/ 	.word	0xffffffff


	//   ....[10]....
        /*0064*/ 	.word	0xffffffff


	//   ....[11]....
        /*0068*/ 	.word	0xffffffff


	//   ....[12]....
        /*006c*/ 	.word	0xffffffff


	//   ....[13]....
        /*0070*/ 	.word	0xffffffff


	//   ....[14]....
        /*0074*/ 	.word	0xffffffff


	//   ....[15]....
        /*0078*/ 	.word	0xffffffff


	//   ....[16]....
        /*007c*/ 	.word	0xffffffff


	//   ....[17]....
        /*0080*/ 	.word	0xffffffff


	//   ....[18]....
        /*0084*/ 	.word	0xffffffff


	//   ....[19]....
        /*0088*/ 	.word	0xffffffff


	//   ....[20]....
        /*008c*/ 	.word	0xffffffff


	//   ....[21]....
        /*0090*/ 	.word	0xffffffff


	//   ....[22]....
        /*0094*/ 	.word	0xffffffff


	//   ....[23]....
        /*0098*/ 	.word	0xffffffff


	//   ....[24]....
        /*009c*/ 	.word	0xffffffff


	//   ....[25]....
        /*00a0*/ 	.word	0xffffffff


	//   ....[26]....
        /*00a4*/ 	.word	0xffffffff


	//   ....[27]....
        /*00a8*/ 	.word	0xffffffff


	//   ....[28]....
        /*00ac*/ 	.word	0xffffffff


	//   ....[29]....
        /*00b0*/ 	.word	0xffffffff


	//   ....[30]....
        /*00b4*/ 	.word	0xffffffff


	//----- nvinfo : EIATTR_COOP_GROUP_INSTR_OFFSETS
	.align		4
.L_976:
        /*00b8*/ 	.byte	0x04, 0x28
        /*00ba*/ 	.short	(.L_978 - .L_977)


	//   ....[0]....
.L_977:
        /*00bc*/ 	.word	0x000126b0


	//   ....[1]....
        /*00c0*/ 	.word	0x000126e0


	//   ....[2]....
        /*00c4*/ 	.word	0x00012710


	//   ....[3]....
        /*00c8*/ 	.word	0x00012730


	//   ....[4]....
        /*00cc*/ 	.word	0x00012750


	//   ....[5]....
        /*00d0*/ 	.word	0x00012a90


	//   ....[6]....
        /*00d4*/ 	.word	0x00012ab0


	//   ....[7]....
        /*00d8*/ 	.word	0x00012ad0


	//   ....[8]....
        /*00dc*/ 	.word	0x00012af0


	//   ....[9]....
        /*00e0*/ 	.word	0x00012b10


	//   ....[10]....
        /*00e4*/ 	.word	0x00012c40


	//   ....[11]....
        /*00e8*/ 	.word	0x00012c90


	//   ....[12]....
        /*00ec*/ 	.word	0x00012cc0


	//   ....[13]....
        /*00f0*/ 	.word	0x00012ce0


	//   ....[14]....
        /*00f4*/ 	.word	0x00012d70


	//   ....[15]....
        /*00f8*/ 	.word	0x00012da0


	//   ....[16]....
        /*00fc*/ 	.word	0x00012dd0


	//   ....[17]....
        /*0100*/ 	.word	0x00012e70


	//   ....[18]....
        /*0104*/ 	.word	0x00012eb0


	//   ....[19]....
        /*0108*/ 	.word	0x00012f60


	//   ....[20]....
        /*010c*/ 	.word	0x00012f90


	//   ....[21]....
        /*0110*/ 	.word	0x00013a30


	//   ....[22]....
        /*0114*/ 	.word	0x00013aa0


	//   ....[23]....
        /*0118*/ 	.word	0x00013b00


	//   ....[24]....
        /*011c*/ 	.word	0x00013b60


	//   ....[25]....
        /*0120*/ 	.word	0x00013bc0


	//   ....[26]....
        /*0124*/ 	.word	0x00013f50


	//   ....[27]....
        /*0128*/ 	.word	0x00013fb0


	//   ....[28]....
        /*012c*/ 	.word	0x00014010


	//   ....[29]....
        /*0130*/ 	.word	0x00014070


	//   ....[30]....
        /*0134*/ 	.word	0x000140e0


	//----- nvinfo : EIATTR_EXIT_INSTR_OFFSETS
	.align		4
.L_978:
        /*0138*/ 	.byte	0x04, 0x1c
        /*013a*/ 	.short	(.L_980 - .L_979)


	//   ....[0]....
.L_979:
        /*013c*/ 	.word	0x00000a70


	//   ....[1]....
        /*0140*/ 	.word	0x000139e0


	//----- nvinfo : EIATTR_MAX_THREADS
	.align		4
.L_980:
        /*0144*/ 	.byte	0x04, 0x05
        /*0146*/ 	.short	(.L_982 - .L_981)
.L_981:
        /*0148*/ 	.word	0x00000100
        /*014c*/ 	.word	0x00000001
        /*0150*/ 	.word	0x00000001


	//----- nvinfo : EIATTR_CRS_STACK_SIZE
	.align		4
.L_982:
        /*0154*/ 	.byte	0x04, 0x1e
        /*0156*/ 	.short	(.L_984 - .L_983)
.L_983:
        /*0158*/ 	.word	0x00000000
.L_984:


//--------------------- .nv.info._ZN10layer_norm31ln_parallel_residual_fwd_kernelINS_13Kernel_traitsIf13__nv_bfloat16S2_S2_fjLj6144ELj1ELj1ELj8ELj16ENS_18Kernel_traits_baseILj6144EfS2_S2_S2_fjLj256EEEEELb1ELb0ELb1EEEvNS_9FwdParamsE --------------------------
	.section	.nv.info._ZN10layer_norm31ln_parallel_residual_fwd_kernelINS_13Kernel_traitsIf13__nv_bfloat16S2_S2_fjLj6144ELj1ELj1ELj8ELj16ENS_18Kernel_traits_baseILj6144EfS2_S2_S2_fjLj256EEEEELb1ELb0ELb1EEEvNS_9FwdParamsE,"",@"SHT_CUDA_INFO"
	.sectionflags	@""
	.align	4


	//----- nvinfo : EIATTR_CUDA_API_VERSION
	.align		4
        /*0000*/ 	.byte	0x04, 0x37
        /*0002*/ 	.short	(.L_986 - .L_985)
.L_985:
        /*0004*/ 	.word	0x00000082


	//----- nvinfo : EIATTR_SW2861232_WAR
	.align		4
.L_986:
        /*0008*/ 	.byte	0x01, 0x35
	.zero		2


	//----- nvinfo : EIATTR_PARAM_CBANK
	.align		4
        /*000c*/ 	.byte	0x04, 0x0a
        /*000e*/ 	.short	(.L_988 - .L_987)
	.align		4
.L_987:
        /*0010*/ 	.word	index@(.nv.constant0._ZN10layer_norm31ln_parallel_residual_fwd_kernelINS_13Kernel_traitsIf13__nv_bfloat16S2_S2_fjLj6144ELj1ELj1ELj8ELj16ENS_18Kernel_traits_baseILj6144EfS2_S2_S2_fjLj256EEEEELb1ELb0ELb1EEEvNS_9FwdParamsE)
        /*0014*/ 	.short	0x0160
        /*0016*/ 	.short	0x00e8


	//----- nvinfo : EIATTR_CBANK_PARAM_SIZE
	.align		4
.L_988:
        /*0018*/ 	.byte	0x03, 0x19
        /*001a*/ 	.short	0x00e8


	//----- nvinfo : EIATTR_KPARAM_INFO
	.align		4
        /*001c*/ 	.byte	0x04, 0x17
        /*001e*/ 	.short	(.L_990 - .L_989)
.L_989:
        /*0020*/ 	.word	0x00000000
        /*0024*/ 	.short	0x0000
        /*0026*/ 	.short	0x0000
        /*0028*/ 	.byte	0x00, 0xf0, 0xa1, 0x03


	//----- nvinfo : EIATTR_MAXREG_COUNT
	.align		4
.L_990:
        /*002c*/ 	.byte	0x03, 0x1b
        /*002e*/ 	.short	0x00ff


	//----- nvinfo : EIATTR_NUM_BARRIERS
	.align		4
        /*0030*/ 	.byte	0x02, 0x4c
        /*0032*/ 	.byte	0x01
	.zero		1


	//----- nvinfo : EIATTR_MERCURY_ISA_VERSION
	.align		4
        /*0034*/ 	.byte	0x03, 0x5f
        /*0036*/ 	.short	0x0000


	//----- nvinfo : EIATTR_COOP_GROUP_MASK_REGIDS
	.align		4
        /*0038*/ 	.byte	0x04, 0x29
        /*003a*/ 	.short	(.L_992 - .L_991)


	//   ....[0]....
.L_991:
        /*003c*/ 	.word	0xffffffff


	//   ....[1]....
        /*0040*/ 	.word	0xffffffff


	//   ....[2]....
        /*0044*/ 	.word	0xffffffff


	//   ....[3]....
        /*0048*/ 	.word	0xffffffff


	//   ....[4]....
        /*004c*/ 	.word	0xffffffff


	//   ....[5]....
        /*0050*/ 	.word	0xffffffff


	//   ....[6]....
        /*0054*/ 	.word	0xffffffff


	//   ....[7]....
        /*0058*/ 	.word	0xffffffff


	//   ....[8]....
        /*005c*/ 	.word	0xffffffff


	//   ....[9]....
        /*0060*/ 	.word	0xffffffff


	//   ....[10]....
        /*0064*/ 	.word	0xffffffff


	//   ....[11]....
        /*0068*/ 	.word	0xffffffff


	//   ....[12]....
        /*006c*/ 	.word	0xffffffff


	//   ....[13]....
        /*0070*/ 	.word	0xffffffff


	//   ....[14]....
        /*0074*/ 	.word	0xffffffff


	//   ....[15]....
        /*0078*/ 	.word	0xffffffff


	//   ....[16]....
        /*007c*/ 	.word	0xffffffff


	//   ....[17]....
        /*0080*/ 	.word	0xffffffff


	//   ....[18]....
        /*0084*/ 	.word	0xffffffff


	//   ....[19]....
        /*0088*/ 	.word	0xffffffff


	//   ....[20]....
        /*008c*/ 	.word	0xffffffff


	//   ....[21]....
        /*0090*/ 	.word	0xffffffff


	//   ....[22]....
        /*0094*/ 	.word	0xffffffff


	//   ....[23]....
        /*0098*/ 	.word	0xffffffff


	//   ....[24]....
        /*009c*/ 	.word	0xffffffff


	//   ....[25]....
        /*00a0*/ 	.word	0xffffffff


	//   ....[26]....
        /*00a4*/ 	.word	0xffffffff


	//   ....[27]....
        /*00a8*/ 	.word	0xffffffff


	//   ....[28]....
        /*00ac*/ 	.word	0xffffffff


	//   ....[29]....
        /*00b0*/ 	.word	0xffffffff


	//   ....[30]....
        /*00b4*/ 	.word	0xffffffff


	//----- nvinfo : EIATTR_COOP_GROUP_INSTR_OFFSETS
	.align		4
.L_992:
        /*00b8*/ 	.byte	0x04, 0x28
        /*00ba*/ 	.short	(.L_994 - .L_993)


	//   ....[0]....
.L_993:
        /*00bc*/ 	.word	0x00011ed0


	//   ....[1]....
        /*00c0*/ 	.word	0x00011f00


	//   ....[2]....
        /*00c4*/ 	.word	0x00011f20


	//   ....[3]....
        /*00c8*/ 	.word	0x00011f40


	//   ....[4]....
        /*00cc*/ 	.word	0x00011f60


	//   ....[5]....
        /*00d0*/ 	.word	0x00012290


	//   ....[6]....
        /*00d4*/ 	.word	0x000122b0


	//   ....[7]....
        /*00d8*/ 	.word	0x000122d0


	//   ....[8]....
        /*00dc*/ 	.word	0x000122f0


	//   ....[9]....
        /*00e0*/ 	.word	0x00012310


	//   ....[10]....
        /*00e4*/ 	.word	0x00012410


	//   ....[11]....
        /*00e8*/ 	.word	0x00012460


	//   ....[12]....
        /*00ec*/ 	.word	0x00012480


	//   ....[13]....
        /*00f0*/ 	.word	0x00012490


	//   ....[14]....
        /*00f4*/ 	.word	0x00012530


	//   ....[15]....
        /*00f8*/ 	.word	0x00012550


	//   ....[16]....
        /*00fc*/ 	.word	0x00012590


	//   ....[17]....
        /*0100*/ 	.word	0x00012630


	//   ....[18]....
        /*0104*/ 	.word	0x00012680


	//   ....[19]....
        /*0108*/ 	.word	0x00012740


	//   ....[20]....
        /*010c*/ 	.word	0x00012780


	//   ....[21]....
        /*0110*/ 	.word	0x000131e0


	//   ....[22]....
        /*0114*/ 	.word	0x00013250


	//   ....[23]....
        /*0118*/ 	.word	0x000132b0


	//   ....[24]....
        /*011c*/ 	.word	0x00013310


	//   ....[25]....
        /*0120*/ 	.word	0x00013370


	//   ....[26]....
        /*0124*/ 	.word	0x000136e0


	//   ....[27]....
        /*0128*/ 	.word	0x00013740


	//   ....[28]....
        /*012c*/ 	.word	0x000137a0


	//   ....[29]....
        /*0130*/ 	.word	0x00013800


	//   ....[30]....
        /*0134*/ 	.word	0x00013860


	//----- nvinfo : EIATTR_EXIT_INSTR_OFFSETS
	.align		4
.L_994:
        /*0138*/ 	.byte	0x04, 0x1c
        /*013a*/ 	.short	(.L_996 - .L_995)


	//   ....[0]....
.L_995:
        /*013c*/ 	.word	0x00000440


	//   ....[1]....
        /*0140*/ 	.word	0x00013190


	//----- nvinfo : EIATTR_MAX_THREADS
	.align		4
.L_996:
        /*0144*/ 	.byte	0x04, 0x05
        /*0146*/ 	.short	(.L_998 - .L_997)
.L_997:
        /*0148*/ 	.word	0x00000100
        /*014c*/ 	.word	0x00000001
        /*0150*/ 	.word	0x00000001


	//----- nvinfo : EIATTR_CRS_STACK_SIZE
	.align		4
.L_998:
        /*0154*/ 	.byte	0x04, 0x1e
        /*0156*/ 	.short	(.L_1000 - .L_999)
.L_999:
        /*0158*/ 	.word	0x00000000
.L_1000:


//--------------------- .nv.info._ZN10layer_norm31ln_parallel_residual_fwd_kernelINS_13Kernel_traitsIf13__nv_bfloat16S2_S2_fjLj6144ELj1ELj1ELj8ELj16ENS_18Kernel_traits_baseILj6144EfS2_S2_S2_fjLj256EEEEELb1ELb1ELb0EEEvNS_9FwdParamsE --------------------------
	.section	.nv.info._ZN10layer_norm31ln_parallel_residual_fwd_kernelINS_13Kernel_traitsIf13__nv_bfloat16S2_S2_fjLj6144ELj1ELj1ELj8ELj16ENS_18Kernel_traits_baseILj6144EfS2_S2_S2_fjLj256EEEEELb1ELb1ELb0EEEvNS_9FwdParamsE,"",@"SHT_CUDA_INFO"
	.sectionflags	@""
	.align	4


	//----- nvinfo : EIATTR_CUDA_API_VERSION
	.align		4
        /*0000*/ 	.byte	0x04, 0x37
        /*0002*/ 	.short	(.L_1002 - .L_1001)
.L_1001:
        /*0004*/ 	.word	0x00000082


	//----- nvinfo : EIATTR_SW2861232_WAR
	.align		4
.L_1002:
        /*0008*/ 	.byte	0x01, 0x35
	.zero		2


	//----- nvinfo : EIATTR_PARAM_CBANK
	.align		4
        /*000c*/ 	.byte	0x04, 0x0a
        /*000e*/ 	.short	(.L_1004 - .L_1003)
	.align		4
.L_1003:
        /*0010*/ 	.word	index@(.nv.constant0._ZN10layer_norm31ln_parallel_residual_fwd_kernelINS_13Kernel_traitsIf13__nv_bfloat16S2_S2_fjLj6144ELj1ELj1ELj8ELj16ENS_18Kernel_traits_baseILj6144EfS2_S2_S2_fjLj256EEEEELb1ELb1ELb0EEEvNS_9FwdParamsE)
        /*0014*/ 	.short	0x0160
        /*0016*/ 	.short	0x00e8


	//----- nvinfo : EIATTR_CBANK_PARAM_SIZE
	.align		4
.L_1004:
        /*0018*/ 	.byte	0x03, 0x19
        /*001a*/ 	.short	0x00e8


	//----- nvinfo : EIATTR_KPARAM_INFO
	.align		4
        /*001c*/ 	.byte	0x04, 0x17
        /*001e*/ 	.short	(.L_1006 - .L_1005)
.L_1005:
        /*0020*/ 	.word	0x00000000
        /*0024*/ 	.short	0x0000
        /*0026*/ 	.short	0x0000
        /*0028*/ 	.byte	0x00, 0xf0, 0xa1, 0x03


	//----- nvinfo : EIATTR_MAXREG_COUNT
	.align		4
.L_1006:
        /*002c*/ 	.byte	0x03, 0x1b
        /*002e*/ 	.short	0x00ff


	//----- nvinfo : EIATTR_NUM_BARRIERS
	.align		4
        /*0030*/ 	.byte	0x02, 0x4c
        /*0032*/ 	.byte	0x01
	.zero		1


	//----- nvinfo : EIATTR_MERCURY_ISA_VERSION
	.align		4
        /*0034*/ 	.byte	0x03, 0x5f
        /*0036*/ 	.short	0x0000


	//----- nvinfo : EIATTR_COOP_GROUP_MASK_REGIDS
	.align		4
        /*0038*/ 	.byte	0x04, 0x29
        /*003a*/ 	.short	(.L_1008 - .L_1007)


	//   ....[0]....
.L_1007:
        /*003c*/ 	.word	0xffffffff


	//   ....[1]....
        /*0040*/ 	.word	0xffffffff


	//   ....[2]....
        /*0044*/ 	.word	0xffffffff


	//   ....[3]....
        /*0048*/ 	.word	0xffffffff


	//   ....[4]....
        /*004c*/ 	.word	0xffffffff


	//   ....[5]....
        /*0050*/ 	.word	0xffffffff


	//   ....[6]....
        /*0054*/ 	.word	0xffffffff


	//   ....[7]....
        /*0058*/ 	.word	0xffffffff


	//   ....[8]....
        /*005c*/ 	.word	0xffffffff


	//   ....[9]....
        /*0060*/ 	.word	0xffffffff


	//   ....[10]....
        /*0064*/ 	.word	0xffffffff


	//   ....[11]....
        /*0068*/ 	.word	0xffffffff


	//   ....[12]....
        /*006c*/ 	.word	0xffffffff


	//   ....[13]....
        /*0070*/ 	.word	0xffffffff


	//   ....[14]....
        /*0074*/ 	.word	0xffffffff


	//   ....[15]....
        /*0078*/ 	.word	0xffffffff


	//   ....[16]....
        /*007c*/ 	.word	0xffffffff


	//   ....[17]....
        /*0080*/ 	.word	0xffffffff


	//   ....[18]....
        /*0084*/ 	.word	0xffffffff


	//   ....[19]....
        /*0088*/ 	.word	0xffffffff


	//   ....[20]....
        /*008c*/ 	.word	0xffffffff


	//   ....[21]....
        /*0090*/ 	.word	0xffffffff


	//   ....[22]....
        /*0094*/ 	.word	0xffffffff


	//   ....[23]....
        /*0098*/ 	.word	0xffffffff


	//   ....[24]....
        /*009c*/ 	.word	0xffffffff


	//   ....[25]....
        /*00a0*/ 	.word	0xffffffff


	//   ....[26]....
        /*00a4*/ 	.word	0xffffffff


	//   ....[27]....
        /*00a8*/ 	.word	0xffffffff


	//   ....[28]....
        /*00ac*/ 	.word	0xffffffff


	//   ....[29]....
        /*00b0*/ 	.word	0xffffffff


	//   ....[30]....
        /*00b4*/ 	.word	0xffffffff


	//----- nvinfo : EIATTR_COOP_GROUP_INSTR_OFFSETS
	.align		4
.L_1008:
        /*00b8*/ 	.byte	0x04, 0x28
        /*00ba*/ 	.short	(.L_1010 - .L_1009)


	//   ....[0]....
.L_1009:
        /*00bc*/ 	.word	0x00012370


	//   ....[1]....
        /*00c0*/ 	.word	0x000123a0


	//   ....[2]....
        /*00c4*/ 	.word	0x000123d0


	//   ....[3]....
        /*00c8*/ 	.word	0x000123f0


	//   ....[4]....
        /*00cc*/ 	.word	0x00012410


	//   ....[5]....
        /*00d0*/ 	.word	0x00012750


	//   ....[6]....
        /*00d4*/ 	.word	0x00012770


	//   ....[7]....
        /*00d8*/ 	.word	0x00012790


	//   ....[8]....
        /*00dc*/ 	.word	0x000127b0


	//   ....[9]....
        /*00e0*/ 	.word	0x000127d0


	//   ....[10]....
        /*00e4*/ 	.word	0x00012900


	//   ....[11]....
        /*00e8*/ 	.word	0x00012960


	//   ....[12]....
        /*00ec*/ 	.word	0x00012990


	//   ....[13]....
        /*00f0*/ 	.word	0x000129b0


	//   ....[14]....
        /*00f4*/ 	.word	0x00012a40


	//   ....[15]....
        /*00f8*/ 	.word	0x00012a70


	//   ....[16]....
        /*00fc*/ 	.word	0x00012aa0


	//   ....[17]....
        /*0100*/ 	.word	0x00012b50


	//   ....[18]....
        /*0104*/ 	.word	0x00012b80


	//   ....[19]....
        /*0108*/ 	.word	0x00012c20


	//   ....[20]....
        /*010c*/ 	.word	0x00012c50


	//   ....[21]....
        /*0110*/ 	.word	0x00013450


	//   ....[22]....
        /*0114*/ 	.word	0x000134c0


	//   ....[23]....
        /*0118*/ 	.word	0x00013520


	//   ....[24]....
        /*011c*/ 	.word	0x00013580


	//   ....[25]....
        /*0120*/ 	.word	0x000135e0


	//   ....[26]....
        /*0124*/ 	.word	0x00013970


	//   ....[27]....
        /*0128*/ 	.word	0x000139d0


	//   ....[28]....
        /*012c*/ 	.word	0x00013a30


	//   ....[29]....
        /*0130*/ 	.word	0x00013a90


	//   ....[30]....
        /*0134*/ 	.word	0x00013b00


	//----- nvinfo : EIATTR_EXIT_INSTR_OFFSETS
	.align		4
.L_1010:
        /*0138*/ 	.byte	0x04, 0x1c
        /*013a*/ 	.short	(.L_1012 - .L_1011)


	//   ....[0]....
.L_1011:
        /*013c*/ 	.word	0x000008d0


	//   ....[1]....
        /*0140*/ 	.word	0x00013400


	//----- nvinfo : EIATTR_MAX_THREADS
	.align		4
.L_1012:
        /*0144*/ 	.byte	0x04, 0x05
        /*0146*/ 	.short	(.L_1014 - .L_1013)
.L_1013:
        /*0148*/ 	.word	0x00000100
        /*014c*/ 	.word	0x00000001
        /*0150*/ 	.word	0x00000001


	//----- nvinfo : EIATTR_CRS_STACK_SIZE
	.align		4
.L_1014:
        /*0154*/ 	.byte	0x04, 0x1e
        /*0156*/ 	.short	(.L_1016 - .L_1015)
.L_1015:
        /*0158*/ 	.word	0x00000000
.L_1016:


//--------------------- .nv.info._ZN10layer_norm31ln_parallel_residual_fwd_kernelINS_13Kernel_traitsIf13__nv_bfloat16S2_S2_fjLj6144ELj1ELj1ELj8ELj16ENS_18Kernel_traits_baseILj6144EfS2_S2_S2_fjLj256EEEEELb1ELb1ELb1EEEvNS_9FwdParamsE --------------------------
	.section	.nv.info._ZN10layer_norm31ln_parallel_residual_fwd_kernelINS_13Kernel_traitsIf13__nv_bfloat16S2_S2_fjLj6144ELj1ELj1ELj8ELj16ENS_18Kernel_traits_baseILj6144EfS2_S2_S2_fjLj256EEEEELb1ELb1ELb1EEEvNS_9FwdParamsE,"",@"SHT_CUDA_INFO"
	.sectionflags	@""
	.align	4


	//----- nvinfo : EIATTR_CUDA_API_VERSION
	.align		4
        /*0000*/ 	.byte	0x04, 0x37
        /*0002*/ 	.short	(.L_1018 - .L_1017)
.L_1017:
        /*0004*/ 	.word	0x00000082


	//----- nvinfo : EIATTR_SW2861232_WAR
	.align		4
.L_1018:
        /*0008*/ 	.byte	0x01, 0x35
	.zero		2


	//----- nvinfo : EIATTR_PARAM_CBANK
	.align		4
        /*000c*/ 	.byte	0x04, 0x0a
        /*000e*/ 	.short	(.L_1020 - .L_1019)
	.align		4
.L_1019:
        /*0010*/ 	.word	index@(.nv.constant0._ZN10layer_norm31ln_parallel_residual_fwd_kernelINS_13Kernel_traitsIf13__nv_bfloat16S2_S2_fjLj6144ELj1ELj1ELj8ELj16ENS_18Kernel_traits_baseILj6144EfS2_S2_S2_fjLj256EEEEELb1ELb1ELb1EEEvNS_9FwdParamsE)
        /*0014*/ 	.short	0x0160
        /*0016*/ 	.short	0x00e8


	//----- nvinfo : EIATTR_CBANK_PARAM_SIZE
	.align		4
.L_1020:
        /*0018*/ 	.byte	0x03, 0x19
        /*001a*/ 	.short	0x00e8


	//----- nvinfo : EIATTR_KPARAM_INFO
	.align		4
        /*001c*/ 	.byte	0x04, 0x17
        /*001e*/ 	.short	(.L_1022 - .L_1021)
.L_1021:
        /*0020*/ 	.word	0x00000000
        /*0024*/ 	.short	0x0000
        /*0026*/ 	.short	0x0000
        /*0028*/ 	.byte	0x00, 0xf0, 0xa1, 0x03


	//----- nvinfo : EIATTR_MAXREG_COUNT
	.align		4
.L_1022:
        /*002c*/ 	.byte	0x03, 0x1b
        /*002e*/ 	.short	0x00ff


	//----- nvinfo : EIATTR_NUM_BARRIERS
	.align		4
        /*0030*/ 	.byte	0x02, 0x4c
        /*0032*/ 	.byte	0x01
	.zero		1


	//----- nvinfo : EIATTR_MERCURY_ISA_VERSION
	.align		4
        /*0034*/ 	.byte	0x03, 0x5f
        /*0036*/ 	.short	0x0000


	//----- nvinfo : EIATTR_COOP_GROUP_MASK_REGIDS
	.align		4
        /*0038*/ 	.byte	0x04, 0x29
        /*003a*/ 	.short	(.L_1024 - .L_1023)


	//   ....[0]....
.L_1023:
        /*003c*/ 	.word	0xffffffff


	//   ....[1]....
        /*0040*/ 	.word	0xffffffff


	//   ....[2]....
        /*0044*/ 	.word	0xffffffff


	//   ....[3]....
        /*0048*/ 	.word	0xffffffff


	//   ....[4]....
        /*004c*/ 	.word	0xffffffff


	//   ....[5]....
        /*0050*/ 	.word	0xffffffff


	//   ....[6]....
        /*0054*/ 	.word	0xffffffff


	//   ....[7]....
        /*0058*/ 	.word	0xffffffff


	//   ....[8]....
        /*005c*/ 	.word	0xffffffff


	//   ....[9]....
        /*0060*/ 	.word	0xffffffff


	//   ....[10]....
        /*0064*/ 	.word	0xffffffff


	//   ....[11]....
        /*0068*/ 	.word	0xffffffff


	//   ....[12]....
        /*006c*/ 	.word	0xffffffff


	//   ....[13]....
        /*0070*/ 	.word	0xffffffff


	//   ....[14]....
        /*0074*/ 	.word	0xffffffff


	//   ....[15]....
        /*0078*/ 	.word	0xffffffff


	//   ....[16]....
        /*007c*/ 	.word	0xffffffff


	//   ....[17]....
        /*0080*/ 	.word	0xffffffff


	//   ....[18]....
        /*0084*/ 	.word	0xffffffff


	//   ....[19]....
        /*0088*/ 	.word	0xffffffff


	//   ....[20]....
        /*008c*/ 	.word	0xffffffff


	//   ....[21]....
        /*0090*/ 	.word	0xffffffff


	//   ....[22]....
        /*0094*/ 	.word	0xffffffff


	//   ....[23]....
        /*0098*/ 	.word	0xffffffff


	//   ....[24]....
        /*009c*/ 	.word	0xffffffff


	//   ....[25]....
        /*00a0*/ 	.word	0xffffffff


	//   ....[26]....
        /*00a4*/ 	.word	0xffffffff


	//   ....[27]....
        /*00a8*/ 	.word	0xffffffff


	//   ....[28]....
        /*00ac*/ 	.word	0xffffffff


	//   ....[29]....
        /*00b0*/ 	.word	0xffffffff


	//   ....[30]....
        /*00b4*/ 	.word	0xffffffff


	//----- nvinfo : EIATTR_COOP_GROUP_INSTR_OFFSETS
	.align		4
.L_1024:
        /*00b8*/ 	.byte	0x04, 0x28
        /*00ba*/ 	.short	(.L_1026 - .L_1025)


	//   ....[0]....
.L_1025:
        /*00bc*/ 	.word	0x000119c0


	//   ....[1]....
        /*00c0*/ 	.word	0x000119f0


	//   ....[2]....
        /*00c4*/ 	.word	0x00011a10


	//   ....[3]....
        /*00c8*/ 	.word	0x00011a30


	//   ....[4]....
        /*00cc*/ 	.word	0x00011a50


	//   ....[5]....
        /*00d0*/ 	.word	0x00011d80


	//   ....[6]....
        /*00d4*/ 	.word	0x00011da0


	//   ....[7]....
        /*00d8*/ 	.word	0x00011dc0


	//   ....[8]....
        /*00dc*/ 	.word	0x00011de0


	//   ....[9]....
        /*00e0*/ 	.word	0x00011e00


	//   ....[10]....
        /*00e4*/ 	.word	0x00011f10


	//   ....[11]....
        /*00e8*/ 	.word	0x00011f60


	//   ....[12]....
        /*00ec*/ 	.word	0x00011f90


	//   ....[13]....
        /*00f0*/ 	.word	0x00011fa0


	//   ....[14]....
        /*00f4*/ 	.word	0x00012020


	//   ....[15]....
        /*00f8*/ 	.word	0x00012060


	//   ....[16]....
        /*00fc*/ 	.word	0x00012090


	//   ....[17]....
        /*0100*/ 	.word	0x00012140


	//   ....[18]....
        /*0104*/ 	.word	0x00012190


	//   ....[19]....
        /*0108*/ 	.word	0x00012250


	//   ....[20]....
        /*010c*/ 	.word	0x00012270


	//   ....[21]....
        /*0110*/ 	.word	0x000129a0


	//   ....[22]....
        /*0114*/ 	.word	0x00012a10


	//   ....[23]....
        /*0118*/ 	.word	0x00012a70


	//   ....[24]....
        /*011c*/ 	.word	0x00012ad0


	//   ....[25]....
        /*0120*/ 	.word	0x00012b30


	//   ....[26]....
        /*0124*/ 	.word	0x00012ea0


	//   ....[27]....
        /*0128*/ 	.word	0x00012f00


	//   ....[28]....
        /*012c*/ 	.word	0x00012f60


	//   ....[29]....
        /*0130*/ 	.word	0x00012fc0


	//   ....[30]....
        /*0134*/ 	.word	0x00013020


	//----- nvinfo : EIATTR_EXIT_INSTR_OFFSETS
	.align		4
.L_1026:
        /*0138*/ 	.byte	0x04, 0x1c
        /*013a*/ 	.short	(.L_1028 - .L_1027)


	//   ....[0]....
.L_1027:
        /*013c*/ 	.word	0x00000660


	//   ....[1]....
        /*0140*/ 	.word	0x00012950


	//----- nvinfo : EIATTR_MAX_THREADS
	.align		4
.L_1028:
        /*0144*/ 	.byte	0x04, 0x05
        /*0146*/ 	.short	(.L_1030 - .L_1029)
.L_1029:
        /*0148*/ 	.word	0x00000100
        /*014c*/ 	.word	0x00000001
        /*0150*/ 	.word	0x00000001


	//----- nvinfo : EIATTR_CRS_STACK_SIZE
	.align		4
.L_1030:
        /*0154*/ 	.byte	0x04, 0x1e
        /*0156*/ 	.short	(.L_1032 - .L_1031)
.L_1031:
        /*0158*/ 	.word	0x00000000
.L_1032:


//--------------------- .nv.info._ZN10layer_norm31ln_parallel_residual_fwd_kernelINS_13Kernel_traitsI13__nv_bfloat16S2_fS2_fjLj6144ELj1ELj1ELj8ELj16ENS_18Kernel_traits_baseILj6144ES2_S2_fS2_fjLj256EEEEELb0ELb0ELb0EEEvNS_9FwdParamsE --------------------------
	.section	.nv.info._ZN10layer_norm31ln_parallel_residual_fwd_kernelINS_13Kernel_traitsI13__nv_bfloat16S2_fS2_fjLj6144ELj1ELj1ELj8ELj16ENS_18Kernel_traits_baseILj6144ES2_S2_fS2_fjLj256EEEEELb0ELb0ELb0EEEvNS_9FwdParamsE,"",@"SHT_CUDA_INFO"
	.sectionflags	@""
	.align	4


	//----- nvinfo : EIATTR_CUDA_API_VERSION
	.align		4
        /*0000*/ 	.byte	0x04, 0x37
        /*0002*/ 	.short	(.L_1034 - .L_1033)
.L_1033:
        /*0004*/ 	.word	0x00000082


	//----- nvinfo : EIATTR_SW2861232_WAR
	.align		4
.L_1034:
        /*0008*/ 	.byte	0x01, 0x35
	.zero		2


	//----- nvinfo : EIATTR_PARAM_CBANK
	.align		4
        /*000c*/ 	.byte	0x04, 0x0a
        /*000e*/ 	.short	(.L_1036 - .L_1035)
	.align		4
.L_1035:
        /*0010*/ 	.word	index@(.nv.constant0._ZN10layer_norm31ln_parallel_residual_fwd_kernelINS_13Kernel_traitsI13__nv_bfloat16S2_fS2_fjLj6144ELj1ELj1ELj8ELj16ENS_18Kernel_traits_baseILj6144ES2_S2_fS2_fjLj256EEEEELb0ELb0ELb0EEEvNS_9FwdParamsE)
        /*0014*/ 	.short	0x0160
        /*0016*/ 	.short	0x00e8


	//----- nvinfo : EIATTR_CBANK_PARAM_SIZE
	.align		4
.L_1036:
        /*0018*/ 	.byte	0x03, 0x19
        /*001a*/ 	.short	0x00e8


	//----- nvinfo : EIATTR_KPARAM_INFO
	.align		4
        /*001c*/ 	.byte	0x04, 0x17
        /*001e*/ 	.short	(.L_1038 - .L_1037)
.L_1037:
        /*0020*/ 	.word	0x00000000
        /*0024*/ 	.short	0x0000
        /*0026*/ 	.short	0x0000
        /*0028*/ 	.byte	0x00, 0xf0, 0xa1, 0x03


	//----- nvinfo : EIATTR_MAXREG_COUNT
	.align		4
.L_1038:
        /*002c*/ 	.byte	0x03, 0x1b
        /*002e*/ 	.short	0x00ff


	//----- nvinfo : EIATTR_NUM_BARRIERS
	.align		4
        /*0030*/ 	.byte	0x02, 0x4c
        /*0032*/ 	.byte	0x01
	.zero		1


	//----- nvinfo : EIATTR_MERCURY_ISA_VERSION
	.align		4
        /*0034*/ 	.byte	0x03, 0x5f
        /*0036*/ 	.short	0x0000


	//----- nvinfo : EIATTR_COOP_GROUP_MASK_REGIDS
	.align		4
        /*0038*/ 	.byte	0x04, 0x29
        /*003a*/ 	.short	(.L_1040 - .L_1039)


	//   ....[0]....
.L_1039:
        /*003c*/ 	.word	0xffffffff


	//   ....[1]....
        /*0040*/ 	.word	0xffffffff


	//   ....[2]....
        /*0044*/ 	.word	0xffffffff


	//   ....[3]....
        /*0048*/ 	.word	0xffffffff


	//   ....[4]....
        /*004c*/ 	.word	0xffffffff


	//   ....[5]....
        /*0050*/ 	.word	0xffffffff


	//   ....[6]....
        /*0054*/ 	.word	0xffffffff


	//   ....[7]....
        /*0058*/ 	.word	0xffffffff


	//   ....[8]....
        /*005c*/ 	.word	0xffffffff


	//   ....[9]....
        /*0060*/ 	.word	0xffffffff


	//   ....[10]....
        /*0064*/ 	.word	0xffffffff


	//   ....[11]....
        /*0068*/ 	.word	0xffffffff


	//   ....[12]....
        /*006c*/ 	.word	0xffffffff


	//   ....[13]....
        /*0070*/ 	.word	0xffffffff


	//   ....[14]....
        /*0074*/ 	.word	0xffffffff


	//   ....[15]....
        /*0078*/ 	.word	0xffffffff


	//   ....[16]....
        /*007c*/ 	.word	0xffffffff


	//   ....[17]....
        /*0080*/ 	.word	0xffffffff


	//   ....[18]....
        /*0084*/ 	.word	0xffffffff


	//   ....[19]....
        /*0088*/ 	.word	0xffffffff


	//   ....[20]....
        /*008c*/ 	.word	0xffffffff


	//   ....[21]....
        /*0090*/ 	.word	0xffffffff


	//   ....[22]....
        /*0094*/ 	.word	0xffffffff


	//   ....[23]....
        /*0098*/ 	.word	0xffffffff


	//   ....[24]....
        /*009c*/ 	.word	0xffffffff


	//   ....[25]....
        /*00a0*/ 	.word	0xffffffff


	//   ....[26]....
        /*00a4*/ 	.word	0xffffffff


	//   ....[27]....
        /*00a8*/ 	.word	0xffffffff


	//   ....[28]....
        /*00ac*/ 	.word	0xffffffff


	//   ....[29]....
        /*00b0*/ 	.word	0xffffffff


	//   ....[30]....
        /*00b4*/ 	.word	0xffffffff


	//----- nvinfo : EIATTR_COOP_GROUP_INSTR_OFFSETS
	.align		4
.L_1040:
        /*00b8*/ 	.byte	0x04, 0x28
        /*00ba*/ 	.short	(.L_1042 - .L_1041)


	//   ....[0]....
.L_1041:
        /*00bc*/ 	.word	0x00001ff0


	//   ....[1]....
        /*00c0*/ 	.word	0x00002020


	//   ....[2]....
        /*00c4*/ 	.word	0x00002040


	//   ....[3]....
        /*00c8*/ 	.word	0x00002060


	//   ....[4]....
        /*00cc*/ 	.word	0x00002080


	//   ....[5]....
        /*00d0*/ 	.word	0x000023c0


	//   ....[6]....
        /*00d4*/ 	.word	0x000023e0


	//   ....[7]....
        /*00d8*/ 	.word	0x00002400


	//   ....[8]....
        /*00dc*/ 	.word	0x00002420


	//   ....[9]....
        /*00e0*/ 	.word	0x00002440


	//   ....[10]....
        /*00e4*/ 	.word	0x00002560


	//   ....[11]....
        /*00e8*/ 	.word	0x000025c0


	//   ....[12]....
        /*00ec*/ 	.word	0x000025f0


	//   ....[13]....
        /*00f0*/ 	.word	0x00002600


	//   ....[14]....
        /*00f4*/ 	.word	0x00002690


	//   ....[15]....
        /*00f8*/ 	.word	0x000026c0


	//   ....[16]....
        /*00fc*/ 	.word	0x000026f0


	//   ....[17]....
        /*0100*/ 	.word	0x00002790


	//   ....[18]....
        /*0104*/ 	.word	0x000027e0


	//   ....[19]....
        /*0108*/ 	.word	0x000028a0


	//   ....[20]....
        /*010c*/ 	.word	0x000028b0


	//   ....[21]....
        /*0110*/ 	.word	0x00003330


	//   ....[22]....
        /*0114*/ 	.word	0x000033a0


	//   ....[23]....
        /*0118*/ 	.word	0x00003400


	//   ....[24]....
        /*011c*/ 	.word	0x00003460


	//   ....[25]....
        /*0120*/ 	.word	0x000034c0


	//   ....[26]....
        /*0124*/ 	.word	0x00003840


	//   ....[27]....
        /*0128*/ 	.word	0x000038a0


	//   ....[28]....
        /*012c*/ 	.word	0x00003900


	//   ....[29]....
        /*0130*/ 	.word	0x00003960


	//   ....[30]....
        /*0134*/ 	.word	0x000039d0


	//----- nvinfo : EIATTR_EXIT_INSTR_OFFSETS
	.align		4
.L_1042:
        /*0138*/ 	.byte	0x04, 0x1c
        /*013a*/ 	.short	(.L_1044 - .L_1043)


	//   ....[0]....
.L_1043:
        /*013c*/ 	.word	0x000005c0


	//   ....[1]....
        /*0140*/ 	.word	0x000032e0


	//----- nvinfo : EIATTR_MAX_THREADS
	.align		4
.L_1044:
        /*0144*/ 	.byte	0x04, 0x05
        /*0146*/ 	.short	(.L_1046 - .L_1045)
.L_1045:
        /*0148*/ 	.word	0x00000100
        /*014c*/ 	.word	0x00000001
        /*0150*/ 	.word	0x00000001


	//----- nvinfo : EIATTR_CRS_STACK_SIZE
	.align		4
.L_1046:
        /*0154*/ 	.byte	0x04, 0x1e
        /*0156*/ 	.short	(.L_1048 - .L_1047)
.L_1047:
        /*0158*/ 	.word	0x00000000
.L_1048:


//--------------------- .nv.info._ZN10layer_norm31ln_parallel_residual_fwd_kernelINS_13Kernel_traitsI13__nv_bfloat16S2_fS2_fjLj6144ELj1ELj1ELj8ELj16ENS_18Kernel_traits_baseILj6144ES2_S2_fS2_fjLj256EEEEELb0ELb0ELb1EEEvNS_9FwdParamsE --------------------------
	.section	.nv.info._ZN10layer_norm31ln_parallel_residual_fwd_kernelINS_13Kernel_traitsI13__nv_bfloat16S2_fS2_fjLj6144ELj1ELj1ELj8ELj16ENS_18Kernel_traits_baseILj6144ES2_S2_fS2_fjLj256EEEEELb0ELb0ELb1EEEvNS_9FwdParamsE,"",@"SHT_CUDA_INFO"
	.sectionflags	@""
	.align	4


	//----- nvinfo : EIATTR_CUDA_API_VERSION
	.align		4
        /*0000*/ 	.byte	0x04, 0x37
        /*0002*/ 	.short	(.L_1050 - .L_1049)
.L_1049:
        /*0004*/ 	.word	0x00000082


	//----- nvinfo : EIATTR_SW2861232_WAR
	.align		4
.L_1050:
        /*0008*/ 	.byte	0x01, 0x35
	.zero		2


	//----- nvinfo : EIATTR_PARAM_CBANK
	.align		4
        /*000c*/ 	.byte	0x04, 0x0a
        /*000e*/ 	.short	(.L_1052 - .L_1051)
	.align		4
.L_1051:
        /*0010*/ 	.word	index@(.nv.constant0._ZN10layer_norm31ln_parallel_residual_fwd_kernelINS_13Kernel_traitsI13__nv_bfloat16S2_fS2_fjLj6144ELj1ELj1ELj8ELj16ENS_18Kernel_traits_baseILj6144ES2_S2_fS2_fjLj256EEEEELb0ELb0ELb1EEEvNS_9FwdParamsE)
        /*0014*/ 	.short	0x0160
        /*0016*/ 	.short	0x00e8


	//----- nvinfo : EIATTR_CBANK_PARAM_SIZE
	.align		4
.L_1052:
        /*0018*/ 	.byte	0x03, 0x19
        /*001a*/ 	.short	0x00e8


	//----- nvinfo : EIATTR_KPARAM_INFO
	.align		4
        /*001c*/ 	.byte	0x04, 0x17
        /*001e*/ 	.short	(.L_1054 - .L_1053)
.L_1053:
        /*0020*/ 	.word	0x00000000
        /*0024*/ 	.short	0x0000
        /*0026*/ 	.short	0x0000
        /*0028*/ 	.byte	0x00, 0xf0, 0xa1, 0x03


	//----- nvinfo : EIATTR_MAXREG_COUNT
	.align		4
.L_1054:
        /*002c*/ 	.byte	0x03, 0x1b
        /*002e*/ 	.short	0x00ff


	//----- nvinfo : EIATTR_NUM_BARRIERS
	.align		4
        /*0030*/ 	.byte	0x02, 0x4c
        /*0032*/ 	.byte	0x01
	.zero		1


	//----- nvinfo : EIATTR_MERCURY_ISA_VERSION
	.align		4
        /*0034*/ 	.byte	0x03, 0x5f
        /*0036*/ 	.short	0x0000


	//----- nvinfo : EIATTR_COOP_GROUP_MASK_REGIDS
	.align		4
        /*0038*/ 	.byte	0x04, 0x29
        /*003a*/ 	.short	(.L_1056 - .L_1055)


	//   ....[0]....
.L_1055:
        /*003c*/ 	.word	0xffffffff


	//   ....[1]....
        /*0040*/ 	.word	0xffffffff


	//   ....[2]....
        /*0044*/ 	.word	0xffffffff


	//   ....[3]....
        /*0048*/ 	.word	0xffffffff


	//   ....[4]....
        /*004c*/ 	.word	0xffffffff


	//   ....[5]....
        /*0050*/ 	.word	0xffffffff


	//   ....[6]....
        /*0054*/ 	.word	0xffffffff


	//   ....[7]....
        /*0058*/ 	.word	0xffffffff


	//   ....[8]....
        /*005c*/ 	.word	0xffffffff


	//   ....[9]....
        /*0060*/ 	.word	0xffffffff


	//   ....[10]....
        /*0064*/ 	.word	0xffffffff


	//   ....[11]....
        /*0068*/ 	.word	0xffffffff


	//   ....[12]....
        /*006c*/ 	.word	0xffffffff


	//   ....[13]....
        /*0070*/ 	.word	0xffffffff


	//   ....[14]....
        /*0074*/ 	.word	0xffffffff


	//   ....[15]....
        /*0078*/ 	.word	0xffffffff


	//   ....[16]....
        /*007c*/ 	.word	0xffffffff


	//   ....[17]....
        /*0080*/ 	.word	0xffffffff


	//   ....[18]....
        /*0084*/ 	.word	0xffffffff


	//   ....[19]....
        /*0088*/ 	.word	0xffffffff


	//   ....[20]....
        /*008c*/ 	.word	0xffffffff


	//   ....[21]....
        /*0090*/ 	.word	0xffffffff


	//   ....[22]....
        /*0094*/ 	.word	0xffffffff


	//   ....[23]....
        /*0098*/ 	.word	0xffffffff


	//   ....[24]....
        /*009c*/ 	.word	0xffffffff


	//   ....[25]....
        /*00a0*/ 	.word	0xffffffff


	//   ....[26]....
        /*00a4*/ 	.word	0xffffffff


	//   ....[27]....
        /*00a8*/ 	.word	0xffffffff


	//   ....[28]....
        /*00ac*/ 	.word	0xffffffff


	//   ....[29]....
        /*00b0*/ 	.word	0xffffffff


	//   ....[30]....
        /*00b4*/ 	.word	0xffffffff


	//----- nvinfo : EIATTR_COOP_GROUP_INSTR_OFFSETS
	.align		4
.L_1056:
        /*00b8*/ 	.byte	0x04, 0x28
        /*00ba*/ 	.short	(.L_1058 - .L_1057)


	//   ....[0]....
.L_1057:
        /*00bc*/ 	.word	0x00001a60


	//   ....[1]....
        /*00c0*/ 	.word	0x00001a90


	//   ....[2]....
        /*00c4*/ 	.word	0x00001ab0


	//   ....[3]....
        /*00c8*/ 	.word	0x00001ad0


	//   ....[4]....
        /*00cc*/ 	.word	0x00001af0


	//   ....[5]....
        /*00d0*/ 	.word	0x00001e20


	//   ....[6]....
        /*00d4*/ 	.word	0x00001e40


	//   ....[7]....
        /*00d8*/ 	.word	0x00001e60


	//   ....[8]....
        /*00dc*/ 	.word	0x00001e80


	//   ....[9]....
        /*00e0*/ 	.word	0x00001ea0


	//   ....[10]....
        /*00e4*/ 	.word	0x00001f70


	//   ....[11]....
        /*00e8*/ 	.word	0x00001fd0


	//   ....[12]....
        /*00ec*/ 	.word	0x00002020


	//   ....[13]....
        /*00f0*/ 	.word	0x00002030


	//   ....[14]....
        /*00f4*/ 	.word	0x000020e0


	//   ....[15]....
        /*00f8*/ 	.word	0x00002100


	//   ....[16]....
        /*00fc*/ 	.word	0x00002110


	//   ....[17]....
        /*0100*/ 	.word	0x000021e0


	//   ....[18]....
        /*0104*/ 	.word	0x00002210


	//   ....[19]....
        /*0108*/ 	.word	0x000022c0


	//   ....[20]....
        /*010c*/ 	.word	0x000022e0


	//   ....[21]....
        /*0110*/ 	.word	0x00002d40


	//   ....[22]....
        /*0114*/ 	.word	0x00002db0


	//   ....[23]....
        /*0118*/ 	.word	0x00002e10


	//   ....[24]....
        /*011c*/ 	.word	0x00002e70


	//   ....[25]....
        /*0120*/ 	.word	0x00002ed0


	//   ....[26]....
        /*0124*/ 	.word	0x00003240


	//   ....[27]....
        /*0128*/ 	.word	0x000032a0


	//   ....[28]....
        /*012c*/ 	.word	0x00003300


	//   ....[29]....
        /*0130*/ 	.word	0x00003360


	//   ....[30]....
        /*0134*/ 	.word	0x000033c0


	//----- nvinfo : EIATTR_EXIT_INSTR_OFFSETS
	.align		4
.L_1058:
        /*0138*/ 	.byte	0x04, 0x1c
        /*013a*/ 	.short	(.L_1060 - .L_1059)


	//   ....[0]....
.L_1059:
        /*013c*/ 	.word	0x000001c0


	//   ....[1]....
        /*0140*/ 	.word	0x00002cf0


	//----- nvinfo : EIATTR_MAX_THREADS
	.align		4
.L_1060:
        /*0144*/ 	.byte	0x04, 0x05
        /*0146*/ 	.short	(.L_1062 - .L_1061)
.L_1061:
        /*0148*/ 	.word	0x00000100
        /*014c*/ 	.word	0x00000001
        /*0150*/ 	.word	0x00000001


	//----- nvinfo : EIATTR_CRS_STACK_SIZE
	.align		4
.L_1062:
        /*0154*/ 	.byte	0x04, 0x1e
        /*0156*/ 	.short	(.L_1064 - .L_1063)
.L_1063:
        /*0158*/ 	.word	0x00000000
.L_1064:


//--------------------- .nv.info._ZN10layer_norm31ln_parallel_residual_fwd_kernelINS_13Kernel_traitsI13__nv_bfloat16S2_fS2_fjLj6144ELj1ELj1ELj8ELj16ENS_18Kernel_traits_baseILj6144ES2_S2_fS2_fjLj256EEEEELb0ELb1ELb0EEEvNS_9FwdParamsE --------------------------
	.section	.nv.info._ZN10layer_norm31ln_parallel_residual_fwd_kernelINS_13Kernel_traitsI13__nv_bfloat16S2_fS2_fjLj6144ELj1ELj1ELj8ELj16ENS_18Kernel_traits_baseILj6144ES2_S2_fS2_fjLj256EEEEELb0ELb1ELb0EEEvNS_9FwdParamsE,"",@"SHT_CUDA_INFO"
	.sectionflags	@""
	.align	4


	//----- nvinfo : EIATTR_CUDA_API_VERSION
	.align		4
        /*0000*/ 	.byte	0x04, 0x37
        /*0002*/ 	.short	(.L_1066 - .L_1065)
.L_1065:
        /*0004*/ 	.word	0x00000082


	//----- nvinfo : EIATTR_SW2861232_WAR
	.align		4
.L_1066:
        /*0008*/ 	.byte	0x01, 0x35
	.zero		2


	//----- nvinfo : EIATTR_PARAM_CBANK
	.align		4
        /*000c*/ 	.byte	0x04, 0x0a
        /*000e*/ 	.short	(.L_1068 - .L_1067)
	.align		4
.L_1067:
        /*0010*/ 	.word	index@(.nv.constant0._ZN10layer_norm31ln_parallel_residual_fwd_kernelINS_13Kernel_traitsI13__nv_bfloat16S2_fS2_fjLj6144ELj1ELj1ELj8ELj16ENS_18Kernel_traits_baseILj6144ES2_S2_fS2_fjLj256EEEEELb0ELb1ELb0EEEvNS_9FwdParamsE)
        /*0014*/ 	.short	0x0160
        /*0016*/ 	.short	0x00e8


	//----- nvinfo : EIATTR_CBANK_PARAM_SIZE
	.align		4
.L_1068:
        /*0018*/ 	.byte	0x03, 0x19
        /*001a*/ 	.short	0x00e8


	//----- nvinfo : EIATTR_KPARAM_INFO
	.align		4
        /*001c*/ 	.byte	0x04, 0x17
        /*001e*/ 	.short	(.L_1070 - .L_1069)
.L_1069:
        /*0020*/ 	.word	0x00000000
        /*0024*/ 	.short	0x0000
        /*0026*/ 	.short	0x0000
        /*0028*/ 	.byte	0x00, 0xf0, 0xa1, 0x03


	//----- nvinfo : EIATTR_MAXREG_COUNT
	.align		4
.L_1070:
        /*002c*/ 	.byte	0x03, 0x1b
        /*002e*/ 	.short	0x00ff


	//----- nvinfo : EIATTR_NUM_BARRIERS
	.align		4
        /*0030*/ 	.byte	0x02, 0x4c
        /*0032*/ 	.byte	0x01
	.zero		1


	//----- nvinfo : EIATTR_MERCURY_ISA_VERSION
	.align		4
        /*0034*/ 	.byte	0x03, 0x5f
        /*0036*/ 	.short	0x0000


	//----- nvinfo : EIATTR_COOP_GROUP_MASK_REGIDS
	.align		4
        /*0038*/ 	.byte	0x04, 0x29
        /*003a*/ 	.short	(.L_1072 - .L_1071)


	//   ....[0]....
.L_1071:
        /*003c*/ 	.word	0xffffffff


	//   ....[1]....
        /*0040*/ 	.word	0xffffffff


	//   ....[2]....
        /*0044*/ 	.word	0xffffffff


	//   ....[3]....
        /*0048*/ 	.word	0xffffffff


	//   ....[4]....
        /*004c*/ 	.word	0xffffffff


	//   ....[5]....
        /*0050*/ 	.word	0xffffffff


	//   ....[6]....
        /*0054*/ 	.word	0xffffffff


	//   ....[7]....
        /*0058*/ 	.word	0xffffffff


	//   ....[8]....
        /*005c*/ 	.word	0xffffffff


	//   ....[9]....
        /*0060*/ 	.word	0xffffffff


	//   ....[10]....
        /*0064*/ 	.word	0xffffffff


	//   ....[11]....
        /*0068*/ 	.word	0xffffffff


	//   ....[12]....
        /*006c*/ 	.word	0xffffffff


	//   ....[13]....
        /*0070*/ 	.word	0xffffffff


	//   ....[14]....
        /*0074*/ 	.word	0xffffffff


	//   ....[15]....
        /*0078*/ 	.word	0xffffffff


	//   ....[16]....
        /*007c*/ 	.word	0xffffffff


	//   ....[17]....
        /*0080*/ 	.word	0xffffffff


	//   ....[18]....
        /*0084*/ 	.word	0xffffffff


	//   ....[19]....
        /*0088*/ 	.word	0xffffffff


	//   ....[20]....
        /*008c*/ 	.word	0xffffffff


	//   ....[21]....
        /*0090*/ 	.word	0xffffffff


	//   ....[22]....
        /*0094*/ 	.word	0xffffffff


	//   ....[23]....
        /*0098*/ 	.word	0xffffffff


	//   ....[24]....
        /*009c*/ 	.word	0xffffffff


	//   ....[25]....
        /*00a0*/ 	.word	0xffffffff


	//   ....[26]....
        /*00a4*/ 	.word	0xffffffff


	//   ....[27]....
        /*00a8*/ 	.word	0xffffffff


	//   ....[28]....
        /*00ac*/ 	.word	0xffffffff


	//   ....[29]....
        /*00b0*/ 	.word	0xffffffff


	//   ....[30]....
        /*00b4*/ 	.word	0xffffffff


	//----- nvinfo : EIATTR_COOP_GROUP_INSTR_OFFSETS
	.align		4
.L_1072:
        /*00b8*/ 	.byte	0x04, 0x28
        /*00ba*/ 	.short	(.L_1074 - .L_1073)


	//   ....[0]....
.L_1073:
        /*00bc*/ 	.word	0x00001ab0


	//   ....[1]....
        /*00c0*/ 	.word	0x00001ae0


	//   ....[2]....
        /*00c4*/ 	.word	0x00001b00


	//   ....[3]....
        /*00c8*/ 	.word	0x00001b20


	//   ....[4]....
        /*00cc*/ 	.word	0x00001b40


	//   ....[5]....
        /*00d0*/ 	.word	0x00001e80


	//   ....[6]....
        /*00d4*/ 	.word	0x00001ea0


	//   ....[7]....
        /*00d8*/ 	.word	0x00001ec0


	//   ....[8]....
        /*00dc*/ 	.word	0x00001ee0


	//   ....[9]....
        /*00e0*/ 	.word	0x00001f00


	//   ....[10]....
        /*00e4*/ 	.word	0x00002020


	//   ....[11]....
        /*00e8*/ 	.word	0x00002070


	//   ....[12]....
        /*00ec*/ 	.word	0x000020a0


	//   ....[13]....
        /*00f0*/ 	.word	0x000020c0


	//   ....[14]....
        /*00f4*/ 	.word	0x00002160


	//   ....[15]....
        /*00f8*/ 	.word	0x00002180


	//   ....[16]....
        /*00fc*/ 	.word	0x000021a0


	//   ....[17]....
        /*0100*/ 	.word	0x00002250


	//   ....[18]....
        /*0104*/ 	.word	0x00002290


	//   ....[19]....
        /*0108*/ 	.word	0x00002340


	//   ....[20]....
        /*010c*/ 	.word	0x00002360


	//   ....[21]....
        /*0110*/ 	.word	0x00002b50


	//   ....[22]....
        /*0114*/ 	.word	0x00002bc0


	//   ....[23]....
        /*0118*/ 	.word	0x00002c20


	//   ....[24]....
        /*011c*/ 	.word	0x00002c80


	//   ....[25]....
        /*0120*/ 	.word	0x00002ce0


	//   ....[26]....
        /*0124*/ 	.word	0x00003060


	//   ....[27]....
        /*0128*/ 	.word	0x000030c0


	//   ....[28]....
        /*012c*/ 	.word	0x00003120


	//   ....[29]....
        /*0130*/ 	.word	0x00003180


	//   ....[30]....
        /*0134*/ 	.word	0x000031f0


	//----- nvinfo : EIATTR_EXIT_INSTR_OFFSETS
	.align		4
.L_1074:
        /*0138*/ 	.byte	0x04, 0x1c
        /*013a*/ 	.short	(.L_1076 - .L_1075)


	//   ....[0]....
.L_1075:
        /*013c*/ 	.word	0x00000380


	//   ....[1]....
        /*0140*/ 	.word	0x00002b00


	//----- nvinfo : EIATTR_MAX_THREADS
	.align		4
.L_1076:
        /*0144*/ 	.byte	0x04, 0x05
        /*0146*/ 	.short	(.L_1078 - .L_1077)
.L_1077:
        /*0148*/ 	.word	0x00000100
        /*014c*/ 	.word	0x00000001
        /*0150*/ 	.word	0x00000001


	//----- nvinfo : EIATTR_CRS_STACK_SIZE
	.align		4
.L_1078:
        /*0154*/ 	.byte	0x04, 0x1e
        /*0156*/ 	.short	(.L_1080 - .L_1079)
.L_1079:
        /*0158*/ 	.word	0x00000000
.L_1080:


//--------------------- .nv.info._ZN10layer_norm31ln_parallel_residual_fwd_kernelINS_13Kernel_traitsI13__nv_bfloat16S2_fS2_fjLj6144ELj1ELj1ELj8ELj16ENS_18Kernel_traits_baseILj6144ES2_S2_fS2_fjLj256EEEEELb0ELb1ELb1EEEvNS_9FwdParamsE --------------------------
	.section	.nv.info._ZN10layer_norm31ln_parallel_residual_fwd_kernelINS_13Kernel_traitsI13__nv_bfloat16S2_fS2_fjLj6144ELj1ELj1ELj8ELj16ENS_18Kernel_traits_baseILj6144ES2_S2_fS2_fjLj256EEEEELb0ELb1ELb1EEEvNS_9FwdParamsE,"",@"SHT_CUDA_INFO"
	.sectionflags	@""
	.align	4


	//----- nvinfo : EIATTR_CUDA_API_VERSION
	.align		4
        /*0000*/ 	.byte	0x04, 0x37
        /*0002*/ 	.short	(.L_1082 - .L_1081)
.L_1081:
        /*0004*/ 	.word	0x00000082


	//----- nvinfo : EIATTR_SW2861232_WAR
	.align		4
.L_1082:
        /*0008*/ 	.byte	0x01, 0x35
	.zero		2


	//----- nvinfo : EIATTR_PARAM_CBANK
	.align		4
        /*000c*/ 	.byte	0x04, 0x0a
        /*000e*/ 	.short	(.L_1084 - .L_1083)
	.align		4
.L_1083:
        /*0010*/ 	.word	index@(.nv.constant0._ZN10layer_norm31ln_parallel_residual_fwd_kernelINS_13Kernel_traitsI13__nv_bfloat16S2_fS2_fjLj6144ELj1ELj1ELj8ELj16ENS_18Kernel_traits_baseILj6144ES2_S2_fS2_fjLj256EEEEELb0ELb1ELb1EEEvNS_9FwdParamsE)
        /*0014*/ 	.short	0x0160
        /*0016*/ 	.short	0x00e8


	//----- nvinfo : EIATTR_CBANK_PARAM_SIZE
	.align		4
.L_1084:
        /*0018*/ 	.byte	0x03, 0x19
        /*001a*/ 	.short	0x00e8


	//----- nvinfo : EIATTR_KPARAM_INFO
	.align		4
        /*001c*/ 	.byte	0x04, 0x17
        /*001e*/ 	.short	(.L_1086 - .L_1085)
.L_1085:
        /*0020*/ 	.word	0x00000000
        /*0024*/ 	.short	0x0000
        /*0026*/ 	.short	0x0000
        /*0028*/ 	.byte	0x00, 0xf0, 0xa1, 0x03


	//----- nvinfo : EIATTR_MAXREG_COUNT
	.align		4
.L_1086:
        /*002c*/ 	.byte	0x03, 0x1b
        /*002e*/ 	.short	0x00ff


	//----- nvinfo : EIATTR_NUM_BARRIERS
	.align		4
        /*0030*/ 	.byte	0x02, 0x4c
        /*0032*/ 	.byte	0x01
	.zero		1


	//----- nvinfo : EIATTR_MERCURY_ISA_VERSION
	.align		4
        /*0034*/ 	.byte	0x03, 0x5f
        /*0036*/ 	.short	0x0000


	//----- nvinfo : EIATTR_COOP_GROUP_MASK_REGIDS
	.align		4
        /*0038*/ 	.byte	0x04, 0x29
        /*003a*/ 	.short	(.L_1088 - .L_1087)


	//   ....[0]....
.L_1087:
        /*003c*/ 	.word	0xffffffff


	//   ....[1]....
        /*0040*/ 	.word	0xffffffff


	//   ....[2]....
        /*0044*/ 	.word	0xffffffff


	//   ....[3]....
        /*0048*/ 	.word	0xffffffff


	//   ....[4]....
        /*004c*/ 	.word	0xffffffff


	//   ....[5]....
        /*0050*/ 	.word	0xffffffff


	//   ....[6]....
        /*0054*/ 	.word	0xffffffff


	//   ....[7]....
        /*0058*/ 	.word	0xffffffff


	//   ....[8]....
        /*005c*/ 	.word	0xffffffff


	//   ....[9]....
        /*0060*/ 	.word	0xffffffff


	//   ....[10]....
        /*0064*/ 	.word	0xffffffff


	//   ....[11]....
        /*0068*/ 	.word	0xffffffff


	//   ....[12]....
        /*006c*/ 	.word	0xffffffff


	//   ....[13]....
        /*0070*/ 	.word	0xffffffff


	//   ....[14]....
        /*0074*/ 	.word	0xffffffff


	//   ....[15]....
        /*0078*/ 	.word	0xffffffff


	//   ....[16]....
        /*007c*/ 	.word	0xffffffff


	//   ....[17]....
        /*0080*/ 	.word	0xffffffff


	//   ....[18]....
        /*0084*/ 	.word	0xffffffff


	//   ....[19]....
        /*0088*/ 	.word	0xffffffff


	//   ....[20]....
        /*008c*/ 	.word	0xffffffff


	//   ....[21]....
        /*0090*/ 	.word	0xffffffff


	//   ....[22]....
        /*0094*/ 	.word	0xffffffff


	//   ....[23]....
        /*0098*/ 	.word	0xffffffff


	//   ....[24]....
        /*009c*/ 	.word	0xffffffff


	//   ....[25]....
        /*00a0*/ 	.word	0xffffffff


	//   ....[26]....
        /*00a4*/ 	.word	0xffffffff


	//   ....[27]....
        /*00a8*/ 	.word	0xffffffff


	//   ....[28]....
        /*00ac*/ 	.word	0xffffffff


	//   ....[29]....
        /*00b0*/ 	.word	0xffffffff


	//   ....[30]....
        /*00b4*/ 	.word	0xffffffff


	//----- nvinfo : EIATTR_COOP_GROUP_INSTR_OFFSETS
	.align		4
.L_1088:
        /*00b8*/ 	.byte	0x04, 0x28
        /*00ba*/ 	.short	(.L_1090 - .L_1089)


	//   ....[0]....
.L_1089:
        /*00bc*/ 	.word	0x00001410


	//   ....[1]....
        /*00c0*/ 	.word	0x00001440


	//   ....[2]....
        /*00c4*/ 	.word	0x00001460


	//   ....[3]....
        /*00c8*/ 	.word	0x00001480


	//   ....[4]....
        /*00cc*/ 	.word	0x000014a0


	//   ....[5]....
        /*00d0*/ 	.word	0x000017d0


	//   ....[6]....
        /*00d4*/ 	.word	0x000017f0


	//   ....[7]....
        /*00d8*/ 	.word	0x00001810


	//   ....[8]....
        /*00dc*/ 	.word	0x00001830


	//   ....[9]....
        /*00e0*/ 	.word	0x00001850


	//   ....[10]....
        /*00e4*/ 	.word	0x00001950


	//   ....[11]....
        /*00e8*/ 	.word	0x000019a0


	//   ....[12]....
        /*00ec*/ 	.word	0x000019c0


	//   ....[13]....
        /*00f0*/ 	.word	0x000019e0


	//   ....[14]....
        /*00f4*/ 	.word	0x00001ab0


	//   ....[15]....
        /*00f8*/ 	.word	0x00001ac0


	//   ....[16]....
        /*00fc*/ 	.word	0x00001b10


	//   ....[17]....
        /*0100*/ 	.word	0x00001b80


	//   ....[18]....
        /*0104*/ 	.word	0x00001ba0


	//   ....[19]....
        /*0108*/ 	.word	0x00001c80


	//   ....[20]....
        /*010c*/ 	.word	0x00001c90


	//   ....[21]....
        /*0110*/ 	.word	0x00002540


	//   ....[22]....
        /*0114*/ 	.word	0x000025b0


	//   ....[23]....
        /*0118*/ 	.word	0x00002610


	//   ....[24]....
        /*011c*/ 	.word	0x00002670


	//   ....[25]....
        /*0120*/ 	.word	0x000026d0


	//   ....[26]....
        /*0124*/ 	.word	0x00002a40


	//   ....[27]....
        /*0128*/ 	.word	0x00002aa0


	//   ....[28]....
        /*012c*/ 	.word	0x00002b00


	//   ....[29]....
        /*0130*/ 	.word	0x00002b60


	//   ....[30]....
        /*0134*/ 	.word	0x00002bc0


	//----- nvinfo : EIATTR_EXIT_INSTR_OFFSETS
	.align		4
.L_1090:
        /*0138*/ 	.byte	0x04, 0x1c
        /*013a*/ 	.short	(.L_1092 - .L_1091)


	//   ....[0]....
.L_1091:
        /*013c*/ 	.word	0x00000110


	//   ....[1]....
        /*0140*/ 	.word	0x000024f0


	//----- nvinfo : EIATTR_MAX_THREADS
	.align		4
.L_1092:
        /*0144*/ 	.byte	0x04, 0x05
        /*0146*/ 	.short	(.L_1094 - .L_1093)
.L_1093:
        /*0148*/ 	.word	0x00000100
        /*014c*/ 	.word	0x00000001
        /*0150*/ 	.word	0x00000001


	//----- nvinfo : EIATTR_CRS_STACK_SIZE
	.align		4
.L_1094:
        /*0154*/ 	.byte	0x04, 0x1e
        /*0156*/ 	.short	(.L_1096 - .L_1095)
.L_1095:
        /*0158*/ 	.word	0x00000000
.L_1096:


//--------------------- .nv.info._ZN10layer_norm31ln_parallel_residual_fwd_kernelINS_13Kernel_traitsI13__nv_bfloat16S2_fS2_fjLj6144ELj1ELj1ELj8ELj16ENS_18Kernel_traits_baseILj6144ES2_S2_fS2_fjLj256EEEEELb1ELb0ELb0EEEvNS_9FwdParamsE --------------------------
	.section	.nv.info._ZN10layer_norm31ln_parallel_residual_fwd_kernelINS_13Kernel_traitsI13__nv_bfloat16S2_fS2_fjLj6144ELj1ELj1ELj8ELj16ENS_18Kernel_traits_baseILj6144ES2_S2_fS2_fjLj256EEEEELb1ELb0ELb0EEEvNS_9FwdParamsE,"",@"SHT_CUDA_INFO"
	.sectionflags	@""
	.align	4


	//----- nvinfo : EIATTR_CUDA_API_VERSION
	.align		4
        /*0000*/ 	.byte	0x04, 0x37
        /*0002*/ 	.short	(.L_1098 - .L_1097)
.L_1097:
        /*0004*/ 	.word	0x00000082


	//----- nvinfo : EIATTR_SW2861232_WAR
	.align		4
.L_1098:
        /*0008*/ 	.byte	0x01, 0x35
	.zero		2


	//----- nvinfo : EIATTR_PARAM_CBANK
	.align		4
        /*000c*/ 	.byte	0x04, 0x0a
        /*000e*/ 	.short	(.L_1100 - .L_1099)
	.align		4
.L_1099:
        /*0010*/ 	.word	index@(.nv.constant0._ZN10layer_norm31ln_parallel_residual_fwd_kernelINS_13Kernel_traitsI13__nv_bfloat16S2_fS2_fjLj6144ELj1ELj1ELj8ELj16ENS_18Kernel_traits_baseILj6144ES2_S2_fS2_fjLj256EEEEELb1ELb0ELb0EEEvNS_9FwdParamsE)
        /*0014*/ 	.short	0x0160
        /*0016*/ 	.short	0x00e8


	//----- nvinfo : EIATTR_CBANK_PARAM_SIZE
	.align		4
.L_1100:
        /*0018*/ 	.byte	0x03, 0x19
        /*001a*/ 	.short	0x00e8


	//----- nvinfo : EIATTR_KPARAM_INFO
	.align		4
        /*001c*/ 	.byte	0x04, 0x17
        /*001e*/ 	.short	(.L_1102 - .L_1101)
.L_1101:
        /*0020*/ 	.word	0x00000000
        /*0024*/ 	.short	0x0000
        /*0026*/ 	.short	0x0000
        /*0028*/ 	.byte	0x00, 0xf0, 0xa1, 0x03


	//----- nvinfo : EIATTR_MAXREG_COUNT
	.align		4
.L_1102:
        /*002c*/ 	.byte	0x03, 0x1b
        /*002e*/ 	.short	0x00ff


	//----- nvinfo : EIATTR_NUM_BARRIERS
	.align		4
        /*0030*/ 	.byte	0x02, 0x4c
        /*0032*/ 	.byte	0x01
	.zero		1


	//----- nvinfo : EIATTR_MERCURY_ISA_VERSION
	.align		4
        /*0034*/ 	.byte	0x03, 0x5f
        /*0036*/ 	.short	0x0000


	//----- nvinfo : EIATTR_COOP_GROUP_MASK_REGIDS
	.align		4
        /*0038*/ 	.byte	0x04, 0x29
        /*003a*/ 	.short	(.L_1104 - .L_1103)


	//   ....[0]....
.L_1103:
        /*003c*/ 	.word	0xffffffff


	//   ....[1]....
        /*0040*/ 	.word	0xffffffff


	//   ....[2]....
        /*0044*/ 	.word	0xffffffff


	//   ....[3]....
        /*0048*/ 	.word	0xffffffff


	//   ....[4]....
        /*004c*/ 	.word	0xffffffff


	//   ....[5]....
        /*0050*/ 	.word	0xffffffff


	//   ....[6]....
        /*0054*/ 	.word	0xffffffff


	//   ....[7]....
        /*0058*/ 	.word	0xffffffff


	//   ....[8]....
        /*005c*/ 	.word	0xffffffff


	//   ....[9]....
        /*0060*/ 	.word	0xffffffff


	//   ....[10]....
        /*0064*/ 	.word	0xffffffff


	//   ....[11]....
        /*0068*/ 	.word	0xffffffff


	//   ....[12]....
        /*006c*/ 	.word	0xffffffff


	//   ....[13]....
        /*0070*/ 	.word	0xffffffff


	//   ....[14]....
        /*0074*/ 	.word	0xffffffff


	//   ....[15]....
        /*0078*/ 	.word	0xffffffff


	//   ....[16]....
        /*007c*/ 	.word	0xffffffff


	//   ....[17]....
        /*0080*/ 	.word	0xffffffff


	//   ....[18]....
        /*0084*/ 	.word	0xffffffff


	//   ....[19]....
        /*0088*/ 	.word	0xffffffff


	//   ....[20]....
        /*008c*/ 	.word	0xffffffff


	//   ....[21]....
        /*0090*/ 	.word	0xffffffff


	//   ....[22]....
        /*0094*/ 	.word	0xffffffff


	//   ....[23]....
        /*0098*/ 	.word	0xffffffff


	//   ....[24]....
        /*009c*/ 	.word	0xffffffff


	//   ....[25]....
        /*00a0*/ 	.word	0xffffffff


	//   ....[26]....
        /*00a4*/ 	.word	0xffffffff


	//   ....[27]....
        /*00a8*/ 	.word	0xffffffff


	//   ....[28]....
        /*00ac*/ 	.word	0xffffffff


	//   ....[29]....
        /*00b0*/ 	.word	0xffffffff


	//   ....[30]....
        /*00b4*/ 	.word	0xffffffff


	//----- nvinfo : EIATTR_COOP_GROUP_INSTR_OFFSETS
	.align		4
.L_1104:
        /*00b8*/ 	.byte	0x04, 0x28
        /*00ba*/ 	.short	(.L_1106 - .L_1105)


	//   ....[0]....
.L_1105:
        /*00bc*/ 	.word	0x000124e0


	//   ....[1]....
        /*00c0*/ 	.word	0x00012510


	//   ....[2]....
        /*00c4*/ 	.word	0x00012540


	//   ....[3]....
        /*00c8*/ 	.word	0x00012560


	//   ....[4]....
        /*00cc*/ 	.word	0x00012580


	//   ....[5]....
        /*00d0*/ 	.word	0x000128c0


	//   ....[6]....
        /*00d4*/ 	.word	0x000128e0


	//   ....[7]....
        /*00d8*/ 	.word	0x00012900


	//   ....[8]....
        /*00dc*/ 	.word	0x00012920


	//   ....[9]....
        /*00e0*/ 	.word	0x00012940


	//   ....[10]....
        /*00e4*/ 	.word	0x00012a70


	//   ....[11]....
        /*00e8*/ 	.word	0x00012ad0


	//   ....[12]....
        /*00ec*/ 	.word	0x00012b00


	//   ....[13]....
        /*00f0*/ 	.word	0x00012b20


	//   ....[14]....
        /*00f4*/ 	.word	0x00012bc0


	//   ....[15]....
        /*00f8*/ 	.word	0x00012be0


	//   ....[16]....
        /*00fc*/ 	.word	0x00012c10


	//   ....[17]....
        /*0100*/ 	.word	0x00012c90


	//   ....[18]....
        /*0104*/ 	.word	0x00012cf0


	//   ....[19]....
        /*0108*/ 	.word	0x00012db0


	//   ....[20]....
        /*010c*/ 	.word	0x00012dc0


	//   ....[21]....
        /*0110*/ 	.word	0x00013860


	//   ....[22]....
        /*0114*/ 	.word	0x000138d0


	//   ....[23]....
        /*0118*/ 	.word	0x00013930


	//   ....[24]....
        /*011c*/ 	.word	0x00013990


	//   ....[25]....
        /*0120*/ 	.word	0x000139f0


	//   ....[26]....
        /*0124*/ 	.word	0x00013d80


	//   ....[27]....
        /*0128*/ 	.word	0x00013de0


	//   ....[28]....
        /*012c*/ 	.word	0x00013e40


	//   ....[29]....
        /*0130*/ 	.word	0x00013ea0


	//   ....[30]....
        /*0134*/ 	.word	0x00013f10


	//----- nvinfo : EIATTR_EXIT_INSTR_OFFSETS
	.align		4
.L_1106:
        /*0138*/ 	.byte	0x04, 0x1c
        /*013a*/ 	.short	(.L_1108 - .L_1107)


	//   ....[0]....
.L_1107:
        /*013c*/ 	.word	0x00000860


	//   ....[1]....
        /*0140*/ 	.word	0x00013810


	//----- nvinfo : EIATTR_MAX_THREADS
	.align		4
.L_1108:
        /*0144*/ 	.byte	0x04, 0x05
        /*0146*/ 	.short	(.L_1110 - .L_1109)
.L_1109:
        /*0148*/ 	.word	0x00000100
        /*014c*/ 	.word	0x00000001
        /*0150*/ 	.word	0x00000001


	//----- nvinfo : EIATTR_CRS_STACK_SIZE
	.align		4
.L_1110:
        /*0154*/ 	.byte	0x04, 0x1e
        /*0156*/ 	.short	(.L_1112 - .L_1111)
.L_1111:
        /*0158*/ 	.word	0x00000000
.L_1112:


//--------------------- .nv.info._ZN10layer_norm31ln_parallel_residual_fwd_kernelINS_13Kernel_traitsI13__nv_bfloat16S2_fS2_fjLj6144ELj1ELj1ELj8ELj16ENS_18Kernel_traits_baseILj6144ES2_S2_fS2_fjLj256EEEEELb1ELb0ELb1EEEvNS_9FwdParamsE --------------------------
	.section	.nv.info._ZN10layer_norm31ln_parallel_residual_fwd_kernelINS_13Kernel_traitsI13__nv_bfloat16S2_fS2_fjLj6144ELj1ELj1ELj8ELj16ENS_18Kernel_traits_baseILj6144ES2_S2_fS2_fjLj256EEEEELb1ELb0ELb1EEEvNS_9FwdParamsE,"",@"SHT_CUDA_INFO"
	.sectionflags	@""
	.align	4


	//----- nvinfo : EIATTR_CUDA_API_VERSION
	.align		4
        /*0000*/ 	.byte	0x04, 0x37
        /*0002*/ 	.short	(.L_1114 - .L_1113)
.L_1113:
        /*0004*/ 	.word	0x00000082


	//----- nvinfo : EIATTR_SW2861232_WAR
	.align		4
.L_1114:
        /*0008*/ 	.byte	0x01, 0x35
	.zero		2


	//----- nvinfo : EIATTR_PARAM_CBANK
	.align		4
        /*000c*/ 	.byte	0x04, 0x0a
        /*000e*/ 	.short	(.L_1116 - .L_1115)
	.align		4
.L_1115:
        /*0010*/ 	.word	index@(.nv.constant0._ZN10layer_norm31ln_parallel_residual_fwd_kernelINS_13Kernel_traitsI13__nv_bfloat16S2_fS2_fjLj6144ELj1ELj1ELj8ELj16ENS_18Kernel_traits_baseILj6144ES2_S2_fS2_fjLj256EEEEELb1ELb0ELb1EEEvNS_9FwdParamsE)
        /*0014*/ 	.short	0x0160
        /*0016*/ 	.short	0x00e8


	//----- nvinfo : EIATTR_CBANK_PARAM_SIZE
	.align		4
.L_1116:
        /*0018*/ 	.byte	0x03, 0x19
        /*001a*/ 	.short	0x00e8


	//----- nvinfo : EIATTR_KPARAM_INFO
	.align		4
        /*001c*/ 	.byte	0x04, 0x17
        /*001e*/ 	.short	(.L_1118 - .L_1117)
.L_1117:
        /*0020*/ 	.word	0x00000000
        /*0024*/ 	.short	0x0000
        /*0026*/ 	.short	0x0000
        /*0028*/ 	.byte	0x00, 0xf0, 0xa1, 0x03


	//----- nvinfo : EIATTR_MAXREG_COUNT
	.align		4
.L_1118:
        /*002c*/ 	.byte	0x03, 0x1b
        /*002e*/ 	.short	0x00ff


	//----- nvinfo : EIATTR_NUM_BARRIERS
	.align		4
        /*0030*/ 	.byte	0x02, 0x4c
        /*0032*/ 	.byte	0x01
	.zero		1


	//----- nvinfo : EIATTR_MERCURY_ISA_VERSION
	.align		4
        /*0034*/ 	.byte	0x03, 0x5f
        /*0036*/ 	.short	0x0000


	//----- nvinfo : EIATTR_COOP_GROUP_MASK_REGIDS
	.align		4
        /*0038*/ 	.byte	0x04, 0x29
        /*003a*/ 	.short	(.L_1120 - .L_1119)


	//   ....[0]....
.L_1119:
        /*003c*/ 	.word	0xffffffff


	//   ....[1]....
        /*0040*/ 	.word	0xffffffff


	//   ....[2]....
        /*0044*/ 	.word	0xffffffff


	//   ....[3]....
        /*0048*/ 	.word	0xffffffff


	//   ....[4]....
        /*004c*/ 	.word	0xffffffff


	//   ....[5]....
        /*0050*/ 	.word	0xffffffff


	//   ....[6]....
        /*0054*/ 	.word	0xffffffff


	//   ....[7]....
        /*0058*/ 	.word	0xffffffff


	//   ....[8]....
        /*005c*/ 	.word	0xffffffff


	//   ....[9]....
        /*0060*/ 	.word	0xffffffff


	//   ....[10]....
        /*0064*/ 	.word	0xffffffff


	//   ....[11]....
        /*0068*/ 	.word	0xffffffff


	//   ....[12]....
        /*006c*/ 	.word	0xffffffff


	//   ....[13]....
        /*0070*/ 	.word	0xffffffff


	//   ....[14]....
        /*0074*/ 	.word	0xffffffff


	//   ....[15]....
        /*0078*/ 	.word	0xffffffff


	//   ....[16]....
        /*007c*/ 	.word	0xffffffff


	//   ....[17]....
        /*0080*/ 	.word	0xffffffff


	//   ....[18]....
        /*0084*/ 	.word	0xffffffff


	//   ....[19]....
        /*0088*/ 	.word	0xffffffff


	//   ....[20]....
        /*008c*/ 	.word	0xffffffff


	//   ....[21]....
        /*0090*/ 	.word	0xffffffff


	//   ....[22]....
        /*0094*/ 	.word	0xffffffff


	//   ....[23]....
        /*0098*/ 	.word	0xffffffff


	//   ....[24]....
        /*009c*/ 	.word	0xffffffff


	//   ....[25]....
        /*00a0*/ 	.word	0xffffffff


	//   ....[26]....
        /*00a4*/ 	.word	0xffffffff


	//   ....[27]....
        /*00a8*/ 	.word	0xffffffff


	//   ....[28]....
        /*00ac*/ 	.word	0xffffffff


	//   ....[29]....
        /*00b0*/ 	.word	0xffffffff


	//   ....[30]....
        /*00b4*/ 	.word	0xffffffff


	//----- nvinfo : EIATTR_COOP_GROUP_INSTR_OFFSETS
	.align		4
.L_1120:
        /*00b8*/ 	.byte	0x04, 0x28
        /*00ba*/ 	.short	(.L_1122 - .L_1121)


	//   ....[0]....
.L_1121:
        /*00bc*/ 	.word	0x00011760


	//   ....[1]....
        /*00c0*/ 	.word	0x00011790


	//   ....[2]....
        /*00c4*/ 	.word	0x000117b0


	//   ....[3]....
        /*00c8*/ 	.word	0x000117d0


	//   ....[4]....
        /*00cc*/ 	.word	0x000117f0


	//   ....[5]....
        /*00d0*/ 	.word	0x00011b20


	//   ....[6]....
        /*00d4*/ 	.word	0x00011b40


	//   ....[7]....
        /*00d8*/ 	.word	0x00011b60


	//   ....[8]....
        /*00dc*/ 	.word	0x00011b80


	//   ....[9]....
        /*00e0*/ 	.word	0x00011ba0


	//   ....[10]....
        /*00e4*/ 	.word	0x00011cd0


	//   ....[11]....
        /*00e8*/ 	.word	0x00011d10


	//   ....[12]....
        /*00ec*/ 	.word	0x00011d20


	//   ....[13]....
        /*00f0*/ 	.word	0x00011db0


	//   ....[14]....
        /*00f4*/ 	.word	0x00011de0


	//   ....[15]....
        /*00f8*/ 	.word	0x00011e40


	//   ....[16]....
        /*00fc*/ 	.word	0x00011e70


	//   ....[17]....
        /*0100*/ 	.word	0x00011f00


	//   ....[18]....
        /*0104*/ 	.word	0x00011f20


	//   ....[19]....
        /*0108*/ 	.word	0x00012020


	//   ....[20]....
        /*010c*/ 	.word	0x00012030


	//   ....[21]....
        /*0110*/ 	.word	0x00012d80


	//   ....[22]....
        /*0114*/ 	.word	0x00012df0


	//   ....[23]....
        /*0118*/ 	.word	0x00012e50


	//   ....[24]....
        /*011c*/ 	.word	0x00012eb0


	//   ....[25]....
        /*0120*/ 	.word	0x00012f10


	//   ....[26]....
        /*0124*/ 	.word	0x00013280


	//   ....[27]....
        /*0128*/ 	.word	0x000132e0


	//   ....[28]....
        /*012c*/ 	.word	0x00013340


	//   ....[29]....
        /*0130*/ 	.word	0x000133a0


	//   ....[30]....
        /*0134*/ 	.word	0x00013400


	//----- nvinfo : EIATTR_EXIT_INSTR_OFFSETS
	.align		4
.L_1122:
        /*0138*/ 	.byte	0x04, 0x1c
        /*013a*/ 	.short	(.L_1124 - .L_1123)


	//   ....[0]....
.L_1123:
        /*013c*/ 	.word	0x00000260


	//   ....[1]....
        /*0140*/ 	.word	0x00012d30


	//----- nvinfo : EIATTR_MAX_THREADS
	.align		4
.L_1124:
        /*0144*/ 	.byte	0x04, 0x05
        /*0146*/ 	.short	(.L_1126 - .L_1125)
.L_1125:
        /*0148*/ 	.word	0x00000100
        /*014c*/ 	.word	0x00000001
        /*0150*/ 	.word	0x00000001


	//----- nvinfo : EIATTR_CRS_STACK_SIZE
	.align		4
.L_1126:
        /*0154*/ 	.byte	0x04, 0x1e
        /*0156*/ 	.short	(.L_1128 - .L_1127)
.L_1127:
        /*0158*/ 	.word	0x00000000
.L_1128:


//--------------------- .nv.info._ZN10layer_norm31ln_parallel_residual_fwd_kernelINS_13Kernel_traitsI13__nv_bfloat16S2_fS2_fjLj6144ELj1ELj1ELj8ELj16ENS_18Kernel_traits_baseILj6144ES2_S2_fS2_fjLj256EEEEELb1ELb1ELb0EEEvNS_9FwdParamsE --------------------------
	.section	.nv.info._ZN10layer_norm31ln_parallel_residual_fwd_kernelINS_13Kernel_traitsI13__nv_bfloat16S2_fS2_fjLj6144ELj1ELj1ELj8ELj16ENS_18Kernel_traits_baseILj6144ES2_S2_fS2_fjLj256EEEEELb1ELb1ELb0EEEvNS_9FwdParamsE,"",@"SHT_CUDA_INFO"
	.sectionflags	@""
	.align	4


	//----- nvinfo : EIATTR_CUDA_API_VERSION
	.align		4
        /*0000*/ 	.byte	0x04, 0x37
        /*0002*/ 	.short	(.L_1130 - .L_1129)
.L_1129:
        /*0004*/ 	.word	0x00000082


	//----- nvinfo : EIATTR_SW2861232_WAR
	.align		4
.L_1130:
        /*0008*/ 	.byte	0x01, 0x35
	.zero		2


	//----- nvinfo : EIATTR_PARAM_CBANK
	.align		4
        /*000c*/ 	.byte	0x04, 0x0a
        /*000e*/ 	.short	(.L_1132 - .L_1131)
	.align		4
.L_1131:
        /*0010*/ 	.word	index@(.nv.constant0._ZN10layer_norm31ln_parallel_residual_fwd_kernelINS_13Kernel_traitsI13__nv_bfloat16S2_fS2_fjLj6144ELj1ELj1ELj8ELj16ENS_18Kernel_traits_baseILj6144ES2_S2_fS2_fjLj256EEEEELb1ELb1ELb0EEEvNS_9FwdParamsE)
        /*0014*/ 	.short	0x0160
        /*0016*/ 	.short	0x00e8


	//----- nvinfo : EIATTR_CBANK_PARAM_SIZE
	.align		4
.L_1132:
        /*0018*/ 	.byte	0x03, 0x19
        /*001a*/ 	.short	0x00e8


	//----- nvinfo : EIATTR_KPARAM_INFO
	.align		4
        /*001c*/ 	.byte	0x04, 0x17
        /*001e*/ 	.short	(.L_1134 - .L_1133)
.L_1133:
        /*0020*/ 	.word	0x00000000
        /*0024*/ 	.short	0x0000
        /*0026*/ 	.short	0x0000
        /*0028*/ 	.byte	0x00, 0xf0, 0xa1, 0x03


	//----- nvinfo : EIATTR_MAXREG_COUNT
	.align		4
.L_1134:
        /*002c*/ 	.byte	0x03, 0x1b
        /*002e*/ 	.short	0x00ff


	//----- nvinfo : EIATTR_NUM_BARRIERS
	.align		4
        /*0030*/ 	.byte	0x02, 0x4c
        /*0032*/ 	.byte	0x01
	.zero		1


	//----- nvinfo : EIATTR_MERCURY_ISA_VERSION
	.align		4
        /*0034*/ 	.byte	0x03, 0x5f
        /*0036*/ 	.short	0x0000


	//----- nvinfo : EIATTR_COOP_GROUP_MASK_REGIDS
	.align		4
        /*0038*/ 	.byte	0x04, 0x29
        /*003a*/ 	.short	(.L_1136 - .L_1135)


	//   ....[0]....
.L_1135:
        /*003c*/ 	.word	0xffffffff


	//   ....[1]....
        /*0040*/ 	.word	0xffffffff


	//   ....[2]....
        /*0044*/ 	.word	0xffffffff


	//   ....[3]....
        /*0048*/ 	.word	0xffffffff


	//   ....[4]....
        /*004c*/ 	.word	0xffffffff


	//   ....[5]....
        /*0050*/ 	.word	0xffffffff


	//   ....[6]....
        /*0054*/ 	.word	0xffffffff


	//   ....[7]....
        /*0058*/ 	.word	0xffffffff


	//   ....[8]....
        /*005c*/ 	.word	0xffffffff


	//   ....[9]....
        /*0060*/ 	.word	0xffffffff


	//   ....[10]....
        /*0064*/ 	.word	0xffffffff


	//   ....[11]....
        /*0068*/ 	.word	0xffffffff


	//   ....[12]....
        /*006c*/ 	.word	0xffffffff


	//   ....[13]....
        /*0070*/ 	.word	0xffffffff


	//   ....[14]....
        /*0074*/ 	.word	0xffffffff


	//   ....[15]....
        /*0078*/ 	.word	0xffffffff


	//   ....[16]....
        /*007c*/ 	.word	0xffffffff


	//   ....[17]....
        /*0080*/ 	.word	0xffffffff


	//   ....[18]....
        /*0084*/ 	.word	0xffffffff


	//   ....[19]....
        /*0088*/ 	.word	0xffffffff


	//   ....[20]....
        /*008c*/ 	.word	0xffffffff


	//   ....[21]....
        /*0090*/ 	.word	0xffffffff


	//   ....[22]....
        /*0094*/ 	.word	0xffffffff


	//   ....[23]....
        /*0098*/ 	.word	0xffffffff


	//   ....[24]....
        /*009c*/ 	.word	0xffffffff


	//   ....[25]....
        /*00a0*/ 	.word	0xffffffff


	//   ....[26]....
        /*00a4*/ 	.word	0xffffffff


	//   ....[27]....
        /*00a8*/ 	.word	0xffffffff


	//   ....[28]....
        /*00ac*/ 	.word	0xffffffff


	//   ....[29]....
        /*00b0*/ 	.word	0xffffffff


	//   ....[30]....
        /*00b4*/ 	.word	0xffffffff


	//----- nvinfo : EIATTR_COOP_GROUP_INSTR_OFFSETS
	.align		4
.L_1136:
        /*00b8*/ 	.byte	0x04, 0x28
        /*00ba*/ 	.short	(.L_1138 - .L_1137)


	//   ....[0]....
.L_1137:
        /*00bc*/ 	.word	0x00011cd0


	//   ....[1]....
        /*00c0*/ 	.word	0x00011d00


	//   ....[2]....
        /*00c4*/ 	.word	0x00011d30


	//   ....[3]....
        /*00c8*/ 	.word	0x00011d50


	//   ....[4]....
        /*00cc*/ 	.word	0x00011d70


	//   ....[5]....
        /*00d0*/ 	.word	0x000120b0


	//   ....[6]....
        /*00d4*/ 	.word	0x000120d0


	//   ....[7]....
        /*00d8*/ 	.word	0x000120f0


	//   ....[8]....
        /*00dc*/ 	.word	0x00012110


	//   ....[9]....
        /*00e0*/ 	.word	0x00012130


	//   ....[10]....
        /*00e4*/ 	.word	0x00012260


	//   ....[11]....
        /*00e8*/ 	.word	0x000122c0


	//   ....[12]....
        /*00ec*/ 	.word	0x000122f0


	//   ....[13]....
        /*00f0*/ 	.word	0x00012300


	//   ....[14]....
        /*00f4*/ 	.word	0x00012380


	//   ....[15]....
        /*00f8*/ 	.word	0x000123e0


	//   ....[16]....
        /*00fc*/ 	.word	0x000123f0


	//   ....[17]....
        /*0100*/ 	.word	0x000124a0


	//   ....[18]....
        /*0104*/ 	.word	0x000124e0


	//   ....[19]....
        /*0108*/ 	.word	0x000125a0


	//   ....[20]....
        /*010c*/ 	.word	0x000125b0


	//   ....[21]....
        /*0110*/ 	.word	0x00012db0


	//   ....[22]....
        /*0114*/ 	.word	0x00012e10


	//   ....[23]....
        /*0118*/ 	.word	0x00012e70


	//   ....[24]....
        /*011c*/ 	.word	0x00012ed0


	//   ....[25]....
        /*0120*/ 	.word	0x00012f30


	//   ....[26]....
        /*0124*/ 	.word	0x000132c0


	//   ....[27]....
        /*0128*/ 	.word	0x00013320


	//   ....[28]....
        /*012c*/ 	.word	0x00013380


	//   ....[29]....
        /*0130*/ 	.word	0x000133e0


	//   ....[30]....
        /*0134*/ 	.word	0x00013450


	//----- nvinfo : EIATTR_EXIT_INSTR_OFFSETS
	.align		4
.L_1138:
        /*0138*/ 	.byte	0x04, 0x1c
        /*013a*/ 	.short	(.L_1140 - .L_1139)


	//   ....[0]....
.L_1139:
        /*013c*/ 	.word	0x00000830


	//   ....[1]....
        /*0140*/ 	.word	0x00012d60


	//----- nvinfo : EIATTR_MAX_THREADS
	.align		4
.L_1140:
        /*0144*/ 	.byte	0x04, 0x05
        /*0146*/ 	.short	(.L_1142 - .L_1141)
.L_1141:
        /*0148*/ 	.word	0x00000100
        /*014c*/ 	.word	0x00000001
        /*0150*/ 	.word	0x00000001


	//----- nvinfo : EIATTR_CRS_STACK_SIZE
	.align		4
.L_1142:
        /*0154*/ 	.byte	0x04, 0x1e
        /*0156*/ 	.short	(.L_1144 - .L_1143)
.L_1143:
        /*0158*/ 	.word	0x00000000
.L_1144:


//--------------------- .nv.info._ZN10layer_norm31ln_parallel_residual_fwd_kernelINS_13Kernel_traitsI13__nv_bfloat16S2_fS2_fjLj6144ELj1ELj1ELj8ELj16ENS_18Kernel_traits_baseILj6144ES2_S2_fS2_fjLj256EEEEELb1ELb1ELb1EEEvNS_9FwdParamsE --------------------------
	.section	.nv.info._ZN10layer_norm31ln_parallel_residual_fwd_kernelINS_13Kernel_traitsI13__nv_bfloat16S2_fS2_fjLj6144ELj1ELj1ELj8ELj16ENS_18Kernel_traits_baseILj6144ES2_S2_fS2_fjLj256EEEEELb1ELb1ELb1EEEvNS_9FwdParamsE,"",@"SHT_CUDA_INFO"
	.sectionflags	@""
	.align	4


	//----- nvinfo : EIATTR_CUDA_API_VERSION
	.align		4
        /*0000*/ 	.byte	0x04, 0x37
        /*0002*/ 	.short	(.L_1146 - .L_1145)
.L_1145:
        /*0004*/ 	.word	0x00000082


	//----- nvinfo : EIATTR_SW2861232_WAR
	.align		4
.L_1146:
        /*0008*/ 	.byte	0x01, 0x35
	.zero		2


	//----- nvinfo : EIATTR_PARAM_CBANK
	.align		4
        /*000c*/ 	.byte	0x04, 0x0a
        /*000e*/ 	.short	(.L_1148 - .L_1147)
	.align		4
.L_1147:
        /*0010*/ 	.word	index@(.nv.constant0._ZN10layer_norm31ln_parallel_residual_fwd_kernelINS_13Kernel_traitsI13__nv_bfloat16S2_fS2_fjLj6144ELj1ELj1ELj8ELj16ENS_18Kernel_traits_baseILj6144ES2_S2_fS2_fjLj256EEEEELb1ELb1ELb1EEEvNS_9FwdParamsE)
        /*0014*/ 	.short	0x0160
        /*0016*/ 	.short	0x00e8


	//----- nvinfo : EIATTR_CBANK_PARAM_SIZE
	.align		4
.L_1148:
        /*0018*/ 	.byte	0x03, 0x19
        /*001a*/ 	.short	0x00e8


	//----- nvinfo : EIATTR_KPARAM_INFO
	.align		4
        /*001c*/ 	.byte	0x04, 0x17
        /*001e*/ 	.short	(.L_1150 - .L_1149)
.L_1149:
        /*0020*/ 	.word	0x00000000
        /*0024*/ 	.short	0x0000
        /*0026*/ 	.short	0x0000
        /*0028*/ 	.byte	0x00, 0xf0, 0xa1, 0x03


	//----- nvinfo : EIATTR_MAXREG_COUNT
	.align		4
.L_1150:
        /*002c*/ 	.byte	0x03, 0x1b
        /*002e*/ 	.short	0x00ff


	//----- nvinfo : EIATTR_NUM_BARRIERS
	.align		4
        /*0030*/ 	.byte	0x02, 0x4c
        /*0032*/ 	.byte	0x01
	.zero		1


	//----- nvinfo : EIATTR_MERCURY_ISA_VERSION
	.align		4
        /*0034*/ 	.byte	0x03, 0x5f
        /*0036*/ 	.short	0x0000


	//----- nvinfo : EIATTR_COOP_GROUP_MASK_REGIDS
	.align		4
        /*0038*/ 	.byte	0x04, 0x29
        /*003a*/ 	.short	(.L_1152 - .L_1151)


	//   ....[0]....
.L_1151:
        /*003c*/ 	.word	0xffffffff


	//   ....[1]....
        /*0040*/ 	.word	0xffffffff


	//   ....[2]....
        /*0044*/ 	.word	0xffffffff


	//   ....[3]....
        /*0048*/ 	.word	0xffffffff


	//   ....[4]....
        /*004c*/ 	.word	0xffffffff


	//   ....[5]....
        /*0050*/ 	.word	0xffffffff


	//   ....[6]....
        /*0054*/ 	.word	0xffffffff


	//   ....[7]....
        /*0058*/ 	.word	0xffffffff


	//   ....[8]....
        /*005c*/ 	.word	0xffffffff


	//   ....[9]....
        /*0060*/ 	.word	0xffffffff


	//   ....[10]....
        /*0064*/ 	.word	0xffffffff


	//   ....[11]....
        /*0068*/ 	.word	0xffffffff


	//   ....[12]....
        /*006c*/ 	.word	0xffffffff


	//   ....[13]....
        /*0070*/ 	.word	0xffffffff


	//   ....[14]....
        /*0074*/ 	.word	0xffffffff


	//   ....[15]....
        /*0078*/ 	.word	0xffffffff


	//   ....[16]....
        /*007c*/ 	.word	0xffffffff


	//   ....[17]....
        /*0080*/ 	.word	0xffffffff


	//   ....[18]....
        /*0084*/ 	.word	0xffffffff


	//   ....[19]....
        /*0088*/ 	.word	0xffffffff


	//   ....[20]....
        /*008c*/ 	.word	0xffffffff


	//   ....[21]....
        /*0090*/ 	.word	0xffffffff


	//   ....[22]....
        /*0094*/ 	.word	0xffffffff


	//   ....[23]....
        /*0098*/ 	.word	0xffffffff


	//   ....[24]....
        /*009c*/ 	.word	0xffffffff


	//   ....[25]....
        /*00a0*/ 	.word	0xffffffff


	//   ....[26]....
        /*00a4*/ 	.word	0xffffffff


	//   ....[27]....
        /*00a8*/ 	.word	0xffffffff


	//   ....[28]....
        /*00ac*/ 	.word	0xffffffff


	//   ....[29]....
        /*00b0*/ 	.word	0xffffffff


	//   ....[30]....
        /*00b4*/ 	.word	0xffffffff


	//----- nvinfo : EIATTR_COOP_GROUP_INSTR_OFFSETS
	.align		4
.L_1152:
        /*00b8*/ 	.byte	0x04, 0x28
        /*00ba*/ 	.short	(.L_1154 - .L_1153)


	//   ....[0]....
.L_1153:
        /*00bc*/ 	.word	0x00011430


	//   ....[1]....
        /*00c0*/ 	.word	0x00011460


	//   ....[2]....
        /*00c4*/ 	.word	0x00011480


	//   ....[3]....
        /*00c8*/ 	.word	0x000114a0


	//   ....[4]....
        /*00cc*/ 	.word	0x000114c0


	//   ....[5]....
        /*00d0*/ 	.word	0x000117f0


	//   ....[6]....
        /*00d4*/ 	.word	0x00011810


	//   ....[7]....
        /*00d8*/ 	.word	0x00011830


	//   ....[8]....
        /*00dc*/ 	.word	0x00011850


	//   ....[9]....
        /*00e0*/ 	.word	0x00011870


	//   ....[10]....
        /*00e4*/ 	.word	0x00011970


	//   ....[11]....
        /*00e8*/ 	.word	0x000119c0


	//   ....[12]....
        /*00ec*/ 	.word	0x00011a00


	//   ....[13]....
        /*00f0*/ 	.word	0x00011a20


	//   ....[14]....
        /*00f4*/ 	.word	0x00011a30


	//   ....[15]....
        /*00f8*/ 	.word	0x00011ab0


	//   ....[16]....
        /*00fc*/ 	.word	0x00011af0


	//   ....[17]....
        /*0100*/ 	.word	0x00011b80


	//   ....[18]....
        /*0104*/ 	.word	0x00011be0


	//   ....[19]....
        /*0108*/ 	.word	0x00011cc0


	//   ....[20]....
        /*010c*/ 	.word	0x00011cd0


	//   ....[21]....
        /*0110*/ 	.word	0x00012590


	//   ....[22]....
        /*0114*/ 	.word	0x00012600


	//   ....[23]....
        /*0118*/ 	.word	0x00012660


	//   ....[24]....
        /*011c*/ 	.word	0x000126c0


	//   ....[25]....
        /*0120*/ 	.word	0x00012720


	//   ....[26]....
        /*0124*/ 	.word	0x00012a90


	//   ....[27]....
        /*0128*/ 	.word	0x00012af0


	//   ....[28]....
        /*012c*/ 	.word	0x00012b50


	//   ....[29]....
        /*0130*/ 	.word	0x00012bb0


	//   ....[30]....
        /*0134*/ 	.word	0x00012c10


	//----- nvinfo : EIATTR_EXIT_INSTR_OFFSETS
	.align		4
.L_1154:
        /*0138*/ 	.byte	0x04, 0x1c
        /*013a*/ 	.short	(.L_1156 - .L_1155)


	//   ....[0]....
.L_1155:
        /*013c*/ 	.word	0x00000570


	//   ....[1]....
        /*0140*/ 	.word	0x00012540


	//----- nvinfo : EIATTR_MAX_THREADS
	.align		4
.L_1156:
        /*0144*/ 	.byte	0x04, 0x05
        /*0146*/ 	.short	(.L_1158 - .L_1157)
.L_1157:
        /*0148*/ 	.word	0x00000100
        /*014c*/ 	.word	0x00000001
        /*0150*/ 	.word	0x00000001


	//----- nvinfo : EIATTR_CRS_STACK_SIZE
	.align		4
.L_1158:
        /*0154*/ 	.byte	0x04, 0x1e
        /*0156*/ 	.short	(.L_1160 - .L_1159)
.L_1159:
        /*0158*/ 	.word	0x00000000
.L_1160:


//--------------------- .nv.info._ZN10layer_norm31ln_parallel_residual_fwd_kernelINS_13Kernel_traitsIf13__nv_bfloat16fS2_fjLj6144ELj1ELj1ELj8ELj16ENS_18Kernel_traits_baseILj6144EfS2_fS2_fjLj256EEEEELb0ELb0ELb0EEEvNS_9FwdParamsE --------------------------
	.section	.nv.info._ZN10layer_norm31ln_parallel_residual_fwd_kernelINS_13Kernel_traitsIf13__nv_bfloat16fS2_fjLj6144ELj1ELj1ELj8ELj16ENS_18Kernel_traits_baseILj6144EfS2_fS2_fjLj256EEEEELb0ELb0ELb0EEEvNS_9FwdParamsE,"",@"SHT_CUDA_INFO"
	.sectionflags	@""
	.align	4


	//----- nvinfo : EIATTR_CUDA_API_VERSION
	.align		4
        /*0000*/ 	.byte	0x04, 0x37
        /*0002*/ 	.short	(.L_1162 - .L_1161)
.L_1161:
        /*0004*/ 	.word	0x00000082


	//----- nvinfo : EIATTR_SW2861232_WAR
	.align		4
.L_1162:
        /*0008*/ 	.byte	0x01, 0x35
	.zero		2


	//----- nvinfo : EIATTR_PARAM_CBANK
	.align		4
        /*000c*/ 	.byte	0x04, 0x0a
        /*000e*/ 	.short	(.L_1164 - .L_1163)
	.align		4
.L_1163:
        /*0010*/ 	.word	index@(.nv.constant0._ZN10layer_norm31ln_parallel_residual_fwd_kernelINS_13Kernel_traitsIf13__nv_bfloat16fS2_fjLj6144ELj1ELj1ELj8ELj16ENS_18Kernel_traits_baseILj6144EfS2_fS2_fjLj256EEEEELb0ELb0ELb0EEEvNS_9FwdParamsE)
        /*0014*/ 	.short	0x0160
        /*0016*/ 	.short	0x00e8


	//----- nvinfo : EIATTR_CBANK_PARAM_SIZE
	.align		4
.L_1164:
        /*0018*/ 	.byte	0x03, 0x19
        /*001a*/ 	.short	0x00e8


	//----- nvinfo : EIATTR_KPARAM_INFO
	.align		4
        /*001c*/ 	.byte	0x04, 0x17
        /*001e*/ 	.short	(.L_1166 - .L_1165)
.L_1165:
        /*0020*/ 	.word	0x00000000
        /*0024*/ 	.short	0x0000
        /*0026*/ 	.short	0x0000
        /*0028*/ 	.byte	0x00, 0xf0, 0xa1, 0x03


	//----- nvinfo : EIATTR_MAXREG_COUNT
	.align		4
.L_1166:
        /*002c*/ 	.byte	0x03, 0x1b
        /*002e*/ 	.short	0x00ff


	//----- nvinfo : EIATTR_NUM_BARRIERS
	.align		4
        /*0030*/ 	.byte	0x02, 0x4c
        /*0032*/ 	.byte	0x01
	.zero		1


	//----- nvinfo : EIATTR_MERCURY_ISA_VERSION
	.align		4
        /*0034*/ 	.byte	0x03, 0x5f
        /*0036*/ 	.short	0x0000


	//----- nvinfo : EIATTR_COOP_GROUP_MASK_REGIDS
	.align		4
        /*0038*/ 	.byte	0x04, 0x29
        /*003a*/ 	.short	(.L_1168 - .L_1167)


	//   ....[0]....
.L_1167:
        /*003c*/ 	.word	0xffffffff


	//   ....[1]....
        /*0040*/ 	.word	0xffffffff


	//   ....[2]....
        /*0044*/ 	.word	0xffffffff


	//   ....[3]....
        /*0048*/ 	.word	0xffffffff


	//   ....[4]....
        /*004c*/ 	.word	0xffffffff


	//   ....[5]....
        /*0050*/ 	.word	0xffffffff


	//   ....[6]....
        /*0054*/ 	.word	0xffffffff


	//   ....[7]....
        /*0058*/ 	.word	0xffffffff


	//   ....[8]....
        /*005c*/ 	.word	0xffffffff


	//   ....[9]....
        /*0060*/ 	.word	0xffffffff


	//   ....[10]....
        /*0064*/ 	.word	0xffffffff


	//   ....[11]....
        /*0068*/ 	.word	0xffffffff


	//   ....[12]....
        /*006c*/ 	.word	0xffffffff


	//   ....[13]....
        /*0070*/ 	.word	0xffffffff


	//   ....[14]....
        /*0074*/ 	.word	0xffffffff


	//   ....[15]....
        /*0078*/ 	.word	0xffffffff


	//   ....[16]....
        /*007c*/ 	.word	0xffffffff


	//   ....[17]....
        /*0080*/ 	.word	0xffffffff


	//   ....[18]....
        /*0084*/ 	.word	0xffffffff


	//   ....[19]....
        /*0088*/ 	.word	0xffffffff


	//   ....[20]....
        /*008c*/ 	.word	0xffffffff


	//   ....[21]....
        /*0090*/ 	.word	0xffffffff


	//   ....[22]....
        /*0094*/ 	.word	0xffffffff


	//   ....[23]....
        /*0098*/ 	.word	0xffffffff


	//   ....[24]....
        /*009c*/ 	.word	0xffffffff


	//   ....[25]....
        /*00a0*/ 	.word	0xffffffff


	//   ....[26]....
        /*00a4*/ 	.word	0xffffffff


	//   ....[27]....
        /*00a8*/ 	.word	0xffffffff


	//   ....[28]....
        /*00ac*/ 	.word	0xffffffff


	//   ....[29]....
        /*00b0*/ 	.word	0xffffffff


	//   ....[30]....
        /*00b4*/ 	.word	0xffffffff


	//----- nvinfo : EIATTR_COOP_GROUP_INSTR_OFFSETS
	.align		4
.L_1168:
        /*00b8*/ 	.byte	0x04, 0x28
        /*00ba*/ 	.short	(.L_1170 - .L_1169)


	//   ....[0]....
.L_1169:
        /*00bc*/ 	.word	0x00001b70


	//   ....[1]....
        /*00c0*/ 	.word	0x00001ba0


	//   ....[2]....
        /*00c4*/ 	.word	0x00001bc0


	//   ....[3]....
        /*00c8*/ 	.word	0x00001be0


	//   ....[4]....
        /*00cc*/ 	.word	0x00001c00


	//   ....[5]....
        /*00d0*/ 	.word	0x00001f40


	//   ....[6]....
        /*00d4*/ 	.word	0x00001f60


	//   ....[7]....
        /*00d8*/ 	.word	0x00001f80


	//   ....[8]....
        /*00dc*/ 	.word	0x00001fa0


	//   ....[9]....
        /*00e0*/ 	.word	0x00001fc0


	//   ....[10]....
        /*00e4*/ 	.word	0x000020e0


	//   ....[11]....
        /*00e8*/ 	.word	0x00002140


	//   ....[12]....
        /*00ec*/ 	.word	0x00002170


	//   ....[13]....
        /*00f0*/ 	.word	0x00002180


	//   ....[14]....
        /*00f4*/ 	.word	0x00002210


	//   ....[15]....
        /*00f8*/ 	.word	0x00002240


	//   ....[16]....
        /*00fc*/ 	.word	0x00002270


	//   ....[17]....
        /*0100*/ 	.word	0x00002320


	//   ....[18]....
        /*0104*/ 	.word	0x00002360


	//   ....[19]....
        /*0108*/ 	.word	0x00002410


	//   ....[20]....
        /*010c*/ 	.word	0x00002440


	//   ....[21]....
        /*0110*/ 	.word	0x00002eb0


	//   ....[22]....
        /*0114*/ 	.word	0x00002f20


	//   ....[23]....
        /*0118*/ 	.word	0x00002f80


	//   ....[24]....
        /*011c*/ 	.word	0x00002fe0


	//   ....[25]....
        /*0120*/ 	.word	0x00003040


	//   ....[26]....
        /*0124*/ 	.word	0x000033c0


	//   ....[27]....
        /*0128*/ 	.word	0x00003420


	//   ....[28]....
        /*012c*/ 	.word	0x00003480


	//   ....[29]....
        /*0130*/ 	.word	0x000034e0


	//   ....[30]....
        /*0134*/ 	.word	0x00003550


	//----- nvinfo : EIATTR_EXIT_INSTR_OFFSETS
	.align		4
.L_1170:
        /*0138*/ 	.byte	0x04, 0x1c
        /*013a*/ 	.short	(.L_1172 - .L_1171)


	//   ....[0]....
.L_1171:
        /*013c*/ 	.word	0x00000740


	//   ....[1]....
        /*0140*/ 	.word	0x00002e60


	//----- nvinfo : EIATTR_MAX_THREADS
	.align		4
.L_1172:
        /*0144*/ 	.byte	0x04, 0x05
        /*0146*/ 	.short	(.L_1174 - .L_1173)
.L_1173:
        /*0148*/ 	.word	0x00000100
        /*014c*/ 	.word	0x00000001
        /*0150*/ 	.word	0x00000001


	//----- nvinfo : EIATTR_CRS_STACK_SIZE
	.align		4
.L_1174:
        /*0154*/ 	.byte	0x04, 0x1e
        /*0156*/ 	.short	(.L_1176 - .L_1175)
.L_1175:
        /*0158*/ 	.word	0x00000000
.L_1176:


//--------------------- .nv.info._ZN10layer_norm31ln_parallel_residual_fwd_kernelINS_13Kernel_traitsIf13__nv_bfloat16fS2_fjLj6144ELj1ELj1ELj8ELj16ENS_18Kernel_traits_baseILj6144EfS2_fS2_fjLj256EEEEELb0ELb0ELb1EEEvNS_9FwdParamsE --------------------------
	.section	.nv.info._ZN10layer_norm31ln_parallel_residual_fwd_kernelINS_13Kernel_traitsIf13__nv_bfloat16fS2_fjLj6144ELj1ELj1ELj8ELj16ENS_18Kernel_traits_baseILj6144EfS2_fS2_fjLj256EEEEELb0ELb0ELb1EEEvNS_9FwdParamsE,"",@"SHT_CUDA_INFO"
	.sectionflags	@""
	.align	4


	//----- nvinfo : EIATTR_CUDA_API_VERSION
	.align		4
        /*0000*/ 	.byte	0x04, 0x37
        /*0002*/ 	.short	(.L_1178 - .L_1177)
.L_1177:
        /*0004*/ 	.word	0x00000082


	//----- nvinfo : EIATTR_SW2861232_WAR
	.align		4
.L_1178:
        /*0008*/ 	.byte	0x01, 0x35
	.zero		2


	//----- nvinfo : EIATTR_PARAM_CBANK
	.align		4
        /*000c*/ 	.byte	0x04, 0x0a
        /*000e*/ 	.short	(.L_1180 - .L_1179)
	.align		4
.L_1179:
        /*0010*/ 	.word	index@(.nv.constant0._ZN10layer_norm31ln_parallel_residual_fwd_kernelINS_13Kernel_traitsIf13__nv_bfloat16fS2_fjLj6144ELj1ELj1ELj8ELj16ENS_18Kernel_traits_baseILj6144EfS2_fS2_fjLj256EEEEELb0ELb0ELb1EEEvNS_9FwdParamsE)
        /*0014*/ 	.short	0x0160
        /*0016*/ 	.short	0x00e8


	//----- nvinfo : EIATTR_CBANK_PARAM_SIZE
	.align		4
.L_1180:
        /*0018*/ 	.byte	0x03, 0x19
        /*001a*/ 	.short	0x00e8


	//----- nvinfo : EIATTR_KPARAM_INFO
	.align		4
        /*001c*/ 	.byte	0x04, 0x17
        /*001e*/ 	.short	(.L_1182 - .L_1181)
.L_1181:
        /*0020*/ 	.word	0x00000000
        /*0024*/ 	.short	0x0000
        /*0026*/ 	.short	0x0000
        /*0028*/ 	.byte	0x00, 0xf0, 0xa1, 0x03


	//----- nvinfo : EIATTR_MAXREG_COUNT
	.align		4
.L_1182:
        /*002c*/ 	.byte	0x03, 0x1b
        /*002e*/ 	.short	0x00ff


	//----- nvinfo : EIATTR_NUM_BARRIERS
	.align		4
        /*0030*/ 	.byte	0x02, 0x4c
        /*0032*/ 	.byte	0x01
	.zero		1


	//----- nvinfo : EIATTR_MERCURY_ISA_VERSION
	.align		4
        /*0034*/ 	.byte	0x03, 0x5f
        /*0036*/ 	.short	0x0000


	//----- nvinfo : EIATTR_COOP_GROUP_MASK_REGIDS
	.align		4
        /*0038*/ 	.byte	0x04, 0x29
        /*003a*/ 	.short	(.L_1184 - .L_1183)


	//   ....[0]....
.L_1183:
        /*003c*/ 	.word	0xffffffff


	//   ....[1]....
        /*0040*/ 	.word	0xffffffff


	//   ....[2]....
        /*0044*/ 	.word	0xffffffff


	//   ....[3]....
        /*0048*/ 	.word	0xffffffff


	//   ....[4]....
        /*004c*/ 	.word	0xffffffff


	//   ....[5]....
        /*0050*/ 	.word	0xffffffff


	//   ....[6]....
        /*0054*/ 	.word	0xffffffff


	//   ....[7]....
        /*0058*/ 	.word	0xffffffff


	//   ....[8]....
        /*005c*/ 	.word	0xffffffff


	//   ....[9]....
        /*0060*/ 	.word	0xffffffff


	//   ....[10]....
        /*0064*/ 	.word	0xffffffff


	//   ....[11]....
        /*0068*/ 	.word	0xffffffff


	//   ....[12]....
        /*006c*/ 	.word	0xffffffff


	//   ....[13]....
        /*0070*/ 	.word	0xffffffff


	//   ....[14]....
        /*0074*/ 	.word	0xffffffff


	//   ....[15]....
        /*0078*/ 	.word	0xffffffff


	//   ....[16]....
        /*007c*/ 	.word	0xffffffff


	//   ....[17]....
        /*0080*/ 	.word	0xffffffff


	//   ....[18]....
        /*0084*/ 	.word	0xffffffff


	//   ....[19]....
        /*0088*/ 	.word	0xffffffff


	//   ....[20]....
        /*008c*/ 	.word	0xffffffff


	//   ....[21]....
        /*0090*/ 	.word	0xffffffff


	//   ....[22]....
        /*0094*/ 	.word	0xffffffff


	//   ....[23]....
        /*0098*/ 	.word	0xffffffff


	//   ....[24]....
        /*009c*/ 	.word	0xffffffff


	//   ....[25]....
        /*00a0*/ 	.word	0xffffffff


	//   ....[26]....
        /*00a4*/ 	.word	0xffffffff


	//   ....[27]....
        /*00a8*/ 	.word	0xffffffff


	//   ....[28]....
        /*00ac*/ 	.word	0xffffffff


	//   ....[29]....
        /*00b0*/ 	.word	0xffffffff


	//   ....[30]....
        /*00b4*/ 	.word	0xffffffff


	//----- nvinfo : EIATTR_COOP_GROUP_INSTR_OFFSETS
	.align		4
.L_1184:
        /*00b8*/ 	.byte	0x04, 0x28
        /*00ba*/ 	.short	(.L_1186 - .L_1185)


	//   ....[0]....
.L_1185:
        /*00bc*/ 	.word	0x000015e0


	//   ....[1]....
        /*00c0*/ 	.word	0x00001610


	//   ....[2]....
        /*00c4*/ 	.word	0x00001630


	//   ....[3]....
        /*00c8*/ 	.word	0x00001650


	//   ....[4]....
        /*00cc*/ 	.word	0x00001670


	//   ....[5]....
        /*00d0*/ 	.word	0x000019a0


	//   ....[6]....
        /*00d4*/ 	.word	0x000019c0


	//   ....[7]....
        /*00d8*/ 	.word	0x000019e0


	//   ....[8]....
        /*00dc*/ 	.word	0x00001a00


	//   ....[9]....
        /*00e0*/ 	.word	0x00001a20


	//   ....[10]....
        /*00e4*/ 	.word	0x00001af0


	//   ....[11]....
        /*00e8*/ 	.word	0x00001b50


	//   ....[12]....
        /*00ec*/ 	.word	0x00001ba0


	//   ....[13]....
        /*00f0*/ 	.word	0x00001bb0


	//   ....[14]....
        /*00f4*/ 	.word	0x00001c60


	//   ....[15]....
        /*00f8*/ 	.word	0x00001c80


	//   ....[16]....
        /*00fc*/ 	.word	0x00001ca0


	//   ....[17]....
        /*0100*/ 	.word	0x00001d50


	//   ....[18]....
        /*0104*/ 	.word	0x00001d80


	//   ....[19]....
        /*0108*/ 	.word	0x00001e40


	//   ....[20]....
        /*010c*/ 	.word	0x00001e60


	//   ....[21]....
        /*0110*/ 	.word	0x000028c0


	//   ....[22]....
        /*0114*/ 	.word	0x00002930


	//   ....[23]....
        /*0118*/ 	.word	0x00002990


	//   ....[24]....
        /*011c*/ 	.word	0x000029f0


	//   ....[25]....
        /*0120*/ 	.word	0x00002a50


	//   ....[26]....
        /*0124*/ 	.word	0x00002dc0


	//   ....[27]....
        /*0128*/ 	.word	0x00002e20


	//   ....[28]....
        /*012c*/ 	.word	0x00002e80


	//   ....[29]....
        /*0130*/ 	.word	0x00002ee0


	//   ....[30]....
        /*0134*/ 	.word	0x00002f40


	//----- nvinfo : EIATTR_EXIT_INSTR_OFFSETS
	.align		4
.L_1186:
        /*0138*/ 	.byte	0x04, 0x1c
        /*013a*/ 	.short	(.L_1188 - .L_1187)


	//   ....[0]....
.L_1187:
        /*013c*/ 	.word	0x000003b0


	//   ....[1]....
        /*0140*/ 	.word	0x00002870


	//----- nvinfo : EIATTR_MAX_THREADS
	.align		4
.L_1188:
        /*0144*/ 	.byte	0x04, 0x05
        /*0146*/ 	.short	(.L_1190 - .L_1189)
.L_1189:
        /*0148*/ 	.word	0x00000100
        /*014c*/ 	.word	0x00000001
        /*0150*/ 	.word	0x00000001


	//----- nvinfo : EIATTR_CRS_STACK_SIZE
	.align		4
.L_1190:
        /*0154*/ 	.byte	0x04, 0x1e
        /*0156*/ 	.short	(.L_1192 - .L_1191)
.L_1191:
        /*0158*/ 	.word	0x00000000
.L_1192:


//--------------------- .nv.info._ZN10layer_norm31ln_parallel_residual_fwd_kernelINS_13Kernel_traitsIf13__nv_bfloat16fS2_fjLj6144ELj1ELj1ELj8ELj16ENS_18Kernel_traits_baseILj6144EfS2_fS2_fjLj256EEEEELb0ELb1ELb0EEEvNS_9FwdParamsE --------------------------
	.section	.nv.info._ZN10layer_norm31ln_parallel_residual_fwd_kernelINS_13Kernel_traitsIf13__nv_bfloat16fS2_fjLj6144ELj1ELj1ELj8ELj16ENS_18Kernel_traits_baseILj6144EfS2_fS2_fjLj256EEEEELb0ELb1ELb0EEEvNS_9FwdParamsE,"",@"SHT_CUDA_INFO"
	.sectionflags	@""
	.align	4


	//----- nvinfo : EIATTR_CUDA_API_VERSION
	.align		4
        /*0000*/ 	.byte	0x04, 0x37
        /*0002*/ 	.short	(.L_1194 - .L_1193)
.L_1193:
        /*0004*/ 	.word	0x00000082


	//----- nvinfo : EIATTR_SW2861232_WAR
	.align		4
.L_1194:
        /*0008*/ 	.byte	0x01, 0x35
	.zero		2


	//----- nvinfo : EIATTR_PARAM_CBANK
	.align		4
        /*000c*/ 	.byte	0x04, 0x0a
        /*000e*/ 	.short	(.L_1196 - .L_1195)
	.align		4
.L_1195:
        /*0010*/ 	.word	index@(.nv.constant0._ZN10layer_norm31ln_parallel_residual_fwd_kernelINS_13Kernel_traitsIf13__nv_bfloat16fS2_fjLj6144ELj1ELj1ELj8ELj16ENS_18Kernel_traits_baseILj6144EfS2_fS2_fjLj256EEEEELb0ELb1ELb0EEEvNS_9FwdParamsE)
        /*0014*/ 	.short	0x0160
        /*0016*/ 	.short	0x00e8


	//----- nvinfo : EIATTR_CBANK_PARAM_SIZE
	.align		4
.L_1196:
        /*0018*/ 	.byte	0x03, 0x19
        /*001a*/ 	.short	0x00e8


	//----- nvinfo : EIATTR_KPARAM_INFO
	.align		4
        /*001c*/ 	.byte	0x04, 0x17
        /*001e*/ 	.short	(.L_1198 - .L_1197)
.L_1197:
        /*0020*/ 	.word	0x00000000
        /*0024*/ 	.short	0x0000
        /*0026*/ 	.short	0x0000
        /*0028*/ 	.byte	0x00, 0xf0, 0xa1, 0x03


	//----- nvinfo : EIATTR_MAXREG_COUNT
	.align		4
.L_1198:
        /*002c*/ 	.byte	0x03, 0x1b
        /*002e*/ 	.short	0x00ff


	//----- nvinfo : EIATTR_NUM_BARRIERS
	.align		4
        /*0030*/ 	.byte	0x02, 0x4c
        /*0032*/ 	.byte	0x01
	.zero		1


	//----- nvinfo : EIATTR_MERCURY_ISA_VERSION
	.align		4
        /*0034*/ 	.byte	0x03, 0x5f
        /*0036*/ 	.short	0x0000


	//----- nvinfo : EIATTR_COOP_GROUP_MASK_REGIDS
	.align		4
        /*0038*/ 	.byte	0x04, 0x29
        /*003a*/ 	.short	(.L_1200 - .L_1199)


	//   ....[0]....
.L_1199:
        /*003c*/ 	.word	0xffffffff


	//   ....[1]....
        /*0040*/ 	.word	0xffffffff


	//   ....[2]....
        /*0044*/ 	.word	0xffffffff


	//   ....[3]....
        /*0048*/ 	.word	0xffffffff


	//   ....[4]....
        /*004c*/ 	.word	0xffffffff


	//   ....[5]....
        /*0050*/ 	.word	0xffffffff


	//   ....[6]....
        /*0054*/ 	.word	0xffffffff


	//   ....[7]....
        /*0058*/ 	.word	0xffffffff


	//   ....[8]....
        /*005c*/ 	.word	0xffffffff


	//   ....[9]....
        /*0060*/ 	.word	0xffffffff


	//   ....[10]....
        /*0064*/ 	.word	0xffffffff


	//   ....[11]....
        /*0068*/ 	.word	0xffffffff


	//   ....[12]....
        /*006c*/ 	.word	0xffffffff


	//   ....[13]....
        /*0070*/ 	.word	0xffffffff


	//   ....[14]....
        /*0074*/ 	.word	0xffffffff


	//   ....[15]....
        /*0078*/ 	.word	0xffffffff


	//   ....[16]....
        /*007c*/ 	.word	0xffffffff


	//   ....[17]....
        /*0080*/ 	.word	0xffffffff


	//   ....[18]....
        /*0084*/ 	.word	0xffffffff


	//   ....[19]....
        /*0088*/ 	.word	0xffffffff


	//   ....[20]....
        /*008c*/ 	.word	0xffffffff


	//   ....[21]....
        /*0090*/ 	.word	0xffffffff


	//   ....[22]....
        /*0094*/ 	.word	0xffffffff


	//   ....[23]....
        /*0098*/ 	.word	0xffffffff


	//   ....[24]....
        /*009c*/ 	.word	0xffffffff


	//   ....[25]....
        /*00a0*/ 	.word	0xffffffff


	//   ....[26]....
        /*00a4*/ 	.word	0xffffffff


	//   ....[27]....
        /*00a8*/ 	.word	0xffffffff


	//   ....[28]....
        /*00ac*/ 	.word	0xffffffff


	//   ....[29]....
        /*00b0*/ 	.word	0xffffffff


	//   ....[30]....
        /*00b4*/ 	.word	0xffffffff


	//----- nvinfo : EIATTR_COOP_GROUP_INSTR_OFFSETS
	.align		4
.L_1200:
        /*00b8*/ 	.byte	0x04, 0x28
        /*00ba*/ 	.short	(.L_1202 - .L_1201)


	//   ....[0]....
.L_1201:
        /*00bc*/ 	.word	0x00001870


	//   ....[1]....
        /*00c0*/ 	.word	0x000018a0


	//   ....[2]....
        /*00c4*/ 	.word	0x000018c0


	//   ....[3]....
        /*00c8*/ 	.word	0x000018e0


	//   ....[4]....
        /*00cc*/ 	.word	0x00001900


	//   ....[5]....
        /*00d0*/ 	.word	0x00001c40


	//   ....[6]....
        /*00d4*/ 	.word	0x00001c60


	//   ....[7]....
        /*00d8*/ 	.word	0x00001c80


	//   ....[8]....
        /*00dc*/ 	.word	0x00001ca0


	//   ....[9]....
        /*00e0*/ 	.word	0x00001cc0


	//   ....[10]....
        /*00e4*/ 	.word	0x00001de0


	//   ....[11]....
        /*00e8*/ 	.word	0x00001e30


	//   ....[12]....
        /*00ec*/ 	.word	0x00001e60


	//   ....[13]....
        /*00f0*/ 	.word	0x00001e80


	//   ....[14]....
        /*00f4*/ 	.word	0x00001f20


	//   ....[15]....
        /*00f8*/ 	.word	0x00001f40


	//   ....[16]....
        /*00fc*/ 	.word	0x00001f60


	//   ....[17]....
        /*0100*/ 	.word	0x00002000


	//   ....[18]....
        /*0104*/ 	.word	0x00002050


	//   ....[19]....
        /*0108*/ 	.word	0x00002120


	//   ....[20]....
        /*010c*/ 	.word	0x00002130


	//   ....[21]....
        /*0110*/ 	.word	0x00002910


	//   ....[22]....
        /*0114*/ 	.word	0x00002980


	//   ....[23]....
        /*0118*/ 	.word	0x000029e0


	//   ....[24]....
        /*011c*/ 	.word	0x00002a40


	//   ....[25]....
        /*0120*/ 	.word	0x00002aa0


	//   ....[26]....
        /*0124*/ 	.word	0x00002e20


	//   ....[27]....
        /*0128*/ 	.word	0x00002e80


	//   ....[28]....
        /*012c*/ 	.word	0x00002ee0


	//   ....[29]....
        /*0130*/ 	.word	0x00002f40


	//   ....[30]....
        /*0134*/ 	.word	0x00002fb0


	//----- nvinfo : EIATTR_EXIT_INSTR_OFFSETS
	.align		4
.L_1202:
        /*0138*/ 	.byte	0x04, 0x1c
        /*013a*/ 	.short	(.L_1204 - .L_1203)


	//   ....[0]....
.L_1203:
        /*013c*/ 	.word	0x00000440


	//   ....[1]....
        /*0140*/ 	.word	0x000028c0


	//----- nvinfo : EIATTR_MAX_THREADS
	.align		4
.L_1204:
        /*0144*/ 	.byte	0x04, 0x05
        /*0146*/ 	.short	(.L_1206 - .L_1205)
.L_1205:
        /*0148*/ 	.word	0x00000100
        /*014c*/ 	.word	0x00000001
        /*0150*/ 	.word	0x00000001


	//----- nvinfo : EIATTR_CRS_STACK_SIZE
	.align		4
.L_1206:
        /*0154*/ 	.byte	0x04, 0x1e
        /*0156*/ 	.short	(.L_1208 - .L_1207)
.L_1207:
        /*0158*/ 	.word	0x00000000
.L_1208:


//--------------------- .nv.info._ZN10layer_norm31ln_parallel_residual_fwd_kernelINS_13Kernel_traitsIf13__nv_bfloat16fS2_fjLj6144ELj1ELj1ELj8ELj16ENS_18Kernel_traits_baseILj6144EfS2_fS2_fjLj256EEEEELb0ELb1ELb1EEEvNS_9FwdParamsE --------------------------
	.section	.nv.info._ZN10layer_norm31ln_parallel_residual_fwd_kernelINS_13Kernel_traitsIf13__nv_bfloat16fS2_fjLj6144ELj1ELj1ELj8ELj16ENS_18Kernel_traits_baseILj6144EfS2_fS2_fjLj256EEEEELb0ELb1ELb1EEEvNS_9FwdParamsE,"",@"SHT_CUDA_INFO"
	.sectionflags	@""
	.align	4


	//----- nvinfo : EIATTR_CUDA_API_VERSION
	.align		4
        /*0000*/ 	.byte	0x04, 0x37
        /*0002*/ 	.short	(.L_1210 - .L_1209)
.L_1209:
        /*0004*/ 	.word	0x00000082


	//----- nvinfo : EIATTR_SW2861232_WAR
	.align		4
.L_1210:
        /*0008*/ 	.byte	0x01, 0x35
	.zero		2


	//----- nvinfo : EIATTR_PARAM_CBANK
	.align		4
        /*000c*/ 	.byte	0x04, 0x0a
        /*000e*/ 	.short	(.L_1212 - .L_1211)
	.align		4
.L_1211:
        /*0010*/ 	.word	index@(.nv.constant0._ZN10layer_norm31ln_parallel_residual_fwd_kernelINS_13Kernel_traitsIf13__nv_bfloat16fS2_fjLj6144ELj1ELj1ELj8ELj16ENS_18Kernel_traits_baseILj6144EfS2_fS2_fjLj256EEEEELb0ELb1ELb1EEEvNS_9FwdParamsE)
        /*0014*/ 	.short	0x0160
        /*0016*/ 	.short	0x00e8


	//----- nvinfo : EIATTR_CBANK_PARAM_SIZE
	.align		4
.L_1212:
        /*0018*/ 	.byte	0x03, 0x19
        /*001a*/ 	.short	0x00e8


	//----- nvinfo : EIATTR_KPARAM_INFO
	.align		4
        /*001c*/ 	.byte	0x04, 0x17
        /*001e*/ 	.short	(.L_1214 - .L_1213)
.L_1213:
        /*0020*/ 	.word	0x00000000
        /*0024*/ 	.short	0x0000
        /*0026*/ 	.short	0x0000
        /*0028*/ 	.byte	0x00, 0xf0, 0xa1, 0x03


	//----- nvinfo : EIATTR_MAXREG_COUNT
	.align		4
.L_1214:
        /*002c*/ 	.byte	0x03, 0x1b
        /*002e*/ 	.short	0x00ff


	//----- nvinfo : EIATTR_NUM_BARRIERS
	.align		4
        /*0030*/ 	.byte	0x02, 0x4c
        /*0032*/ 	.byte	0x01
	.zero		1


	//----- nvinfo : EIATTR_MERCURY_ISA_VERSION
	.align		4
        /*0034*/ 	.byte	0x03, 0x5f
        /*0036*/ 	.short	0x0000


	//----- nvinfo : EIATTR_COOP_GROUP_MASK_REGIDS
	.align		4
        /*0038*/ 	.byte	0x04, 0x29
        /*003a*/ 	.short	(.L_1216 - .L_1215)


	//   ....[0]....
.L_1215:
        /*003c*/ 	.word	0xffffffff


	//   ....[1]....
        /*0040*/ 	.word	0xffffffff


	//   ....[2]....
        /*0044*/ 	.word	0xffffffff


	//   ....[3]....
        /*0048*/ 	.word	0xffffffff


	//   ....[4]....
        /*004c*/ 	.word	0xffffffff


	//   ....[5]....
        /*0050*/ 	.word	0xffffffff


	//   ....[6]....
        /*0054*/ 	.word	0xffffffff


	//   ....[7]....
        /*0058*/ 	.word	0xffffffff


	//   ....[8]....
        /*005c*/ 	.word	0xffffffff


	//   ....[9]....
        /*0060*/ 	.word	0xffffffff


	//   ....[10]....
        /*0064*/ 	.word	0xffffffff


	//   ....[11]....
        /*0068*/ 	.word	0xffffffff


	//   ....[12]....
        /*006c*/ 	.word	0xffffffff


	//   ....[13]....
        /*0070*/ 	.word	0xffffffff


	//   ....[14]....
        /*0074*/ 	.word	0xffffffff


	//   ....[15]....
        /*0078*/ 	.word	0xffffffff


	//   ....[16]....
        /*007c*/ 	.word	0xffffffff


	//   ....[17]....
        /*0080*/ 	.word	0xffffffff


	//   ....[18]....
        /*0084*/ 	.word	0xffffffff


	//   ....[19]....
        /*0088*/ 	.word	0xffffffff


	//   ....[20]....
        /*008c*/ 	.word	0xffffffff


	//   ....[21]....
        /*0090*/ 	.word	0xffffffff


	//   ....[22]....
        /*0094*/ 	.word	0xffffffff


	//   ....[23]....
        /*0098*/ 	.word	0xffffffff


	//   ....[24]....
        /*009c*/ 	.word	0xffffffff


	//   ....[25]....
        /*00a0*/ 	.word	0xffffffff


	//   ....[26]....
        /*00a4*/ 	.word	0xffffffff


	//   ....[27]....
        /*00a8*/ 	.word	0xffffffff


	//   ....[28]....
        /*00ac*/ 	.word	0xffffffff


	//   ....[29]....
        /*00b0*/ 	.word	0xffffffff


	//   ....[30]....
        /*00b4*/ 	.word	0xffffffff


	//----- nvinfo : EIATTR_COOP_GROUP_INSTR_OFFSETS
	.align		4
.L_1216:
        /*00b8*/ 	.byte	0x04, 0x28
        /*00ba*/ 	.short	(.L_1218 - .L_1217)


	//   ....[0]....
.L_1217:
        /*00bc*/ 	.word	0x00001360


	//   ....[1]....
        /*00c0*/ 	.word	0x00001390


	//   ....[2]....
        /*00c4*/ 	.word	0x000013b0


	//   ....[3]....
        /*00c8*/ 	.word	0x000013d0


	//   ....[4]....
        /*00cc*/ 	.word	0x000013f0


	//   ....[5]....
        /*00d0*/ 	.word	0x00001720


	//   ....[6]....
        /*00d4*/ 	.word	0x00001740


	//   ....[7]....
        /*00d8*/ 	.word	0x00001760


	//   ....[8]....
        /*00dc*/ 	.word	0x00001780


	//   ....[9]....
        /*00e0*/ 	.word	0x000017a0


	//   ....[10]....
        /*00e4*/ 	.word	0x000018a0


	//   ....[11]....
        /*00e8*/ 	.word	0x000018f0


	//   ....[12]....
        /*00ec*/ 	.word	0x00001920


	//   ....[13]....
        /*00f0*/ 	.word	0x00001940


	//   ....[14]....
        /*00f4*/ 	.word	0x000019e0


	//   ....[15]....
        /*00f8*/ 	.word	0x00001a10


	//   ....[16]....
        /*00fc*/ 	.word	0x00001a30


	//   ....[17]....
        /*0100*/ 	.word	0x00001ad0


	//   ....[18]....
        /*0104*/ 	.word	0x00001b10


	//   ....[19]....
        /*0108*/ 	.word	0x00001bb0


	//   ....[20]....
        /*010c*/ 	.word	0x00001be0


	//   ....[21]....
        /*0110*/ 	.word	0x00002310


	//   ....[22]....
        /*0114*/ 	.word	0x00002380


	//   ....[23]....
        /*0118*/ 	.word	0x000023e0


	//   ....[24]....
        /*011c*/ 	.word	0x00002440


	//   ....[25]....
        /*0120*/ 	.word	0x000024a0


	//   ....[26]....
        /*0124*/ 	.word	0x00002810


	//   ....[27]....
        /*0128*/ 	.word	0x00002870


	//   ....[28]....
        /*012c*/ 	.word	0x000028d0


	//   ....[29]....
        /*0130*/ 	.word	0x00002930


	//   ....[30]....
        /*0134*/ 	.word	0x00002990


	//----- nvinfo : EIATTR_EXIT_INSTR_OFFSETS
	.align		4
.L_1218:
        /*0138*/ 	.byte	0x04, 0x1c
        /*013a*/ 	.short	(.L_1220 - .L_1219)


	//   ....[0]....
.L_1219:
        /*013c*/ 	.word	0x00000200


	//   ....[1]....
        /*0140*/ 	.word	0x000022c0


	//----- nvinfo : EIATTR_MAX_THREADS
	.align		4
.L_1220:
        /*0144*/ 	.byte	0x04, 0x05
        /*0146*/ 	.short	(.L_1222 - .L_1221)
.L_1221:
        /*0148*/ 	.word	0x00000100
        /*014c*/ 	.word	0x00000001
        /*0150*/ 	.word	0x00000001


	//----- nvinfo : EIATTR_CRS_STACK_SIZE
	.align		4
.L_1222:
        /*0154*/ 	.byte	0x04, 0x1e
        /*0156*/ 	.short	(.L_1224 - .L_1223)
.L_1223:
        /*0158*/ 	.word	0x00000000
.L_1224:


//--------------------- .nv.info._ZN10layer_norm31ln_parallel_residual_fwd_kernelINS_13Kernel_traitsIf13__nv_bfloat16fS2_fjLj6144ELj1ELj1ELj8ELj16ENS_18Kernel_traits_baseILj6144EfS2_fS2_fjLj256EEEEELb1ELb0ELb0EEEvNS_9FwdParamsE --------------------------
	.section	.nv.info._ZN10layer_norm31ln_parallel_residual_fwd_kernelINS_13Kernel_traitsIf13__nv_bfloat16fS2_fjLj6144ELj1ELj1ELj8ELj16ENS_18Kernel_traits_baseILj6144EfS2_fS2_fjLj256EEEEELb1ELb0ELb0EEEvNS_9FwdParamsE,"",@"SHT_CUDA_INFO"
	.sectionflags	@""
	.align	4


	//----- nvinfo : EIATTR_CUDA_API_VERSION
	.align		4
        /*0000*/ 	.byte	0x04, 0x37
        /*0002*/ 	.short	(.L_1226 - .L_1225)
.L_1225:
        /*0004*/ 	.word	0x00000082


	//----- nvinfo : EIATTR_SW2861232_WAR
	.align		4
.L_1226:
        /*0008*/ 	.byte	0x01, 0x35
	.zero		2


	//----- nvinfo : EIATTR_PARAM_CBANK
	.align		4
        /*000c*/ 	.byte	0x04, 0x0a
        /*000e*/ 	.short	(.L_1228 - .L_1227)
	.align		4
.L_1227:
        /*0010*/ 	.word	index@(.nv.constant0._ZN10layer_norm31ln_parallel_residual_fwd_kernelINS_13Kernel_traitsIf13__nv_bfloat16fS2_fjLj6144ELj1ELj1ELj8ELj16ENS_18Kernel_traits_baseILj6144EfS2_fS2_fjLj256EEEEELb1ELb0ELb0EEEvNS_9FwdParamsE)
        /*0014*/ 	.short	0x0160
        /*0016*/ 	.short	0x00e8


	//----- nvinfo : EIATTR_CBANK_PARAM_SIZE
	.align		4
.L_1228:
        /*0018*/ 	.byte	0x03, 0x19
        /*001a*/ 	.short	0x00e8


	//----- nvinfo : EIATTR_KPARAM_INFO
	.align		4
        /*001c*/ 	.byte	0x04, 0x17
        /*001e*/ 	.short	(.L_1230 - .L_1229)
.L_1229:
        /*0020*/ 	.word	0x00000000
        /*0024*/ 	.short	0x0000
        /*0026*/ 	.short	0x0000
        /*0028*/ 	.byte	0x00, 0xf0, 0xa1, 0x03


	//----- nvinfo : EIATTR_MAXREG_COUNT
	.align		4
.L_1230:
        /*002c*/ 	.byte	0x03, 0x1b
        /*002e*/ 	.short	0x00ff


	//----- nvinfo : EIATTR_NUM_BARRIERS
	.align		4
        /*0030*/ 	.byte	0x02, 0x4c
        /*0032*/ 	.byte	0x01
	.zero		1


	//----- nvinfo : EIATTR_MERCURY_ISA_VERSION
	.align		4
        /*0034*/ 	.byte	0x03, 0x5f
        /*0036*/ 	.short	0x0000


	//----- nvinfo : EIATTR_COOP_GROUP_MASK_REGIDS
	.align		4
        /*0038*/ 	.byte	0x04, 0x29
        /*003a*/ 	.short	(.L_1232 - .L_1231)


	//   ....[0]....
.L_1231:
        /*003c*/ 	.word	0xffffffff


	//   ....[1]....
        /*0040*/ 	.word	0xffffffff


	//   ....[2]....
        /*0044*/ 	.word	0xffffffff


	//   ....[3]....
        /*0048*/ 	.word	0xffffffff


	//   ....[4]....
        /*004c*/ 	.word	0xffffffff


	//   ....[5]....
        /*0050*/ 	.word	0xffffffff


	//   ....[6]....
        /*0054*/ 	.word	0xffffffff


	//   ....[7]....
        /*0058*/ 	.word	0xffffffff


	//   ....[8]....
        /*005c*/ 	.word	0xffffffff


	//   ....[9]....
        /*0060*/ 	.word	0xffffffff


	//   ....[10]....
        /*0064*/ 	.word	0xffffffff


	//   ....[11]....
        /*0068*/ 	.word	0xffffffff


	//   ....[12]....
        /*006c*/ 	.word	0xffffffff


	//   ....[13]....
        /*0070*/ 	.word	0xffffffff


	//   ....[14]....
        /*0074*/ 	.word	0xffffffff


	//   ....[15]....
        /*0078*/ 	.word	0xffffffff


	//   ....[16]....
        /*007c*/ 	.word	0xffffffff


	//   ....[17]....
        /*0080*/ 	.word	0xffffffff


	//   ....[18]....
        /*0084*/ 	.word	0xffffffff


	//   ....[19]....
        /*0088*/ 	.word	0xffffffff


	//   ....[20]....
        /*008c*/ 	.word	0xffffffff


	//   ....[21]....
        /*0090*/ 	.word	0xffffffff


	//   ....[22]....
        /*0094*/ 	.word	0xffffffff


	//   ....[23]....
        /*0098*/ 	.word	0xffffffff


	//   ....[24]....
        /*009c*/ 	.word	0xffffffff


	//   ....[25]....
        /*00a0*/ 	.word	0xffffffff


	//   ....[26]....
        /*00a4*/ 	.word	0xffffffff


	//   ....[27]....
        /*00a8*/ 	.word	0xffffffff


	//   ....[28]....
        /*00ac*/ 	.word	0xffffffff


	//   ....[29]....
        /*00b0*/ 	.word	0xffffffff


	//   ....[30]....
        /*00b4*/ 	.word	0xffffffff


	//----- nvinfo : EIATTR_COOP_GROUP_INSTR_OFFSETS
	.align		4
.L_1232:
        /*00b8*/ 	.byte	0x04, 0x28
        /*00ba*/ 	.short	(.L_1234 - .L_1233)


	//   ....[0]....
.L_1233:
        /*00bc*/ 	.word	0x00012330


	//   ....[1]....
        /*00c0*/ 	.word	0x00012360


	//   ....[2]....
        /*00c4*/ 	.word	0x00012390


	//   ....[3]....
        /*00c8*/ 	.word	0x000123b0


	//   ....[4]....
        /*00cc*/ 	.word	0x000123d0


	//   ....[5]....
        /*00d0*/ 	.word	0x00012710


	//   ....[6]....
        /*00d4*/ 	.word	0x00012730


	//   ....[7]....
        /*00d8*/ 	.word	0x00012750


	//   ....[8]....
        /*00dc*/ 	.word	0x00012770


	//   ....[9]....
        /*00e0*/ 	.word	0x00012790


	//   ....[10]....
        /*00e4*/ 	.word	0x000128c0


	//   ....[11]....
        /*00e8*/ 	.word	0x00012910


	//   ....[12]....
        /*00ec*/ 	.word	0x00012950


	//   ....[13]....
        /*00f0*/ 	.word	0x00012970


	//   ....[14]....
        /*00f4*/ 	.word	0x00012980


	//   ....[15]....
        /*00f8*/ 	.word	0x00012a20


	//   ....[16]....
        /*00fc*/ 	.word	0x00012a50


	//   ....[17]....
        /*0100*/ 	.word	0x00012ad0


	//   ....[18]....
        /*0104*/ 	.word	0x00012b30


	//   ....[19]....
        /*0108*/ 	.word	0x00012bd0


	//   ....[20]....
        /*010c*/ 	.word	0x00012c00


	//   ....[21]....
        /*0110*/ 	.word	0x000136b0


	//   ....[22]....
        /*0114*/ 	.word	0x00013720


	//   ....[23]....
        /*0118*/ 	.word	0x00013780


	//   ....[24]....
        /*011c*/ 	.word	0x000137e0


	//   ....[25]....
        /*0120*/ 	.word	0x00013840


	//   ....[26]....
        /*0124*/ 	.word	0x00013bd0


	//   ....[27]....
        /*0128*/ 	.word	0x00013c30


	//   ....[28]....
        /*012c*/ 	.word	0x00013c90


	//   ....[29]....
        /*0130*/ 	.word	0x00013cf0


	//   ....[30]....
        /*0134*/ 	.word	0x00013d60


	//----- nvinfo : EIATTR_EXIT_INSTR_OFFSETS
	.align		4
.L_1234:
        /*0138*/ 	.byte	0x04, 0x1c
        /*013a*/ 	.short	(.L_1236 - .L_1235)


	//   ....[0]....
.L_1235:
        /*013c*/ 	.word	0x00000a70


	//   ....[1]....
        /*0140*/ 	.word	0x00013660


	//----- nvinfo : EIATTR_MAX_THREADS
	.align		4
.L_1236:
        /*0144*/ 	.byte	0x04, 0x05
        /*0146*/ 	.short	(.L_1238 - .L_1237)
.L_1237:
        /*0148*/ 	.word	0x00000100
        /*014c*/ 	.word	0x00000001
        /*0150*/ 	.word	0x00000001


	//----- nvinfo : EIATTR_CRS_STACK_SIZE
	.align		4
.L_1238:
        /*0154*/ 	.byte	0x04, 0x1e
        /*0156*/ 	.short	(.L_1240 - .L_1239)
.L_1239:
        /*0158*/ 	.word	0x00000000
.L_1240:


//--------------------- .nv.info._ZN10layer_norm31ln_parallel_residual_fwd_kernelINS_13Kernel_traitsIf13__nv_bfloat16fS2_fjLj6144ELj1ELj1ELj8ELj16ENS_18Kernel_traits_baseILj6144EfS2_fS2_fjLj256EEEEELb1ELb0ELb1EEEvNS_9FwdParamsE --------------------------
	.section	.nv.info._ZN10layer_norm31ln_parallel_residual_fwd_kernelINS_13Kernel_traitsIf13__nv_bfloat16fS2_fjLj6144ELj1ELj1ELj8ELj16ENS_18Kernel_traits_baseILj6144EfS2_fS2_fjLj256EEEEELb1ELb0ELb1EEEvNS_9FwdParamsE,"",@"SHT_CUDA_INFO"
	.sectionflags	@""
	.align	4


	//----- nvinfo : EIATTR_CUDA_API_VERSION
	.align		4
        /*0000*/ 	.byte	0x04, 0x37
        /*0002*/ 	.short	(.L_1242 - .L_1241)
.L_1241:
        /*0004*/ 	.word	0x00000082


	//----- nvinfo : EIATTR_SW2861232_WAR
	.align		4
.L_1242:
        /*0008*/ 	.byte	0x01, 0x35
	.zero		2


	//----- nvinfo : EIATTR_PARAM_CBANK
	.align		4
        /*000c*/ 	.byte	0x04, 0x0a
        /*000e*/ 	.short	(.L_1244 - .L_1243)
	.align		4
.L_1243:
        /*0010*/ 	.word	index@(.nv.constant0._ZN10layer_norm31ln_parallel_residual_fwd_kernelINS_13Kernel_traitsIf13__nv_bfloat16fS2_fjLj6144ELj1ELj1ELj8ELj16ENS_18Kernel_traits_baseILj6144EfS2_fS2_fjLj256EEEEELb1ELb0ELb1EEEvNS_9FwdParamsE)
        /*0014*/ 	.short	0x0160
        /*0016*/ 	.short	0x00e8


	//----- nvinfo : EIATTR_CBANK_PARAM_SIZE
	.align		4
.L_1244:
        /*0018*/ 	.byte	0x03, 0x19
        /*001a*/ 	.short	0x00e8


	//----- nvinfo : EIATTR_KPARAM_INFO
	.align		4
        /*001c*/ 	.byte	0x04, 0x17
        /*001e*/ 	.short	(.L_1246 - .L_1245)
.L_1245:
        /*0020*/ 	.word	0x00000000
        /*0024*/ 	.short	0x0000
        /*0026*/ 	.short	0x0000
        /*0028*/ 	.byte	0x00, 0xf0, 0xa1, 0x03


	//----- nvinfo : EIATTR_MAXREG_COUNT
	.align		4
.L_1246:
        /*002c*/ 	.byte	0x03, 0x1b
        /*002e*/ 	.short	0x00ff


	//----- nvinfo : EIATTR_NUM_BARRIERS
	.align		4
        /*0030*/ 	.byte	0x02, 0x4c
        /*0032*/ 	.byte	0x01
	.zero		1


	//----- nvinfo : EIATTR_MERCURY_ISA_VERSION
	.align		4
        /*0034*/ 	.byte	0x03, 0x5f
        /*0036*/ 	.short	0x0000


	//----- nvinfo : EIATTR_COOP_GROUP_MASK_REGIDS
	.align		4
        /*0038*/ 	.byte	0x04, 0x29
        /*003a*/ 	.short	(.L_1248 - .L_1247)


	//   ....[0]....
.L_1247:
        /*003c*/ 	.word	0xffffffff


	//   ....[1]....
        /*0040*/ 	.word	0xffffffff


	//   ....[2]....
        /*0044*/ 	.word	0xffffffff


	//   ....[3]....
        /*0048*/ 	.word	0xffffffff


	//   ....[4]....
        /*004c*/ 	.word	0xffffffff


	//   ....[5]....
        /*0050*/ 	.word	0xffffffff


	//   ....[6]....
        /*0054*/ 	.word	0xffffffff


	//   ....[7]....
        /*0058*/ 	.word	0xffffffff


	//   ....[8]....
        /*005c*/ 	.word	0xffffffff


	//   ....[9]....
        /*0060*/ 	.word	0xffffffff


	//   ....[10]....
        /*0064*/ 	.word	0xffffffff


	//   ....[11]....
        /*0068*/ 	.word	0xffffffff


	//   ....[12]....
        /*006c*/ 	.word	0xffffffff


	//   ....[13]....
        /*0070*/ 	.word	0xffffffff


	//   ....[14]....
        /*0074*/ 	.word	0xffffffff


	//   ....[15]....
        /*0078*/ 	.word	0xffffffff


	//   ....[16]....
        /*007c*/ 	.word	0xffffffff


	//   ....[17]....
        /*0080*/ 	.word	0xffffffff


	//   ....[18]....
        /*0084*/ 	.word	0xffffffff


	//   ....[19]....
        /*0088*/ 	.word	0xffffffff


	//   ....[20]....
        /*008c*/ 	.word	0xffffffff


	//   ....[21]....
        /*0090*/ 	.word	0xffffffff


	//   ....[22]....
        /*0094*/ 	.word	0xffffffff


	//   ....[23]....
        /*0098*/ 	.word	0xffffffff


	//   ....[24]....
        /*009c*/ 	.word	0xffffffff


	//   ....[25]....
        /*00a0*/ 	.word	0xffffffff


	//   ....[26]....
        /*00a4*/ 	.word	0xffffffff


	//   ....[27]....
        /*00a8*/ 	.word	0xffffffff


	//   ....[28]....
        /*00ac*/ 	.word	0xffffffff


	//   ....[29]....
        /*00b0*/ 	.word	0xffffffff


	//   ....[30]....
        /*00b4*/ 	.word	0xffffffff


	//----- nvinfo : EIATTR_COOP_GROUP_INSTR_OFFSETS
	.align		4
.L_1248:
        /*00b8*/ 	.byte	0x04, 0x28
        /*00ba*/ 	.short	(.L_1250 - .L_1249)


	//   ....[0]....
.L_1249:
        /*00bc*/ 	.word	0x00011bb0


	//   ....[1]....
        /*00c0*/ 	.word	0x00011be0


	//   ....[2]....
        /*00c4*/ 	.word	0x00011c00


	//   ....[3]....
        /*00c8*/ 	.word	0x00011c20


	//   ....[4]....
        /*00cc*/ 	.word	0x00011c40


	//   ....[5]....
        /*00d0*/ 	.word	0x00011f70


	//   ....[6]....
        /*00d4*/ 	.word	0x00011f90


	//   ....[7]....
        /*00d8*/ 	.word	0x00011fb0


	//   ....[8]....
        /*00dc*/ 	.word	0x00011fd0


	//   ....[9]....
        /*00e0*/ 	.word	0x00011ff0


	//   ....[10]....
        /*00e4*/ 	.word	0x00012110


	//   ....[11]....
        /*00e8*/ 	.word	0x00012140


	//   ....[12]....
        /*00ec*/ 	.word	0x00012160


	//   ....[13]....
        /*00f0*/ 	.word	0x00012170


	//   ....[14]....
        /*00f4*/ 	.word	0x00012230


	//   ....[15]....
        /*00f8*/ 	.word	0x00012270


	//   ....[16]....
        /*00fc*/ 	.word	0x00012280


	//   ....[17]....
        /*0100*/ 	.word	0x00012300


	//   ....[18]....
        /*0104*/ 	.word	0x00012370


	//   ....[19]....
        /*0108*/ 	.word	0x00012470


	//   ....[20]....
        /*010c*/ 	.word	0x00012480


	//   ....[21]....
        /*0110*/ 	.word	0x00012ec0


	//   ....[22]....
        /*0114*/ 	.word	0x00012f30


	//   ....[23]....
        /*0118*/ 	.word	0x00012f90


	//   ....[24]....
        /*011c*/ 	.word	0x00012ff0


	//   ....[25]....
        /*0120*/ 	.word	0x00013050


	//   ....[26]....
        /*0124*/ 	.word	0x000133c0


	//   ....[27]....
        /*0128*/ 	.word	0x00013420


	//   ....[28]....
        /*012c*/ 	.word	0x00013480


	//   ....[29]....
        /*0130*/ 	.word	0x000134e0


	//   ....[30]....
        /*0134*/ 	.word	0x00013540


	//----- nvinfo : EIATTR_EXIT_INSTR_OFFSETS
	.align		4
.L_1250:
        /*0138*/ 	.byte	0x04, 0x1c
        /*013a*/ 	.short	(.L_1252 - .L_1251)


	//   ....[0]....
.L_1251:
        /*013c*/ 	.word	0x00000440


	//   ....[1]....
        /*0140*/ 	.word	0x00012e70


	//----- nvinfo : EIATTR_MAX_THREADS
	.align		4
.L_1252:
        /*0144*/ 	.byte	0x04, 0x05
        /*0146*/ 	.short	(.L_1254 - .L_1253)
.L_1253:
        /*0148*/ 	.word	0x00000100
        /*014c*/ 	.word	0x00000001
        /*0150*/ 	.word	0x00000001


	//----- nvinfo : EIATTR_CRS_STACK_SIZE
	.align		4
.L_1254:
        /*0154*/ 	.byte	0x04, 0x1e
        /*0156*/ 	.short	(.L_1256 - .L_1255)
.L_1255:
        /*0158*/ 	.word	0x00000000
.L_1256:


//--------------------- .nv.info._ZN10layer_norm31ln_parallel_residual_fwd_kernelINS_13Kernel_traitsIf13__nv_bfloat16fS2_fjLj6144ELj1ELj1ELj8ELj16ENS_18Kernel_traits_baseILj6144EfS2_fS2_fjLj256EEEEELb1ELb1ELb0EEEvNS_9FwdParamsE --------------------------
	.section	.nv.info._ZN10layer_norm31ln_parallel_residual_fwd_kernelINS_13Kernel_traitsIf13__nv_bfloat16fS2_fjLj6144ELj1ELj1ELj8ELj16ENS_18Kernel_traits_baseILj6144EfS2_fS2_fjLj256EEEEELb1ELb1ELb0EEEvNS_9FwdParamsE,"",@"SHT_CUDA_INFO"
	.sectionflags	@""
	.align	4


	//----- nvinfo : EIATTR_CUDA_API_VERSION
	.align		4
        /*0000*/ 	.byte	0x04, 0x37
        /*0002*/ 	.short	(.L_1258 - .L_1257)
.L_1257:
        /*0004*/ 	.word	0x00000082


	//----- nvinfo : EIATTR_SW2861232_WAR
	.align		4
.L_1258:
        /*0008*/ 	.byte	0x01, 0x35
	.zero		2


	//----- nvinfo : EIATTR_PARAM_CBANK
	.align		4
        /*000c*/ 	.byte	0x04, 0x0a
        /*000e*/ 	.short	(.L_1260 - .L_1259)
	.align		4
.L_1259:
        /*0010*/ 	.word	index@(.nv.constant0._ZN10layer_norm31ln_parallel_residual_fwd_kernelINS_13Kernel_traitsIf13__nv_bfloat16fS2_fjLj6144ELj1ELj1ELj8ELj16ENS_18Kernel_traits_baseILj6144EfS2_fS2_fjLj256EEEEELb1ELb1ELb0EEEvNS_9FwdParamsE)
        /*0014*/ 	.short	0x0160
        /*0016*/ 	.short	0x00e8


	//----- nvinfo : EIATTR_CBANK_PARAM_SIZE
	.align		4
.L_1260:
        /*0018*/ 	.byte	0x03, 0x19
        /*001a*/ 	.short	0x00e8


	//----- nvinfo : EIATTR_KPARAM_INFO
	.align		4
        /*001c*/ 	.byte	0x04, 0x17
        /*001e*/ 	.short	(.L_1262 - .L_1261)
.L_1261:
        /*0020*/ 	.word	0x00000000
        /*0024*/ 	.short	0x0000
        /*0026*/ 	.short	0x0000
        /*0028*/ 	.byte	0x00, 0xf0, 0xa1, 0x03


	//----- nvinfo : EIATTR_MAXREG_COUNT
	.align		4
.L_1262:
        /*002c*/ 	.byte	0x03, 0x1b
        /*002e*/ 	.short	0x00ff


	//----- nvinfo : EIATTR_NUM_BARRIERS
	.align		4
        /*0030*/ 	.byte	0x02, 0x4c
        /*0032*/ 	.byte	0x01
	.zero		1


	//----- nvinfo : EIATTR_MERCURY_ISA_VERSION
	.align		4
        /*0034*/ 	.byte	0x03, 0x5f
        /*0036*/ 	.short	0x0000


	//----- nvinfo : EIATTR_COOP_GROUP_MASK_REGIDS
	.align		4
        /*0038*/ 	.byte	0x04, 0x29
        /*003a*/ 	.short	(.L_1264 - .L_1263)


	//   ....[0]....
.L_1263:
        /*003c*/ 	.word	0xffffffff


	//   ....[1]....
        /*0040*/ 	.word	0xffffffff


	//   ....[2]....
        /*0044*/ 	.word	0xffffffff


	//   ....[3]....
        /*0048*/ 	.word	0xffffffff


	//   ....[4]....
        /*004c*/ 	.word	0xffffffff


	//   ....[5]....
        /*0050*/ 	.word	0xffffffff


	//   ....[6]....
        /*0054*/ 	.word	0xffffffff


	//   ....[7]....
        /*0058*/ 	.word	0xffffffff


	//   ....[8]....
        /*005c*/ 	.word	0xffffffff


	//   ....[9]....
        /*0060*/ 	.word	0xffffffff


	//   ....[10]....
        /*0064*/ 	.word	0xffffffff


	//   ....[11]....
        /*0068*/ 	.word	0xffffffff


	//   ....[12]....
        /*006c*/ 	.word	0xffffffff


	//   ....[13]....
        /*0070*/ 	.word	0xffffffff


	//   ....[14]....
        /*0074*/ 	.word	0xffffffff


	//   ....[15]....
        /*0078*/ 	.word	0xffffffff


	//   ....[16]....
        /*007c*/ 	.word	0xffffffff


	//   ....[17]....
        /*0080*/ 	.word	0xffffffff


	//   ....[18]....
        /*0084*/ 	.word	0xffffffff


	//   ....[19]....
        /*0088*/ 	.word	0xffffffff


	//   ....[20]....
        /*008c*/ 	.word	0xffffffff


	//   ....[21]....
        /*0090*/ 	.word	0xffffffff


	//   ....[22]....
        /*0094*/ 	.word	0xffffffff


	//   ....[23]....
        /*0098*/ 	.word	0xffffffff


	//   ....[24]....
        /*009c*/ 	.word	0xffffffff


	//   ....[25]....
        /*00a0*/ 	.word	0xffffffff


	//   ....[26]....
        /*00a4*/ 	.word	0xffffffff


	//   ....[27]....
        /*00a8*/ 	.word	0xffffffff


	//   ....[28]....
        /*00ac*/ 	.word	0xffffffff


	//   ....[29]....
        /*00b0*/ 	.word	0xffffffff


	//   ....[30]....
        /*00b4*/ 	.word	0xffffffff


	//----- nvinfo : EIATTR_COOP_GROUP_INSTR_OFFSETS
	.align		4
.L_1264:
        /*00b8*/ 	.byte	0x04, 0x28
        /*00ba*/ 	.short	(.L_1266 - .L_1265)


	//   ....[0]....
.L_1265:
        /*00bc*/ 	.word	0x00011f70


	//   ....[1]....
        /*00c0*/ 	.word	0x00011fa0


	//   ....[2]....
        /*00c4*/ 	.word	0x00011fd0


	//   ....[3]....
        /*00c8*/ 	.word	0x00011ff0


	//   ....[4]....
        /*00cc*/ 	.word	0x00012010


	//   ....[5]....
        /*00d0*/ 	.word	0x00012350


	//   ....[6]....
        /*00d4*/ 	.word	0x00012370


	//   ....[7]....
        /*00d8*/ 	.word	0x00012390


	//   ....[8]....
        /*00dc*/ 	.word	0x000123b0


	//   ....[9]....
        /*00e0*/ 	.word	0x000123d0


	//   ....[10]....
        /*00e4*/ 	.word	0x00012500


	//   ....[11]....
        /*00e8*/ 	.word	0x00012550


	//   ....[12]....
        /*00ec*/ 	.word	0x00012580


	//   ....[13]....
        /*00f0*/ 	.word	0x000125a0


	//   ....[14]....
        /*00f4*/ 	.word	0x00012620


	//   ....[15]....
        /*00f8*/ 	.word	0x00012670


	//   ....[16]....
        /*00fc*/ 	.word	0x00012690


	//   ....[17]....
        /*0100*/ 	.word	0x00012740


	//   ....[18]....
        /*0104*/ 	.word	0x00012770


	//   ....[19]....
        /*0108*/ 	.word	0x00012820


	//   ....[20]....
        /*010c*/ 	.word	0x00012840


	//   ....[21]....
        /*0110*/ 	.word	0x00013050


	//   ....[22]....
        /*0114*/ 	.word	0x000130b0


	//   ....[23]....
        /*0118*/ 	.word	0x00013110


	//   ....[24]....
        /*011c*/ 	.word	0x00013170


	//   ....[25]....
        /*0120*/ 	.word	0x000131d0


	//   ....[26]....
        /*0124*/ 	.word	0x00013560


	//   ....[27]....
        /*0128*/ 	.word	0x000135c0


	//   ....[28]....
        /*012c*/ 	.word	0x00013620


	//   ....[29]....
        /*0130*/ 	.word	0x00013680


	//   ....[30]....
        /*0134*/ 	.word	0x000136f0


	//----- nvinfo : EIATTR_EXIT_INSTR_OFFSETS
	.align		4
.L_1266:
        /*0138*/ 	.byte	0x04, 0x1c
        /*013a*/ 	.short	(.L_1268 - .L_1267)


	//   ....[0]....
.L_1267:
        /*013c*/ 	.word	0x000008f0


	//   ....[1]....
        /*0140*/ 	.word	0x00013000


	//----- nvinfo : EIATTR_MAX_THREADS
	.align		4
.L_1268:
        /*0144*/ 	.byte	0x04, 0x05
        /*0146*/ 	.short	(.L_1270 - .L_1269)
.L_1269:
        /*0148*/ 	.word	0x00000100
        /*014c*/ 	.word	0x00000001
        /*0150*/ 	.word	0x00000001


	//----- nvinfo : EIATTR_CRS_STACK_SIZE
	.align		4
.L_1270:
        /*0154*/ 	.byte	0x04, 0x1e
        /*0156*/ 	.short	(.L_1272 - .L_1271)
.L_1271:
        /*0158*/ 	.word	0x00000000
.L_1272:


//--------------------- .nv.info._ZN10layer_norm31ln_parallel_residual_fwd_kernelINS_13Kernel_traitsIf13__nv_bfloat16fS2_fjLj6144ELj1ELj1ELj8ELj16ENS_18Kernel_traits_baseILj6144EfS2_fS2_fjLj256EEEEELb1ELb1ELb1EEEvNS_9FwdParamsE --------------------------
	.section	.nv.info._ZN10layer_norm31ln_parallel_residual_fwd_kernelINS_13Kernel_traitsIf13__nv_bfloat16fS2_fjLj6144ELj1ELj1ELj8ELj16ENS_18Kernel_traits_baseILj6144EfS2_fS2_fjLj256EEEEELb1ELb1ELb1EEEvNS_9FwdParamsE,"",@"SHT_CUDA_INFO"
	.sectionflags	@""
	.align	4


	//----- nvinfo : EIATTR_CUDA_API_VERSION
	.align		4
        /*0000*/ 	.byte	0x04, 0x37
        /*0002*/ 	.short	(.L_1274 - .L_1273)
.L_1273:
        /*0004*/ 	.word	0x00000082


	//----- nvinfo : EIATTR_SW2861232_WAR
	.align		4
.L_1274:
        /*0008*/ 	.byte	0x01, 0x35
	.zero		2


	//----- nvinfo : EIATTR_PARAM_CBANK
	.align		4
        /*000c*/ 	.byte	0x04, 0x0a
        /*000e*/ 	.short	(.L_1276 - .L_1275)
	.align		4
.L_1275:
        /*0010*/ 	.word	index@(.nv.constant0._ZN10layer_norm31ln_parallel_residual_fwd_kernelINS_13Kernel_traitsIf13__nv_bfloat16fS2_fjLj6144ELj1ELj1ELj8ELj16ENS_18Kernel_traits_baseILj6144EfS2_fS2_fjLj256EEEEELb1ELb1ELb1EEEvNS_9FwdParamsE)
        /*0014*/ 	.short	0x0160
        /*0016*/ 	.short	0x00e8


	//----- nvinfo : EIATTR_CBANK_PARAM_SIZE
	.align		4
.L_1276:
        /*0018*/ 	.byte	0x03, 0x19
        /*001a*/ 	.short	0x00e8


	//----- nvinfo : EIATTR_KPARAM_INFO
	.align		4
        /*001c*/ 	.byte	0x04, 0x17
        /*001e*/ 	.short	(.L_1278 - .L_1277)
.L_1277:
        /*0020*/ 	.word	0x00000000
        /*0024*/ 	.short	0x0000
        /*0026*/ 	.short	0x0000
        /*0028*/ 	.byte	0x00, 0xf0, 0xa1, 0x03


	//----- nvinfo : EIATTR_MAXREG_COUNT
	.align		4
.L_1278:
        /*002c*/ 	.byte	0x03, 0x1b
        /*002e*/ 	.short	0x00ff


	//----- nvinfo : EIATTR_NUM_BARRIERS
	.align		4
        /*0030*/ 	.byte	0x02, 0x4c
        /*0032*/ 	.byte	0x01
	.zero		1


	//----- nvinfo : EIATTR_MERCURY_ISA_VERSION
	.align		4
        /*0034*/ 	.byte	0x03, 0x5f
        /*0036*/ 	.short	0x0000


	//----- nvinfo : EIATTR_COOP_GROUP_MASK_REGIDS
	.align		4
        /*0038*/ 	.byte	0x04, 0x29
        /*003a*/ 	.short	(.L_1280 - .L_1279)


	//   ....[0]....
.L_1279:
        /*003c*/ 	.word	0xffffffff


	//   ....[1]....
        /*0040*/ 	.word	0xffffffff


	//   ....[2]....
        /*0044*/ 	.word	0xffffffff


	//   ....[3]....
        /*0048*/ 	.word	0xffffffff


	//   ....[4]....
        /*004c*/ 	.word	0xffffffff


	//   ....[5]....
        /*0050*/ 	.word	0xffffffff


	//   ....[6]....
        /*0054*/ 	.word	0xffffffff


	//   ....[7]....
        /*0058*/ 	.word	0xffffffff


	//   ....[8]....
        /*005c*/ 	.word	0xffffffff


	//   ....[9]....
        /*0060*/ 	.word	0xffffffff


	//   ....[10]....
        /*0064*/ 	.word	0xffffffff


	//   ....[11]....
        /*0068*/ 	.word	0xffffffff


	//   ....[12]....
        /*006c*/ 	.word	0xffffffff


	//   ....[13]....
        /*0070*/ 	.word	0xffffffff


	//   ....[14]....
        /*0074*/ 	.word	0xffffffff


	//   ....[15]....
        /*0078*/ 	.word	0xffffffff


	//   ....[16]....
        /*007c*/ 	.word	0xffffffff


	//   ....[17]....
        /*0080*/ 	.word	0xffffffff


	//   ....[18]....
        /*0084*/ 	.word	0xffffffff


	//   ....[19]....
        /*0088*/ 	.word	0xffffffff


	//   ....[20]....
        /*008c*/ 	.word	0xffffffff


	//   ....[21]....
        /*0090*/ 	.word	0xffffffff


	//   ....[22]....
        /*0094*/ 	.word	0xffffffff


	//   ....[23]....
        /*0098*/ 	.word	0xffffffff


	//   ....[24]....
        /*009c*/ 	.word	0xffffffff


	//   ....[25]....
        /*00a0*/ 	.word	0xffffffff


	//   ....[26]....
        /*00a4*/ 	.word	0xffffffff


	//   ....[27]....
        /*00a8*/ 	.word	0xffffffff


	//   ....[28]....
        /*00ac*/ 	.word	0xffffffff


	//   ....[29]....
        /*00b0*/ 	.word	0xffffffff


	//   ....[30]....
        /*00b4*/ 	.word	0xffffffff


	//----- nvinfo : EIATTR_COOP_GROUP_INSTR_OFFSETS
	.align		4
.L_1280:
        /*00b8*/ 	.byte	0x04, 0x28
        /*00ba*/ 	.short	(.L_1282 - .L_1281)


	//   ....[0]....
.L_1281:
        /*00bc*/ 	.word	0x00011970


	//   ....[1]....
        /*00c0*/ 	.word	0x000119a0


	//   ....[2]....
        /*00c4*/ 	.word	0x000119c0


	//   ....[3]....
        /*00c8*/ 	.word	0x000119e0


	//   ....[4]....
        /*00cc*/ 	.word	0x00011a00


	//   ....[5]....
        /*00d0*/ 	.word	0x00011d30


	//   ....[6]....
        /*00d4*/ 	.word	0x00011d50


	//   ....[7]....
        /*00d8*/ 	.word	0x00011d70


	//   ....[8]....
        /*00dc*/ 	.word	0x00011d90


	//   ....[9]....
        /*00e0*/ 	.word	0x00011db0


	//   ....[10]....
        /*00e4*/ 	.word	0x00011eb0


	//   ....[11]....
        /*00e8*/ 	.word	0x00011f10


	//   ....[12]....
        /*00ec*/ 	.word	0x00011f50


	//   ....[13]....
        /*00f0*/ 	.word	0x00011f70


	//   ....[14]....
        /*00f4*/ 	.word	0x00011ff0


	//   ....[15]....
        /*00f8*/ 	.word	0x00012030


	//   ....[16]....
        /*00fc*/ 	.word	0x00012050


	//   ....[17]....
        /*0100*/ 	.word	0x000120e0


	//   ....[18]....
        /*0104*/ 	.word	0x00012130


	//   ....[19]....
        /*0108*/ 	.word	0x00012200


	//   ....[20]....
        /*010c*/ 	.word	0x00012220


	//   ....[21]....
        /*0110*/ 	.word	0x00012950


	//   ....[22]....
        /*0114*/ 	.word	0x000129c0


	//   ....[23]....
        /*0118*/ 	.word	0x00012a20


	//   ....[24]....
        /*011c*/ 	.word	0x00012a80


	//   ....[25]....
        /*0120*/ 	.word	0x00012ae0


	//   ....[26]....
        /*0124*/ 	.word	0x00012e50


	//   ....[27]....
        /*0128*/ 	.word	0x00012eb0


	//   ....[28]....
        /*012c*/ 	.word	0x00012f10


	//   ....[29]....
        /*0130*/ 	.word	0x00012f70


	//   ....[30]....
        /*0134*/ 	.word	0x00012fd0


	//----- nvinfo : EIATTR_EXIT_INSTR_OFFSETS
	.align		4
.L_1282:
        /*0138*/ 	.byte	0x04, 0x1c
        /*013a*/ 	.short	(.L_1284 - .L_1283)


	//   ....[0]....
.L_1283:
        /*013c*/ 	.word	0x00000640


	//   ....[1]....
        /*0140*/ 	.word	0x00012900


	//----- nvinfo : EIATTR_MAX_THREADS
	.align		4
.L_1284:
        /*0144*/ 	.byte	0x04, 0x05
        /*0146*/ 	.short	(.L_1286 - .L_1285)
.L_1285:
        /*0148*/ 	.word	0x00000100
        /*014c*/ 	.word	0x00000001
        /*0150*/ 	.word	0x00000001


	//----- nvinfo : EIATTR_CRS_STACK_SIZE
	.align		4
.L_1286:
        /*0154*/ 	.byte	0x04, 0x1e
        /*0156*/ 	.short	(.L_1288 - .L_1287)
.L_1287:
        /*0158*/ 	.word	0x00000000
.L_1288:


//--------------------- .nv.info._ZN10layer_norm31ln_parallel_residual_fwd_kernelINS_13Kernel_traitsIf6__halfS2_S2_fjLj6144ELj1ELj1ELj8ELj16ENS_18Kernel_traits_baseILj6144EfS2_S2_S2_fjLj256EEEEELb0ELb0ELb0EEEvNS_9FwdParamsE --------------------------
	.section	.nv.info._ZN10layer_norm31ln_parallel_residual_fwd_kernelINS_13Kernel_traitsIf6__halfS2_S2_fjLj6144ELj1ELj1ELj8ELj16ENS_18Kernel_traits_baseILj6144EfS2_S2_S2_fjLj256EEEEELb0ELb0ELb0EEEvNS_9FwdParamsE,"",@"SHT_CUDA_INFO"
	.sectionflags	@""
	.align	4


	//----- nvinfo : EIATTR_CUDA_API_VERSION
	.align		4
        /*0000*/ 	.byte	0x04, 0x37
        /*0002*/ 	.short	(.L_1290 - .L_1289)
.L_1289:
        /*0004*/ 	.word	0x00000082


	//----- nvinfo : EIATTR_SW2861232_WAR
	.align		4
.L_1290:
        /*0008*/ 	.byte	0x01, 0x35
	.zero		2


	//----- nvinfo : EIATTR_PARAM_CBANK
	.align		4
        /*000c*/ 	.byte	0x04, 0x0a
        /*000e*/ 	.short	(.L_1292 - .L_1291)
	.align		4
.L_1291:
        /*0010*/ 	.word	index@(.nv.constant0._ZN10layer_norm31ln_parallel_residual_fwd_kernelINS_13Kernel_traitsIf6__halfS2_S2_fjLj6144ELj1ELj1ELj8ELj16ENS_18Kernel_traits_baseILj6144EfS2_S2_S2_fjLj256EEEEELb0ELb0ELb0EEEvNS_9FwdParamsE)
        /*0014*/ 	.short	0x0160
        /*0016*/ 	.short	0x00e8


	//----- nvinfo : EIATTR_CBANK_PARAM_SIZE
	.align		4
.L_1292:
        /*0018*/ 	.byte	0x03, 0x19
        /*001a*/ 	.short	0x00e8


	//----- nvinfo : EIATTR_KPARAM_INFO
	.align		4
        /*001c*/ 	.byte	0x04, 0x17
        /*001e*/ 	.short	(.L_1294 - .L_1293)
.L_1293:
        /*0020*/ 	.word	0x00000000
        /*0024*/ 	.short	0x0000
        /*0026*/ 	.short	0x0000
        /*0028*/ 	.byte	0x00, 0xf0, 0xa1, 0x03


	//----- nvinfo : EIATTR_MAXREG_COUNT
	.align		4
.L_1294:
        /*002c*/ 	.byte	0x03, 0x1b
        /*002e*/ 	.short	0x00ff


	//----- nvinfo : EIATTR_NUM_BARRIERS
	.align		4
        /*0030*/ 	.byte	0x02, 0x4c
        /*0032*/ 	.byte	0x01
	.zero		1


	//----- nvinfo : EIATTR_MERCURY_ISA_VERSION
	.align		4
        /*0034*/ 	.byte	0x03, 0x5f
        /*0036*/ 	.short	0x0000


	//----- nvinfo : EIATTR_COOP_GROUP_MASK_REGIDS
	.align		4
        /*0038*/ 	.byte	0x04, 0x29
        /*003a*/ 	.short	(.L_1296 - .L_1295)


	//   ....[0]....
.L_1295:
        /*003c*/ 	.word	0xffffffff


	//   ....[1]....
        /*0040*/ 	.word	0xffffffff


	//   ....[2]....
        /*0044*/ 	.word	0xffffffff


	//   ....[3]....
        /*0048*/ 	.word	0xffffffff


	//   ....[4]....
        /*004c*/ 	.word	0xffffffff


	//   ....[5]....
        /*0050*/ 	.word	0xffffffff


	//   ....[6]....
        /*0054*/ 	.word	0xffffffff


	//   ....[7]....
        /*0058*/ 	.word	0xffffffff


	//   ....[8]....
        /*005c*/ 	.word	0xffffffff


	//   ....[9]....
        /*0060*/ 	.word	0xffffffff


	//   ....[10]....
        /*0064*/ 	.word	0xffffffff


	//   ....[11]....
        /*0068*/ 	.word	0xffffffff


	//   ....[12]....
        /*006c*/ 	.word	0xffffffff


	//   ....[13]....
        /*0070*/ 	.word	0xffffffff


	//   ....[14]....
        /*0074*/ 	.word	0xffffffff


	//   ....[15]....
        /*0078*/ 	.word	0xffffffff


	//   ....[16]....
        /*007c*/ 	.word	0xffffffff


	//   ....[17]....
        /*0080*/ 	.word	0xffffffff


	//   ....[18]....
        /*0084*/ 	.word	0xffffffff


	//   ....[19]....
        /*0088*/ 	.word	0xffffffff


	//   ....[20]....
        /*008c*/ 	.word	0xffffffff


	//   ....[21]....
        /*0090*/ 	.word	0xffffffff


	//   ....[22]....
        /*0094*/ 	.word	0xffffffff


	//   ....[23]....
        /*0098*/ 	.word	0xffffffff


	//   ....[24]....
        /*009c*/ 	.word	0xffffffff


	//   ....[25]....
        /*00a0*/ 	.word	0xffffffff


	//   ....[26]....
        /*00a4*/ 	.word	0xffffffff


	//   ....[27]....
        /*00a8*/ 	.word	0xffffffff


	//   ....[28]....
        /*00ac*/ 	.word	0xffffffff


	//   ....[29]....
        /*00b0*/ 	.word	0xffffffff


	//   ....[30]....
        /*00b4*/ 	.word	0xffffffff


	//----- nvinfo : EIATTR_COOP_GROUP_INSTR_OFFSETS
	.align		4
.L_1296:
        /*00b8*/ 	.byte	0x04, 0x28
        /*00ba*/ 	.short	(.L_1298 - .L_1297)


	//   ....[0]....
.L_1297:
        /*00bc*/ 	.word	0x00002750


	//   ....[1]....
        /*00c0*/ 	.word	0x00002780


	//   ....[2]....
        /*00c4*/ 	.word	0x000027a0


	//   ....[3]....
        /*00c8*/ 	.word	0x000027c0


	//   ....[4]....
        /*00cc*/ 	.word	0x000027e0


	//   ....[5]....
        /*00d0*/ 	.word	0x00002b20


	//   ....[6]....
        /*00d4*/ 	.word	0x00002b40


	//   ....[7]....
        /*00d8*/ 	.word	0x00002b60


	//   ....[8]....
        /*00dc*/ 	.word	0x00002b80


	//   ....[9]....
        /*00e0*/ 	.word	0x00002ba0


	//   ....[10]....
        /*00e4*/ 	.word	0x00002cc0


	//   ....[11]....
        /*00e8*/ 	.word	0x00002d10


	//   ....[12]....
        /*00ec*/ 	.word	0x00002d40


	//   ....[13]....
        /*00f0*/ 	.word	0x00002d50


	//   ....[14]....
        /*00f4*/ 	.word	0x00002de0


	//   ....[15]....
        /*00f8*/ 	.word	0x00002e10


	//   ....[16]....
        /*00fc*/ 	.word	0x00002e40


	//   ....[17]....
        /*0100*/ 	.word	0x00002ef0


	//   ....[18]....
        /*0104*/ 	.word	0x00002f30


	//   ....[19]....
        /*0108*/ 	.word	0x00002fe0


	//   ....[20]....
        /*010c*/ 	.word	0x00003000


	//   ....[21]....
        /*0110*/ 	.word	0x00003aa0


	//   ....[22]....
        /*0114*/ 	.word	0x00003b00


	//   ....[23]....
        /*0118*/ 	.word	0x00003b60


	//   ....[24]....
        /*011c*/ 	.word	0x00003bc0


	//   ....[25]....
        /*0120*/ 	.word	0x00003c20


	//   ....[26]....
        /*0124*/ 	.word	0x00003fb0


	//   ....[27]....
        /*0128*/ 	.word	0x00004010


	//   ....[28]....
        /*012c*/ 	.word	0x00004070


	//   ....[29]....
        /*0130*/ 	.word	0x000040d0


	//   ....[30]....
        /*0134*/ 	.word	0x00004130


	//----- nvinfo : EIATTR_EXIT_INSTR_OFFSETS
	.align		4
.L_1298:
        /*0138*/ 	.byte	0x04, 0x1c
        /*013a*/ 	.short	(.L_1300 - .L_1299)


	//   ....[0]....
.L_1299:
        /*013c*/ 	.word	0x00000740


	//   ....[1]....
        /*0140*/ 	.word	0x00003a40


	//----- nvinfo : EIATTR_MAX_THREADS
	.align		4
.L_1300:
        /*0144*/ 	.byte	0x04, 0x05
        /*0146*/ 	.short	(.L_1302 - .L_1301)
.L_1301:
        /*0148*/ 	.word	0x00000100
        /*014c*/ 	.word	0x00000001
        /*0150*/ 	.word	0x00000001


	//----- nvinfo : EIATTR_CRS_STACK_SIZE
	.align		4
.L_1302:
        /*0154*/ 	.byte	0x04, 0x1e
        /*0156*/ 	.short	(.L_1304 - .L_1303)
.L_1303:
        /*0158*/ 	.word	0x00000000
.L_1304:


//--------------------- .nv.info._ZN10layer_norm31ln_parallel_residual_fwd_kernelINS_13Kernel_traitsIf6__halfS2_S2_fjLj6144ELj1ELj1ELj8ELj16ENS_18Kernel_traits_baseILj6144EfS2_S2_S2_fjLj256EEEEELb0ELb0ELb1EEEvNS_9FwdParamsE --------------------------
	.section	.nv.info._ZN10layer_norm31ln_parallel_residual_fwd_kernelINS_13Kernel_traitsIf6__halfS2_S2_fjLj6144ELj1ELj1ELj8ELj16ENS_18Kernel_traits_baseILj6144EfS2_S2_S2_fjLj256EEEEELb0ELb0ELb1EEEvNS_9FwdParamsE,"",@"SHT_CUDA_INFO"
	.sectionflags	@""
	.align	4


	//----- nvinfo : EIATTR_CUDA_API_VERSION
	.align		4
        /*0000*/ 	.byte	0x04, 0x37
        /*0002*/ 	.short	(.L_1306 - .L_1305)
.L_1305:
        /*0004*/ 	.word	0x00000082


	//----- nvinfo : EIATTR_SW2861232_WAR
	.align		4
.L_1306:
        /*0008*/ 	.byte	0x01, 0x35
	.zero		2


	//----- nvinfo : EIATTR_PARAM_CBANK
	.align		4
        /*000c*/ 	.byte	0x04, 0x0a
        /*000e*/ 	.short	(.L_1308 - .L_1307)
	.align		4
.L_1307:
        /*0010*/ 	.word	index@(.nv.constant0._ZN10layer_norm31ln_parallel_residual_fwd_kernelINS_13Kernel_traitsIf6__halfS2_S2_fjLj6144ELj1ELj1ELj8ELj16ENS_18Kernel_traits_baseILj6144EfS2_S2_S2_fjLj256EEEEELb0ELb0ELb1EEEvNS_9FwdParamsE)
        /*0014*/ 	.short	0x0160
        /*0016*/ 	.short	0x00e8


	//----- nvinfo : EIATTR_CBANK_PARAM_SIZE
	.align		4
.L_1308:
        /*0018*/ 	.byte	0x03, 0x19
        /*001a*/ 	.short	0x00e8


	//----- nvinfo : EIATTR_KPARAM_INFO
	.align		4
        /*001c*/ 	.byte	0x04, 0x17
        /*001e*/ 	.short	(.L_1310 - .L_1309)
.L_1309:
        /*0020*/ 	.word	0x00000000
        /*0024*/ 	.short	0x0000
        /*0026*/ 	.short	0x0000
        /*0028*/ 	.byte	0x00, 0xf0, 0xa1, 0x03


	//----- nvinfo : EIATTR_MAXREG_COUNT
	.align		4
.L_1310:
        /*002c*/ 	.byte	0x03, 0x1b
        /*002e*/ 	.short	0x00ff


	//----- nvinfo : EIATTR_NUM_BARRIERS
	.align		4
        /*0030*/ 	.byte	0x02, 0x4c
        /*0032*/ 	.byte	0x01
	.zero		1


	//----- nvinfo : EIATTR_MERCURY_ISA_VERSION
	.align		4
        /*0034*/ 	.byte	0x03, 0x5f
        /*0036*/ 	.short	0x0000


	//----- nvinfo : EIATTR_COOP_GROUP_MASK_REGIDS
	.align		4
        /*0038*/ 	.byte	0x04, 0x29
        /*003a*/ 	.short	(.L_1312 - .L_1311)


	//   ....[0]....
.L_1311:
        /*003c*/ 	.word	0xffffffff


	//   ....[1]....
        /*0040*/ 	.word	0xffffffff


	//   ....[2]....
        /*0044*/ 	.word	0xffffffff


	//   ....[3]....
        /*0048*/ 	.word	0xffffffff


	//   ....[4]....
        /*004c*/ 	.word	0xffffffff


	//   ....[5]....
        /*0050*/ 	.word	0xffffffff


	//   ....[6]....
        /*0054*/ 	.word	0xffffffff


	//   ....[7]....
        /*0058*/ 	.word	0xffffffff


	//   ....[8]....
        /*005c*/ 	.word	0xffffffff


	//   ....[9]....
        /*0060*/ 	.word	0xffffffff


	//   ....[10]....
        /*0064*/ 	.word	0xffffffff


	//   ....[11]....
        /*0068*/ 	.word	0xffffffff


	//   ....[12]....
        /*006c*/ 	.word	0xffffffff


	//   ....[13]....
        /*0070*/ 	.word	0xffffffff


	//   ....[14]....
        /*0074*/ 	.word	0xffffffff


	//   ....[15]....
        /*0078*/ 	.word	0xffffffff


	//   ....[16]....
        /*007c*/ 	.word	0xffffffff


	//   ....[17]....
        /*0080*/ 	.word	0xffffffff


	//   ....[18]....
        /*0084*/ 	.word	0xffffffff


	//   ....[19]....
        /*0088*/ 	.word	0xffffffff


	//   ....[20]....
        /*008c*/ 	.word	0xffffffff


	//   ....[21]....
        /*0090*/ 	.word	0xffffffff


	//   ....[22]....
        /*0094*/ 	.word	0xffffffff


	//   ....[23]....
        /*0098*/ 	.word	0xffffffff


	//   ....[24]....
        /*009c*/ 	.word	0xffffffff


	//   ....[25]....
        /*00a0*/ 	.word	0xffffffff


	//   ....[26]....
        /*00a4*/ 	.word	0xffffffff


	//   ....[27]....
        /*00a8*/ 	.word	0xffffffff


	//   ....[28]....
        /*00ac*/ 	.word	0xffffffff


	//   ....[29]....
        /*00b0*/ 	.word	0xffffffff


	//   ....[30]....
        /*00b4*/ 	.word	0xffffffff


	//----- nvinfo : EIATTR_COOP_GROUP_INSTR_OFFSETS
	.align		4
.L_1312:
        /*00b8*/ 	.byte	0x04, 0x28
        /*00ba*/ 	.short	(.L_1314 - .L_1313)


	//   ....[0]....
.L_1313:
        /*00bc*/ 	.word	0x000021d0


	//   ....[1]....
        /*00c0*/ 	.word	0x00002200


	//   ....[2]....
        /*00c4*/ 	.word	0x00002220


	//   ....[3]....
        /*00c8*/ 	.word	0x00002240


	//   ....[4]....
        /*00cc*/ 	.word	0x00002260


	//   ....[5]....
        /*00d0*/ 	.word	0x00002590


	//   ....[6]....
        /*00d4*/ 	.word	0x000025b0


	//   ....[7]....
        /*00d8*/ 	.word	0x000025d0


	//   ....[8]....
        /*00dc*/ 	.word	0x000025f0


	//   ....[9]....
        /*00e0*/ 	.word	0x00002610


	//   ....[10]....
        /*00e4*/ 	.word	0x00002700


	//   ....[11]....
        /*00e8*/ 	.word	0x00002750


	//   ....[12]....
        /*00ec*/ 	.word	0x00002770


	//   ....[13]....
        /*00f0*/ 	.word	0x00002790


	//   ....[14]....
        /*00f4*/ 	.word	0x000027c0


	//   ....[15]....
        /*00f8*/ 	.word	0x00002840


	//   ....[16]....
        /*00fc*/ 	.word	0x00002880


	//   ....[17]....
        /*0100*/ 	.word	0x00002940


	//   ....[18]....
        /*0104*/ 	.word	0x00002970


	//   ....[19]....
        /*0108*/ 	.word	0x00002a20


	//   ....[20]....
        /*010c*/ 	.word	0x00002a40


	//   ....[21]....
        /*0110*/ 	.word	0x000034a0


	//   ....[22]....
        /*0114*/ 	.word	0x00003510


	//   ....[23]....
        /*0118*/ 	.word	0x00003570


	//   ....[24]....
        /*011c*/ 	.word	0x000035d0


	//   ....[25]....
        /*0120*/ 	.word	0x00003630


	//   ....[26]....
        /*0124*/ 	.word	0x000039a0


	//   ....[27]....
        /*0128*/ 	.word	0x00003a00


	//   ....[28]....
        /*012c*/ 	.word	0x00003a60


	//   ....[29]....
        /*0130*/ 	.word	0x00003ac0


	//   ....[30]....
        /*0134*/ 	.word	0x00003b20


	//----- nvinfo : EIATTR_EXIT_INSTR_OFFSETS
	.align		4
.L_1314:
        /*0138*/ 	.byte	0x04, 0x1c
        /*013a*/ 	.short	(.L_1316 - .L_1315)


	//   ....[0]....
.L_1315:
        /*013c*/ 	.word	0x000003b0


	//   ....[1]....
        /*0140*/ 	.word	0x00003450


	//----- nvinfo : EIATTR_MAX_THREADS
	.align		4
.L_1316:
        /*0144*/ 	.byte	0x04, 0x05
        /*0146*/ 	.short	(.L_1318 - .L_1317)
.L_1317:
        /*0148*/ 	.word	0x00000100
        /*014c*/ 	.word	0x00000001
        /*0150*/ 	.word	0x00000001


	//----- nvinfo : EIATTR_CRS_STACK_SIZE
	.align		4
.L_1318:
        /*0154*/ 	.byte	0x04, 0x1e
        /*0156*/ 	.short	(.L_1320 - .L_1319)
.L_1319:
        /*0158*/ 	.word	0x00000000
.L_1320:


//--------------------- .nv.info._ZN10layer_norm31ln_parallel_residual_fwd_kernelINS_13Kernel_traitsIf6__halfS2_S2_fjLj6144ELj1ELj1ELj8ELj16ENS_18Kernel_traits_baseILj6144EfS2_S2_S2_fjLj256EEEEELb0ELb1ELb0EEEvNS_9FwdParamsE --------------------------
	.section	.nv.info._ZN10layer_norm31ln_parallel_residual_fwd_kernelINS_13Kernel_traitsIf6__halfS2_S2_fjLj6144ELj1ELj1ELj8ELj16ENS_18Kernel_traits_baseILj6144EfS2_S2_S2_fjLj256EEEEELb0ELb1ELb0EEEvNS_9FwdParamsE,"",@"SHT_CUDA_INFO"
	.sectionflags	@""
	.align	4


	//----- nvinfo : EIATTR_CUDA_API_VERSION
	.align		4
        /*0000*/ 	.byte	0x04, 0x37
        /*0002*/ 	.short	(.L_1322 - .L_1321)
.L_1321:
        /*0004*/ 	.word	0x00000082


	//----- nvinfo : EIATTR_SW2861232_WAR
	.align		4
.L_1322:
        /*0008*/ 	.byte	0x01, 0x35
	.zero		2


	//----- nvinfo : EIATTR_PARAM_CBANK
	.align		4
        /*000c*/ 	.byte	0x04, 0x0a
        /*000e*/ 	.short	(.L_1324 - .L_1323)
	.align		4
.L_1323:
        /*0010*/ 	.word	index@(.nv.constant0._ZN10layer_norm31ln_parallel_residual_fwd_kernelINS_13Kernel_traitsIf6__halfS2_S2_fjLj6144ELj1ELj1ELj8ELj16ENS_18Kernel_traits_baseILj6144EfS2_S2_S2_fjLj256EEEEELb0ELb1ELb0EEEvNS_9FwdParamsE)
        /*0014*/ 	.short	0x0160
        /*0016*/ 	.short	0x00e8


	//----- nvinfo : EIATTR_CBANK_PARAM_SIZE
	.align		4
.L_1324:
        /*0018*/ 	.byte	0x03, 0x19
        /*001a*/ 	.short	0x00e8


	//----- nvinfo : EIATTR_KPARAM_INFO
	.align		4
        /*001c*/ 	.byte	0x04, 0x17
        /*001e*/ 	.short	(.L_1326 - .L_1325)
.L_1325:
        /*0020*/ 	.word	0x00000000
        /*0024*/ 	.short	0x0000
        /*0026*/ 	.short	0x0000
        /*0028*/ 	.byte	0x00, 0xf0, 0xa1, 0x03


	//----- nvinfo : EIATTR_MAXREG_COUNT
	.align		4
.L_1326:
        /*002c*/ 	.byte	0x03, 0x1b
        /*002e*/ 	.short	0x00ff


	//----- nvinfo : EIATTR_NUM_BARRIERS
	.align		4
        /*0030*/ 	.byte	0x02, 0x4c
        /*0032*/ 	.byte	0x01
	.zero		1


	//----- nvinfo : EIATTR_MERCURY_ISA_VERSION
	.align		4
        /*0034*/ 	.byte	0x03, 0x5f
        /*0036*/ 	.short	0x0000


	//----- nvinfo : EIATTR_COOP_GROUP_MASK_REGIDS
	.align		4
        /*0038*/ 	.byte	0x04, 0x29
        /*003a*/ 	.short	(.L_1328 - .L_1327)


	//   ....[0]....
.L_1327:
        /*003c*/ 	.word	0xffffffff


	//   ....[1]....
        /*0040*/ 	.word	0xffffffff


	//   ....[2]....
        /*0044*/ 	.word	0xffffffff


	//   ....[3]....
        /*0048*/ 	.word	0xffffffff


	//   ....[4]....
        /*004c*/ 	.word	0xffffffff


	//   ....[5]....
        /*0050*/ 	.word	0xffffffff


	//   ....[6]....
        /*0054*/ 	.word	0xffffffff


	//   ....[7]....
        /*0058*/ 	.word	0xffffffff


	//   ....[8]....
        /*005c*/ 	.word	0xffffffff


	//   ....[9]....
        /*0060*/ 	.word	0xffffffff


	//   ....[10]....
        /*0064*/ 	.word	0xffffffff


	//   ....[11]....
        /*0068*/ 	.word	0xffffffff


	//   ....[12]....
        /*006c*/ 	.word	0xffffffff


	//   ....[13]....
        /*0070*/ 	.word	0xffffffff


	//   ....[14]....
        /*0074*/ 	.word	0xffffffff


	//   ....[15]....
        /*0078*/ 	.word	0xffffffff


	//   ....[16]....
        /*007c*/ 	.word	0xffffffff


	//   ....[17]....
        /*0080*/ 	.word	0xffffffff


	//   ....[18]....
        /*0084*/ 	.word	0xffffffff


	//   ....[19]....
        /*0088*/ 	.word	0xffffffff


	//   ....[20]....
        /*008c*/ 	.word	0xffffffff


	//   ....[21]....
        /*0090*/ 	.word	0xffffffff


	//   ....[22]....
        /*0094*/ 	.word	0xffffffff


	//   ....[23]....
        /*0098*/ 	.word	0xffffffff


	//   ....[24]....
        /*009c*/ 	.word	0xffffffff


	//   ....[25]....
        /*00a0*/ 	.word	0xffffffff


	//   ....[26]....
        /*00a4*/ 	.word	0xffffffff


	//   ....[27]....
        /*00a8*/ 	.word	0xffffffff


	//   ....[28]....
        /*00ac*/ 	.word	0xffffffff


	//   ....[29]....
        /*00b0*/ 	.word	0xffffffff


	//   ....[30]....
        /*00b4*/ 	.word	0xffffffff


	//----- nvinfo : EIATTR_COOP_GROUP_INSTR_OFFSETS
	.align		4
.L_1328:
        /*00b8*/ 	.byte	0x04, 0x28
        /*00ba*/ 	.short	(.L_1330 - .L_1329)


	//   ....[0]....
.L_1329:
        /*00bc*/ 	.word	0x00002450


	//   ....[1]....
        /*00c0*/ 	.word	0x00002480


	//   ....[2]....
        /*00c4*/ 	.word	0x000024a0


	//   ....[3]....
        /*00c8*/ 	.word	0x000024c0


	//   ....[4]....
        /*00cc*/ 	.word	0x000024e0


	//   ....[5]....
        /*00d0*/ 	.word	0x00002820


	//   ....[6]....
        /*00d4*/ 	.word	0x00002840


	//   ....[7]....
        /*00d8*/ 	.word	0x00002860


	//   ....[8]....
        /*00dc*/ 	.word	0x00002880


	//   ....[9]....
        /*00e0*/ 	.word	0x000028a0


	//   ....[10]....
        /*00e4*/ 	.word	0x000029c0


	//   ....[11]....
        /*00e8*/ 	.word	0x00002a10


	//   ....[12]....
        /*00ec*/ 	.word	0x00002a40


	//   ....[13]....
        /*00f0*/ 	.word	0x00002a60


	//   ....[14]....
        /*00f4*/ 	.word	0x00002b00


	//   ....[15]....
        /*00f8*/ 	.word	0x00002b20


	//   ....[16]....
        /*00fc*/ 	.word	0x00002b40


	//   ....[17]....
        /*0100*/ 	.word	0x00002bf0


	//   ....[18]....
        /*0104*/ 	.word	0x00002c30


	//   ....[19]....
        /*0108*/ 	.word	0x00002ce0


	//   ....[20]....
        /*010c*/ 	.word	0x00002d00


	//   ....[21]....
        /*0110*/ 	.word	0x000034f0


	//   ....[22]....
        /*0114*/ 	.word	0x00003560


	//   ....[23]....
        /*0118*/ 	.word	0x000035c0


	//   ....[24]....
        /*011c*/ 	.word	0x00003620


	//   ....[25]....
        /*0120*/ 	.word	0x00003680


	//   ....[26]....
        /*0124*/ 	.word	0x00003a00


	//   ....[27]....
        /*0128*/ 	.word	0x00003a60


	//   ....[28]....
        /*012c*/ 	.word	0x00003ac0


	//   ....[29]....
        /*0130*/ 	.word	0x00003b20


	//   ....[30]....
        /*0134*/ 	.word	0x00003b90


	//----- nvinfo : EIATTR_EXIT_INSTR_OFFSETS
	.align		4
.L_1330:
        /*0138*/ 	.byte	0x04, 0x1c
        /*013a*/ 	.short	(.L_1332 - .L_1331)


	//   ....[0]....
.L_1331:
        /*013c*/ 	.word	0x00000440


	//   ....[1]....
        /*0140*/ 	.word	0x000034a0


	//----- nvinfo : EIATTR_MAX_THREADS
	.align		4
.L_1332:
        /*0144*/ 	.byte	0x04, 0x05
        /*0146*/ 	.short	(.L_1334 - .L_1333)
.L_1333:
        /*0148*/ 	.word	0x00000100
        /*014c*/ 	.word	0x00000001
        /*0150*/ 	.word	0x00000001


	//----- nvinfo : EIATTR_CRS_STACK_SIZE
	.align		4
.L_1334:
        /*0154*/ 	.byte	0x04, 0x1e
        /*0156*/ 	.short	(.L_1336 - .L_1335)
.L_1335:
        /*0158*/ 	.word	0x00000000
.L_1336:


//--------------------- .nv.info._ZN10layer_norm31ln_parallel_residual_fwd_kernelINS_13Kernel_traitsIf6__halfS2_S2_fjLj6144ELj1ELj1ELj8ELj16ENS_18Kernel_traits_baseILj6144EfS2_S2_S2_fjLj256EEEEELb0ELb1ELb1EEEvNS_9FwdParamsE --------------------------
	.section	.nv.info._ZN10layer_norm31ln_parallel_residual_fwd_kernelINS_13Kernel_traitsIf6__halfS2_S2_fjLj6144ELj1ELj1ELj8ELj16ENS_18Kernel_traits_baseILj6144EfS2_S2_S2_fjLj256EEEEELb0ELb1ELb1EEEvNS_9FwdParamsE,"",@"SHT_CUDA_INFO"
	.sectionflags	@""
	.align	4


	//----- nvinfo : EIATTR_CUDA_API_VERSION
	.align		4
        /*0000*/ 	.byte	0x04, 0x37
        /*0002*/ 	.short	(.L_1338 - .L_1337)
.L_1337:
        /*0004*/ 	.word	0x00000082


	//----- nvinfo : EIATTR_SW2861232_WAR
	.align		4
.L_1338:
        /*0008*/ 	.byte	0x01, 0x35
	.zero		2


	//----- nvinfo : EIATTR_PARAM_CBANK
	.align		4
        /*000c*/ 	.byte	0x04, 0x0a
        /*000e*/ 	.short	(.L_1340 - .L_1339)
	.align		4
.L_1339:
        /*0010*/ 	.word	index@(.nv.constant0._ZN10layer_norm31ln_parallel_residual_fwd_kernelINS_13Kernel_traitsIf6__halfS2_S2_fjLj6144ELj1ELj1ELj8ELj16ENS_18Kernel_traits_baseILj6144EfS2_S2_S2_fjLj256EEEEELb0ELb1ELb1EEEvNS_9FwdParamsE)
        /*0014*/ 	.short	0x0160
        /*0016*/ 	.short	0x00e8


	//----- nvinfo : EIATTR_CBANK_PARAM_SIZE
	.align		4
.L_1340:
        /*0018*/ 	.byte	0x03, 0x19
        /*001a*/ 	.short	0x00e8


	//----- nvinfo : EIATTR_KPARAM_INFO
	.align		4
        /*001c*/ 	.byte	0x04, 0x17
        /*001e*/ 	.short	(.L_1342 - .L_1341)
.L_1341:
        /*0020*/ 	.word	0x00000000
        /*0024*/ 	.short	0x0000
        /*0026*/ 	.short	0x0000
        /*0028*/ 	.byte	0x00, 0xf0, 0xa1, 0x03


	//----- nvinfo : EIATTR_MAXREG_COUNT
	.align		4
.L_1342:
        /*002c*/ 	.byte	0x03, 0x1b
        /*002e*/ 	.short	0x00ff


	//----- nvinfo : EIATTR_NUM_BARRIERS
	.align		4
        /*0030*/ 	.byte	0x02, 0x4c
        /*0032*/ 	.byte	0x01
	.zero		1


	//----- nvinfo : EIATTR_MERCURY_ISA_VERSION
	.align		4
        /*0034*/ 	.byte	0x03, 0x5f
        /*0036*/ 	.short	0x0000


	//----- nvinfo : EIATTR_COOP_GROUP_MASK_REGIDS
	.align		4
        /*0038*/ 	.byte	0x04, 0x29
        /*003a*/ 	.short	(.L_1344 - .L_1343)


	//   ....[0]....
.L_1343:
        /*003c*/ 	.word	0xffffffff


	//   ....[1]....
        /*0040*/ 	.word	0xffffffff


	//   ....[2]....
        /*0044*/ 	.word	0xffffffff


	//   ....[3]....
        /*0048*/ 	.word	0xffffffff


	//   ....[4]....
        /*004c*/ 	.word	0xffffffff


	//   ....[5]....
        /*0050*/ 	.word	0xffffffff


	//   ....[6]....
        /*0054*/ 	.word	0xffffffff


	//   ....[7]....
        /*0058*/ 	.word	0xffffffff


	//   ....[8]....
        /*005c*/ 	.word	0xffffffff


	//   ....[9]....
        /*0060*/ 	.word	0xffffffff


	//   ....[10]....
        /*0064*/ 	.word	0xffffffff


	//   ....[11]....
        /*0068*/ 	.word	0xffffffff


	//   ....[12]....
        /*006c*/ 	.word	0xffffffff


	//   ....[13]....
        /*0070*/ 	.word	0xffffffff


	//   ....[14]....
        /*0074*/ 	.word	0xffffffff


	//   ....[15]....
        /*0078*/ 	.word	0xffffffff


	//   ....[16]....
        /*007c*/ 	.word	0xffffffff


	//   ....[17]....
        /*0080*/ 	.word	0xffffffff


	//   ....[18]....
        /*0084*/ 	.word	0xffffffff


	//   ....[19]....
        /*0088*/ 	.word	0xffffffff


	//   ....[20]....
        /*008c*/ 	.word	0xffffffff


	//   ....[21]....
        /*0090*/ 	.word	0xffffffff


	//   ....[22]....
        /*0094*/ 	.word	0xffffffff


	//   ....[23]....
        /*0098*/ 	.word	0xffffffff


	//   ....[24]....
        /*009c*/ 	.word	0xffffffff


	//   ....[25]....
        /*00a0*/ 	.word	0xffffffff


	//   ....[26]....
        /*00a4*/ 	.word	0xffffffff


	//   ....[27]....
        /*00a8*/ 	.word	0xffffffff


	//   ....[28]....
        /*00ac*/ 	.word	0xffffffff


	//   ....[29]....
        /*00b0*/ 	.word	0xffffffff


	//   ....[30]....
        /*00b4*/ 	.word	0xffffffff


	//----- nvinfo : EIATTR_COOP_GROUP_INSTR_OFFSETS
	.align		4
.L_1344:
        /*00b8*/ 	.byte	0x04, 0x28
        /*00ba*/ 	.short	(.L_1346 - .L_1345)


	//   ....[0]....
.L_1345:
        /*00bc*/ 	.word	0x00001f10


	//   ....[1]....
        /*00c0*/ 	.word	0x00001f40


	//   ....[2]....
        /*00c4*/ 	.word	0x00001f60


	//   ....[3]....
        /*00c8*/ 	.word	0x00001f80


	//   ....[4]....
        /*00cc*/ 	.word	0x00001fa0


	//   ....[5]....
        /*00d0*/ 	.word	0x000022d0


	//   ....[6]....
        /*00d4*/ 	.word	0x000022f0


	//   ....[7]....
        /*00d8*/ 	.word	0x00002310


	//   ....[8]....
        /*00dc*/ 	.word	0x00002330


	//   ....[9]....
        /*00e0*/ 	.word	0x00002350


	//   ....[10]....
        /*00e4*/ 	.word	0x00002450


	//   ....[11]....
        /*00e8*/ 	.word	0x000024b0


	//   ....[12]....
        /*00ec*/ 	.word	0x000024d0


	//   ....[13]....
        /*00f0*/ 	.word	0x000024f0


	//   ....[14]....
        /*00f4*/ 	.word	0x00002520


	//   ....[15]....
        /*00f8*/ 	.word	0x000025a0


	//   ....[16]....
        /*00fc*/ 	.word	0x000025e0


	//   ....[17]....
        /*0100*/ 	.word	0x00002690


	//   ....[18]....
        /*0104*/ 	.word	0x000026d0


	//   ....[19]....
        /*0108*/ 	.word	0x00002770


	//   ....[20]....
        /*010c*/ 	.word	0x000027a0


	//   ....[21]....
        /*0110*/ 	.word	0x00002ec0


	//   ....[22]....
        /*0114*/ 	.word	0x00002f30


	//   ....[23]....
        /*0118*/ 	.word	0x00002f90


	//   ....[24]....
        /*011c*/ 	.word	0x00002ff0


	//   ....[25]....
        /*0120*/ 	.word	0x00003050


	//   ....[26]....
        /*0124*/ 	.word	0x000033c0


	//   ....[27]....
        /*0128*/ 	.word	0x00003420


	//   ....[28]....
        /*012c*/ 	.word	0x00003480


	//   ....[29]....
        /*0130*/ 	.word	0x000034e0


	//   ....[30]....
        /*0134*/ 	.word	0x00003540


	//----- nvinfo : EIATTR_EXIT_INSTR_OFFSETS
	.align		4
.L_1346:
        /*0138*/ 	.byte	0x04, 0x1c
        /*013a*/ 	.short	(.L_1348 - .L_1347)


	//   ....[0]....
.L_1347:
        /*013c*/ 	.word	0x00000200


	//   ....[1]....
        /*0140*/ 	.word	0x00002e70


	//----- nvinfo : EIATTR_MAX_THREADS
	.align		4
.L_1348:
        /*0144*/ 	.byte	0x04, 0x05
        /*0146*/ 	.short	(.L_1350 - .L_1349)
.L_1349:
        /*0148*/ 	.word	0x00000100
        /*014c*/ 	.word	0x00000001
        /*0150*/ 	.word	0x00000001


	//----- nvinfo : EIATTR_CRS_STACK_SIZE
	.align		4
.L_1350:
        /*0154*/ 	.byte	0x04, 0x1e
        /*0156*/ 	.short	(.L_1352 - .L_1351)
.L_1351:
        /*0158*/ 	.word	0x00000000
.L_1352:


//--------------------- .nv.info._ZN10layer_norm31ln_parallel_residual_fwd_kernelINS_13Kernel_traitsIf6__halfS2_S2_fjLj6144ELj1ELj1ELj8ELj16ENS_18Kernel_traits_baseILj6144EfS2_S2_S2_fjLj256EEEEELb1ELb0ELb0EEEvNS_9FwdParamsE --------------------------
	.section	.nv.info._ZN10layer_norm31ln_parallel_residual_fwd_kernelINS_13Kernel_traitsIf6__halfS2_S2_fjLj6144ELj1ELj1ELj8ELj16ENS_18Kernel_traits_baseILj6144EfS2_S2_S2_fjLj256EEEEELb1ELb0ELb0EEEvNS_9FwdParamsE,"",@"SHT_CUDA_INFO"
	.sectionflags	@""
	.align	4


	//----- nvinfo : EIATTR_CUDA_API_VERSION
	.align		4
        /*0000*/ 	.byte	0x04, 0x37
        /*0002*/ 	.short	(.L_1354 - .L_1353)
.L_1353:
        /*0004*/ 	.word	0x00000082


	//----- nvinfo : EIATTR_SW2861232_WAR
	.align		4
.L_1354:
        /*0008*/ 	.byte	0x01, 0x35
	.zero		2


	//----- nvinfo : EIATTR_PARAM_CBANK
	.align		4
        /*000c*/ 	.byte	0x04, 0x0a
        /*000e*/ 	.short	(.L_1356 - .L_1355)
	.align		4
.L_1355:
        /*0010*/ 	.word	index@(.nv.constant0._ZN10layer_norm31ln_parallel_residual_fwd_kernelINS_13Kernel_traitsIf6__halfS2_S2_fjLj6144ELj1ELj1ELj8ELj16ENS_18Kernel_traits_baseILj6144EfS2_S2_S2_fjLj256EEEEELb1ELb0ELb0EEEvNS_9FwdParamsE)
        /*0014*/ 	.short	0x0160
        /*0016*/ 	.short	0x00e8


	//----- nvinfo : EIATTR_CBANK_PARAM_SIZE
	.align		4
.L_1356:
        /*0018*/ 	.byte	0x03, 0x19
        /*001a*/ 	.short	0x00e8


	//----- nvinfo : EIATTR_KPARAM_INFO
	.align		4
        /*001c*/ 	.byte	0x04, 0x17
        /*001e*/ 	.short	(.L_1358 - .L_1357)
.L_1357:
        /*0020*/ 	.word	0x00000000
        /*0024*/ 	.short	0x0000
        /*0026*/ 	.short	0x0000
        /*0028*/ 	.byte	0x00, 0xf0, 0xa1, 0x03


	//----- nvinfo : EIATTR_MAXREG_COUNT
	.align		4
.L_1358:
        /*002c*/ 	.byte	0x03, 0x1b
        /*002e*/ 	.short	0x00ff


	//----- nvinfo : EIATTR_NUM_BARRIERS
	.align		4
        /*0030*/ 	.byte	0x02, 0x4c
        /*0032*/ 	.byte	0x01
	.zero		1


	//----- nvinfo : EIATTR_MERCURY_ISA_VERSION
	.align		4
        /*0034*/ 	.byte	0x03, 0x5f
        /*0036*/ 	.short	0x0000


	//----- nvinfo : EIATTR_COOP_GROUP_MASK_REGIDS
	.align		4
        /*0038*/ 	.byte	0x04, 0x29
        /*003a*/ 	.short	(.L_1360 - .L_1359)


	//   ....[0]....
.L_1359:
        /*003c*/ 	.word	0xffffffff


	//   ....[1]....
        /*0040*/ 	.word	0xffffffff


	//   ....[2]....
        /*0044*/ 	.word	0xffffffff


	//   ....[3]....
        /*0048*/ 	.word	0xffffffff


	//   ....[4]....
        /*004c*/ 	.word	0xffffffff


	//   ....[5]....
        /*0050*/ 	.word	0xffffffff


	//   ....[6]....
        /*0054*/ 	.word	0xffffffff


	//   ....[7]....
        /*0058*/ 	.word	0xffffffff


	//   ....[8]....
        /*005c*/ 	.word	0xffffffff


	//   ....[9]....
        /*0060*/ 	.word	0xffffffff


	//   ....[10]....
        /*0064*/ 	.word	0xffffffff


	//   ....[11]....
        /*0068*/ 	.word	0xffffffff


	//   ....[12]....
        /*006c*/ 	.word	0xffffffff


	//   ....[13]....
        /*0070*/ 	.word	0xffffffff


	//   ....[14]....
        /*0074*/ 	.word	0xffffffff


	//   ....[15]....
        /*0078*/ 	.word	0xffffffff


	//   ....[16]....
        /*007c*/ 	.word	0xffffffff


	//   ....[17]....
        /*0080*/ 	.word	0xffffffff


	//   ....[18]....
        /*0084*/ 	.word	0xffffffff


	//   ....[19]....
        /*0088*/ 	.word	0xffffffff


	//   ....[20]....
        /*008c*/ 	.word	0xffffffff


	//   ....[21]....
        /*0090*/ 	.word	0xffffffff


	//   ....[22]....
        /*0094*/ 	.word	0xffffffff


	//   ....[23]....
        /*0098*/ 	.word	0xffffffff


	//   ....[24]....
        /*009c*/ 	.word	0xffffffff


	//   ....[25]....
        /*00a0*/ 	.word	0xffffffff


	//   ....[26]....
        /*00a4*/ 	.word	0xffffffff


	//   ....[27]....
        /*00a8*/ 	.word	0xffffffff


	//   ....[28]....
        /*00ac*/ 	.word	0xffffffff


	//   ....[29]....
        /*00b0*/ 	.word	0xffffffff


	//   ....[30]....
        /*00b4*/ 	.word	0xffffffff


	//----- nvinfo : EIATTR_COOP_GROUP_INSTR_OFFSETS
	.align		4
.L_1360:
        /*00b8*/ 	.byte	0x04, 0x28
        /*00ba*/ 	.short	(.L_1362 - .L_1361)


	//   ....[0]....
.L_1361:
        /*00bc*/ 	.word	0x000126b0


	//   ....[1]....
        /*00c0*/ 	.word	0x000126e0


	//   ....[2]....
        /*00c4*/ 	.word	0x00012710


	//   ....[3]....
        /*00c8*/ 	.word	0x00012730


	//   ....[4]....
        /*00cc*/ 	.word	0x00012750


	//   ....[5]....
        /*00d0*/ 	.word	0x00012a90


	//   ....[6]....
        /*00d4*/ 	.word	0x00012ab0


	//   ....[7]....
        /*00d8*/ 	.word	0x00012ad0


	//   ....[8]....
        /*00dc*/ 	.word	0x00012af0


	//   ....[9]....
        /*00e0*/ 	.word	0x00012b10


	//   ....[10]....
        /*00e4*/ 	.word	0x00012c40


	//   ....[11]....
        /*00e8*/ 	.word	0x00012c90


	//   ....[12]....
        /*00ec*/ 	.word	0x00012cc0


	//   ....[13]....
        /*00f0*/ 	.word	0x00012ce0


	//   ....[14]....
        /*00f4*/ 	.word	0x00012d70


	//   ....[15]....
        /*00f8*/ 	.word	0x00012da0


	//   ....[16]....
        /*00fc*/ 	.word	0x00012dd0


	//   ....[17]....
        /*0100*/ 	.word	0x00012e70


	//   ....[18]....
        /*0104*/ 	.word	0x00012eb0


	//   ....[19]....
        /*0108*/ 	.word	0x00012f60


	//   ....[20]....
        /*010c*/ 	.word	0x00012f90


	//   ....[21]....
        /*0110*/ 	.word	0x00013a30


	//   ....[22]....
        /*0114*/ 	.word	0x00013aa0


	//   ....[23]....
        /*0118*/ 	.word	0x00013b00


	//   ....[24]....
        /*011c*/ 	.word	0x00013b60


	//   ....[25]....
        /*0120*/ 	.word	0x00013bc0


	//   ....[26]....
        /*0124*/ 	.word	0x00013f50


	//   ....[27]....
        /*0128*/ 	.word	0x00013fb0


	//   ....[28]....
        /*012c*/ 	.word	0x00014010


	//   ....[29]....
        /*0130*/ 	.word	0x00014070


	//   ....[30]....
        /*0134*/ 	.word	0x000140e0


	//----- nvinfo : EIATTR_EXIT_INSTR_OFFSETS
	.align		4
.L_1362:
        /*0138*/ 	.byte	0x04, 0x1c
        /*013a*/ 	.short	(.L_1364 - .L_1363)


	//   ....[0]....
.L_1363:
        /*013c*/ 	.word	0x00000a70


	//   ....[1]....
        /*0140*/ 	.word	0x000139e0


	//----- nvinfo : EIATTR_MAX_THREADS
	.align		4
.L_1364:
        /*0144*/ 	.byte	0x04, 0x05
        /*0146*/ 	.short	(.L_1366 - .L_1365)
.L_1365:
        /*0148*/ 	.word	0x00000100
        /*014c*/ 	.word	0x00000001
        /*0150*/ 	.word	0x00000001


	//----- nvinfo : EIATTR_CRS_STACK_SIZE
	.align		4
.L_1366:
        /*0154*/ 	.byte	0x04, 0x1e
        /*0156*/ 	.short	(.L_1368 - .L_1367)
.L_1367:
        /*0158*/ 	.word	0x00000000
.L_1368:


//--------------------- .nv.info._ZN10layer_norm31ln_parallel_residual_fwd_kernelINS_13Kernel_traitsIf6__halfS2_S2_fjLj6144ELj1ELj1ELj8ELj16ENS_18Kernel_traits_baseILj6144EfS2_S2_S2_fjLj256EEEEELb1ELb0ELb1EEEvNS_9FwdParamsE --------------------------
	.section	.nv.info._ZN10layer_norm31ln_parallel_residual_fwd_kernelINS_13Kernel_traitsIf6__halfS2_S2_fjLj6144ELj1ELj1ELj8ELj16ENS_18Kernel_traits_baseILj6144EfS2_S2_S2_fjLj256EEEEELb1ELb0ELb1EEEvNS_9FwdParamsE,"",@"SHT_CUDA_INFO"
	.sectionflags	@""
	.align	4


	//----- nvinfo : EIATTR_CUDA_API_VERSION
	.align		4
        /*0000*/ 	.byte	0x04, 0x37
        /*0002*/ 	.short	(.L_1370 - .L_1369)
.L_1369:
        /*0004*/ 	.word	0x00000082


	//----- nvinfo : EIATTR_SW2861232_WAR
	.align		4
.L_1370:
        /*0008*/ 	.byte	0x01, 0x35
	.zero		2


	//----- nvinfo : EIATTR_PARAM_CBANK
	.align		4
        /*000c*/ 	.byte	0x04, 0x0a
        /*000e*/ 	.short	(.L_1372 - .L_1371)
	.align		4
.L_1371:
        /*0010*/ 	.word	index@(.nv.constant0._ZN10layer_norm31ln_parallel_residual_fwd_kernelINS_13Kernel_traitsIf6__halfS2_S2_fjLj6144ELj1ELj1ELj8ELj16ENS_18Kernel_traits_baseILj6144EfS2_S2_S2_fjLj256EEEEELb1ELb0ELb1EEEvNS_9FwdParamsE)
        /*0014*/ 	.short	0x0160
        /*0016*/ 	.short	0x00e8


	//----- nvinfo : EIATTR_CBANK_PARAM_SIZE
	.align		4
.L_1372:
        /*0018*/ 	.byte	0x03, 0x19
        /*001a*/ 	.short	0x00e8


	//----- nvinfo : EIATTR_KPARAM_INFO
	.align		4
        /*001c*/ 	.byte	0x04, 0x17
        /*001e*/ 	.short	(.L_1374 - .L_1373)
.L_1373:
        /*0020*/ 	.word	0x00000000
        /*0024*/ 	.short	0x0000
        /*0026*/ 	.short	0x0000
        /*0028*/ 	.byte	0x00, 0xf0, 0xa1, 0x03


	//----- nvinfo : EIATTR_MAXREG_COUNT
	.align		4
.L_1374:
        /*002c*/ 	.byte	0x03, 0x1b
        /*002e*/ 	.short	0x00ff


	//----- nvinfo : EIATTR_NUM_BARRIERS
	.align		4
        /*0030*/ 	.byte	0x02, 0x4c
        /*0032*/ 	.byte	0x01
	.zero		1


	//----- nvinfo : EIATTR_MERCURY_ISA_VERSION
	.align		4
        /*0034*/ 	.byte	0x03, 0x5f
        /*0036*/ 	.short	0x0000


	//----- nvinfo : EIATTR_COOP_GROUP_MASK_REGIDS
	.align		4
        /*0038*/ 	.byte	0x04, 0x29
        /*003a*/ 	.short	(.L_1376 - .L_1375)


	//   ....[0]....
.L_1375:
        /*003c*/ 	.word	0xffffffff


	//   ....[1]....
        /*0040*/ 	.word	0xffffffff


	//   ....[2]....
        /*0044*/ 	.word	0xffffffff


	//   ....[3]....
        /*0048*/ 	.word	0xffffffff


	//   ....[4]....
        /*004c*/ 	.word	0xffffffff


	//   ....[5]....
        /*0050*/ 	.word	0xffffffff


	//   ....[6]....
        /*0054*/ 	.word	0xffffffff


	//   ....[7]....
        /*0058*/ 	.word	0xffffffff


	//   ....[8]....
        /*005c*/ 	.word	0xffffffff


	//   ....[9]....
        /*0060*/ 	.word	0xffffffff


	//   ....[10]....
        /*0064*/ 	.word	0xffffffff


	//   ....[11]....
        /*0068*/ 	.word	0xffffffff


	//   ....[12]....
        /*006c*/ 	.word	0xffffffff


	//   ....[13]....
        /*0070*/ 	.word	0xffffffff


	//   ....[14]....
        /*0074*/ 	.word	0xffffffff


	//   ....[15]....
        /*0078*/ 	.word	0xffffffff


	//   ....[16]....
        /*007c*/ 	.word	0xffffffff


	//   ....[17]....
        /*0080*/ 	.word	0xffffffff


	//   ....[18]....
        /*0084*/ 	.word	0xffffffff


	//   ....[19]....
        /*0088*/ 	.word	0xffffffff


	//   ....[20]....
        /*008c*/ 	.word	0xffffffff


	//   ....[21]....
        /*0090*/ 	.word	0xffffffff


	//   ....[22]....
        /*0094*/ 	.word	0xffffffff


	//   ....[23]....
        /*0098*/ 	.word	0xffffffff


	//   ....[24]....
        /*009c*/ 	.word	0xffffffff


	//   ....[25]....
        /*00a0*/ 	.word	0xffffffff


	//   ....[26]....
        /*00a4*/ 	.word	0xffffffff


	//   ....[27]....
        /*00a8*/ 	.word	0xffffffff


	//   ....[28]....
        /*00ac*/ 	.word	0xffffffff


	//   ....[29]....
        /*00b0*/ 	.word	0xffffffff


	//   ....[30]....
        /*00b4*/ 	.word	0xffffffff


	//----- nvinfo : EIATTR_COOP_GROUP_INSTR_OFFSETS
	.align		4
.L_1376:
        /*00b8*/ 	.byte	0x04, 0x28
        /*00ba*/ 	.short	(.L_1378 - .L_1377)


	//   ....[0]....
.L_1377:
        /*00bc*/ 	.word	0x00011ed0


	//   ....[1]....
        /*00c0*/ 	.word	0x00011f00


	//   ....[2]....
        /*00c4*/ 	.word	0x00011f20


	//   ....[3]....
        /*00c8*/ 	.word	0x00011f40


	//   ....[4]....
        /*00cc*/ 	.word	0x00011f60


	//   ....[5]....
        /*00d0*/ 	.word	0x00012290


	//   ....[6]....
        /*00d4*/ 	.word	0x000122b0


	//   ....[7]....
        /*00d8*/ 	.word	0x000122d0


	//   ....[8]....
        /*00dc*/ 	.word	0x000122f0


	//   ....[9]....
        /*00e0*/ 	.word	0x00012310


	//   ....[10]....
        /*00e4*/ 	.word	0x00012410


	//   ....[11]....
        /*00e8*/ 	.word	0x00012460


	//   ....[12]....
        /*00ec*/ 	.word	0x00012480


	//   ....[13]....
        /*00f0*/ 	.word	0x00012490


	//   ....[14]....
        /*00f4*/ 	.word	0x00012530


	//   ....[15]....
        /*00f8*/ 	.word	0x00012550


	//   ....[16]....
        /*00fc*/ 	.word	0x00012590


	//   ....[17]....
        /*0100*/ 	.word	0x00012630


	//   ....[18]....
        /*0104*/ 	.word	0x00012680


	//   ....[19]....
        /*0108*/ 	.word	0x00012740


	//   ....[20]....
        /*010c*/ 	.word	0x00012780


	//   ....[21]....
        /*0110*/ 	.word	0x000131e0


	//   ....[22]....
        /*0114*/ 	.word	0x00013250


	//   ....[23]....
        /*0118*/ 	.word	0x000132b0


	//   ....[24]....
        /*011c*/ 	.word	0x00013310


	//   ....[25]....
        /*0120*/ 	.word	0x00013370


	//   ....[26]....
        /*0124*/ 	.word	0x000136e0


	//   ....[27]....
        /*0128*/ 	.word	0x00013740


	//   ....[28]....
        /*012c*/ 	.word	0x000137a0


	//   ....[29]....
        /*0130*/ 	.word	0x00013800


	//   ....[30]....
        /*0134*/ 	.word	0x00013860


	//----- nvinfo : EIATTR_EXIT_INSTR_OFFSETS
	.align		4
.L_1378:
        /*0138*/ 	.byte	0x04, 0x1c
        /*013a*/ 	.short	(.L_1380 - .L_1379)


	//   ....[0]....
.L_1379:
        /*013c*/ 	.word	0x00000440


	//   ....[1]....
        /*0140*/ 	.word	0x00013190


	//----- nvinfo : EIATTR_MAX_THREADS
	.align		4
.L_1380:
        /*0144*/ 	.byte	0x04, 0x05
        /*0146*/ 	.short	(.L_1382 - .L_1381)
.L_1381:
        /*0148*/ 	.word	0x00000100
        /*014c*/ 	.word	0x00000001
        /*0150*/ 	.word	0x00000001


	//----- nvinfo : EIATTR_CRS_STACK_SIZE
	.align		4
.L_1382:
        /*0154*/ 	.byte	0x04, 0x1e
        /*0156*/ 	.short	(.L_1384 - .L_1383)
.L_1383:
        /*0158*/ 	.word	0x00000000
.L_1384:


//--------------------- .nv.info._ZN10layer_norm31ln_parallel_residual_fwd_kernelINS_13Kernel_traitsIf6__halfS2_S2_fjLj6144ELj1ELj1ELj8ELj16ENS_18Kernel_traits_baseILj6144EfS2_S2_S2_fjLj256EEEEELb1ELb1ELb0EEEvNS_9FwdParamsE --------------------------
	.section	.nv.info._ZN10layer_norm31ln_parallel_residual_fwd_kernelINS_13Kernel_traitsIf6__halfS2_S2_fjLj6144ELj1ELj1ELj8ELj16ENS_18Kernel_traits_baseILj6144EfS2_S2_S2_fjLj256EEEEELb1ELb1ELb0EEEvNS_9FwdParamsE,"",@"SHT_CUDA_INFO"
	.sectionflags	@""
	.align	4


	//----- nvinfo : EIATTR_CUDA_API_VERSION
	.align		4
        /*0000*/ 	.byte	0x04, 0x37
        /*0002*/ 	.short	(.L_1386 - .L_1385)
.L_1385:
        /*0004*/ 	.word	0x00000082


	//----- nvinfo : EIATTR_SW2861232_WAR
	.align		4
.L_1386:
        /*0008*/ 	.byte	0x01, 0x35
	.zero		2


	//----- nvinfo : EIATTR_PARAM_CBANK
	.align		4
        /*000c*/ 	.byte	0x04, 0x0a
        /*000e*/ 	.short	(.L_1388 - .L_1387)
	.align		4
.L_1387:
        /*0010*/ 	.word	index@(.nv.constant0._ZN10layer_norm31ln_parallel_residual_fwd_kernelINS_13Kernel_traitsIf6__halfS2_S2_fjLj6144ELj1ELj1ELj8ELj16ENS_18Kernel_traits_baseILj6144EfS2_S2_S2_fjLj256EEEEELb1ELb1ELb0EEEvNS_9FwdParamsE)
        /*0014*/ 	.short	0x0160
        /*0016*/ 	.short	0x00e8


	//----- nvinfo : EIATTR_CBANK_PARAM_SIZE
	.align		4
.L_1388:
        /*0018*/ 	.byte	0x03, 0x19
        /*001a*/ 	.short	0x00e8


	//----- nvinfo : EIATTR_KPARAM_INFO
	.align		4
        /*001c*/ 	.byte	0x04, 0x17
        /*001e*/ 	.short	(.L_1390 - .L_1389)
.L_1389:
        /*0020*/ 	.word	0x00000000
        /*0024*/ 	.short	0x0000
        /*0026*/ 	.short	0x0000
        /*0028*/ 	.byte	0x00, 0xf0, 0xa1, 0x03


	//----- nvinfo : EIATTR_MAXREG_COUNT
	.align		4
.L_1390:
        /*002c*/ 	.byte	0x03, 0x1b
        /*002e*/ 	.short	0x00ff


	//----- nvinfo : EIATTR_NUM_BARRIERS
	.align		4
        /*0030*/ 	.byte	0x02, 0x4c
        /*0032*/ 	.byte	0x01
	.zero		1


	//----- nvinfo : EIATTR_MERCURY_ISA_VERSION
	.align		4
        /*0034*/ 	.byte	0x03, 0x5f
        /*0036*/ 	.short	0x0000


	//----- nvinfo : EIATTR_COOP_GROUP_MASK_REGIDS
	.align		4
        /*0038*/ 	.byte	0x04, 0x29
        /*003a*/ 	.short	(.L_1392 - .L_1391)


	//   ....[0]....
.L_1391:
        /*003c*/ 	.word	0xffffffff


	//   ....[1]....
        /*0040*/ 	.word	0xffffffff


	//   ....[2]....
        /*0044*/ 	.word	0xffffffff


	//   ....[3]....
        /*0048*/ 	.word	0xffffffff


	//   ....[4]....
        /*004c*/ 	.word	0xffffffff


	//   ....[5]....
        /*0050*/ 	.word	0xffffffff


	//   ....[6]....
        /*0054*/ 	.word	0xffffffff


	//   ....[7]....
        /*0058*/ 	.word	0xffffffff


	//   ....[8]....
        /*005c*/ 	.word	0xffffffff


	//   ....[9]....
        /*0060*/ 	.word	0xffffffff


	//   ....[10]....
        /*0064*/ 	.word	0xffffffff


	//   ....[11]....
        /*0068*/ 	.word	0xffffffff


	//   ....[12]....
        /*006c*/ 	.word	0xffffffff


	//   ....[13]....
        /*0070*/ 	.word	0xffffffff


	//   ....[14]....
        /*0074*/ 	.word	0xffffffff


	//   ....[15]....
        /*0078*/ 	.word	0xffffffff


	//   ....[16]....
        /*007c*/ 	.word	0xffffffff


	//   ....[17]....
        /*0080*/ 	.word	0xffffffff


	//   ....[18]....
        /*0084*/ 	.word	0xffffffff


	//   ....[19]....
        /*0088*/ 	.word	0xffffffff


	//   ....[20]....
        /*008c*/ 	.word	0xffffffff


	//   ....[21]....
        /*0090*/ 	.word	0xffffffff


	//   ....[22]....
        /*0094*/ 	.word	0xffffffff


	//   ....[23]....
        /*0098*/ 	.word	0xffffffff


	//   ....[24]....
        /*009c*/ 	.word	0xffffffff


	//   ....[25]....
        /*00a0*/ 	.word	0xffffffff


	//   ....[26]....
        /*00a4*/ 	.word	0xffffffff


	//   ....[27]....
        /*00a8*/ 	.word	0xffffffff


	//   ....[28]....
        /*00ac*/ 	.word	0xffffffff


	//   ....[29]....
        /*00b0*/ 	.word	0xffffffff


	//   ....[30]....
        /*00b4*/ 	.word	0xffffffff


	//----- nvinfo : EIATTR_COOP_GROUP_INSTR_OFFSETS
	.align		4
.L_1392:
        /*00b8*/ 	.byte	0x04, 0x28
        /*00ba*/ 	.short	(.L_1394 - .L_1393)


	//   ....[0]....
.L_1393:
        /*00bc*/ 	.word	0x00012370


	//   ....[1]....
        /*00c0*/ 	.word	0x000123a0


	//   ....[2]....
        /*00c4*/ 	.word	0x000123d0


	//   ....[3]....
        /*00c8*/ 	.word	0x000123f0


	//   ....[4]....
        /*00cc*/ 	.word	0x00012410


	//   ....[5]....
        /*00d0*/ 	.word	0x00012750


	//   ....[6]....
        /*00d4*/ 	.word	0x00012770


	//   ....[7]....
        /*00d8*/ 	.word	0x00012790


	//   ....[8]....
        /*00dc*/ 	.word	0x000127b0


	//   ....[9]....
        /*00e0*/ 	.word	0x000127d0


	//   ....[10]....
        /*00e4*/ 	.word	0x00012900


	//   ....[11]....
        /*00e8*/ 	.word	0x00012960


	//   ....[12]....
        /*00ec*/ 	.word	0x00012990


	//   ....[13]....
        /*00f0*/ 	.word	0x000129b0


	//   ....[14]....
        /*00f4*/ 	.word	0x00012a40


	//   ....[15]....
        /*00f8*/ 	.word	0x00012a70


	//   ....[16]....
        /*00fc*/ 	.word	0x00012aa0


	//   ....[17]....
        /*0100*/ 	.word	0x00012b50


	//   ....[18]....
        /*0104*/ 	.word	0x00012b80


	//   ....[19]....
        /*0108*/ 	.word	0x00012c20


	//   ....[20]....
        /*010c*/ 	.word	0x00012c50


	//   ....[21]....
        /*0110*/ 	.word	0x00013450


	//   ....[22]....
        /*0114*/ 	.word	0x000134c0


	//   ....[23]....
        /*0118*/ 	.word	0x00013520


	//   ....[24]....
        /*011c*/ 	.word	0x00013580


	//   ....[25]....
        /*0120*/ 	.word	0x000135e0


	//   ....[26]....
        /*0124*/ 	.word	0x00013970


	//   ....[27]....
        /*0128*/ 	.word	0x000139d0


	//   ....[28]....
        /*012c*/ 	.word	0x00013a30


	//   ....[29]....
        /*0130*/ 	.word	0x00013a90


	//   ....[30]....
        /*0134*/ 	.word	0x00013b00


	//----- nvinfo : EIATTR_EXIT_INSTR_OFFSETS
	.align		4
.L_1394:
        /*0138*/ 	.byte	0x04, 0x1c
        /*013a*/ 	.short	(.L_1396 - .L_1395)


	//   ....[0]....
.L_1395:
        /*013c*/ 	.word	0x000008d0


	//   ....[1]....
        /*0140*/ 	.word	0x00013400


	//----- nvinfo : EIATTR_MAX_THREADS
	.align		4
.L_1396:
        /*0144*/ 	.byte	0x04, 0x05
        /*0146*/ 	.short	(.L_1398 - .L_1397)
.L_1397:
        /*0148*/ 	.word	0x00000100
        /*014c*/ 	.word	0x00000001
        /*0150*/ 	.word	0x00000001


	//----- nvinfo : EIATTR_CRS_STACK_SIZE
	.align		4
.L_1398:
        /*0154*/ 	.byte	0x04, 0x1e
        /*0156*/ 	.short	(.L_1400 - .L_1399)
.L_1399:
        /*0158*/ 	.word	0x00000000
.L_1400:


//--------------------- .nv.info._ZN10layer_norm31ln_parallel_residual_fwd_kernelINS_13Kernel_traitsIf6__halfS2_S2_fjLj6144ELj1ELj1ELj8ELj16ENS_18Kernel_traits_baseILj6144EfS2_S2_S2_fjLj256EEEEELb1ELb1ELb1EEEvNS_9FwdParamsE --------------------------
	.section	.nv.info._ZN10layer_norm31ln_parallel_residual_fwd_kernelINS_13Kernel_traitsIf6__halfS2_S2_fjLj6144ELj1ELj1ELj8ELj16ENS_18Kernel_traits_baseILj6144EfS2_S2_S2_fjLj256EEEEELb1ELb1ELb1EEEvNS_9FwdParamsE,"",@"SHT_CUDA_INFO"
	.sectionflags	@""
	.align	4


	//----- nvinfo : EIATTR_CUDA_API_VERSION
	.align		4
        /*0000*/ 	.byte	0x04, 0x37
        /*0002*/ 	.short	(.L_1402 - .L_1401)
.L_1401:
        /*0004*/ 	.word	0x00000082


	//----- nvinfo : EIATTR_SW2861232_WAR
	.align		4
.L_1402:
        /*0008*/ 	.byte	0x01, 0x35
	.zero		2


	//----- nvinfo : EIATTR_PARAM_CBANK
	.align		4
        /*000c*/ 	.byte	0x04, 0x0a
        /*000e*/ 	.short	(.L_1404 - .L_1403)
	.align		4
.L_1403:
        /*0010*/ 	.word	index@(.nv.constant0._ZN10layer_norm31ln_parallel_residual_fwd_kernelINS_13Kernel_traitsIf6__halfS2_S2_fjLj6144ELj1ELj1ELj8ELj16ENS_18Kernel_traits_baseILj6144EfS2_S2_S2_fjLj256EEEEELb1ELb1ELb1EEEvNS_9FwdParamsE)
        /*0014*/ 	.short	0x0160
        /*0016*/ 	.short	0x00e8


	//----- nvinfo : EIATTR_CBANK_PARAM_SIZE
	.align		4
.L_1404:
        /*0018*/ 	.byte	0x03, 0x19
        /*001a*/ 	.short	0x00e8


	//----- nvinfo : EIATTR_KPARAM_INFO
	.align		4
        /*001c*/ 	.byte	0x04, 0x17
        /*001e*/ 	.short	(.L_1406 - .L_1405)
.L_1405:
        /*0020*/ 	.word	0x00000000
        /*0024*/ 	.short	0x0000
        /*0026*/ 	.short	0x0000
        /*0028*/ 	.byte	0x00, 0xf0, 0xa1, 0x03


	//----- nvinfo : EIATTR_MAXREG_COUNT
	.align		4
.L_1406:
        /*002c*/ 	.byte	0x03, 0x1b
        /*002e*/ 	.short	0x00ff


	//----- nvinfo : EIATTR_NUM_BARRIERS
	.align		4
        /*0030*/ 	.byte	0x02, 0x4c
        /*0032*/ 	.byte	0x01
	.zero		1


	//----- nvinfo : EIATTR_MERCURY_ISA_VERSION
	.align		4
        /*0034*/ 	.byte	0x03, 0x5f
        /*0036*/ 	.short	0x0000


	//----- nvinfo : EIATTR_COOP_GROUP_MASK_REGIDS
	.align		4
        /*0038*/ 	.byte	0x04, 0x29
        /*003a*/ 	.short	(.L_1408 - .L_1407)


	//   ....[0]....
.L_1407:
        /*003c*/ 	.word	0xffffffff


	//   ....[1]....
        /*0040*/ 	.word	0xffffffff


	//   ....[2]....
        /*0044*/ 	.word	0xffffffff


	//   ....[3]....
        /*0048*/ 	.word	0xffffffff


	//   ....[4]....
        /*004c*/ 	.word	0xffffffff


	//   ....[5]....
        /*0050*/ 	.word	0xffffffff


	//   ....[6]....
        /*0054*/ 	.word	0xffffffff


	//   ....[7]....
        /*0058*/ 	.word	0xffffffff


	//   ....[8]....
        /*005c*/ 	.word	0xffffffff


	//   ....[9]....
        /*0060*/ 	.word	0xffffffff


	//   ....[10]....
        /*0064*/ 	.word	0xffffffff


	//   ....[11]....
        /*0068*/ 	.word	0xffffffff


	//   ....[12]....
        /*006c*/ 	.word	0xffffffff


	//   ....[13]....
        /*0070*/ 	.word	0xffffffff


	//   ....[14]....
        /*0074*/ 	.word	0xffffffff


	//   ....[15]....
        /*0078*/ 	.word	0xffffffff


	//   ....[16]....
        /*007c*/ 	.word	0xffffffff


	//   ....[17]....
        /*0080*/ 	.word	0xffffffff


	//   ....[18]....
        /*0084*/ 	.word	0xffffffff


	//   ....[19]....
        /*0088*/ 	.word	0xffffffff


	//   ....[20]....
        /*008c*/ 	.word	0xffffffff


	//   ....[21]....
        /*0090*/ 	.word	0xffffffff


	//   ....[22]....
        /*0094*/ 	.word	0xffffffff


	//   ....[23]....
        /*0098*/ 	.word	0xffffffff


	//   ....[24]....
        /*009c*/ 	.word	0xffffffff


	//   ....[25]....
        /*00a0*/ 	.word	0xffffffff


	//   ....[26]....
        /*00a4*/ 	.word	0xffffffff


	//   ....[27]....
        /*00a8*/ 	.word	0xffffffff


	//   ....[28]....
        /*00ac*/ 	.word	0xffffffff


	//   ....[29]....
        /*00b0*/ 	.word	0xffffffff


	//   ....[30]....
        /*00b4*/ 	.word	0xffffffff


	//----- nvinfo : EIATTR_COOP_GROUP_INSTR_OFFSETS
	.align		4
.L_1408:
        /*00b8*/ 	.byte	0x04, 0x28
        /*00ba*/ 	.short	(.L_1410 - .L_1409)


	//   ....[0]....
.L_1409:
        /*00bc*/ 	.word	0x000119c0


	//   ....[1]....
        /*00c0*/ 	.word	0x000119f0


	//   ....[2]....
        /*00c4*/ 	.word	0x00011a10


	//   ....[3]....
        /*00c8*/ 	.word	0x00011a30


	//   ....[4]....
        /*00cc*/ 	.word	0x00011a50


	//   ....[5]....
        /*00d0*/ 	.word	0x00011d80


	//   ....[6]....
        /*00d4*/ 	.word	0x00011da0


	//   ....[7]....
        /*00d8*/ 	.word	0x00011dc0


	//   ....[8]....
        /*00dc*/ 	.word	0x00011de0


	//   ....[9]....
        /*00e0*/ 	.word	0x00011e00


	//   ....[10]....
        /*00e4*/ 	.word	0x00011f10


	//   ....[11]....
        /*00e8*/ 	.word	0x00011f60


	//   ....[12]....
        /*00ec*/ 	.word	0x00011f90


	//   ....[13]....
        /*00f0*/ 	.word	0x00011fa0


	//   ....[14]....
        /*00f4*/ 	.word	0x00012020


	//   ....[15]....
        /*00f8*/ 	.word	0x00012060


	//   ....[16]....
        /*00fc*/ 	.word	0x00012090


	//   ....[17]....
        /*0100*/ 	.word	0x00012140


	//   ....[18]....
        /*0104*/ 	.word	0x00012190


	//   ....[19]....
        /*0108*/ 	.word	0x00012250


	//   ....[20]....
        /*010c*/ 	.word	0x00012270


	//   ....[21]....
        /*0110*/ 	.word	0x000129a0


	//   ....[22]....
        /*0114*/ 	.word	0x00012a10


	//   ....[23]....
        /*0118*/ 	.word	0x00012a70


	//   ....[24]....
        /*011c*/ 	.word	0x00012ad0


	//   ....[25]....
        /*0120*/ 	.word	0x00012b30


	//   ....[26]....
        /*0124*/ 	.word	0x00012ea0


	//   ....[27]....
        /*0128*/ 	.word	0x00012f00


	//   ....[28]....
        /*012c*/ 	.word	0x00012f60


	//   ....[29]....
        /*0130*/ 	.word	0x00012fc0


	//   ....[30]....
        /*0134*/ 	.word	0x00013020


	//----- nvinfo : EIATTR_EXIT_INSTR_OFFSETS
	.align		4
.L_1410:
        /*0138*/ 	.byte	0x04, 0x1c
        /*013a*/ 	.short	(.L_1412 - .L_1411)


	//   ....[0]....
.L_1411:
        /*013c*/ 	.word	0x00000660


	//   ....[1]....
        /*0140*/ 	.word	0x00012950


	//----- nvinfo : EIATTR_MAX_THREADS
	.align		4
.L_1412:
        /*0144*/ 	.byte	0x04, 0x05
        /*0146*/ 	.short	(.L_1414 - .L_1413)
.L_1413:
        /*0148*/ 	.word	0x00000100
        /*014c*/ 	.word	0x00000001
        /*0150*/ 	.word	0x00000001


	//----- nvinfo : EIATTR_CRS_STACK_SIZE
	.align		4
.L_1414:
        /*0154*/ 	.byte	0x04, 0x1e
        /*0156*/ 	.short	(.L_1416 - .L_1415)
.L_1415:
        /*0158*/ 	.word	0x00000000
.L_1416:


//--------------------- .nv.info._ZN10layer_norm31ln_parallel_residual_fwd_kernelINS_13Kernel_traitsI6__halfS2_fS2_fjLj6144ELj1ELj1ELj8ELj16ENS_18Kernel_traits_baseILj6144ES2_S2_fS2_fjLj256EEEEELb0ELb0ELb0EEEvNS_9FwdParamsE --------------------------
	.section	.nv.info._ZN10layer_norm31ln_parallel_residual_fwd_kernelINS_13Kernel_traitsI6__halfS2_fS2_fjLj6144ELj1ELj1ELj8ELj16ENS_18Kernel_traits_baseILj6144ES2_S2_fS2_fjLj256EEEEELb0ELb0ELb0EEEvNS_9FwdParamsE,"",@"SHT_CUDA_INFO"
	.sectionflags	@""
	.align	4


	//----- nvinfo : EIATTR_CUDA_API_VERSION
	.align		4
        /*0000*/ 	.byte	0x04, 0x37
        /*0002*/ 	.short	(.L_1418 - .L_1417)
.L_1417:
        /*0004*/ 	.word	0x00000082


	//----- nvinfo : EIATTR_SW2861232_WAR
	.align		4
.L_1418:
        /*0008*/ 	.byte	0x01, 0x35
	.zero		2


	//----- nvinfo : EIATTR_PARAM_CBANK
	.align		4
        /*000c*/ 	.byte	0x04, 0x0a
        /*000e*/ 	.short	(.L_1420 - .L_1419)
	.align		4
.L_1419:
        /*0010*/ 	.word	index@(.nv.constant0._ZN10layer_norm31ln_parallel_residual_fwd_kernelINS_13Kernel_traitsI6__halfS2_fS2_fjLj6144ELj1ELj1ELj8ELj16ENS_18Kernel_traits_baseILj6144ES2_S2_fS2_fjLj256EEEEELb0ELb0ELb0EEEvNS_9FwdParamsE)
        /*0014*/ 	.short	0x0160
        /*0016*/ 	.short	0x00e8


	//----- nvinfo : EIATTR_CBANK_PARAM_SIZE
	.align		4
.L_1420:
        /*0018*/ 	.byte	0x03, 0x19
        /*001a*/ 	.short	0x00e8


	//----- nvinfo : EIATTR_KPARAM_INFO
	.align		4
        /*001c*/ 	.byte	0x04, 0x17
        /*001e*/ 	.short	(.L_1422 - .L_1421)
.L_1421:
        /*0020*/ 	.word	0x00000000
        /*0024*/ 	.short	0x0000
        /*0026*/ 	.short	0x0000
        /*0028*/ 	.byte	0x00, 0xf0, 0xa1, 0x03


	//----- nvinfo : EIATTR_MAXREG_COUNT
	.align		4
.L_1422:
        /*002c*/ 	.byte	0x03, 0x1b
        /*002e*/ 	.short	0x00ff


	//----- nvinfo : EIATTR_NUM_BARRIERS
	.align		4
        /*0030*/ 	.byte	0x02, 0x4c
        /*0032*/ 	.byte	0x01
	.zero		1


	//----- nvinfo : EIATTR_MERCURY_ISA_VERSION
	.align		4
        /*0034*/ 	.byte	0x03, 0x5f
        /*0036*/ 	.short	0x0000


	//----- nvinfo : EIATTR_COOP_GROUP_MASK_REGIDS
	.align		4
        /*0038*/ 	.byte	0x04, 0x29
        /*003a*/ 	.short	(.L_1424 - .L_1423)


	//   ....[0]....
.L_1423:
        /*003c*/ 	.word	0xffffffff


	//   ....[1]....
        /*0040*/ 	.word	0xffffffff


	//   ....[2]....
        /*0044*/ 	.word	0xffffffff


	//   ....[3]....
        /*0048*/ 	.word	0xffffffff


	//   ....[4]....
        /*004c*/ 	.word	0xffffffff


	//   ....[5]....
        /*0050*/ 	.word	0xffffffff


	//   ....[6]....
        /*0054*/ 	.word	0xffffffff


	//   ....[7]....
        /*0058*/ 	.word	0xffffffff


	//   ....[8]....
        /*005c*/ 	.word	0xffffffff


	//   ....[9]....
        /*0060*/ 	.word	0xffffffff


	//   ....[10]....
        /*0064*/ 	.word	0xffffffff


	//   ....[11]....
        /*0068*/ 	.word	0xffffffff


	//   ....[12]....
        /*006c*/ 	.word	0xffffffff


	//   ....[13]....
        /*0070*/ 	.word	0xffffffff


	//   ....[14]....
        /*0074*/ 	.word	0xffffffff


	//   ....[15]....
        /*0078*/ 	.word	0xffffffff


	//   ....[16]....
        /*007c*/ 	.word	0xffffffff


	//   ....[17]....
        /*0080*/ 	.word	0xffffffff


	//   ....[18]....
        /*0084*/ 	.word	0xffffffff


	//   ....[19]....
        /*0088*/ 	.word	0xffffffff


	//   ....[20]....
        /*008c*/ 	.word	0xffffffff


	//   ....[21]....
        /*0090*/ 	.word	0xffffffff


	//   ....[22]....
        /*0094*/ 	.word	0xffffffff


	//   ....[23]....
        /*0098*/ 	.word	0xffffffff


	//   ....[24]....
        /*009c*/ 	.word	0xffffffff


	//   ....[25]....
        /*00a0*/ 	.word	0xffffffff


	//   ....[26]....
        /*00a4*/ 	.word	0xffffffff


	//   ....[27]....
        /*00a8*/ 	.word	0xffffffff


	//   ....[28]....
        /*00ac*/ 	.word	0xffffffff


	//   ....[29]....
        /*00b0*/ 	.word	0xffffffff


	//   ....[30]....
        /*00b4*/ 	.word	0xffffffff


	//----- nvinfo : EIATTR_COOP_GROUP_INSTR_OFFSETS
	.align		4
.L_1424:
        /*00b8*/ 	.byte	0x04, 0x28
        /*00ba*/ 	.short	(.L_1426 - .L_1425)


	//   ....[0]....
.L_1425:
        /*00bc*/ 	.word	0x00001ff0


	//   ....[1]....
        /*00c0*/ 	.word	0x00002020


	//   ....[2]....
        /*00c4*/ 	.word	0x00002040


	//   ....[3]....
        /*00c8*/ 	.word	0x00002060


	//   ....[4]....
        /*00cc*/ 	.word	0x00002080


	//   ....[5]....
        /*00d0*/ 	.word	0x000023c0


	//   ....[6]....
        /*00d4*/ 	.word	0x000023e0


	//   ....[7]....
        /*00d8*/ 	.word	0x00002400


	//   ....[8]....
        /*00dc*/ 	.word	0x00002420


	//   ....[9]....
        /*00e0*/ 	.word	0x00002440


	//   ....[10]....
        /*00e4*/ 	.word	0x00002560


	//   ....[11]....
        /*00e8*/ 	.word	0x000025c0


	//   ....[12]....
        /*00ec*/ 	.word	0x000025f0


	//   ....[13]....
        /*00f0*/ 	.word	0x00002600


	//   ....[14]....
        /*00f4*/ 	.word	0x00002690


	//   ....[15]....
        /*00f8*/ 	.word	0x000026c0


	//   ....[16]....
        /*00fc*/ 	.word	0x000026f0


	//   ....[17]....
        /*0100*/ 	.word	0x00002790


	//   ....[18]....
        /*0104*/ 	.word	0x000027e0


	//   ....[19]....
        /*0108*/ 	.word	0x000028a0


	//   ....[20]....
        /*010c*/ 	.word	0x000028b0


	//   ....[21]....
        /*0110*/ 	.word	0x00003330


	//   ....[22]....
        /*0114*/ 	.word	0x000033a0


	//   ....[23]....
        /*0118*/ 	.word	0x00003400


	//   ....[24]....
        /*011c*/ 	.word	0x00003460


	//   ....[25]....
        /*0120*/ 	.word	0x000034c0


	//   ....[26]....
        /*0124*/ 	.word	0x00003840


	//   ....[27]....
        /*0128*/ 	.word	0x000038a0


	//   ....[28]....
        /*012c*/ 	.word	0x00003900


	//   ....[29]....
        /*0130*/ 	.word	0x00003960


	//   ....[30]....
        /*0134*/ 	.word	0x000039d0


	//----- nvinfo : EIATTR_EXIT_INSTR_OFFSETS
	.align		4
.L_1426:
        /*0138*/ 	.byte	0x04, 0x1c
        /*013a*/ 	.short	(.L_1428 - .L_1427)


	//   ....[0]....
.L_1427:
        /*013c*/ 	.word	0x000005c0


	//   ....[1]....
        /*0140*/ 	.word	0x000032e0


	//----- nvinfo : EIATTR_MAX_THREADS
	.align		4
.L_1428:
        /*0144*/ 	.byte	0x04, 0x05
        /*0146*/ 	.short	(.L_1430 - .L_1429)
.L_1429:
        /*0148*/ 	.word	0x00000100
        /*014c*/ 	.word	0x00000001
        /*0150*/ 	.word	0x00000001


	//----- nvinfo : EIATTR_CRS_STACK_SIZE
	.align		4
.L_1430:
        /*0154*/ 	.byte	0x04, 0x1e
        /*0156*/ 	.short	(.L_1432 - .L_1431)
.L_1431:
        /*0158*/ 	.word	0x00000000
.L_1432:


//--------------------- .nv.info._ZN10layer_norm31ln_parallel_residual_fwd_kernelINS_13Kernel_traitsI6__halfS2_fS2_fjLj6144ELj1ELj1ELj8ELj16ENS_18Kernel_traits_baseILj6144ES2_S2_fS2_fjLj256EEEEELb0ELb0ELb1EEEvNS_9FwdParamsE --------------------------
	.section	.nv.info._ZN10layer_norm31ln_parallel_residual_fwd_kernelINS_13Kernel_traitsI6__halfS2_fS2_fjLj6144ELj1ELj1ELj8ELj16ENS_18Kernel_traits_baseILj6144ES2_S2_fS2_fjLj256EEEEELb0ELb0ELb1EEEvNS_9FwdParamsE,"",@"SHT_CUDA_INFO"
	.sectionflags	@""
	.align	4


	//----- nvinfo : EIATTR_CUDA_API_VERSION
	.align		4
        /*0000*/ 	.byte	0x04, 0x37
        /*0002*/ 	.short	(.L_1434 - .L_1433)
.L_1433:
        /*0004*/ 	.word	0x00000082


	//----- nvinfo : EIATTR_SW2861232_WAR
	.align		4
.L_1434:
        /*0008*/ 	.byte	0x01, 0x35
	.zero		2


	//----- nvinfo : EIATTR_PARAM_CBANK
	.align		4
        /*000c*/ 	.byte	0x04, 0x0a
        /*000e*/ 	.short	(.L_1436 - .L_1435)
	.align		4
.L_1435:
        /*0010*/ 	.word	index@(.nv.constant0._ZN10layer_norm31ln_parallel_residual_fwd_kernelINS_13Kernel_traitsI6__halfS2_fS2_fjLj6144ELj1ELj1ELj8ELj16ENS_18Kernel_traits_baseILj6144ES2_S2_fS2_fjLj256EEEEELb0ELb0ELb1EEEvNS_9FwdParamsE)
        /*0014*/ 	.short	0x0160
        /*0016*/ 	.short	0x00e8


	//----- nvinfo : EIATTR_CBANK_PARAM_SIZE
	.align		4
.L_1436:
        /*0018*/ 	.byte	0x03, 0x19
        /*001a*/ 	.short	0x00e8


	//----- nvinfo : EIATTR_KPARAM_INFO
	.align		4
        /*001c*/ 	.byte	0x04, 0x17
        /*001e*/ 	.short	(.L_1438 - .L_1437)
.L_1437:
        /*0020*/ 	.word	0x00000000
        /*0024*/ 	.short	0x0000
        /*0026*/ 	.short	0x0000
        /*0028*/ 	.byte	0x00, 0xf0, 0xa1, 0x03


	//----- nvinfo : EIATTR_MAXREG_COUNT
	.align		4
.L_1438:
        /*002c*/ 	.byte	0x03, 0x1b
        /*002e*/ 	.short	0x00ff


	//----- nvinfo : EIATTR_NUM_BARRIERS
	.align		4
        /*0030*/ 	.byte	0x02, 0x4c
        /*0032*/ 	.byte	0x01
	.zero		1


	//----- nvinfo : EIATTR_MERCURY_ISA_VERSION
	.align		4
        /*0034*/ 	.byte	0x03, 0x5f
        /*0036*/ 	.short	0x0000


	//----- nvinfo : EIATTR_COOP_GROUP_MASK_REGIDS
	.align		4
        /*0038*/ 	.byte	0x04, 0x29
        /*003a*/ 	.short	(.L_1440 - .L_1439)


	//   ....[0]....
.L_1439:
        /*003c*/ 	.word	0xffffffff


	//   ....[1]....
        /*0040*/ 	.word	0xffffffff


	//   ....[2]....
        /*0044*/ 	.word	0xffffffff


	//   ....[3]....
        /*0048*/ 	.word	0xffffffff


	//   ....[4]....
        /*004c*/ 	.word	0xffffffff


	//   ....[5]....
        /*0050*/ 	.word	0xffffffff


	//   ....[6]....
        /*0054*/ 	.word	0xffffffff


	//   ....[7]....
        /*0058*/ 	.word	0xffffffff


	//   ....[8]....
        /*005c*/ 	.word	0xffffffff


	//   ....[9]....
        /*0060*/ 	.word	0xffffffff


	//   ....[10]....
        /*0064*/ 	.word	0xffffffff


	//   ....[11]....
        /*0068*/ 	.word	0xffffffff


	//   ....[12]....
        /*006c*/ 	.word	0xffffffff


	//   ....[13]....
        /*0070*/ 	.word	0xffffffff


	//   ....[14]....
        /*0074*/ 	.word	0xffffffff


	//   ....[15]....
        /*0078*/ 	.word	0xffffffff


	//   ....[16]....
        /*007c*/ 	.word	0xffffffff


	//   ....[17]....
        /*0080*/ 	.word	0xffffffff


	//   ....[18]....
        /*0084*/ 	.word	0xffffffff


	//   ....[19]....
        /*0088*/ 	.word	0xffffffff


	//   ....[20]....
        /*008c*/ 	.word	0xffffffff


	//   ....[21]....
        /*0090*/ 	.word	0xffffffff


	//   ....[22]....
        /*0094*/ 	.word	0xffffffff


	//   ....[23]....
        /*0098*/ 	.word	0xffffffff


	//   ....[24]....
        /*009c*/ 	.word	0xffffffff


	//   ....[25]....
        /*00a0*/ 	.word	0xffffffff


	//   ....[26]....
        /*00a4*/ 	.word	0xffffffff


	//   ....[27]....
        /*00a8*/ 	.word	0xffffffff


	//   ....[28]....
        /*00ac*/ 	.word	0xffffffff


	//   ....[29]....
        /*00b0*/ 	.word	0xffffffff


	//   ....[30]....
        /*00b4*/ 	.word	0xffffffff


	//----- nvinfo : EIATTR_COOP_GROUP_INSTR_OFFSETS
	.align		4
.L_1440:
        /*00b8*/ 	.byte	0x04, 0x28
        /*00ba*/ 	.short	(.L_1442 - .L_1441)


	//   ....[0]....
.L_1441:
        /*00bc*/ 	.word	0x00001a60


	//   ....[1]....
        /*00c0*/ 	.word	0x00001a90


	//   ....[2]....
        /*00c4*/ 	.word	0x00001ab0


	//   ....[3]....
        /*00c8*/ 	.word	0x00001ad0


	//   ....[4]....
        /*00cc*/ 	.word	0x00001af0


	//   ....[5]....
        /*00d0*/ 	.word	0x00001e20


	//   ....[6]....
        /*00d4*/ 	.word	0x00001e40


	//   ....[7]....
        /*00d8*/ 	.word	0x00001e60


	//   ....[8]....
        /*00dc*/ 	.word	0x00001e80


	//   ....[9]....
        /*00e0*/ 	.word	0x00001ea0


	//   ....[10]....
        /*00e4*/ 	.word	0x00001f70


	//   ....[11]....
        /*00e8*/ 	.word	0x00001fd0


	//   ....[12]....
        /*00ec*/ 	.word	0x00002020


	//   ....[13]....
        /*00f0*/ 	.word	0x00002030


	//   ....[14]....
        /*00f4*/ 	.word	0x000020e0


	//   ....[15]....
        /*00f8*/ 	.word	0x00002100


	//   ....[16]....
        /*00fc*/ 	.word	0x00002110


	//   ....[17]....
        /*0100*/ 	.word	0x000021e0


	//   ....[18]....
        /*0104*/ 	.word	0x00002210


	//   ....[19]....
        /*0108*/ 	.word	0x000022c0


	//   ....[20]....
        /*010c*/ 	.word	0x000022e0


	//   ....[21]....
        /*0110*/ 	.word	0x00002d40


	//   ....[22]....
        /*0114*/ 	.word	0x00002db0


	//   ....[23]....
        /*0118*/ 	.word	0x00002e10


	//   ....[24]....
        /*011c*/ 	.word	0x00002e70


	//   ....[25]....
        /*0120*/ 	.word	0x00002ed0


	//   ....[26]....
        /*0124*/ 	.word	0x00003240


	//   ....[27]....
        /*0128*/ 	.word	0x000032a0


	//   ....[28]....
        /*012c*/ 	.word	0x00003300


	//   ....[29]....
        /*0130*/ 	.word	0x00003360


	//   ....[30]....
        /*0134*/ 	.word	0x000033c0


	//----- nvinfo : EIATTR_EXIT_INSTR_OFFSETS
	.align		4
.L_1442:
        /*0138*/ 	.byte	0x04, 0x1c
        /*013a*/ 	.short	(.L_1444 - .L_1443)


	//   ....[0]....
.L_1443:
        /*013c*/ 	.word	0x000001c0


	//   ....[1]....
        /*0140*/ 	.word	0x00002cf0


	//----- nvinfo : EIATTR_MAX_THREADS
	.align		4
.L_1444:
        /*0144*/ 	.byte	0x04, 0x05
        /*0146*/ 	.short	(.L_1446 - .L_1445)
.L_1445:
        /*0148*/ 	.word	0x00000100
        /*014c*/ 	.word	0x00000001
        /*0150*/ 	.word	0x00000001


	//----- nvinfo : EIATTR_CRS_STACK_SIZE
	.align		4
.L_1446:
        /*0154*/ 	.byte	0x04, 0x1e
        /*0156*/ 	.short	(.L_1448 - .L_1447)
.L_1447:
        /*0158*/ 	.word	0x00000000
.L_1448:


//--------------------- .nv.info._ZN10layer_norm31ln_parallel_residual_fwd_kernelINS_13Kernel_traitsI6__halfS2_fS2_fjLj6144ELj1ELj1ELj8ELj16ENS_18Kernel_traits_baseILj6144ES2_S2_fS2_fjLj256EEEEELb0ELb1ELb0EEEvNS_9FwdParamsE --------------------------
	.section	.nv.info._ZN10layer_norm31ln_parallel_residual_fwd_kernelINS_13Kernel_traitsI6__halfS2_fS2_fjLj6144ELj1ELj1ELj8ELj16ENS_18Kernel_traits_baseILj6144ES2_S2_fS2_fjLj256EEEEELb0ELb1ELb0EEEvNS_9FwdParamsE,"",@"SHT_CUDA_INFO"
	.sectionflags	@""
	.align	4


	//----- nvinfo : EIATTR_CUDA_API_VERSION
	.align		4
        /*0000*/ 	.byte	0x04, 0x37
        /*0002*/ 	.short	(.L_1450 - .L_1449)
.L_1449:
        /*0004*/ 	.word	0x00000082


	//----- nvinfo : EIATTR_SW2861232_WAR
	.align		4
.L_1450:
        /*0008*/ 	.byte	0x01, 0x35
	.zero		2


	//----- nvinfo : EIATTR_PARAM_CBANK
	.align		4
        /*000c*/ 	.byte	0x04, 0x0a
        /*000e*/ 	.short	(.L_1452 - .L_1451)
	.align		4
.L_1451:
        /*0010*/ 	.word	index@(.nv.constant0._ZN10layer_norm31ln_parallel_residual_fwd_kernelINS_13Kernel_traitsI6__halfS2_fS2_fjLj6144ELj1ELj1ELj8ELj16ENS_18Kernel_traits_baseILj6144ES2_S2_fS2_fjLj256EEEEELb0ELb1ELb0EEEvNS_9FwdParamsE)
        /*0014*/ 	.short	0x0160
        /*0016*/ 	.short	0x00e8


	//----- nvinfo : EIATTR_CBANK_PARAM_SIZE
	.align		4
.L_1452:
        /*0018*/ 	.byte	0x03, 0x19
        /*001a*/ 	.short	0x00e8


	//----- nvinfo : EIATTR_KPARAM_INFO
	.align		4
        /*001c*/ 	.byte	0x04, 0x17
        /*001e*/ 	.short	(.L_1454 - .L_1453)
.L_1453:
        /*0020*/ 	.word	0x00000000
        /*0024*/ 	.short	0x0000
        /*0026*/ 	.short	0x0000
        /*0028*/ 	.byte	0x00, 0xf0, 0xa1, 0x03


	//----- nvinfo : EIATTR_MAXREG_COUNT
	.align		4
.L_1454:
        /*002c*/ 	.byte	0x03, 0x1b
        /*002e*/ 	.short	0x00ff


	//----- nvinfo : EIATTR_NUM_BARRIERS
	.align		4
        /*0030*/ 	.byte	0x02, 0x4c
        /*0032*/ 	.byte	0x01
	.zero		1


	//----- nvinfo : EIATTR_MERCURY_ISA_VERSION
	.align		4
        /*0034*/ 	.byte	0x03, 0x5f
        /*0036*/ 	.short	0x0000


	//----- nvinfo : EIATTR_COOP_GROUP_MASK_REGIDS
	.align		4
        /*0038*/ 	.byte	0x04, 0x29
        /*003a*/ 	.short	(.L_1456 - .L_1455)


	//   ....[0]....
.L_1455:
        /*003c*/ 	.word	0xffffffff


	//   ....[1]....
        /*0040*/ 	.word	0xffffffff


	//   ....[2]....
        /*0044*/ 	.word	0xffffffff


	//   ....[3]....
        /*0048*/ 	.word	0xffffffff


	//   ....[4]....
        /*004c*/ 	.word	0xffffffff


	//   ....[5]....
        /*0050*/ 	.word	0xffffffff


	//   ....[6]....
        /*0054*/ 	.word	0xffffffff


	//   ....[7]....
        /*0058*/ 	.word	0xffffffff


	//   ....[8]....
        /*005c*/ 	.word	0xffffffff


	//   ....[9]....
        /*0060*/ 	.word	0xffffffff


	//   ....[10]....
        /*0064*/ 	.word	0xffffffff


	//   ....[11]....
        /*0068*/ 	.word	0xffffffff


	//   ....[12]....
        /*006c*/ 	.word	0xffffffff


	//   ....[13]....
        /*0070*/ 	.word	0xffffffff


	//   ....[14]....
        /*0074*/ 	.word	0xffffffff


	//   ....[15]....
        /*0078*/ 	.word	0xffffffff


	//   ....[16]....
        /*007c*/ 	.word	0xffffffff


	//   ....[17]....
        /*0080*/ 	.word	0xffffffff


	//   ....[18]....
        /*0084*/ 	.word	0xffffffff


	//   ....[19]....
        /*0088*/ 	.word	0xffffffff


	//   ....[20]....
        /*008c*/ 	.word	0xffffffff


	//   ....[21]....
        /*0090*/ 	.word	0xffffffff


	//   ....[22]....
        /*0094*/ 	.word	0xffffffff


	//   ....[23]....
        /*0098*/ 	.word	0xffffffff


	//   ....[24]....
        /*009c*/ 	.word	0xffffffff


	//   ....[25]....
        /*00a0*/ 	.word	0xffffffff


	//   ....[26]....
        /*00a4*/ 	.word	0xffffffff


	//   ....[27]....
        /*00a8*/ 	.word	0xffffffff


	//   ....[28]....
        /*00ac*/ 	.word	0xffffffff


	//   ....[29]....
        /*00b0*/ 	.word	0xffffffff


	//   ....[30]....
        /*00b4*/ 	.word	0xffffffff


	//----- nvinfo : EIATTR_COOP_GROUP_INSTR_OFFSETS
	.align		4
.L_1456:
        /*00b8*/ 	.byte	0x04, 0x28
        /*00ba*/ 	.short	(.L_1458 - .L_1457)


	//   ....[0]....
.L_1457:
        /*00bc*/ 	.word	0x00001ab0


	//   ....[1]....
        /*00c0*/ 	.word	0x00001ae0


	//   ....[2]....
        /*00c4*/ 	.word	0x00001b00


	//   ....[3]....
        /*00c8*/ 	.word	0x00001b20


	//   ....[4]....
        /*00cc*/ 	.word	0x00001b40


	//   ....[5]....
        /*00d0*/ 	.word	0x00001e80


	//   ....[6]....
        /*00d4*/ 	.word	0x00001ea0


	//   ....[7]....
        /*00d8*/ 	.word	0x00001ec0


	//   ....[8]....
        /*00dc*/ 	.word	0x00001ee0


	//   ....[9]....
        /*00e0*/ 	.word	0x00001f00


	//   ....[10]....
        /*00e4*/ 	.word	0x00002020


	//   ....[11]....
        /*00e8*/ 	.word	0x00002070


	//   ....[12]....
        /*00ec*/ 	.word	0x000020a0


	//   ....[13]....
        /*00f0*/ 	.word	0x000020c0


	//   ....[14]....
        /*00f4*/ 	.word	0x00002160


	//   ....[15]....
        /*00f8*/ 	.word	0x00002180


	//   ....[16]....
        /*00fc*/ 	.word	0x000021a0


	//   ....[17]....
        /*0100*/ 	.word	0x00002250


	//   ....[18]....
        /*0104*/ 	.word	0x00002290


	//   ....[19]....
        /*0108*/ 	.word	0x00002340


	//   ....[20]....
        /*010c*/ 	.word	0x00002360


	//   ....[21]....
        /*0110*/ 	.word	0x00002b50


	//   ....[22]....
        /*0114*/ 	.word	0x00002bc0


	//   ....[23]....
        /*0118*/ 	.word	0x00002c20


	//   ....[24]....
        /*011c*/ 	.word	0x00002c80


	//   ....[25]....
        /*0120*/ 	.word	0x00002ce0


	//   ....[26]....
        /*0124*/ 	.word	0x00003060


	//   ....[27]....
        /*0128*/ 	.word	0x000030c0


	//   ....[28]....
        /*012c*/ 	.word	0x00003120


	//   ....[29]....
        /*0130*/ 	.word	0x00003180


	//   ....[30]....
        /*0134*/ 	.word	0x000031f0


	//----- nvinfo : EIATTR_EXIT_INSTR_OFFSETS
	.align		4
.L_1458:
        /*0138*/ 	.byte	0x04, 0x1c
        /*013a*/ 	.short	(.L_1460 - .L_1459)


	//   ....[0]....
.L_1459:
        /*013c*/ 	.word	0x00000380


	//   ....[1]....
        /*0140*/ 	.word	0x00002b00


	//----- nvinfo : EIATTR_MAX_THREADS
	.align		4
.L_1460:
        /*0144*/ 	.byte	0x04, 0x05
        /*0146*/ 	.short	(.L_1462 - .L_1461)
.L_1461:
        /*0148*/ 	.word	0x00000100
        /*014c*/ 	.word	0x00000001
        /*0150*/ 	.word	0x00000001


	//----- nvinfo : EIATTR_CRS_STACK_SIZE
	.align		4
.L_1462:
        /*0154*/ 	.byte	0x04, 0x1e
        /*0156*/ 	.short	(.L_1464 - .L_1463)
.L_1463:
        /*0158*/ 	.word	0x00000000
.L_1464:


//--------------------- .nv.info._ZN10layer_norm31ln_parallel_residual_fwd_kernelINS_13Kernel_traitsI6__halfS2_fS2_fjLj6144ELj1ELj1ELj8ELj16ENS_18Kernel_traits_baseILj6144ES2_S2_fS2_fjLj256EEEEELb0ELb1ELb1EEEvNS_9FwdParamsE --------------------------
	.section	.nv.info._ZN10layer_norm31ln_parallel_residual_fwd_kernelINS_13Kernel_traitsI6__halfS2_fS2_fjLj6144ELj1ELj1ELj8ELj16ENS_18Kernel_traits_baseILj6144ES2_S2_fS2_fjLj256EEEEELb0ELb1ELb1EEEvNS_9FwdParamsE,"",@"SHT_CUDA_INFO"
	.sectionflags	@""
	.align	4


	//----- nvinfo : EIATTR_CUDA_API_VERSION
	.align		4
        /*0000*/ 	.byte	0x04, 0x37
        /*0002*/ 	.short	(.L_1466 - .L_1465)
.L_1465:
        /*0004*/ 	.word	0x00000082


	//----- nvinfo : EIATTR_SW2861232_WAR
	.align		4
.L_1466:
        /*0008*/ 	.byte	0x01, 0x35
	.zero		2


	//----- nvinfo : EIATTR_PARAM_CBANK
	.align		4
        /*000c*/ 	.byte	0x04, 0x0a
        /*000e*/ 	.short	(.L_1468 - .L_1467)
	.align		4
.L_1467:
        /*0010*/ 	.word	index@(.nv.constant0._ZN10layer_norm31ln_parallel_residual_fwd_kernelINS_13Kernel_traitsI6__halfS2_fS2_fjLj6144ELj1ELj1ELj8ELj16ENS_18Kernel_traits_baseILj6144ES2_S2_fS2_fjLj256EEEEELb0ELb1ELb1EEEvNS_9FwdParamsE)
        /*0014*/ 	.short	0x0160
        /*0016*/ 	.short	0x00e8


	//----- nvinfo : EIATTR_CBANK_PARAM_SIZE
	.align		4
.L_1468:
        /*0018*/ 	.byte	0x03, 0x19
        /*001a*/ 	.short	0x00e8


	//----- nvinfo : EIATTR_KPARAM_INFO
	.align		4
        /*001c*/ 	.byte	0x04, 0x17
        /*001e*/ 	.short	(.L_1470 - .L_1469)
.L_1469:
        /*0020*/ 	.word	0x00000000
        /*0024*/ 	.short	0x0000
        /*0026*/ 	.short	0x0000
        /*0028*/ 	.byte	0x00, 0xf0, 0xa1, 0x03


	//----- nvinfo : EIATTR_MAXREG_COUNT
	.align		4
.L_1470:
        /*002c*/ 	.byte	0x03, 0x1b
        /*002e*/ 	.short	0x00ff


	//----- nvinfo : EIATTR_NUM_BARRIERS
	.align		4
        /*0030*/ 	.byte	0x02, 0x4c
        /*0032*/ 	.byte	0x01
	.zero		1


	//----- nvinfo : EIATTR_MERCURY_ISA_VERSION
	.align		4
        /*0034*/ 	.byte	0x03, 0x5f
        /*0036*/ 	.short	0x0000


	//----- nvinfo : EIATTR_COOP_GROUP_MASK_REGIDS
	.align		4
        /*0038*/ 	.byte	0x04, 0x29
        /*003a*/ 	.short	(.L_1472 - .L_1471)


	//   ....[0]....
.L_1471:
        /*003c*/ 	.word	0xffffffff


	//   ....[1]....
        /*0040*/ 	.word	0xffffffff


	//   ....[2]....
        /*0044*/ 	.word	0xffffffff


	//   ....[3]....
        /*0048*/ 	.word	0xffffffff


	//   ....[4]....
        /*004c*/ 	.word	0xffffffff


	//   ....[5]....
        /*0050*/ 	.word	0xffffffff


	//   ....[6]....
        /*0054*/ 	.word	0xffffffff


	//   ....[7]....
        /*0058*/ 	.word	0xffffffff


	//   ....[8]....
        /*005c*/ 	.word	0xffffffff


	//   ....[9]....
        /*0060*/ 	.word	0xffffffff


	//   ....[10]....
        /*0064*/ 	.word	0xffffffff


	//   ....[11]....
        /*0068*/ 	.word	0xffffffff


	//   ....[12]....
        /*006c*/ 	.word	0xffffffff


	//   ....[13]....
        /*0070*/ 	.word	0xffffffff


	//   ....[14]....
        /*0074*/ 	.word	0xffffffff


	//   ....[15]....
        /*0078*/ 	.word	0xffffffff


	//   ....[16]....
        /*007c*/ 	.word	0xffffffff


	//   ....[17]....
        /*0080*/ 	.word	0xffffffff


	//   ....[18]....
        /*0084*/ 	.word	0xffffffff


	//   ....[19]....
        /*0088*/ 	.word	0xffffffff


	//   ....[20]....
        /*008c*/ 	.word	0xffffffff


	//   ....[21]....
        /*0090*/ 	.word	0xffffffff


	//   ....[22]....
        /*0094*/ 	.word	0xffffffff


	//   ....[23]....
        /*0098*/ 	.word	0xffffffff


	//   ....[24]....
        /*009c*/ 	.word	0xffffffff


	//   ....[25]....
        /*00a0*/ 	.word	0xffffffff


	//   ....[26]....
        /*00a4*/ 	.word	0xffffffff


	//   ....[27]....
        /*00a8*/ 	.word	0xffffffff


	//   ....[28]....
        /*00ac*/ 	.word	0xffffffff


	//   ....[29]....
        /*00b0*/ 	.word	0xffffffff


	//   ....[30]....
        /*00b4*/ 	.word	0xffffffff


	//----- nvinfo : EIATTR_COOP_GROUP_INSTR_OFFSETS
	.align		4
.L_1472:
        /*00b8*/ 	.byte	0x04, 0x28
        /*00ba*/ 	.short	(.L_1474 - .L_1473)


	//   ....[0]....
.L_1473:
        /*00bc*/ 	.word	0x00001410


	//   ....[1]....
        /*00c0*/ 	.word	0x00001440


	//   ....[2]....
        /*00c4*/ 	.word	0x00001460


	//   ....[3]....
        /*00c8*/ 	.word	0x00001480


	//   ....[4]....
        /*00cc*/ 	.word	0x000014a0


	//   ....[5]....
        /*00d0*/ 	.word	0x000017d0


	//   ....[6]....
        /*00d4*/ 	.word	0x000017f0


	//   ....[7]....
        /*00d8*/ 	.word	0x00001810


	//   ....[8]....
        /*00dc*/ 	.word	0x00001830


	//   ....[9]....
        /*00e0*/ 	.word	0x00001850


	//   ....[10]....
        /*00e4*/ 	.word	0x00001960


	//   ....[11]....
        /*00e8*/ 	.word	0x000019b0


	//   ....[12]....
        /*00ec*/ 	.word	0x000019e0


	//   ....[13]....
        /*00f0*/ 	.word	0x00001a00


	//   ....[14]....
        /*00f4*/ 	.word	0x00001a80


	//   ....[15]....
        /*00f8*/ 	.word	0x00001ab0


	//   ....[16]....
        /*00fc*/ 	.word	0x00001b10


	//   ....[17]....
        /*0100*/ 	.word	0x00001ba0


	//   ....[18]....
        /*0104*/ 	.word	0x00001bd0


	//   ....[19]....
        /*0108*/ 	.word	0x00001c70


	//   ....[20]....
        /*010c*/ 	.word	0x00001c90


	//   ....[21]....
        /*0110*/ 	.word	0x00002540


	//   ....[22]....
        /*0114*/ 	.word	0x000025b0


	//   ....[23]....
        /*0118*/ 	.word	0x00002610


	//   ....[24]....
        /*011c*/ 	.word	0x00002670


	//   ....[25]....
        /*0120*/ 	.word	0x000026d0


	//   ....[26]....
        /*0124*/ 	.word	0x00002a40


	//   ....[27]....
        /*0128*/ 	.word	0x00002aa0


	//   ....[28]....
        /*012c*/ 	.word	0x00002b00


	//   ....[29]....
        /*0130*/ 	.word	0x00002b60


	//   ....[30]....
        /*0134*/ 	.word	0x00002bc0


	//----- nvinfo : EIATTR_EXIT_INSTR_OFFSETS
	.align		4
.L_1474:
        /*0138*/ 	.byte	0x04, 0x1c
        /*013a*/ 	.short	(.L_1476 - .L_1475)


	//   ....[0]....
.L_1475:
        /*013c*/ 	.word	0x00000110


	//   ....[1]....
        /*0140*/ 	.word	0x000024f0


	//----- nvinfo : EIATTR_MAX_THREADS
	.align		4
.L_1476:
        /*0144*/ 	.byte	0x04, 0x05
        /*0146*/ 	.short	(.L_1478 - .L_1477)
.L_1477:
        /*0148*/ 	.word	0x00000100
        /*014c*/ 	.word	0x00000001
        /*0150*/ 	.word	0x00000001


	//----- nvinfo : EIATTR_CRS_STACK_SIZE
	.align		4
.L_1478:
        /*0154*/ 	.byte	0x04, 0x1e
        /*0156*/ 	.short	(.L_1480 - .L_1479)
.L_1479:
        /*0158*/ 	.word	0x00000000
.L_1480:


//--------------------- .nv.info._ZN10layer_norm31ln_parallel_residual_fwd_kernelINS_13Kernel_traitsI6__halfS2_fS2_fjLj6144ELj1ELj1ELj8ELj16ENS_18Kernel_traits_baseILj6144ES2_S2_fS2_fjLj256EEEEELb1ELb0ELb0EEEvNS_9FwdParamsE --------------------------
	.section	.nv.info._ZN10layer_norm31ln_parallel_residual_fwd_kernelINS_13Kernel_traitsI6__halfS2_fS2_fjLj6144ELj1ELj1ELj8ELj16ENS_18Kernel_traits_baseILj6144ES2_S2_fS2_fjLj256EEEEELb1ELb0ELb0EEEvNS_9FwdParamsE,"",@"SHT_CUDA_INFO"
	.sectionflags	@""
	.align	4


	//----- nvinfo : EIATTR_CUDA_API_VERSION
	.align		4
        /*0000*/ 	.byte	0x04, 0x37
        /*0002*/ 	.short	(.L_1482 - .L_1481)
.L_1481:
        /*0004*/ 	.word	0x00000082


	//----- nvinfo : EIATTR_SW2861232_WAR
	.align		4
.L_1482:
        /*0008*/ 	.byte	0x01, 0x35
	.zero		2


	//----- nvinfo : EIATTR_PARAM_CBANK
	.align		4
        /*000c*/ 	.byte	0x04, 0x0a
        /*000e*/ 	.short	(.L_1484 - .L_1483)
	.align		4
.L_1483:
        /*0010*/ 	.word	index@(.nv.constant0._ZN10layer_norm31ln_parallel_residual_fwd_kernelINS_13Kernel_traitsI6__halfS2_fS2_fjLj6144ELj1ELj1ELj8ELj16ENS_18Kernel_traits_baseILj6144ES2_S2_fS2_fjLj256EEEEELb1ELb0ELb0EEEvNS_9FwdParamsE)
        /*0014*/ 	.short	0x0160
        /*0016*/ 	.short	0x00e8


	//----- nvinfo : EIATTR_CBANK_PARAM_SIZE
	.align		4
.L_1484:
        /*0018*/ 	.byte	0x03, 0x19
        /*001a*/ 	.short	0x00e8


	//----- nvinfo : EIATTR_KPARAM_INFO
	.align		4
        /*001c*/ 	.byte	0x04, 0x17
        /*001e*/ 	.short	(.L_1486 - .L_1485)
.L_1485:
        /*0020*/ 	.word	0x00000000
        /*0024*/ 	.short	0x0000
        /*0026*/ 	.short	0x0000
        /*0028*/ 	.byte	0x00, 0xf0, 0xa1, 0x03


	//----- nvinfo : EIATTR_MAXREG_COUNT
	.align		4
.L_1486:
        /*002c*/ 	.byte	0x03, 0x1b
        /*002e*/ 	.short	0x00ff


	//----- nvinfo : EIATTR_NUM_BARRIERS
	.align		4
        /*0030*/ 	.byte	0x02, 0x4c
        /*0032*/ 	.byte	0x01
	.zero		1


	//----- nvinfo : EIATTR_MERCURY_ISA_VERSION
	.align		4
        /*0034*/ 	.byte	0x03, 0x5f
        /*0036*/ 	.short	0x0000


	//----- nvinfo : EIATTR_COOP_GROUP_MASK_REGIDS
	.align		4
        /*0038*/ 	.byte	0x04, 0x29
        /*003a*/ 	.short	(.L_1488 - .L_1487)


	//   ....[0]....
.L_1487:
        /*003c*/ 	.word	0xffffffff


	//   ....[1]....
        /*0040*/ 	.word	0xffffffff


	//   ....[2]....
        /*0044*/ 	.word	0xffffffff


	//   ....[3]....
        /*0048*/ 	.word	0xffffffff


	//   ....[4]....
        /*004c*/ 	.word	0xffffffff


	//   ....[5]....
        /*0050*/ 	.word	0xffffffff


	//   ....[6]....
        /*0054*/ 	.word	0xffffffff


	//   ....[7]....
        /*0058*/ 	.word	0xffffffff


	//   ....[8]....
        /*005c*/ 	.word	0xffffffff


	//   ....[9]....
        /*0060*/ 	.word	0xffffffff


	//   ....[10]....
        /*0064*/ 	.word	0xffffffff


	//   ....[11]....
        /*0068*/ 	.word	0xffffffff


	//   ....[12]....
        /*006c*/ 	.word	0xffffffff


	//   ....[13]....
        /*0070*/ 	.word	0xffffffff


	//   ....[14]....
        /*0074*/ 	.word	0xffffffff


	//   ....[15]....
        /*0078*/ 	.word	0xffffffff


	//   ....[16]....
        /*007c*/ 	.word	0xffffffff


	//   ....[17]....
        /*0080*/ 	.word	0xffffffff


	//   ....[18]....
        /*0084*/ 	.word	0xffffffff


	//   ....[19]....
        /*0088*/ 	.word	0xffffffff


	//   ....[20]....
        /*008c*/ 	.word	0xffffffff


	//   ....[21]....
        /*0090*/ 	.word	0xffffffff


	//   ....[22]....
        /*0094*/ 	.word	0xffffffff


	//   ....[23]....
        /*0098*/ 	.word	0xffffffff


	//   ....[24]....
        /*009c*/ 	.word	0xffffffff


	//   ....[25]....
        /*00a0*/ 	.word	0xffffffff


	//   ....[26]....
        /*00a4*/ 	.word	0xffffffff


	//   ....[27]....
        /*00a8*/ 	.word	0xffffffff


	//   ....[28]....
        /*00ac*/ 	.word	0xffffffff


	//   ....[29]....
        /*00b0*/ 	.word	0xffffffff


	//   ....[30]....
        /*00b4*/ 	.word	0xffffffff


	//----- nvinfo : EIATTR_COOP_GROUP_INSTR_OFFSETS
	.align		4
.L_1488:
        /*00b8*/ 	.byte	0x04, 0x28
        /*00ba*/ 	.short	(.L_1490 - .L_1489)


	//   ....[0]....
.L_1489:
        /*00bc*/ 	.word	0x000127e0


	//   ....[1]....
        /*00c0*/ 	.word	0x00012810


	//   ....[2]....
        /*00c4*/ 	.word	0x00012840


	//   ....[3]....
        /*00c8*/ 	.word	0x00012860


	//   ....[4]....
        /*00cc*/ 	.word	0x00012880


	//   ....[5]....
        /*00d0*/ 	.word	0x00012bc0


	//   ....[6]....
        /*00d4*/ 	.word	0x00012be0


	//   ....[7]....
        /*00d8*/ 	.word	0x00012c00


	//   ....[8]....
        /*00dc*/ 	.word	0x00012c20


	//   ....[9]....
        /*00e0*/ 	.word	0x00012c40


	//   ....[10]....
        /*00e4*/ 	.word	0x00012d70


	//   ....[11]....
        /*00e8*/ 	.word	0x00012dd0


	//   ....[12]....
        /*00ec*/ 	.word	0x00012e00


	//   ....[13]....
        /*00f0*/ 	.word	0x00012e20


	//   ....[14]....
        /*00f4*/ 	.word	0x00012ec0


	//   ....[15]....
        /*00f8*/ 	.word	0x00012ee0


	//   ....[16]....
        /*00fc*/ 	.word	0x00012f10


	//   ....[17]....
        /*0100*/ 	.word	0x00012f90


	//   ....[18]....
        /*0104*/ 	.word	0x00012ff0


	//   ....[19]....
        /*0108*/ 	.word	0x000130b0


	//   ....[20]....
        /*010c*/ 	.word	0x000130c0


	//   ....[21]....
        /*0110*/ 	.word	0x00013b60


	//   ....[22]....
        /*0114*/ 	.word	0x00013bd0


	//   ....[23]....
        /*0118*/ 	.word	0x00013c30


	//   ....[24]....
        /*011c*/ 	.word	0x00013c90


	//   ....[25]....
        /*0120*/ 	.word	0x00013cf0


	//   ....[26]....
        /*0124*/ 	.word	0x00014080


	//   ....[27]....
        /*0128*/ 	.word	0x000140e0


	//   ....[28]....
        /*012c*/ 	.word	0x00014140


	//   ....[29]....
        /*0130*/ 	.word	0x000141a0


	//   ....[30]....
        /*0134*/ 	.word	0x00014210


	//----- nvinfo : EIATTR_EXIT_INSTR_OFFSETS
	.align		4
.L_1490:
        /*0138*/ 	.byte	0x04, 0x1c
        /*013a*/ 	.short	(.L_1492 - .L_1491)


	//   ....[0]....
.L_1491:
        /*013c*/ 	.word	0x00000860


	//   ....[1]....
        /*0140*/ 	.word	0x00013b10


	//----- nvinfo : EIATTR_MAX_THREADS
	.align		4
.L_1492:
        /*0144*/ 	.byte	0x04, 0x05
        /*0146*/ 	.short	(.L_1494 - .L_1493)
.L_1493:
        /*0148*/ 	.word	0x00000100
        /*014c*/ 	.word	0x00000001
        /*0150*/ 	.word	0x00000001


	//----- nvinfo : EIATTR_CRS_STACK_SIZE
	.align		4
.L_1494:
        /*0154*/ 	.byte	0x04, 0x1e
        /*0156*/ 	.short	(.L_1496 - .L_1495)
.L_1495:
        /*0158*/ 	.word	0x00000000
.L_1496:


//--------------------- .nv.info._ZN10layer_norm31ln_parallel_residual_fwd_kernelINS_13Kernel_traitsI6__halfS2_fS2_fjLj6144ELj1ELj1ELj8ELj16ENS_18Kernel_traits_baseILj6144ES2_S2_fS2_fjLj256EEEEELb1ELb0ELb1EEEvNS_9FwdParamsE --------------------------
	.section	.nv.info._ZN10layer_norm31ln_parallel_residual_fwd_kernelINS_13Kernel_traitsI6__halfS2_fS2_fjLj6144ELj1ELj1ELj8ELj16ENS_18Kernel_traits_baseILj6144ES2_S2_fS2_fjLj256EEEEELb1ELb0ELb1EEEvNS_9FwdParamsE,"",@"SHT_CUDA_INFO"
	.sectionflags	@""
	.align	4


	//----- nvinfo : EIATTR_CUDA_API_VERSION
	.align		4
        /*0000*/ 	.byte	0x04, 0x37
        /*0002*/ 	.short	(.L_1498 - .L_1497)
.L_1497:
        /*0004*/ 	.word	0x00000082


	//----- nvinfo : EIATTR_SW2861232_WAR
	.align		4
.L_1498:
        /*0008*/ 	.byte	0x01, 0x35
	.zero		2


	//----- nvinfo : EIATTR_PARAM_CBANK
	.align		4
        /*000c*/ 	.byte	0x04, 0x0a
        /*000e*/ 	.short	(.L_1500 - .L_1499)
	.align		4
.L_1499:
        /*0010*/ 	.word	index@(.nv.constant0._ZN10layer_norm31ln_parallel_residual_fwd_kernelINS_13Kernel_traitsI6__halfS2_fS2_fjLj6144ELj1ELj1ELj8ELj16ENS_18Kernel_traits_baseILj6144ES2_S2_fS2_fjLj256EEEEELb1ELb0ELb1EEEvNS_9FwdParamsE)
        /*0014*/ 	.short	0x0160
        /*0016*/ 	.short	0x00e8


	//----- nvinfo : EIATTR_CBANK_PARAM_SIZE
	.align		4
.L_1500:
        /*0018*/ 	.byte	0x03, 0x19
        /*001a*/ 	.short	0x00e8


	//----- nvinfo : EIATTR_KPARAM_INFO
	.align		4
        /*001c*/ 	.byte	0x04, 0x17
        /*001e*/ 	.short	(.L_1502 - .L_1501)
.L_1501:
        /*0020*/ 	.word	0x00000000
        /*0024*/ 	.short	0x0000
        /*0026*/ 	.short	0x0000
        /*0028*/ 	.byte	0x00, 0xf0, 0xa1, 0x03


	//----- nvinfo : EIATTR_MAXREG_COUNT
	.align		4
.L_1502:
        /*002c*/ 	.byte	0x03, 0x1b
        /*002e*/ 	.short	0x00ff


	//----- nvinfo : EIATTR_NUM_BARRIERS
	.align		4
        /*0030*/ 	.byte	0x02, 0x4c
        /*0032*/ 	.byte	0x01
	.zero		1


	//----- nvinfo : EIATTR_MERCURY_ISA_VERSION
	.align		4
        /*0034*/ 	.byte	0x03, 0x5f
        /*0036*/ 	.short	0x0000


	//----- nvinfo : EIATTR_COOP_GROUP_MASK_REGIDS
	.align		4
        /*0038*/ 	.byte	0x04, 0x29
        /*003a*/ 	.short	(.L_1504 - .L_1503)


	//   ....[0]....
.L_1503:
        /*003c*/ 	.word	0xffffffff


	//   ....[1]....
        /*0040*/ 	.word	0xffffffff


	//   ....[2]....
        /*0044*/ 	.word	0xffffffff


	//   ....[3]....
        /*0048*/ 	.word	0xffffffff


	//   ....[4]....
        /*004c*/ 	.word	0xffffffff


	//   ....[5]....
        /*0050*/ 	.word	0xffffffff


	//   ....[6]....
        /*0054*/ 	.word	0xffffffff


	//   ....[7]....
        /*0058*/ 	.word	0xffffffff


	//   ....[8]....
        /*005c*/ 	.word	0xffffffff


	//   ....[9]....
        /*0060*/ 	.word	0xffffffff


	//   ....[10]....
        /*0064*/ 	.word	0xffffffff


	//   ....[11]....
        /*0068*/ 	.word	0xffffffff


	//   ....[12]....
        /*006c*/ 	.word	0xffffffff


	//   ....[13]....
        /*0070*/ 	.word	0xffffffff


	//   ....[14]....
        /*0074*/ 	.word	0xffffffff


	//   ....[15]....
        /*0078*/ 	.word	0xffffffff


	//   ....[16]....
        /*007c*/ 	.word	0xffffffff


	//   ....[17]....
        /*0080*/ 	.word	0xffffffff


	//   ....[18]....
        /*0084*/ 	.word	0xffffffff


	//   ....[19]....
        /*0088*/ 	.word	0xffffffff


	//   ....[20]....
        /*008c*/ 	.word	0xffffffff


	//   ....[21]....
        /*0090*/ 	.word	0xffffffff


	//   ....[22]....
        /*0094*/ 	.word	0xffffffff


	//   ....[23]....
        /*0098*/ 	.word	0xffffffff


	//   ....[24]....
        /*009c*/ 	.word	0xffffffff


	//   ....[25]....
        /*00a0*/ 	.word	0xffffffff


	//   ....[26]....
        /*00a4*/ 	.word	0xffffffff


	//   ....[27]....
        /*00a8*/ 	.word	0xffffffff


	//   ....[28]....
        /*00ac*/ 	.word	0xffffffff


	//   ....[29]....
        /*00b0*/ 	.word	0xffffffff


	//   ....[30]....
        /*00b4*/ 	.word	0xffffffff


	//----- nvinfo : EIATTR_COOP_GROUP_INSTR_OFFSETS
	.align		4
.L_1504:
        /*00b8*/ 	.byte	0x04, 0x28
        /*00ba*/ 	.short	(.L_1506 - .L_1505)


	//   ....[0]....
.L_1505:
        /*00bc*/ 	.word	0x00011760


	//   ....[1]....
        /*00c0*/ 	.word	0x00011790


	//   ....[2]....
        /*00c4*/ 	.word	0x000117b0


	//   ....[3]....
        /*00c8*/ 	.word	0x000117d0


	//   ....[4]....
        /*00cc*/ 	.word	0x000117f0


	//   ....[5]....
        /*00d0*/ 	.word	0x00011b20


	//   ....[6]....
        /*00d4*/ 	.word	0x00011b40


	//   ....[7]....
        /*00d8*/ 	.word	0x00011b60


	//   ....[8]....
        /*00dc*/ 	.word	0x00011b80


	//   ....[9]....
        /*00e0*/ 	.word	0x00011ba0


	//   ....[10]....
        /*00e4*/ 	.word	0x00011cb0


	//   ....[11]....
        /*00e8*/ 	.word	0x00011d10


	//   ....[12]....
        /*00ec*/ 	.word	0x00011d20


	//   ....[13]....
        /*00f0*/ 	.word	0x00011db0


	//   ....[14]....
        /*00f4*/ 	.word	0x00011de0


	//   ....[15]....
        /*00f8*/ 	.word	0x00011e40


	//   ....[16]....
        /*00fc*/ 	.word	0x00011e70


	//   ....[17]....
        /*0100*/ 	.word	0x00011f00


	//   ....[18]....
        /*0104*/ 	.word	0x00011f40


	//   ....[19]....
        /*0108*/ 	.word	0x00012030


	//   ....[20]....
        /*010c*/ 	.word	0x00012050


	//   ....[21]....
        /*0110*/ 	.word	0x00012d80


	//   ....[22]....
        /*0114*/ 	.word	0x00012df0


	//   ....[23]....
        /*0118*/ 	.word	0x00012e50


	//   ....[24]....
        /*011c*/ 	.word	0x00012eb0


	//   ....[25]....
        /*0120*/ 	.word	0x00012f10


	//   ....[26]....
        /*0124*/ 	.word	0x00013280


	//   ....[27]....
        /*0128*/ 	.word	0x000132e0


	//   ....[28]....
        /*012c*/ 	.word	0x00013340


	//   ....[29]....
        /*0130*/ 	.word	0x000133a0


	//   ....[30]....
        /*0134*/ 	.word	0x00013400


	//----- nvinfo : EIATTR_EXIT_INSTR_OFFSETS
	.align		4
.L_1506:
        /*0138*/ 	.byte	0x04, 0x1c
        /*013a*/ 	.short	(.L_1508 - .L_1507)


	//   ....[0]....
.L_1507:
        /*013c*/ 	.word	0x00000260


	//   ....[1]....
        /*0140*/ 	.word	0x00012d30


	//----- nvinfo : EIATTR_MAX_THREADS
	.align		4
.L_1508:
        /*0144*/ 	.byte	0x04, 0x05
        /*0146*/ 	.short	(.L_1510 - .L_1509)
.L_1509:
        /*0148*/ 	.word	0x00000100
        /*014c*/ 	.word	0x00000001
        /*0150*/ 	.word	0x00000001


	//----- nvinfo : EIATTR_CRS_STACK_SIZE
	.align		4
.L_1510:
        /*0154*/ 	.byte	0x04, 0x1e
        /*0156*/ 	.short	(.L_1512 - .L_1511)
.L_1511:
        /*0158*/ 	.word	0x00000000
.L_1512:


//--------------------- .nv.info._ZN10layer_norm31ln_parallel_residual_fwd_kernelINS_13Kernel_traitsI6__halfS2_fS2_fjLj6144ELj1ELj1ELj8ELj16ENS_18Kernel_traits_baseILj6144ES2_S2_fS2_fjLj256EEEEELb1ELb1ELb0EEEvNS_9FwdParamsE --------------------------
	.section	.nv.info._ZN10layer_norm31ln_parallel_residual_fwd_kernelINS_13Kernel_traitsI6__halfS2_fS2_fjLj6144ELj1ELj1ELj8ELj16ENS_18Kernel_traits_baseILj6144ES2_S2_fS2_fjLj256EEEEELb1ELb1ELb0EEEvNS_9FwdParamsE,"",@"SHT_CUDA_INFO"
	.sectionflags	@""
	.align	4


	//----- nvinfo : EIATTR_CUDA_API_VERSION
	.align		4
        /*0000*/ 	.byte	0x04, 0x37
        /*0002*/ 	.short	(.L_1514 - .L_1513)
.L_1513:
        /*0004*/ 	.word	0x00000082


	//----- nvinfo : EIATTR_SW2861232_WAR
	.align		4
.L_1514:
        /*0008*/ 	.byte	0x01, 0x35
	.zero		2


	//----- nvinfo : EIATTR_PARAM_CBANK
	.align		4
        /*000c*/ 	.byte	0x04, 0x0a
        /*000e*/ 	.short	(.L_1516 - .L_1515)
	.align		4
.L_1515:
        /*0010*/ 	.word	index@(.nv.constant0._ZN10layer_norm31ln_parallel_residual_fwd_kernelINS_13Kernel_traitsI6__halfS2_fS2_fjLj6144ELj1ELj1ELj8ELj16ENS_18Kernel_traits_baseILj6144ES2_S2_fS2_fjLj256EEEEELb1ELb1ELb0EEEvNS_9FwdParamsE)
        /*0014*/ 	.short	0x0160
        /*0016*/ 	.short	0x00e8


	//----- nvinfo : EIATTR_CBANK_PARAM_SIZE
	.align		4
.L_1516:
        /*0018*/ 	.byte	0x03, 0x19
        /*001a*/ 	.short	0x00e8


	//----- nvinfo : EIATTR_KPARAM_INFO
	.align		4
        /*001c*/ 	.byte	0x04, 0x17
        /*001e*/ 	.short	(.L_1518 - .L_1517)
.L_1517:
        /*0020*/ 	.word	0x00000000
        /*0024*/ 	.short	0x0000
        /*0026*/ 	.short	0x0000
        /*0028*/ 	.byte	0x00, 0xf0, 0xa1, 0x03


	//----- nvinfo : EIATTR_MAXREG_COUNT
	.align		4
.L_1518:
        /*002c*/ 	.byte	0x03, 0x1b
        /*002e*/ 	.short	0x00ff


	//----- nvinfo : EIATTR_NUM_BARRIERS
	.align		4
        /*0030*/ 	.byte	0x02, 0x4c
        /*0032*/ 	.byte	0x01
	.zero		1


	//----- nvinfo : EIATTR_MERCURY_ISA_VERSION
	.align		4
        /*0034*/ 	.byte	0x03, 0x5f
        /*0036*/ 	.short	0x0000


	//----- nvinfo : EIATTR_COOP_GROUP_MASK_REGIDS
	.align		4
        /*0038*/ 	.byte	0x04, 0x29
        /*003a*/ 	.short	(.L_1520 - .L_1519)


	//   ....[0]....
.L_1519:
        /*003c*/ 	.word	0xffffffff


	//   ....[1]....
        /*0040*/ 	.word	0xffffffff


	//   ....[2]....
        /*0044*/ 	.word	0xffffffff


	//   ....[3]....
        /*0048*/ 	.word	0xffffffff


	//   ....[4]....
        /*004c*/ 	.word	0xffffffff


	//   ....[5]....
        /*0050*/ 	.word	0xffffffff


	//   ....[6]....
        /*0054*/ 	.word	0xffffffff


	//   ....[7]....
        /*0058*/ 	.word	0xffffffff


	//   ....[8]....
        /*005c*/ 	.word	0xffffffff


	//   ....[9]....
        /*0060*/ 	.word	0xffffffff


	//   ....[10]....
        /*0064*/ 	.word	0xffffffff


	//   ....[11]....
        /*0068*/ 	.word	0xffffffff


	//   ....[12]....
        /*006c*/ 	.word	0xffffffff


	//   ....[13]....
        /*0070*/ 	.word	0xffffffff


	//   ....[14]....
        /*0074*/ 	.word	0xffffffff


	//   ....[15]....
        /*0078*/ 	.word	0xffffffff


	//   ....[16]....
        /*007c*/ 	.word	0xffffffff


	//   ....[17]....
        /*0080*/ 	.word	0xffffffff


	//   ....[18]....
        /*0084*/ 	.word	0xffffffff


	//   ....[19]....
        /*0088*/ 	.word	0xffffffff


	//   ....[20]....
        /*008c*/ 	.word	0xffffffff


	//   ....[21]....
        /*0090*/ 	.word	0xffffffff


	//   ....[22]....
        /*0094*/ 	.word	0xffffffff


	//   ....[23]....
        /*0098*/ 	.word	0xffffffff


	//   ....[24]....
        /*009c*/ 	.word	0xffffffff


	//   ....[25]....
        /*00a0*/ 	.word	0xffffffff


	//   ....[26]....
        /*00a4*/ 	.word	0xffffffff


	//   ....[27]....
        /*00a8*/ 	.word	0xffffffff


	//   ....[28]....
        /*00ac*/ 	.word	0xffffffff


	//   ....[29]....
        /*00b0*/ 	.word	0xffffffff


	//   ....[30]....
        /*00b4*/ 	.word	0xffffffff


	//----- nvinfo : EIATTR_COOP_GROUP_INSTR_OFFSETS
	.align		4
.L_1520:
        /*00b8*/ 	.byte	0x04, 0x28
        /*00ba*/ 	.short	(.L_1522 - .L_1521)


	//   ....[0]....
.L_1521:
        /*00bc*/ 	.word	0x000121b0


	//   ....[1]....
        /*00c0*/ 	.word	0x000121e0


	//   ....[2]....
        /*00c4*/ 	.word	0x00012210


	//   ....[3]....
        /*00c8*/ 	.word	0x00012230


	//   ....[4]....
        /*00cc*/ 	.word	0x00012250


	//   ....[5]....
        /*00d0*/ 	.word	0x00012590


	//   ....[6]....
        /*00d4*/ 	.word	0x000125b0


	//   ....[7]....
        /*00d8*/ 	.word	0x000125d0


	//   ....[8]....
        /*00dc*/ 	.word	0x000125f0


	//   ....[9]....
        /*00e0*/ 	.word	0x00012610


	//   ....[10]....
        /*00e4*/ 	.word	0x00012740


	//   ....[11]....
        /*00e8*/ 	.word	0x00012790


	//   ....[12]....
        /*00ec*/ 	.word	0x000127c0


	//   ....[13]....
        /*00f0*/ 	.word	0x000127e0


	//   ....[14]....
        /*00f4*/ 	.word	0x00012860


	//   ....[15]....
        /*00f8*/ 	.word	0x000128b0


	//   ....[16]....
        /*00fc*/ 	.word	0x000128d0


	//   ....[17]....
        /*0100*/ 	.word	0x00012980


	//   ....[18]....
        /*0104*/ 	.word	0x000129b0


	//   ....[19]....
        /*0108*/ 	.word	0x00012a50


	//   ....[20]....
        /*010c*/ 	.word	0x00012a80


	//   ....[21]....
        /*0110*/ 	.word	0x00013290


	//   ....[22]....
        /*0114*/ 	.word	0x000132f0


	//   ....[23]....
        /*0118*/ 	.word	0x00013350


	//   ....[24]....
        /*011c*/ 	.word	0x000133b0


	//   ....[25]....
        /*0120*/ 	.word	0x00013410


	//   ....[26]....
        /*0124*/ 	.word	0x000137a0


	//   ....[27]....
        /*0128*/ 	.word	0x00013800


	//   ....[28]....
        /*012c*/ 	.word	0x00013860


	//   ....[29]....
        /*0130*/ 	.word	0x000138c0


	//   ....[30]....
        /*0134*/ 	.word	0x00013930


	//----- nvinfo : EIATTR_EXIT_INSTR_OFFSETS
	.align		4
.L_1522:
        /*0138*/ 	.byte	0x04, 0x1c
        /*013a*/ 	.short	(.L_1524 - .L_1523)


	//   ....[0]....
.L_1523:
        /*013c*/ 	.word	0x00000830


	//   ....[1]....
        /*0140*/ 	.word	0x00013240


	//----- nvinfo : EIATTR_MAX_THREADS
	.align		4
.L_1524:
        /*0144*/ 	.byte	0x04, 0x05
        /*0146*/ 	.short	(.L_1526 - .L_1525)
.L_1525:
        /*0148*/ 	.word	0x00000100
        /*014c*/ 	.word	0x00000001
        /*0150*/ 	.word	0x00000001


	//----- nvinfo : EIATTR_CRS_STACK_SIZE
	.align		4
.L_1526:
        /*0154*/ 	.byte	0x04, 0x1e
        /*0156*/ 	.short	(.L_1528 - .L_1527)
.L_1527:
        /*0158*/ 	.word	0x00000000
.L_1528:


//--------------------- .nv.info._ZN10layer_norm31ln_parallel_residual_fwd_kernelINS_13Kernel_traitsI6__halfS2_fS2_fjLj6144ELj1ELj1ELj8ELj16ENS_18Kernel_traits_baseILj6144ES2_S2_fS2_fjLj256EEEEELb1ELb1ELb1EEEvNS_9FwdParamsE --------------------------
	.section	.nv.info._ZN10layer_norm31ln_parallel_residual_fwd_kernelINS_13Kernel_traitsI6__halfS2_fS2_fjLj6144ELj1ELj1ELj8ELj16ENS_18Kernel_traits_baseILj6144ES2_S2_fS2_fjLj256EEEEELb1ELb1ELb1EEEvNS_9FwdParamsE,"",@"SHT_CUDA_INFO"
	.sectionflags	@""
	.align	4


	//----- nvinfo : EIATTR_CUDA_API_VERSION
	.align		4
        /*0000*/ 	.byte	0x04, 0x37
        /*0002*/ 	.short	(.L_1530 - .L_1529)
.L_1529:
        /*0004*/ 	.word	0x00000082


	//----- nvinfo : EIATTR_SW2861232_WAR
	.align		4
.L_1530:
        /*0008*/ 	.byte	0x01, 0x35
	.zero		2


	//----- nvinfo : EIATTR_PARAM_CBANK
	.align		4
        /*000c*/ 	.byte	0x04, 0x0a
        /*000e*/ 	.short	(.L_1532 - .L_1531)
	.align		4
.L_1531:
        /*0010*/ 	.word	index@(.nv.constant0._ZN10layer_norm31ln_parallel_residual_fwd_kernelINS_13Kernel_traitsI6__halfS2_fS2_fjLj6144ELj1ELj1ELj8ELj16ENS_18Kernel_traits_baseILj6144ES2_S2_fS2_fjLj256EEEEELb1ELb1ELb1EEEvNS_9FwdParamsE)
        /*0014*/ 	.short	0x0160
        /*0016*/ 	.short	0x00e8


	//----- nvinfo : EIATTR_CBANK_PARAM_SIZE
	.align		4
.L_1532:
        /*0018*/ 	.byte	0x03, 0x19
        /*001a*/ 	.short	0x00e8


	//----- nvinfo : EIATTR_KPARAM_INFO
	.align		4
        /*001c*/ 	.byte	0x04, 0x17
        /*001e*/ 	.short	(.L_1534 - .L_1533)
.L_1533:
        /*0020*/ 	.word	0x00000000
        /*0024*/ 	.short	0x0000
        /*0026*/ 	.short	0x0000
        /*0028*/ 	.byte	0x00, 0xf0, 0xa1, 0x03


	//----- nvinfo : EIATTR_MAXREG_COUNT
	.align		4
.L_1534:
        /*002c*/ 	.byte	0x03, 0x1b
        /*002e*/ 	.short	0x00ff


	//----- nvinfo : EIATTR_NUM_BARRIERS
	.align		4
        /*0030*/ 	.byte	0x02, 0x4c
        /*0032*/ 	.byte	0x01
	.zero		1


	//----- nvinfo : EIATTR_MERCURY_ISA_VERSION
	.align		4
        /*0034*/ 	.byte	0x03, 0x5f
        /*0036*/ 	.short	0x0000


	//----- nvinfo : EIATTR_COOP_GROUP_MASK_REGIDS
	.align		4
        /*0038*/ 	.byte	0x04, 0x29
        /*003a*/ 	.short	(.L_1536 - .L_1535)


	//   ....[0]....
.L_1535:
        /*003c*/ 	.word	0xffffffff


	//   ....[1]....
        /*0040*/ 	.word	0xffffffff


	//   ....[2]....
        /*0044*/ 	.word	0xffffffff


	//   ....[3]....
        /*0048*/ 	.word	0xffffffff


	//   ....[4]....
        /*004c*/ 	.word	0xffffffff


	//   ....[5]....
        /*0050*/ 	.word	0xffffffff


	//   ....[6]....
        /*0054*/ 	.word	0xffffffff


	//   ....[7]....
        /*0058*/ 	.word	0xffffffff


	//   ....[8]....
        /*005c*/ 	.word	0xffffffff


	//   ....[9]....
        /*0060*/ 	.word	0xffffffff


	//   ....[10]....
        /*0064*/ 	.word	0xffffffff


	//   ....[11]....
        /*0068*/ 	.word	0xffffffff


	//   ....[12]....
        /*006c*/ 	.word	0xffffffff


	//   ....[13]....
        /*0070*/ 	.word	0xffffffff


	//   ....[14]....
        /*0074*/ 	.word	0xffffffff


	//   ....[15]....
        /*0078*/ 	.word	0xffffffff


	//   ....[16]....
        /*007c*/ 	.word	0xffffffff


	//   ....[17]....
        /*0080*/ 	.word	0xffffffff


	//   ....[18]....
        /*0084*/ 	.word	0xffffffff


	//   ....[19]....
        /*0088*/ 	.word	0xffffffff


	//   ....[20]....
        /*008c*/ 	.word	0xffffffff


	//   ....[21]....
        /*0090*/ 	.word	0xffffffff


	//   ....[22]....
        /*0094*/ 	.word	0xffffffff


	//   ....[23]....
        /*0098*/ 	.word	0xffffffff


	//   ....[24]....
        /*009c*/ 	.word	0xffffffff


	//   ....[25]....
        /*00a0*/ 	.word	0xffffffff


	//   ....[26]....
        /*00a4*/ 	.word	0xffffffff


	//   ....[27]....
        /*00a8*/ 	.word	0xffffffff


	//   ....[28]....
        /*00ac*/ 	.word	0xffffffff


	//   ....[29]....
        /*00b0*/ 	.word	0xffffffff


	//   ....[30]....
        /*00b4*/ 	.word	0xffffffff


	//----- nvinfo : EIATTR_COOP_GROUP_INSTR_OFFSETS
	.align		4
.L_1536:
        /*00b8*/ 	.byte	0x04, 0x28
        /*00ba*/ 	.short	(.L_1538 - .L_1537)


	//   ....[0]....
.L_1537:
        /*00bc*/ 	.word	0x00011460


	//   ....[1]....
        /*00c0*/ 	.word	0x00011490


	//   ....[2]....
        /*00c4*/ 	.word	0x000114b0


	//   ....[3]....
        /*00c8*/ 	.word	0x000114d0


	//   ....[4]....
        /*00cc*/ 	.word	0x000114f0


	//   ....[5]....
        /*00d0*/ 	.word	0x00011820


	//   ....[6]....
        /*00d4*/ 	.word	0x00011840


	//   ....[7]....
        /*00d8*/ 	.word	0x00011860


	//   ....[8]....
        /*00dc*/ 	.word	0x00011880


	//   ....[9]....
        /*00e0*/ 	.word	0x000118a0


	//   ....[10]....
        /*00e4*/ 	.word	0x000119a0


	//   ....[11]....
        /*00e8*/ 	.word	0x000119f0


	//   ....[12]....
        /*00ec*/ 	.word	0x00011a20


	//   ....[13]....
        /*00f0*/ 	.word	0x00011a40


	//   ....[14]....
        /*00f4*/ 	.word	0x00011a60


	//   ....[15]....
        /*00f8*/ 	.word	0x00011ae0


	//   ....[16]....
        /*00fc*/ 	.word	0x00011b20


	//   ....[17]....
        /*0100*/ 	.word	0x00011bb0


	//   ....[18]....
        /*0104*/ 	.word	0x00011c10


	//   ....[19]....
        /*0108*/ 	.word	0x00011cf0


	//   ....[20]....
        /*010c*/ 	.word	0x00011d00


	//   ....[21]....
        /*0110*/ 	.word	0x000125c0


	//   ....[22]....
        /*0114*/ 	.word	0x00012630


	//   ....[23]....
        /*0118*/ 	.word	0x00012690


	//   ....[24]....
        /*011c*/ 	.word	0x000126f0


	//   ....[25]....
        /*0120*/ 	.word	0x00012750


	//   ....[26]....
        /*0124*/ 	.word	0x00012ac0


	//   ....[27]....
        /*0128*/ 	.word	0x00012b20


	//   ....[28]....
        /*012c*/ 	.word	0x00012b80


	//   ....[29]....
        /*0130*/ 	.word	0x00012be0


	//   ....[30]....
        /*0134*/ 	.word	0x00012c40


	//----- nvinfo : EIATTR_EXIT_INSTR_OFFSETS
	.align		4
.L_1538:
        /*0138*/ 	.byte	0x04, 0x1c
        /*013a*/ 	.short	(.L_1540 - .L_1539)


	//   ....[0]....
.L_1539:
        /*013c*/ 	.word	0x00000570


	//   ....[1]....
        /*0140*/ 	.word	0x00012570


	//----- nvinfo : EIATTR_MAX_THREADS
	.align		4
.L_1540:
        /*0144*/ 	.byte	0x04, 0x05
        /*0146*/ 	.short	(.L_1542 - .L_1541)
.L_1541:
        /*0148*/ 	.word	0x00000100
        /*014c*/ 	.word	0x00000001
        /*0150*/ 	.word	0x00000001


	//----- nvinfo : EIATTR_CRS_STACK_SIZE
	.align		4
.L_1542:
        /*0154*/ 	.byte	0x04, 0x1e
        /*0156*/ 	.short	(.L_1544 - .L_1543)
.L_1543:
        /*0158*/ 	.word	0x00000000
.L_1544:


//--------------------- .nv.info._ZN10layer_norm31ln_parallel_residual_fwd_kernelINS_13Kernel_traitsIf6__halffS2_fjLj6144ELj1ELj1ELj8ELj16ENS_18Kernel_traits_baseILj6144EfS2_fS2_fjLj256EEEEELb0ELb0ELb0EEEvNS_9FwdParamsE --------------------------
	.section	.nv.info._ZN10layer_norm31ln_parallel_residual_fwd_kernelINS_13Kernel_traitsIf6__halffS2_fjLj6144ELj1ELj1ELj8ELj16ENS_18Kernel_traits_baseILj6144EfS2_fS2_fjLj256EEEEELb0ELb0ELb0EEEvNS_9FwdParamsE,"",@"SHT_CUDA_INFO"
	.sectionflags	@""
	.align	4


	//----- nvinfo : EIATTR_CUDA_API_VERSION
	.align		4
        /*0000*/ 	.byte	0x04, 0x37
        /*0002*/ 	.short	(.L_1546 - .L_1545)
.L_1545:
        /*0004*/ 	.word	0x00000082


	//----- nvinfo : EIATTR_SW2861232_WAR
	.align		4
.L_1546:
        /*0008*/ 	.byte	0x01, 0x35
	.zero		2


	//----- nvinfo : EIATTR_PARAM_CBANK
	.align		4
        /*000c*/ 	.byte	0x04, 0x0a
        /*000e*/ 	.short	(.L_1548 - .L_1547)
	.align		4
.L_1547:
        /*0010*/ 	.word	index@(.nv.constant0._ZN10layer_norm31ln_parallel_residual_fwd_kernelINS_13Kernel_traitsIf6__halffS2_fjLj6144ELj1ELj1ELj8ELj16ENS_18Kernel_traits_baseILj6144EfS2_fS2_fjLj256EEEEELb0ELb0ELb0EEEvNS_9FwdParamsE)
        /*0014*/ 	.short	0x0160
        /*0016*/ 	.short	0x00e8


	//----- nvinfo : EIATTR_CBANK_PARAM_SIZE
	.align		4
.L_1548:
        /*0018*/ 	.byte	0x03, 0x19
        /*001a*/ 	.short	0x00e8


	//----- nvinfo : EIATTR_KPARAM_INFO
	.align		4
        /*001c*/ 	.byte	0x04, 0x17
        /*001e*/ 	.short	(.L_1550 - .L_1549)
.L_1549:
        /*0020*/ 	.word	0x00000000
        /*0024*/ 	.short	0x0000
        /*0026*/ 	.short	0x0000
        /*0028*/ 	.byte	0x00, 0xf0, 0xa1, 0x03


	//----- nvinfo : EIATTR_MAXREG_COUNT
	.align		4
.L_1550:
        /*002c*/ 	.byte	0x03, 0x1b
        /*002e*/ 	.short	0x00ff


	//----- nvinfo : EIATTR_NUM_BARRIERS
	.align		4
        /*0030*/ 	.byte	0x02, 0x4c
        /*0032*/ 	.byte	0x01
	.zero		1


	//----- nvinfo : EIATTR_MERCURY_ISA_VERSION
	.align		4
        /*0034*/ 	.byte	0x03, 0x5f
        /*0036*/ 	.short	0x0000


	//----- nvinfo : EIATTR_COOP_GROUP_MASK_REGIDS
	.align		4
        /*0038*/ 	.byte	0x04, 0x29
        /*003a*/ 	.short	(.L_1552 - .L_1551)


	//   ....[0]....
.L_1551:
        /*003c*/ 	.word	0xffffffff


	//   ....[1]....
        /*0040*/ 	.word	0xffffffff


	//   ....[2]....
        /*0044*/ 	.word	0xffffffff


	//   ....[3]....
        /*0048*/ 	.word	0xffffffff


	//   ....[4]....
        /*004c*/ 	.word	0xffffffff


	//   ....[5]....
        /*0050*/ 	.word	0xffffffff


	//   ....[6]....
        /*0054*/ 	.word	0xffffffff


	//   ....[7]....
        /*0058*/ 	.word	0xffffffff


	//   ....[8]....
        /*005c*/ 	.word	0xffffffff


	//   ....[9]....
        /*0060*/ 	.word	0xffffffff


	//   ....[10]....
        /*0064*/ 	.word	0xffffffff


	//   ....[11]....
        /*0068*/ 	.word	0xffffffff


	//   ....[12]....
        /*006c*/ 	.word	0xffffffff


	//   ....[13]....
        /*0070*/ 	.word	0xffffffff


	//   ....[14]....
        /*0074*/ 	.word	0xffffffff


	//   ....[15]....
        /*0078*/ 	.word	0xffffffff


	//   ....[16]....
        /*007c*/ 	.word	0xffffffff


	//   ....[17]....
        /*0080*/ 	.word	0xffffffff


	//   ....[18]....
        /*0084*/ 	.word	0xffffffff


	//   ....[19]....
        /*0088*/ 	.word	0xffffffff


	//   ....[20]....
        /*008c*/ 	.word	0xffffffff


	//   ....[21]....
        /*0090*/ 	.word	0xffffffff


	//   ....[22]....
        /*0094*/ 	.word	0xffffffff


	//   ....[23]....
        /*0098*/ 	.word	0xffffffff


	//   ....[24]....
        /*009c*/ 	.word	0xffffffff


	//   ....[25]....
        /*00a0*/ 	.word	0xffffffff


	//   ....[26]....
        /*00a4*/ 	.word	0xffffffff


	//   ....[27]....
        /*00a8*/ 	.word	0xffffffff


	//   ....[28]....
        /*00ac*/ 	.word	0xffffffff


	//   ....[29]....
        /*00b0*/ 	.word	0xffffffff


	//   ....[30]....
        /*00b4*/ 	.word	0xffffffff


	//----- nvinfo : EIATTR_COOP_GROUP_INSTR_OFFSETS
	.align		4
.L_1552:
        /*00b8*/ 	.byte	0x04, 0x28
        /*00ba*/ 	.short	(.L_1554 - .L_1553)


	//   ....[0]....
.L_1553:
        /*00bc*/ 	.word	0x00001b70


	//   ....[1]....
        /*00c0*/ 	.word	0x00001ba0


	//   ....[2]....
        /*00c4*/ 	.word	0x00001bc0


	//   ....[3]....
        /*00c8*/ 	.word	0x00001be0


	//   ....[4]....
        /*00cc*/ 	.word	0x00001c00


	//   ....[5]....
        /*00d0*/ 	.word	0x00001f40


	//   ....[6]....
        /*00d4*/ 	.word	0x00001f60


	//   ....[7]....
        /*00d8*/ 	.word	0x00001f80


	//   ....[8]....
        /*00dc*/ 	.word	0x00001fa0


	//   ....[9]....
        /*00e0*/ 	.word	0x00001fc0


	//   ....[10]....
        /*00e4*/ 	.word	0x000020e0


	//   ....[11]....
        /*00e8*/ 	.word	0x00002140


	//   ....[12]....
        /*00ec*/ 	.word	0x00002170


	//   ....[13]....
        /*00f0*/ 	.word	0x00002180


	//   ....[14]....
        /*00f4*/ 	.word	0x00002210


	//   ....[15]....
        /*00f8*/ 	.word	0x00002240


	//   ....[16]....
        /*00fc*/ 	.word	0x00002270


	//   ....[17]....
        /*0100*/ 	.word	0x00002320


	//   ....[18]....
        /*0104*/ 	.word	0x00002360


	//   ....[19]....
        /*0108*/ 	.word	0x00002410


	//   ....[20]....
        /*010c*/ 	.word	0x00002440


	//   ....[21]....
        /*0110*/ 	.word	0x00002eb0


	//   ....[22]....
        /*0114*/ 	.word	0x00002f20


	//   ....[23]....
        /*0118*/ 	.word	0x00002f80


	//   ....[24]....
        /*011c*/ 	.word	0x00002fe0


	//   ....[25]....
        /*0120*/ 	.word	0x00003040


	//   ....[26]....
        /*0124*/ 	.word	0x000033c0


	//   ....[27]....
        /*0128*/ 	.word	0x00003420


	//   ....[28]....
        /*012c*/ 	.word	0x00003480


	//   ....[29]....
        /*0130*/ 	.word	0x000034e0


	//   ....[30]....
        /*0134*/ 	.word	0x00003550


	//----- nvinfo : EIATTR_EXIT_INSTR_OFFSETS
	.align		4
.L_1554:
        /*0138*/ 	.byte	0x04, 0x1c
        /*013a*/ 	.short	(.L_1556 - .L_1555)


	//   ....[0]....
.L_1555:
        /*013c*/ 	.word	0x00000740


	//   ....[1]....
        /*0140*/ 	.word	0x00002e60


	//----- nvinfo : EIATTR_MAX_THREADS
	.align		4
.L_1556:
        /*0144*/ 	.byte	0x04, 0x05
        /*0146*/ 	.short	(.L_1558 - .L_1557)
.L_1557:
        /*0148*/ 	.word	0x00000100
        /*014c*/ 	.word	0x00000001
        /*0150*/ 	.word	0x00000001


	//----- nvinfo : EIATTR_CRS_STACK_SIZE
	.align		4
.L_1558:
        /*0154*/ 	.byte	0x04, 0x1e
        /*0156*/ 	.short	(.L_1560 - .L_1559)
.L_1559:
        /*0158*/ 	.word	0x00000000
.L_1560:


//--------------------- .nv.info._ZN10layer_norm31ln_parallel_residual_fwd_kernelINS_13Kernel_traitsIf6__halffS2_fjLj6144ELj1ELj1ELj8ELj16ENS_18Kernel_traits_baseILj6144EfS2_fS2_fjLj256EEEEELb0ELb0ELb1EEEvNS_9FwdParamsE --------------------------
	.section	.nv.info._ZN10layer_norm31ln_parallel_residual_fwd_kernelINS_13Kernel_traitsIf6__halffS2_fjLj6144ELj1ELj1ELj8ELj16ENS_18Kernel_traits_baseILj6144EfS2_fS2_fjLj256EEEEELb0ELb0ELb1EEEvNS_9FwdParamsE,"",@"SHT_CUDA_INFO"
	.sectionflags	@""
	.align	4


	//----- nvinfo : EIATTR_CUDA_API_VERSION
	.align		4
        /*0000*/ 	.byte	0x04, 0x37
        /*0002*/ 	.short	(.L_1562 - .L_1561)
.L_1561:
        /*0004*/ 	.word	0x00000082


	//----- nvinfo : EIATTR_SW2861232_WAR
	.align		4
.L_1562:
        /*0008*/ 	.byte	0x01, 0x35
	.zero		2


	//----- nvinfo : EIATTR_PARAM_CBANK
	.align		4
        /*000c*/ 	.byte	0x04, 0x0a
        /*000e*/ 	.short	(.L_1564 - .L_1563)
	.align		4
.L_1563:
        /*0010*/ 	.word	index@(.nv.constant0._ZN10layer_norm31ln_parallel_residual_fwd_kernelINS_13Kernel_traitsIf6__halffS2_fjLj6144ELj1ELj1ELj8ELj16ENS_18Kernel_traits_baseILj6144EfS2_fS2_fjLj256EEEEELb0ELb0ELb1EEEvNS_9FwdParamsE)
        /*0014*/ 	.short	0x0160
        /*0016*/ 	.short	0x00e8


	//----- nvinfo : EIATTR_CBANK_PARAM_SIZE
	.align		4
.L_1564:
        /*0018*/ 	.byte	0x03, 0x19
        /*001a*/ 	.short	0x00e8


	//----- nvinfo : EIATTR_KPARAM_INFO
	.align		4
        /*001c*/ 	.byte	0x04, 0x17
        /*001e*/ 	.short	(.L_1566 - .L_1565)
.L_1565:
        /*0020*/ 	.word	0x00000000
        /*0024*/ 	.short	0x0000
        /*0026*/ 	.short	0x0000
        /*0028*/ 	.byte	0x00, 0xf0, 0xa1, 0x03


	//----- nvinfo : EIATTR_MAXREG_COUNT
	.align		4
.L_1566:
        /*002c*/ 	.byte	0x03, 0x1b
        /*002e*/ 	.short	0x00ff


	//----- nvinfo : EIATTR_NUM_BARRIERS
	.align		4
        /*0030*/ 	.byte	0x02, 0x4c
        /*0032*/ 	.byte	0x01
	.zero		1


	//----- nvinfo : EIATTR_MERCURY_ISA_VERSION
	.align		4
        /*0034*/ 	.byte	0x03, 0x5f
        /*0036*/ 	.short	0x0000


	//----- nvinfo : EIATTR_COOP_GROUP_MASK_REGIDS
	.align		4
        /*0038*/ 	.byte	0x04, 0x29
        /*003a*/ 	.short	(.L_1568 - .L_1567)


	//   ....[0]....
.L_1567:
        /*003c*/ 	.word	0xffffffff


	//   ....[1]....
        /*0040*/ 	.word	0xffffffff


	//   ....[2]....
        /*0044*/ 	.word	0xffffffff


	//   ....[3]....
        /*0048*/ 	.word	0xffffffff


	//   ....[4]....
        /*004c*/ 	.word	0xffffffff


	//   ....[5]....
        /*0050*/ 	.word	0xffffffff


	//   ....[6]....
        /*0054*/ 	.word	0xffffffff


	//   ....[7]....
        /*0058*/ 	.word	0xffffffff


	//   ....[8]....
        /*005c*/ 	.word	0xffffffff


	//   ....[9]....
        /*0060*/ 	.word	0xffffffff


	//   ....[10]....
        /*0064*/ 	.word	0xffffffff


	//   ....[11]....
        /*0068*/ 	.word	0xffffffff


	//   ....[12]....
        /*006c*/ 	.word	0xffffffff


	//   ....[13]....
        /*0070*/ 	.word	0xffffffff


	//   ....[14]....
        /*0074*/ 	.word	0xffffffff


	//   ....[15]....
        /*0078*/ 	.word	0xffffffff


	//   ....[16]....
        /*007c*/ 	.word	0xffffffff


	//   ....[17]....
        /*0080*/ 	.word	0xffffffff


	//   ....[18]....
        /*0084*/ 	.word	0xffffffff


	//   ....[19]....
        /*0088*/ 	.word	0xffffffff


	//   ....[20]....
        /*008c*/ 	.word	0xffffffff


	//   ....[21]....
        /*0090*/ 	.word	0xffffffff


	//   ....[22]....
        /*0094*/ 	.word	0xffffffff


	//   ....[23]....
        /*0098*/ 	.word	0xffffffff


	//   ....[24]....
        /*009c*/ 	.word	0xffffffff


	//   ....[25]....
        /*00a0*/ 	.word	0xffffffff


	//   ....[26]....
        /*00a4*/ 	.word	0xffffffff


	//   ....[27]....
        /*00a8*/ 	.word	0xffffffff


	//   ....[28]....
        /*00ac*/ 	.word	0xffffffff


	//   ....[29]....
        /*00b0*/ 	.word	0xffffffff


	//   ....[30]....
        /*00b4*/ 	.word	0xffffffff


	//----- nvinfo : EIATTR_COOP_GROUP_INSTR_OFFSETS
	.align		4
.L_1568:
        /*00b8*/ 	.byte	0x04, 0x28
        /*00ba*/ 	.short	(.L_1570 - .L_1569)


	//   ....[0]....
.L_1569:
        /*00bc*/ 	.word	0x000015e0


	//   ....[1]....
        /*00c0*/ 	.word	0x00001610


	//   ....[2]....
        /*00c4*/ 	.word	0x00001630


	//   ....[3]....
        /*00c8*/ 	.word	0x00001650


	//   ....[4]....
        /*00cc*/ 	.word	0x00001670


	//   ....[5]....
        /*00d0*/ 	.word	0x000019a0


	//   ....[6]....
        /*00d4*/ 	.word	0x000019c0


	//   ....[7]....
        /*00d8*/ 	.word	0x000019e0


	//   ....[8]....
        /*00dc*/ 	.word	0x00001a00


	//   ....[9]....
        /*00e0*/ 	.word	0x00001a20


	//   ....[10]....
        /*00e4*/ 	.word	0x00001af0


	//   ....[11]....
        /*00e8*/ 	.word	0x00001b50


	//   ....[12]....
        /*00ec*/ 	.word	0x00001ba0


	//   ....[13]....
        /*00f0*/ 	.word	0x00001bb0


	//   ....[14]....
        /*00f4*/ 	.word	0x00001c60


	//   ....[15]....
        /*00f8*/ 	.word	0x00001c80


	//   ....[16]....
        /*00fc*/ 	.word	0x00001ca0


	//   ....[17]....
        /*0100*/ 	.word	0x00001d50


	//   ....[18]....
        /*0104*/ 	.word	0x00001d80


	//   ....[19]....
        /*0108*/ 	.word	0x00001e40


	//   ....[20]....
        /*010c*/ 	.word	0x00001e60


	//   ....[21]....
        /*0110*/ 	.word	0x000028c0


	//   ....[22]....
        /*0114*/ 	.word	0x00002930


	//   ....[23]....
        /*0118*/ 	.word	0x00002990


	//   ....[24]....
        /*011c*/ 	.word	0x000029f0


	//   ....[25]....
        /*0120*/ 	.word	0x00002a50


	//   ....[26]....
        /*0124*/ 	.word	0x00002dc0


	//   ....[27]....
        /*0128*/ 	.word	0x00002e20


	//   ....[28]....
        /*012c*/ 	.word	0x00002e80


	//   ....[29]....
        /*0130*/ 	.word	0x00002ee0


	//   ....[30]....
        /*0134*/ 	.word	0x00002f40


	//----- nvinfo : EIATTR_EXIT_INSTR_OFFSETS
	.align		4
.L_1570:
        /*0138*/ 	.byte	0x04, 0x1c
        /*013a*/ 	.short	(.L_1572 - .L_1571)


	//   ....[0]....
.L_1571:
        /*013c*/ 	.word	0x000003b0


	//   ....[1]....
        /*0140*/ 	.word	0x00002870


	//----- nvinfo : EIATTR_MAX_THREADS
	.align		4
.L_1572:
        /*0144*/ 	.byte	0x04, 0x05
        /*0146*/ 	.short	(.L_1574 - .L_1573)
.L_1573:
        /*0148*/ 	.word	0x00000100
        /*014c*/ 	.word	0x00000001
        /*0150*/ 	.word	0x00000001


	//----- nvinfo : EIATTR_CRS_STACK_SIZE
	.align		4
.L_1574:
        /*0154*/ 	.byte	0x04, 0x1e
        /*0156*/ 	.short	(.L_1576 - .L_1575)
.L_1575:
        /*0158*/ 	.word	0x00000000
.L_1576:


//--------------------- .nv.info._ZN10layer_norm31ln_parallel_residual_fwd_kernelINS_13Kernel_traitsIf6__halffS2_fjLj6144ELj1ELj1ELj8ELj16ENS_18Kernel_traits_baseILj6144EfS2_fS2_fjLj256EEEEELb0ELb1ELb0EEEvNS_9FwdParamsE --------------------------
	.section	.nv.info._ZN10layer_norm31ln_parallel_residual_fwd_kernelINS_13Kernel_traitsIf6__halffS2_fjLj6144ELj1ELj1ELj8ELj16ENS_18Kernel_traits_baseILj6144EfS2_fS2_fjLj256EEEEELb0ELb1ELb0EEEvNS_9FwdParamsE,"",@"SHT_CUDA_INFO"
	.sectionflags	@""
	.align	4


	//----- nvinfo : EIATTR_CUDA_API_VERSION
	.align		4
        /*0000*/ 	.byte	0x04, 0x37
        /*0002*/ 	.short	(.L_1578 - .L_1577)
.L_1577:
        /*0004*/ 	.word	0x00000082


	//----- nvinfo : EIATTR_SW2861232_WAR
	.align		4
.L_1578:
        /*0008*/ 	.byte	0x01, 0x35
	.zero		2


	//----- nvinfo : EIATTR_PARAM_CBANK
	.align		4
        /*000c*/ 	.byte	0x04, 0x0a
        /*000e*/ 	.short	(.L_1580 - .L_1579)
	.align		4
.L_1579:
        /*0010*/ 	.word	index@(.nv.constant0._ZN10layer_norm31ln_parallel_residual_fwd_kernelINS_13Kernel_traitsIf6__halffS2_fjLj6144ELj1ELj1ELj8ELj16ENS_18Kernel_traits_baseILj6144EfS2_fS2_fjLj256EEEEELb0ELb1ELb0EEEvNS_9FwdParamsE)
        /*0014*/ 	.short	0x0160
        /*0016*/ 	.short	0x00e8


	//----- nvinfo : EIATTR_CBANK_PARAM_SIZE
	.align		4
.L_1580:
        /*0018*/ 	.byte	0x03, 0x19
        /*001a*/ 	.short	0x00e8


	//----- nvinfo : EIATTR_KPARAM_INFO
	.align		4
        /*001c*/ 	.byte	0x04, 0x17
        /*001e*/ 	.short	(.L_1582 - .L_1581)
.L_1581:
        /*0020*/ 	.word	0x00000000
        /*0024*/ 	.short	0x0000
        /*0026*/ 	.short	0x0000
        /*0028*/ 	.byte	0x00, 0xf0, 0xa1, 0x03


	//----- nvinfo : EIATTR_MAXREG_COUNT
	.align		4
.L_1582:
        /*002c*/ 	.byte	0x03, 0x1b
        /*002e*/ 	.short	0x00ff


	//----- nvinfo : EIATTR_NUM_BARRIERS
	.align		4
        /*0030*/ 	.byte	0x02, 0x4c
        /*0032*/ 	.byte	0x01
	.zero		1


	//----- nvinfo : EIATTR_MERCURY_ISA_VERSION
	.align		4
        /*0034*/ 	.byte	0x03, 0x5f
        /*0036*/ 	.short	0x0000


	//----- nvinfo : EIATTR_COOP_GROUP_MASK_REGIDS
	.align		4
        /*0038*/ 	.byte	0x04, 0x29
        /*003a*/ 	.short	(.L_1584 - .L_1583)


	//   ....[0]....
.L_1583:
        /*003c*/ 	.word	0xffffffff


	//   ....[1]....
        /*0040*/ 	.word	0xffffffff


	//   ....[2]....
        /*0044*/ 	.word	0xffffffff


	//   ....[3]....
        /*0048*/ 	.word	0xffffffff


	//   ....[4]....
        /*004c*/ 	.word	0xffffffff


	//   ....[5]....
        /*0050*/ 	.word	0xffffffff


	//   ....[6]....
        /*0054*/ 	.word	0xffffffff


	//   ....[7]....
        /*0058*/ 	.word	0xffffffff


	//   ....[8]....
        /*005c*/ 	.word	0xffffffff


	//   ....[9]....
        /*0060*/ 	.word	0xffffffff


	//   ....[10]....
        /*0064*/ 	.word	0xffffffff


	//   ....[11]....
        /*0068*/ 	.word	0xffffffff


	//   ....[12]....
        /*006c*/ 	.word	0xffffffff


	//   ....[13]....
        /*0070*/ 	.word	0xffffffff


	//   ....[14]....
        /*0074*/ 	.word	0xffffffff


	//   ....[15]....
        /*0078*/ 	.word	0xffffffff


	//   ....[16]....
        /*007c*/ 	.word	0xffffffff


	//   ....[17]....
        /*0080*/ 	.word	0xffffffff


	//   ....[18]....
        /*0084*/ 	.word	0xffffffff


	//   ....[19]....
        /*0088*/ 	.word	0xffffffff


	//   ....[20]....
        /*008c*/ 	.word	0xffffffff


	//   ....[21]....
        /*0090*/ 	.word	0xffffffff


	//   ....[22]....
        /*0094*/ 	.word	0xffffffff


	//   ....[23]....
        /*0098*/ 	.word	0xffffffff


	//   ....[24]....
        /*009c*/ 	.word	0xffffffff


	//   ....[25]....
        /*00a0*/ 	.word	0xffffffff


	//   ....[26]....
        /*00a4*/ 	.word	0xffffffff


	//   ....[27]....
        /*00a8*/ 	.word	0xffffffff


	//   ....[28]....
        /*00ac*/ 	.word	0xffffffff


	//   ....[29]....
        /*00b0*/ 	.word	0xffffffff


	//   ....[30]....
        /*00b4*/ 	.word	0xffffffff


	//----- nvinfo : EIATTR_COOP_GROUP_INSTR_OFFSETS
	.align		4
.L_1584:
        /*00b8*/ 	.byte	0x04, 0x28
        /*00ba*/ 	.short	(.L_1586 - .L_1585)


	//   ....[0]....
.L_1585:
        /*00bc*/ 	.word	0x00001870


	//   ....[1]....
        /*00c0*/ 	.word	0x000018a0


	//   ....[2]....
        /*00c4*/ 	.word	0x000018c0


	//   ....[3]....
        /*00c8*/ 	.word	0x000018e0


	//   ....[4]....
        /*00cc*/ 	.word	0x00001900


	//   ....[5]....
        /*00d0*/ 	.word	0x00001c40


	//   ....[6]....
        /*00d4*/ 	.word	0x00001c60


	//   ....[7]....
        /*00d8*/ 	.word	0x00001c80


	//   ....[8]....
        /*00dc*/ 	.word	0x00001ca0


	//   ....[9]....
        /*00e0*/ 	.word	0x00001cc0


	//   ....[10]....
        /*00e4*/ 	.word	0x00001de0


	//   ....[11]....
        /*00e8*/ 	.word	0x00001e30


	//   ....[12]....
        /*00ec*/ 	.word	0x00001e60


	//   ....[13]....
        /*00f0*/ 	.word	0x00001e80


	//   ....[14]....
        /*00f4*/ 	.word	0x00001f20


	//   ....[15]....
        /*00f8*/ 	.word	0x00001f40


	//   ....[16]....
        /*00fc*/ 	.word	0x00001f60


	//   ....[17]....
        /*0100*/ 	.word	0x00002000


	//   ....[18]....
        /*0104*/ 	.word	0x00002050


	//   ....[19]....
        /*0108*/ 	.word	0x00002120


	//   ....[20]....
        /*010c*/ 	.word	0x00002130


	//   ....[21]....
        /*0110*/ 	.word	0x00002910


	//   ....[22]....
        /*0114*/ 	.word	0x00002980


	//   ....[23]....
        /*0118*/ 	.word	0x000029e0


	//   ....[24]....
        /*011c*/ 	.word	0x00002a40


	//   ....[25]....
        /*0120*/ 	.word	0x00002aa0


	//   ....[26]....
        /*0124*/ 	.word	0x00002e20


	//   ....[27]....
        /*0128*/ 	.word	0x00002e80


	//   ....[28]....
        /*012c*/ 	.word	0x00002ee0


	//   ....[29]....
        /*0130*/ 	.word	0x00002f40


	//   ....[30]....
        /*0134*/ 	.word	0x00002fb0


	//----- nvinfo : EIATTR_EXIT_INSTR_OFFSETS
	.align		4
.L_1586:
        /*0138*/ 	.byte	0x04, 0x1c
        /*013a*/ 	.short	(.L_1588 - .L_1587)


	//   ....[0]....
.L_1587:
        /*013c*/ 	.word	0x00000440


	//   ....[1]....
        /*0140*/ 	.word	0x000028c0


	//----- nvinfo : EIATTR_MAX_THREADS
	.align		4
.L_1588:
        /*0144*/ 	.byte	0x04, 0x05
        /*0146*/ 	.short	(.L_1590 - .L_1589)
.L_1589:
        /*0148*/ 	.word	0x00000100
        /*014c*/ 	.word	0x00000001
        /*0150*/ 	.word	0x00000001


	//----- nvinfo : EIATTR_CRS_STACK_SIZE
	.align		4
.L_1590:
        /*0154*/ 	.byte	0x04, 0x1e
        /*0156*/ 	.short	(.L_1592 - .L_1591)
.L_1591:
        /*0158*/ 	.word	0x00000000
.L_1592:


//--------------------- .nv.info._ZN10layer_norm31ln_parallel_residual_fwd_kernelINS_13Kernel_traitsIf6__halffS2_fjLj6144ELj1ELj1ELj8ELj16ENS_18Kernel_traits_baseILj6144EfS2_fS2_fjLj256EEEEELb0ELb1ELb1EEEvNS_9FwdParamsE --------------------------
	.section	.nv.info._ZN10layer_norm31ln_parallel_residual_fwd_kernelINS_13Kernel_traitsIf6__halffS2_fjLj6144ELj1ELj1ELj8ELj16ENS_18Kernel_traits_baseILj6144EfS2_fS2_fjLj256EEEEELb0ELb1ELb1EEEvNS_9FwdParamsE,"",@"SHT_CUDA_INFO"
	.sectionflags	@""
	.align	4


	//----- nvinfo : EIATTR_CUDA_API_VERSION
	.align		4
        /*0000*/ 	.byte	0x04, 0x37
        /*0002*/ 	.short	(.L_1594 - .L_1593)
.L_1593:
        /*0004*/ 	.word	0x00000082


	//----- nvinfo : EIATTR_SW2861232_WAR
	.align		4
.L_1594:
        /*0008*/ 	.byte	0x01, 0x35
	.zero		2


	//----- nvinfo : EIATTR_PARAM_CBANK
	.align		4
        /*000c*/ 	.byte	0x04, 0x0a
        /*000e*/ 	.short	(.L_1596 - .L_1595)
	.align		4
.L_1595:
        /*0010*/ 	.word	index@(.nv.constant0._ZN10layer_norm31ln_parallel_residual_fwd_kernelINS_13Kernel_traitsIf6__halffS2_fjLj6144ELj1ELj1ELj8ELj16ENS_18Kernel_traits_baseILj6144EfS2_fS2_fjLj256EEEEELb0ELb1ELb1EEEvNS_9FwdParamsE)
        /*0014*/ 	.short	0x0160
        /*0016*/ 	.short	0x00e8


	//----- nvinfo : EIATTR_CBANK_PARAM_SIZE
	.align		4
.L_1596:
        /*0018*/ 	.byte	0x03, 0x19
        /*001a*/ 	.short	0x00e8


	//----- nvinfo : EIATTR_KPARAM_INFO
	.align		4
        /*001c*/ 	.byte	0x04, 0x17
        /*001e*/ 	.short	(.L_1598 - .L_1597)
.L_1597:
        /*0020*/ 	.word	0x00000000
        /*0024*/ 	.short	0x0000
        /*0026*/ 	.short	0x0000
        /*0028*/ 	.byte	0x00, 0xf0, 0xa1, 0x03


	//----- nvinfo : EIATTR_MAXREG_COUNT
	.align		4
.L_1598:
        /*002c*/ 	.byte	0x03, 0x1b
        /*002e*/ 	.short	0x00ff


	//----- nvinfo : EIATTR_NUM_BARRIERS
	.align		4
        /*0030*/ 	.byte	0x02, 0x4c
        /*0032*/ 	.byte	0x01
	.zero		1


	//----- nvinfo : EIATTR_MERCURY_ISA_VERSION
	.align		4
        /*0034*/ 	.byte	0x03, 0x5f
        /*0036*/ 	.short	0x0000


	//----- nvinfo : EIATTR_COOP_GROUP_MASK_REGIDS
	.align		4
        /*0038*/ 	.byte	0x04, 0x29
        /*003a*/ 	.short	(.L_1600 - .L_1599)


	//   ....[0]....
.L_1599:
        /*003c*/ 	.word	0xffffffff


	//   ....[1]....
        /*0040*/ 	.word	0xffffffff


	//   ....[2]....
        /*0044*/ 	.word	0xffffffff


	//   ....[3]....
        /*0048*/ 	.word	0xffffffff


	//   ....[4]....
        /*004c*/ 	.word	0xffffffff


	//   ....[5]....
        /*0050*/ 	.word	0xffffffff


	//   ....[6]....
        /*0054*/ 	.word	0xffffffff


	//   ....[7]....
        /*0058*/ 	.word	0xffffffff


	//   ....[8]....
        /*005c*/ 	.word	0xffffffff


	//   ....[9]....
        /*0060*/ 	.word	0xffffffff


	//   ....[10]....
        /*0064*/ 	.word	0xffffffff


	//   ....[11]....
        /*0068*/ 	.word	0xffffffff


	//   ....[12]....
        /*006c*/ 	.word	0xffffffff


	//   ....[13]....
        /*0070*/ 	.word	0xffffffff


	//   ....[14]....
        /*0074*/ 	.word	0xffffffff


	//   ....[15]....
        /*0078*/ 	.word	0xffffffff


	//   ....[16]....
        /*007c*/ 	.word	0xffffffff


	//   ....[17]....
        /*0080*/ 	.word	0xffffffff


	//   ....[18]....
        /*0084*/ 	.word	0xffffffff


	//   ....[19]....
        /*0088*/ 	.word	0xffffffff


	//   ....[20]....
        /*008c*/ 	.word	0xffffffff


	//   ....[21]....
        /*0090*/ 	.word	0xffffffff


	//   ....[22]....
        /*0094*/ 	.word	0xffffffff


	//   ....[23]....
        /*0098*/ 	.word	0xffffffff


	//   ....[24]....
        /*009c*/ 	.word	0xffffffff


	//   ....[25]....
        /*00a0*/ 	.word	0xffffffff


	//   ....[26]....
        /*00a4*/ 	.word	0xffffffff


	//   ....[27]....
        /*00a8*/ 	.word	0xffffffff


	//   ....[28]....
        /*00ac*/ 	.word	0xffffffff


	//   ....[29]....
        /*00b0*/ 	.word	0xffffffff


	//   ....[30]....
        /*00b4*/ 	.word	0xffffffff


	//----- nvinfo : EIATTR_COOP_GROUP_INSTR_OFFSETS
	.align		4
.L_1600:
        /*00b8*/ 	.byte	0x04, 0x28
        /*00ba*/ 	.short	(.L_1602 - .L_1601)


	//   ....[0]....
.L_1601:
        /*00bc*/ 	.word	0x00001360


	//   ....[1]....
        /*00c0*/ 	.word	0x00001390


	//   ....[2]....
        /*00c4*/ 	.word	0x000013b0


	//   ....[3]....
        /*00c8*/ 	.word	0x000013d0


	//   ....[4]....
        /*00cc*/ 	.word	0x000013f0


	//   ....[5]....
        /*00d0*/ 	.word	0x00001720


	//   ....[6]....
        /*00d4*/ 	.word	0x00001740


	//   ....[7]....
        /*00d8*/ 	.word	0x00001760


	//   ....[8]....
        /*00dc*/ 	.word	0x00001780


	//   ....[9]....
        /*00e0*/ 	.word	0x000017a0


	//   ....[10]....
        /*00e4*/ 	.word	0x000018a0


	//   ....[11]....
        /*00e8*/ 	.word	0x000018f0


	//   ....[12]....
        /*00ec*/ 	.word	0x00001920


	//   ....[13]....
        /*00f0*/ 	.word	0x00001940


	//   ....[14]....
        /*00f4*/ 	.word	0x000019e0


	//   ....[15]....
        /*00f8*/ 	.word	0x00001a10


	//   ....[16]....
        /*00fc*/ 	.word	0x00001a30


	//   ....[17]....
        /*0100*/ 	.word	0x00001ad0


	//   ....[18]....
        /*0104*/ 	.word	0x00001b10


	//   ....[19]....
        /*0108*/ 	.word	0x00001bb0


	//   ....[20]....
        /*010c*/ 	.word	0x00001be0


	//   ....[21]....
        /*0110*/ 	.word	0x00002310


	//   ....[22]....
        /*0114*/ 	.word	0x00002380


	//   ....[23]....
        /*0118*/ 	.word	0x000023e0


	//   ....[24]....
        /*011c*/ 	.word	0x00002440


	//   ....[25]....
        /*0120*/ 	.word	0x000024a0


	//   ....[26]....
        /*0124*/ 	.word	0x00002810


	//   ....[27]....
        /*0128*/ 	.word	0x00002870


	//   ....[28]....
        /*012c*/ 	.word	0x000028d0


	//   ....[29]....
        /*0130*/ 	.word	0x00002930


	//   ....[30]....
        /*0134*/ 	.word	0x00002990


	//----- nvinfo : EIATTR_EXIT_INSTR_OFFSETS
	.align		4
.L_1602:
        /*0138*/ 	.byte	0x04, 0x1c
        /*013a*/ 	.short	(.L_1604 - .L_1603)


	//   ....[0]....
.L_1603:
        /*013c*/ 	.word	0x00000200


	//   ....[1]....
        /*0140*/ 	.word	0x000022c0


	//----- nvinfo : EIATTR_MAX_THREADS
	.align		4
.L_1604:
        /*0144*/ 	.byte	0x04, 0x05
        /*0146*/ 	.short	(.L_1606 - .L_1605)
.L_1605:
        /*0148*/ 	.word	0x00000100
        /*014c*/ 	.word	0x00000001
        /*0150*/ 	.word	0x00000001


	//----- nvinfo : EIATTR_CRS_STACK_SIZE
	.align		4
.L_1606:
        /*0154*/ 	.byte	0x04, 0x1e
        /*0156*/ 	.short	(.L_1608 - .L_1607)
.L_1607:
        /*0158*/ 	.word	0x00000000
.L_1608:


//--------------------- .nv.info._ZN10layer_norm31ln_parallel_residual_fwd_kernelINS_13Kernel_traitsIf6__halffS2_fjLj6144ELj1ELj1ELj8ELj16ENS_18Kernel_traits_baseILj6144EfS2_fS2_fjLj256EEEEELb1ELb0ELb0EEEvNS_9FwdParamsE --------------------------
	.section	.nv.info._ZN10layer_norm31ln_parallel_residual_fwd_kernelINS_13Kernel_traitsIf6__halffS2_fjLj6144ELj1ELj1ELj8ELj16ENS_18Kernel_traits_baseILj6144EfS2_fS2_fjLj256EEEEELb1ELb0ELb0EEEvNS_9FwdParamsE,"",@"SHT_CUDA_INFO"
	.sectionflags	@""
	.align	4


	//----- nvinfo : EIATTR_CUDA_API_VERSION
	.align		4
        /*0000*/ 	.byte	0x04, 0x37
        /*0002*/ 	.short	(.L_1610 - .L_1609)
.L_1609:
        /*0004*/ 	.word	0x00000082


	//----- nvinfo : EIATTR_SW2861232_WAR
	.align		4
.L_1610:
        /*0008*/ 	.byte	0x01, 0x35
	.zero		2


	//----- nvinfo : EIATTR_PARAM_CBANK
	.align		4
        /*000c*/ 	.byte	0x04, 0x0a
        /*000e*/ 	.short	(.L_1612 - .L_1611)
	.align		4
.L_1611:
        /*0010*/ 	.word	index@(.nv.constant0._ZN10layer_norm31ln_parallel_residual_fwd_kernelINS_13Kernel_traitsIf6__halffS2_fjLj6144ELj1ELj1ELj8ELj16ENS_18Kernel_traits_baseILj6144EfS2_fS2_fjLj256EEEEELb1ELb0ELb0EEEvNS_9FwdParamsE)
        /*0014*/ 	.short	0x0160
        /*0016*/ 	.short	0x00e8


	//----- nvinfo : EIATTR_CBANK_PARAM_SIZE
	.align		4
.L_1612:
        /*0018*/ 	.byte	0x03, 0x19
        /*001a*/ 	.short	0x00e8


	//----- nvinfo : EIATTR_KPARAM_INFO
	.align		4
        /*001c*/ 	.byte	0x04, 0x17
        /*001e*/ 	.short	(.L_1614 - .L_1613)
.L_1613:
        /*0020*/ 	.word	0x00000000
        /*0024*/ 	.short	0x0000
        /*0026*/ 	.short	0x0000
        /*0028*/ 	.byte	0x00, 0xf0, 0xa1, 0x03


	//----- nvinfo : EIATTR_MAXREG_COUNT
	.align		4
.L_1614:
        /*002c*/ 	.byte	0x03, 0x1b
        /*002e*/ 	.short	0x00ff


	//----- nvinfo : EIATTR_NUM_BARRIERS
	.align		4
        /*0030*/ 	.byte	0x02, 0x4c
        /*0032*/ 	.byte	0x01
	.zero		1


	//----- nvinfo : EIATTR_MERCURY_ISA_VERSION
	.align		4
        /*0034*/ 	.byte	0x03, 0x5f
        /*0036*/ 	.short	0x0000


	//----- nvinfo : EIATTR_COOP_GROUP_MASK_REGIDS
	.align		4
        /*0038*/ 	.byte	0x04, 0x29
        /*003a*/ 	.short	(.L_1616 - .L_1615)


	//   ....[0]....
.L_1615:
        /*003c*/ 	.word	0xffffffff


	//   ....[1]....
        /*0040*/ 	.word	0xffffffff


	//   ....[2]....
        /*0044*/ 	.word	0xffffffff


	//   ....[3]....
        /*0048*/ 	.word	0xffffffff


	//   ....[4]....
        /*004c*/ 	.word	0xffffffff


	//   ....[5]....
        /*0050*/ 	.word	0xffffffff


	//   ....[6]....
        /*0054*/ 	.word	0xffffffff


	//   ....[7]....
        /*0058*/ 	.word	0xffffffff


	//   ....[8]....
        /*005c*/ 	.word	0xffffffff


	//   ....[9]....
        /*0060*/ 	.word	0xffffffff


	//   ....[10]....
        /*0064*/ 	.word	0xffffffff


	//   ....[11]....
        /*0068*/ 	.word	0xffffffff


	//   ....[12]....
        /*006c*/ 	.word	0xffffffff


	//   ....[13]....
        /*0070*/ 	.word	0xffffffff


	//   ....[14]....
        /*0074*/ 	.word	0xffffffff


	//   ....[15]....
        /*0078*/ 	.word	0xffffffff


	//   ....[16]....
        /*007c*/ 	.word	0xffffffff


	//   ....[17]....
        /*0080*/ 	.word	0xffffffff


	//   ....[18]....
        /*0084*/ 	.word	0xffffffff


	//   ....[19]....
        /*0088*/ 	.word	0xffffffff


	//   ....[20]....
        /*008c*/ 	.word	0xffffffff


	//   ....[21]....
        /*0090*/ 	.word	0xffffffff


	//   ....[22]....
        /*0094*/ 	.word	0xffffffff


	//   ....[23]....
        /*0098*/ 	.word	0xffffffff


	//   ....[24]....
        /*009c*/ 	.word	0xffffffff


	//   ....[25]....
        /*00a0*/ 	.word	0xffffffff


	//   ....[26]....
        /*00a4*/ 	.word	0xffffffff


	//   ....[27]....
        /*00a8*/ 	.word	0xffffffff


	//   ....[28]....
        /*00ac*/ 	.word	0xffffffff


	//   ....[29]....
        /*00b0*/ 	.word	0xffffffff


	//   ....[30]....
        /*00b4*/ 	.word	0xffffffff


	//----- nvinfo : EIATTR_COOP_GROUP_INSTR_OFFSETS
	.align		4
.L_1616:
        /*00b8*/ 	.byte	0x04, 0x28
        /*00ba*/ 	.short	(.L_1618 - .L_1617)


	//   ....[0]....
.L_1617:
        /*00bc*/ 	.word	0x00012330


	//   ....[1]....
        /*00c0*/ 	.word	0x00012360


	//   ....[2]....
        /*00c4*/ 	.word	0x00012390


	//   ....[3]....
        /*00c8*/ 	.word	0x000123b0


	//   ....[4]....
        /*00cc*/ 	.word	0x000123d0


	//   ....[5]....
        /*00d0*/ 	.word	0x00012710


	//   ....[6]....
        /*00d4*/ 	.word	0x00012730


	//   ....[7]....
        /*00d8*/ 	.word	0x00012750


	//   ....[8]....
        /*00dc*/ 	.word	0x00012770


	//   ....[9]....
        /*00e0*/ 	.word	0x00012790


	//   ....[10]....
        /*00e4*/ 	.word	0x000128c0


	//   ....[11]....
        /*00e8*/ 	.word	0x00012910


	//   ....[12]....
        /*00ec*/ 	.word	0x00012940


	//   ....[13]....
        /*00f0*/ 	.word	0x00012960


	//   ....[14]....
        /*00f4*/ 	.word	0x00012980


	//   ....[15]....
        /*00f8*/ 	.word	0x00012a20


	//   ....[16]....
        /*00fc*/ 	.word	0x00012a50


	//   ....[17]....
        /*0100*/ 	.word	0x00012ad0


	//   ....[18]....
        /*0104*/ 	.word	0x00012b30


	//   ....[19]....
        /*0108*/ 	.word	0x00012bd0


	//   ....[20]....
        /*010c*/ 	.word	0x00012c00


	//   ....[21]....
        /*0110*/ 	.word	0x000136b0


	//   ....[22]....
        /*0114*/ 	.word	0x00013720


	//   ....[23]....
        /*0118*/ 	.word	0x00013780


	//   ....[24]....
        /*011c*/ 	.word	0x000137e0


	//   ....[25]....
        /*0120*/ 	.word	0x00013840


	//   ....[26]....
        /*0124*/ 	.word	0x00013bd0


	//   ....[27]....
        /*0128*/ 	.word	0x00013c30


	//   ....[28]....
        /*012c*/ 	.word	0x00013c90


	//   ....[29]....
        /*0130*/ 	.word	0x00013cf0


	//   ....[30]....
        /*0134*/ 	.word	0x00013d60


	//----- nvinfo : EIATTR_EXIT_INSTR_OFFSETS
	.align		4
.L_1618:
        /*0138*/ 	.byte	0x04, 0x1c
        /*013a*/ 	.short	(.L_1620 - .L_1619)


	//   ....[0]....
.L_1619:
        /*013c*/ 	.word	0x00000a70


	//   ....[1]....
        /*0140*/ 	.word	0x00013660


	//----- nvinfo : EIATTR_MAX_THREADS
	.align		4
.L_1620:
        /*0144*/ 	.byte	0x04, 0x05
        /*0146*/ 	.short	(.L_1622 - .L_1621)
.L_1621:
        /*0148*/ 	.word	0x00000100
        /*014c*/ 	.word	0x00000001
        /*0150*/ 	.word	0x00000001


	//----- nvinfo : EIATTR_CRS_STACK_SIZE
	.align		4
.L_1622:
        /*0154*/ 	.byte	0x04, 0x1e
        /*0156*/ 	.short	(.L_1624 - .L_1623)
.L_1623:
        /*0158*/ 	.word	0x00000000
.L_1624:


//--------------------- .nv.info._ZN10layer_norm31ln_parallel_residual_fwd_kernelINS_13Kernel_traitsIf6__halffS2_fjLj6144ELj1ELj1ELj8ELj16ENS_18Kernel_traits_baseILj6144EfS2_fS2_fjLj256EEEEELb1ELb0ELb1EEEvNS_9FwdParamsE --------------------------
	.section	.nv.info._ZN10layer_norm31ln_parallel_residual_fwd_kernelINS_13Kernel_traitsIf6__halffS2_fjLj6144ELj1ELj1ELj8ELj16ENS_18Kernel_traits_baseILj6144EfS2_fS2_fjLj256EEEEELb1ELb0ELb1EEEvNS_9FwdParamsE,"",@"SHT_CUDA_INFO"
	.sectionflags	@""
	.align	4


	//----- nvinfo : EIATTR_CUDA_API_VERSION
	.align		4
        /*0000*/ 	.byte	0x04, 0x37
        /*0002*/ 	.short	(.L_1626 - .L_1625)
.L_1625:
        /*0004*/ 	.word	0x00000082


	//----- nvinfo : EIATTR_SW2861232_WAR
	.align		4
.L_1626:
        /*0008*/ 	.byte	0x01, 0x35
	.zero		2


	//----- nvinfo : EIATTR_PARAM_CBANK
	.align		4
        /*000c*/ 	.byte	0x04, 0x0a
        /*000e*/ 	.short	(.L_1628 - .L_1627)
	.align		4
.L_1627:
        /*0010*/ 	.word	index@(.nv.constant0._ZN10layer_norm31ln_parallel_residual_fwd_kernelINS_13Kernel_traitsIf6__halffS2_fjLj6144ELj1ELj1ELj8ELj16ENS_18Kernel_traits_baseILj6144EfS2_fS2_fjLj256EEEEELb1ELb0ELb1EEEvNS_9FwdParamsE)
        /*0014*/ 	.short	0x0160
        /*0016*/ 	.short	0x00e8


	//----- nvinfo : EIATTR_CBANK_PARAM_SIZE
	.align		4
.L_1628:
        /*0018*/ 	.byte	0x03, 0x19
        /*001a*/ 	.short	0x00e8


	//----- nvinfo : EIATTR_KPARAM_INFO
	.align		4
        /*001c*/ 	.byte	0x04, 0x17
        /*001e*/ 	.short	(.L_1630 - .L_1629)
.L_1629:
        /*0020*/ 	.word	0x00000000
        /*0024*/ 	.short	0x0000
        /*0026*/ 	.short	0x0000
        /*0028*/ 	.byte	0x00, 0xf0, 0xa1, 0x03


	//----- nvinfo : EIATTR_MAXREG_COUNT
	.align		4
.L_1630:
        /*002c*/ 	.byte	0x03, 0x1b
        /*002e*/ 	.short	0x00ff


	//----- nvinfo : EIATTR_NUM_BARRIERS
	.align		4
        /*0030*/ 	.byte	0x02, 0x4c
        /*0032*/ 	.byte	0x01
	.zero		1


	//----- nvinfo : EIATTR_MERCURY_ISA_VERSION
	.align		4
        /*0034*/ 	.byte	0x03, 0x5f
        /*0036*/ 	.short	0x0000


	//----- nvinfo : EIATTR_COOP_GROUP_MASK_REGIDS
	.align		4
        /*0038*/ 	.byte	0x04, 0x29
        /*003a*/ 	.short	(.L_1632 - .L_1631)


	//   ....[0]....
.L_1631:
        /*003c*/ 	.word	0xffffffff


	//   ....[1]....
        /*0040*/ 	.word	0xffffffff


	//   ....[2]....
        /*0044*/ 	.word	0xffffffff


	//   ....[3]....
        /*0048*/ 	.word	0xffffffff


	//   ....[4]....
        /*004c*/ 	.word	0xffffffff


	//   ....[5]....
        /*0050*/ 	.word	0xffffffff


	//   ....[6]....
        /*0054*/ 	.word	0xffffffff


	//   ....[7]....
        /*0058*/ 	.word	0xffffffff


	//   ....[8]....
        /*005c*/ 	.word	0xffffffff


	//   ....[9]....
        /*0060*/ 	.word	0xffffffff


	//   ....[10]....
        /*0064*/ 	.word	0xffffffff


	//   ....[11]....
        /*0068*/ 	.word	0xffffffff


	//   ....[12]....
        /*006c*/ 	.word	0xffffffff


	//   ....[13]....
        /*0070*/ 	.word	0xffffffff


	//   ....[14]....
        /*0074*/ 	.word	0xffffffff


	//   ....[15]....
        /*0078*/ 	.word	0xffffffff


	//   ....[16]....
        /*007c*/ 	.word	0xffffffff


	//   ....[17]....
        /*0080*/ 	.word	0xffffffff


	//   ....[18]....
        /*0084*/ 	.word	0xffffffff


	//   ....[19]....
        /*0088*/ 	.word	0xffffffff


	//   ....[20]....
        /*008c*/ 	.word	0xffffffff


	//   ....[21]....
        /*0090*/ 	.word	0xffffffff


	//   ....[22]....
        /*0094*/ 	.word	0xffffffff


	//   ....[23]....
        /*0098*/ 	.word	0xffffffff


	//   ....[24]....
        /*009c*/ 	.word	0xffffffff


	//   ....[25]....
        /*00a0*/ 	.word	0xffffffff


	//   ....[26]....
        /*00a4*/ 	.word	0xffffffff


	//   ....[27]....
        /*00a8*/ 	.word	0xffffffff


	//   ....[28]....
        /*00ac*/ 	.word	0xffffffff


	//   ....[29]....
        /*00b0*/ 	.word	0xffffffff


	//   ....[30]....
        /*00b4*/ 	.word	0xffffffff


	//----- nvinfo : EIATTR_COOP_GROUP_INSTR_OFFSETS
	.align		4
.L_1632:
        /*00b8*/ 	.byte	0x04, 0x28
        /*00ba*/ 	.short	(.L_1634 - .L_1633)


	//   ....[0]....
.L_1633:
        /*00bc*/ 	.word	0x00011bb0


	//   ....[1]....
        /*00c0*/ 	.word	0x00011be0


	//   ....[2]....
        /*00c4*/ 	.word	0x00011c00


	//   ....[3]....
        /*00c8*/ 	.word	0x00011c20


	//   ....[4]....
        /*00cc*/ 	.word	0x00011c40


	//   ....[5]....
        /*00d0*/ 	.word	0x00011f70


	//   ....[6]....
        /*00d4*/ 	.word	0x00011f90


	//   ....[7]....
        /*00d8*/ 	.word	0x00011fb0


	//   ....[8]....
        /*00dc*/ 	.word	0x00011fd0


	//   ....[9]....
        /*00e0*/ 	.word	0x00011ff0


	//   ....[10]....
        /*00e4*/ 	.word	0x00012110


	//   ....[11]....
        /*00e8*/ 	.word	0x00012140


	//   ....[12]....
        /*00ec*/ 	.word	0x00012160


	//   ....[13]....
        /*00f0*/ 	.word	0x00012170


	//   ....[14]....
        /*00f4*/ 	.word	0x00012230


	//   ....[15]....
        /*00f8*/ 	.word	0x00012270


	//   ....[16]....
        /*00fc*/ 	.word	0x00012280


	//   ....[17]....
        /*0100*/ 	.word	0x00012300


	//   ....[18]....
        /*0104*/ 	.word	0x00012370


	//   ....[19]....
        /*0108*/ 	.word	0x00012470


	//   ....[20]....
        /*010c*/ 	.word	0x00012480


	//   ....[21]....
        /*0110*/ 	.word	0x00012ec0


	//   ....[22]....
        /*0114*/ 	.word	0x00012f30


	//   ....[23]....
        /*0118*/ 	.word	0x00012f90


	//   ....[24]....
        /*011c*/ 	.word	0x00012ff0


	//   ....[25]....
        /*0120*/ 	.word	0x00013050


	//   ....[26]....
        /*0124*/ 	.word	0x000133c0


	//   ....[27]....
        /*0128*/ 	.word	0x00013420


	//   ....[28]....
        /*012c*/ 	.word	0x00013480


	//   ....[29]....
        /*0130*/ 	.word	0x000134e0


	//   ....[30]....
        /*0134*/ 	.word	0x00013540


	//----- nvinfo : EIATTR_EXIT_INSTR_OFFSETS
	.align		4
.L_1634:
        /*0138*/ 	.byte	0x04, 0x1c
        /*013a*/ 	.short	(.L_1636 - .L_1635)


	//   ....[0]....
.L_1635:
        /*013c*/ 	.word	0x00000440


	//   ....[1]....
        /*0140*/ 	.word	0x00012e70


	//----- nvinfo : EIATTR_MAX_THREADS
	.align		4
.L_1636:
        /*0144*/ 	.byte	0x04, 0x05
        /*0146*/ 	.short	(.L_1638 - .L_1637)
.L_1637:
        /*0148*/ 	.word	0x00000100
        /*014c*/ 	.word	0x00000001
        /*0150*/ 	.word	0x00000001


	//----- nvinfo : EIATTR_CRS_STACK_SIZE
	.align		4
.L_1638:
        /*0154*/ 	.byte	0x04, 0x1e
        /*0156*/ 	.short	(.L_1640 - .L_1639)
.L_1639:
        /*0158*/ 	.word	0x00000000
.L_1640:


//--------------------- .nv.info._ZN10layer_norm31ln_parallel_residual_fwd_kernelINS_13Kernel_traitsIf6__halffS2_fjLj6144ELj1ELj1ELj8ELj16ENS_18Kernel_traits_baseILj6144EfS2_fS2_fjLj256EEEEELb1ELb1ELb0EEEvNS_9FwdParamsE --------------------------
	.section	.nv.info._ZN10layer_norm31ln_parallel_residual_fwd_kernelINS_13Kernel_traitsIf6__halffS2_fjLj6144ELj1ELj1ELj8ELj16ENS_18Kernel_traits_baseILj6144EfS2_fS2_fjLj256EEEEELb1ELb1ELb0EEEvNS_9FwdParamsE,"",@"SHT_CUDA_INFO"
	.sectionflags	@""
	.align	4


	//----- nvinfo : EIATTR_CUDA_API_VERSION
	.align		4
        /*0000*/ 	.byte	0x04, 0x37
        /*0002*/ 	.short	(.L_1642 - .L_1641)
.L_1641:
        /*0004*/ 	.word	0x00000082


	//----- nvinfo : EIATTR_SW2861232_WAR
	.align		4
.L_1642:
        /*0008*/ 	.byte	0x01, 0x35
	.zero		2


	//----- nvinfo : EIATTR_PARAM_CBANK
	.align		4
        /*000c*/ 	.byte	0x04, 0x0a
        /*000e*/ 	.short	(.L_1644 - .L_1643)
	.align		4
.L_1643:
        /*0010*/ 	.word	index@(.nv.constant0._ZN10layer_norm31ln_parallel_residual_fwd_kernelINS_13Kernel_traitsIf6__halffS2_fjLj6144ELj1ELj1ELj8ELj16ENS_18Kernel_traits_baseILj6144EfS2_fS2_fjLj256EEEEELb1ELb1ELb0EEEvNS_9FwdParamsE)
        /*0014*/ 	.short	0x0160
        /*0016*/ 	.short	0x00e8


	//----- nvinfo : EIATTR_CBANK_PARAM_SIZE
	.align		4
.L_1644:
        /*0018*/ 	.byte	0x03, 0x19
        /*001a*/ 	.short	0x00e8


	//----- nvinfo : EIATTR_KPARAM_INFO
	.align		4
        /*001c*/ 	.byte	0x04, 0x17
        /*001e*/ 	.short	(.L_1646 - .L_1645)
.L_1645:
        /*0020*/ 	.word	0x00000000
        /*0024*/ 	.short	0x0000
        /*0026*/ 	.short	0x0000
        /*0028*/ 	.byte	0x00, 0xf0, 0xa1, 0x03


	//----- nvinfo : EIATTR_MAXREG_COUNT
	.align		4
.L_1646:
        /*002c*/ 	.byte	0x03, 0x1b
        /*002e*/ 	.short	0x00ff


	//----- nvinfo : EIATTR_NUM_BARRIERS
	.align		4
        /*0030*/ 	.byte	0x02, 0x4c
        /*0032*/ 	.byte	0x01
	.zero		1


	//----- nvinfo : EIATTR_MERCURY_ISA_VERSION
	.align		4
        /*0034*/ 	.byte	0x03, 0x5f
        /*0036*/ 	.short	0x0000


	//----- nvinfo : EIATTR_COOP_GROUP_MASK_REGIDS
	.align		4
        /*0038*/ 	.byte	0x04, 0x29
        /*003a*/ 	.short	(.L_1648 - .L_1647)


	//   ....[0]....
.L_1647:
        /*003c*/ 	.word	0xffffffff


	//   ....[1]....
        /*0040*/ 	.word	0xffffffff


	//   ....[2]....
        /*0044*/ 	.word	0xffffffff


	//   ....[3]....
        /*0048*/ 	.word	0xffffffff


	//   ....[4]....
        /*004c*/ 	.word	0xffffffff


	//   ....[5]....
        /*0050*/ 	.word	0xffffffff


	//   ....[6]....
        /*0054*/ 	.word	0xffffffff


	//   ....[7]....
        /*0058*/ 	.word	0xffffffff


	//   ....[8]....
        /*005c*/ 	.word	0xffffffff


	//   ....[9]....
        /*0060*/ 	.word	0xffffffff


	//   ....[10]....
        /*0064*/ 	.word	0xffffffff


	//   ....[11]....
        /*0068*/ 	.word	0xffffffff


	//   ....[12]....
        /*006c*/ 	.word	0xffffffff


	//   ....[13]....
        /*0070*/ 	.word	0xffffffff


	//   ....[14]....
        /*0074*/ 	.word	0xffffffff


	//   ....[15]....
        /*0078*/ 	.word	0xffffffff


	//   ....[16]....
        /*007c*/ 	.word	0xffffffff


	//   ....[17]....
        /*0080*/ 	.word	0xffffffff


	//   ....[18]....
        /*0084*/ 	.word	0xffffffff


	//   ....[19]....
        /*0088*/ 	.word	0xffffffff


	//   ....[20]....
        /*008c*/ 	.word	0xffffffff


	//   ....[21]....
        /*0090*/ 	.word	0xffffffff


	//   ....[22]....
        /*0094*/ 	.word	0xffffffff


	//   ....[23]....
        /*0098*/ 	.word	0xffffffff


	//   ....[24]....
        /*009c*/ 	.word	0xffffffff


	//   ....[25]....
        /*00a0*/ 	.word	0xffffffff


	//   ....[26]....
        /*00a4*/ 	.word	0xffffffff


	//   ....[27]....
        /*00a8*/ 	.word	0xffffffff


	//   ....[28]....
        /*00ac*/ 	.word	0xffffffff


	//   ....[29]....
        /*00b0*/ 	.word	0xffffffff


	//   ....[30]....
        /*00b4*/ 	.word	0xffffffff


	//----- nvinfo : EIATTR_COOP_GROUP_INSTR_OFFSETS
	.align		4
.L_1648:
        /*00b8*/ 	.byte	0x04, 0x28
        /*00ba*/ 	.short	(.L_1650 - .L_1649)


	//   ....[0]....
.L_1649:
        /*00bc*/ 	.word	0x00011f70


	//   ....[1]....
        /*00c0*/ 	.word	0x00011fa0


	//   ....[2]....
        /*00c4*/ 	.word	0x00011fd0


	//   ....[3]....
        /*00c8*/ 	.word	0x00011ff0


	//   ....[4]....
        /*00cc*/ 	.word	0x00012010


	//   ....[5]....
        /*00d0*/ 	.word	0x00012350


	//   ....[6]....
        /*00d4*/ 	.word	0x00012370


	//   ....[7]....
        /*00d8*/ 	.word	0x00012390


	//   ....[8]....
        /*00dc*/ 	.word	0x000123b0


	//   ....[9]....
        /*00e0*/ 	.word	0x000123d0


	//   ....[10]....
        /*00e4*/ 	.word	0x00012500


	//   ....[11]....
        /*00e8*/ 	.word	0x00012550


	//   ....[12]....
        /*00ec*/ 	.word	0x00012580


	//   ....[13]....
        /*00f0*/ 	.word	0x000125a0


	//   ....[14]....
        /*00f4*/ 	.word	0x00012620


	//   ....[15]....
        /*00f8*/ 	.word	0x00012670


	//   ....[16]....
        /*00fc*/ 	.word	0x00012690


	//   ....[17]....
        /*0100*/ 	.word	0x00012740


	//   ....[18]....
        /*0104*/ 	.word	0x00012770


	//   ....[19]....
        /*0108*/ 	.word	0x00012810


	//   ....[20]....
        /*010c*/ 	.word	0x00012840


	//   ....[21]....
        /*0110*/ 	.word	0x00013050


	//   ....[22]....
        /*0114*/ 	.word	0x000130b0


	//   ....[23]....
        /*0118*/ 	.word	0x00013110


	//   ....[24]....
        /*011c*/ 	.word	0x00013170


	//   ....[25]....
        /*0120*/ 	.word	0x000131d0


	//   ....[26]....
        /*0124*/ 	.word	0x00013560


	//   ....[27]....
        /*0128*/ 	.word	0x000135c0


	//   ....[28]....
        /*012c*/ 	.word	0x00013620


	//   ....[29]....
        /*0130*/ 	.word	0x00013680


	//   ....[30]....
        /*0134*/ 	.word	0x000136f0


	//----- nvinfo : EIATTR_EXIT_INSTR_OFFSETS
	.align		4
.L_1650:
        /*0138*/ 	.byte	0x04, 0x1c
        /*013a*/ 	.short	(.L_1652 - .L_1651)


	//   ....[0]....
.L_1651:
        /*013c*/ 	.word	0x000008f0


	//   ....[1]....
        /*0140*/ 	.word	0x00013000


	//----- nvinfo : EIATTR_MAX_THREADS
	.align		4
.L_1652:
        /*0144*/ 	.byte	0x04, 0x05
        /*0146*/ 	.short	(.L_1654 - .L_1653)
.L_1653:
        /*0148*/ 	.word	0x00000100
        /*014c*/ 	.word	0x00000001
        /*0150*/ 	.word	0x00000001


	//----- nvinfo : EIATTR_CRS_STACK_SIZE
	.align		4
.L_1654:
        /*0154*/ 	.byte	0x04, 0x1e
        /*0156*/ 	.short	(.L_1656 - .L_1655)
.L_1655:
        /*0158*/ 	.word	0x00000000
.L_1656:


//--------------------- .nv.info._ZN10layer_norm31ln_parallel_residual_fwd_kernelINS_13Kernel_traitsIf6__halffS2_fjLj6144ELj1ELj1ELj8ELj16ENS_18Kernel_traits_baseILj6144EfS2_fS2_fjLj256EEEEELb1ELb1ELb1EEEvNS_9FwdParamsE --------------------------
	.section	.nv.info._ZN10layer_norm31ln_parallel_residual_fwd_kernelINS_13Kernel_traitsIf6__halffS2_fjLj6144ELj1ELj1ELj8ELj16ENS_18Kernel_traits_baseILj6144EfS2_fS2_fjLj256EEEEELb1ELb1ELb1EEEvNS_9FwdParamsE,"",@"SHT_CUDA_INFO"
	.sectionflags	@""
	.align	4


	//----- nvinfo : EIATTR_CUDA_API_VERSION
	.align		4
        /*0000*/ 	.byte	0x04, 0x37
        /*0002*/ 	.short	(.L_1658 - .L_1657)
.L_1657:
        /*0004*/ 	.word	0x00000082


	//----- nvinfo : EIATTR_SW2861232_WAR
	.align		4
.L_1658:
        /*0008*/ 	.byte	0x01, 0x35
	.zero		2


	//----- nvinfo : EIATTR_PARAM_CBANK
	.align		4
        /*000c*/ 	.byte	0x04, 0x0a
        /*000e*/ 	.short	(.L_1660 - .L_1659)
	.align		4
.L_1659:
        /*0010*/ 	.word	index@(.nv.constant0._ZN10layer_norm31ln_parallel_residual_fwd_kernelINS_13Kernel_traitsIf6__halffS2_fjLj6144ELj1ELj1ELj8ELj16ENS_18Kernel_traits_baseILj6144EfS2_fS2_fjLj256EEEEELb1ELb1ELb1EEEvNS_9FwdParamsE)
        /*0014*/ 	.short	0x0160
        /*0016*/ 	.short	0x00e8


	//----- nvinfo : EIATTR_CBANK_PARAM_SIZE
	.align		4
.L_1660:
        /*0018*/ 	.byte	0x03, 0x19
        /*001a*/ 	.short	0x00e8


	//----- nvinfo : EIATTR_KPARAM_INFO
	.align		4
        /*001c*/ 	.byte	0x04, 0x17
        /*001e*/ 	.short	(.L_1662 - .L_1661)
.L_1661:
        /*0020*/ 	.word	0x00000000
        /*0024*/ 	.short	0x0000
        /*0026*/ 	.short	0x0000
        /*0028*/ 	.byte	0x00, 0xf0, 0xa1, 0x03


	//----- nvinfo : EIATTR_MAXREG_COUNT
	.align		4
.L_1662:
        /*002c*/ 	.byte	0x03, 0x1b
        /*002e*/ 	.short	0x00ff


	//----- nvinfo : EIATTR_NUM_BARRIERS
	.align		4
        /*0030*/ 	.byte	0x02, 0x4c
        /*0032*/ 	.byte	0x01
	.zero		1


	//----- nvinfo : EIATTR_MERCURY_ISA_VERSION
	.align		4
        /*0034*/ 	.byte	0x03, 0x5f
        /*0036*/ 	.short	0x0000


	//----- nvinfo : EIATTR_COOP_GROUP_MASK_REGIDS
	.align		4
        /*0038*/ 	.byte	0x04, 0x29
        /*003a*/ 	.short	(.L_1664 - .L_1663)


	//   ....[0]....
.L_1663:
        /*003c*/ 	.word	0xffffffff


	//   ....[1]....
        /*0040*/ 	.word	0xffffffff


	//   ....[2]....
        /*0044*/ 	.word	0xffffffff


	//   ....[3]....
        /*0048*/ 	.word	0xffffffff


	//   ....[4]....
        /*004c*/ 	.word	0xffffffff


	//   ....[5]....
        /*0050*/ 	.word	0xffffffff


	//   ....[6]....
        /*0054*/ 	.word	0xffffffff


	//   ....[7]....
        /*0058*/ 	.word	0xffffffff


	//   ....[8]....
        /*005c*/ 	.word	0xffffffff


	//   ....[9]....
        /*0060*/ 	.word	0xffffffff


	//   ....[10]....
        /*0064*/ 	.word	0xffffffff


	//   ....[11]....
        /*0068*/ 	.word	0xffffffff


	//   ....[12]....
        /*006c*/ 	.word	0xffffffff


	//   ....[13]....
        /*0070*/ 	.word	0xffffffff


	//   ....[14]....
        /*0074*/ 	.word	0xffffffff


	//   ....[15]....
        /*0078*/ 	.word	0xffffffff


	//   ....[16]....
        /*007c*/ 	.word	0xffffffff


	//   ....[17]....
        /*0080*/ 	.word	0xffffffff


	//   ....[18]....
        /*0084*/ 	.word	0xffffffff


	//   ....[19]....
        /*0088*/ 	.word	0xffffffff


	//   ....[20]....
        /*008c*/ 	.word	0xffffffff


	//   ....[21]....
        /*0090*/ 	.word	0xffffffff


	//   ....[22]....
        /*0094*/ 	.word	0xffffffff


	//   ....[23]....
        /*0098*/ 	.word	0xffffffff


	//   ....[24]....
        /*009c*/ 	.word	0xffffffff


	//   ....[25]....
        /*00a0*/ 	.word	0xffffffff


	//   ....[26]....
        /*00a4*/ 	.word	0xffffffff


	//   ....[27]....
        /*00a8*/ 	.word	0xffffffff


	//   ....[28]....
        /*00ac*/ 	.word	0xffffffff


	//   ....[29]....
        /*00b0*/ 	.word	0xffffffff


	//   ....[30]....
        /*00b4*/ 	.word	0xffffffff


	//----- nvinfo : EIATTR_COOP_GROUP_INSTR_OFFSETS
	.align		4
.L_1664:
        /*00b8*/ 	.byte	0x04, 0x28
        /*00ba*/ 	.short	(.L_1666 - .L_1665)


	//   ....[0]....
.L_1665:
        /*00bc*/ 	.word	0x00011970


	//   ....[1]....
        /*00c0*/ 	.word	0x000119a0


	//   ....[2]....
        /*00c4*/ 	.word	0x000119c0


	//   ....[3]....
        /*00c8*/ 	.word	0x000119e0


	//   ....[4]....
        /*00cc*/ 	.word	0x00011a00


	//   ....[5]....
        /*00d0*/ 	.word	0x00011d30


	//   ....[6]....
        /*00d4*/ 	.word	0x00011d50


	//   ....[7]....
        /*00d8*/ 	.word	0x00011d70


	//   ....[8]....
        /*00dc*/ 	.word	0x00011d90


	//   ....[9]....
        /*00e0*/ 	.word	0x00011db0


	//   ....[10]....
        /*00e4*/ 	.word	0x00011eb0


	//   ....[11]....
        /*00e8*/ 	.word	0x00011f10


	//   ....[12]....
        /*00ec*/ 	.word	0x00011f50


	//   ....[13]....
        /*00f0*/ 	.word	0x00011f60


	//   ....[14]....
        /*00f4*/ 	.word	0x00011ff0


	//   ....[15]....
        /*00f8*/ 	.word	0x00012030


	//   ....[16]....
        /*00fc*/ 	.word	0x00012050


	//   ....[17]....
        /*0100*/ 	.word	0x000120e0


	//   ....[18]....
        /*0104*/ 	.word	0x00012130


	//   ....[19]....
        /*0108*/ 	.word	0x00012210


	//   ....[20]....
        /*010c*/ 	.word	0x00012220


	//   ....[21]....
        /*0110*/ 	.word	0x00012950


	//   ....[22]....
        /*0114*/ 	.word	0x000129c0


	//   ....[23]....
        /*0118*/ 	.word	0x00012a20


	//   ....[24]....
        /*011c*/ 	.word	0x00012a80


	//   ....[25]....
        /*0120*/ 	.word	0x00012ae0


	//   ....[26]....
        /*0124*/ 	.word	0x00012e50


	//   ....[27]....
        /*0128*/ 	.word	0x00012eb0


	//   ....[28]....
        /*012c*/ 	.word	0x00012f10


	//   ....[29]....
        /*0130*/ 	.word	0x00012f70


	//   ....[30]....
        /*0134*/ 	.word	0x00012fd0


	//----- nvinfo : EIATTR_EXIT_INSTR_OFFSETS
	.align		4
.L_1666:
        /*0138*/ 	.byte	0x04, 0x1c
        /*013a*/ 	.short	(.L_1668 - .L_1667)


	//   ....[0]....
.L_1667:
        /*013c*/ 	.word	0x00000640


	//   ....[1]....
        /*0140*/ 	.word	0x00012900


	//----- nvinfo : EIATTR_MAX_THREADS
	.align		4
.L_1668:
        /*0144*/ 	.byte	0x04, 0x05
        /*0146*/ 	.short	(.L_1670 - .L_1669)
.L_1669:
        /*0148*/ 	.word	0x00000100
        /*014c*/ 	.word	0x00000001
        /*0150*/ 	.word	0x00000001


	//----- nvinfo : EIATTR_CRS_STACK_SIZE
	.align		4
.L_1670:
        /*0154*/ 	.byte	0x04, 0x1e
        /*0156*/ 	.short	(.L_1672 - .L_1671)
.L_1671:
        /*0158*/ 	.word	0x00000000
.L_1672:


//--------------------- .nv.info._ZN10layer_norm31ln_parallel_residual_fwd_kernelINS_13Kernel_traitsI6__halfffffjLj6144ELj1ELj1ELj8ELj16ENS_18Kernel_traits_baseILj6144ES2_ffffjLj256EEEEELb0ELb0ELb0EEEvNS_9FwdParamsE --------------------------
	.section	.nv.info._ZN10layer_norm31ln_parallel_residual_fwd_kernelINS_13Kernel_traitsI6__halfffffjLj6144ELj1ELj1ELj8ELj16ENS_18Kernel_traits_baseILj6144ES2_ffffjLj256EEEEELb0ELb0ELb0EEEvNS_9FwdParamsE,"",@"SHT_CUDA_INFO"
	.sectionflags	@""
	.align	4


	//----- nvinfo : EIATTR_CUDA_API_VERSION
	.align		4
        /*0000*/ 	.byte	0x04, 0x37
        /*0002*/ 	.short	(.L_1674 - .L_1673)
.L_1673:
        /*0004*/ 	.word	0x00000082


	//----- nvinfo : EIATTR_SW2861232_WAR
	.align		4
.L_1674:
        /*0008*/ 	.byte	0x01, 0x35
	.zero		2


	//----- nvinfo : EIATTR_PARAM_CBANK
	.align		4
        /*000c*/ 	.byte	0x04, 0x0a
        /*000e*/ 	.short	(.L_1676 - .L_1675)
	.align		4
.L_1675:
        /*0010*/ 	.word	index@(.nv.constant0._ZN10layer_norm31ln_parallel_residual_fwd_kernelINS_13Kernel_traitsI6__halfffffjLj6144ELj1ELj1ELj8ELj16ENS_18Kernel_traits_baseILj6144ES2_ffffjLj256EEEEELb0ELb0ELb0EEEvNS_9FwdParamsE)
        /*0014*/ 	.short	0x0160
        /*0016*/ 	.short	0x00e8


	//----- nvinfo : EIATTR_CBANK_PARAM_SIZE
	.align		4
.L_1676:
        /*0018*/ 	.byte	0x03, 0x19
        /*001a*/ 	.short	0x00e8


	//----- nvinfo : EIATTR_KPARAM_INFO
	.align		4
        /*001c*/ 	.byte	0x04, 0x17
        /*001e*/ 	.short	(.L_1678 - .L_1677)
.L_1677:
        /*0020*/ 	.word	0x00000000
        /*0024*/ 	.short	0x0000
        /*0026*/ 	.short	0x0000
        /*0028*/ 	.byte	0x00, 0xf0, 0xa1, 0x03


	//----- nvinfo : EIATTR_MAXREG_COUNT
	.align		4
.L_1678:
        /*002c*/ 	.byte	0x03, 0x1b
        /*002e*/ 	.short	0x00ff


	//----- nvinfo : EIATTR_NUM_BARRIERS
	.align		4
        /*0030*/ 	.byte	0x02, 0x4c
        /*0032*/ 	.byte	0x01
	.zero		1


	//----- nvinfo : EIATTR_MERCURY_ISA_VERSION
	.align		4
        /*0034*/ 	.byte	0x03, 0x5f
        /*0036*/ 	.short	0x0000


	//----- nvinfo : EIATTR_COOP_GROUP_MASK_REGIDS
	.align		4
        /*0038*/ 	.byte	0x04, 0x29
        /*003a*/ 	.short	(.L_1680 - .L_1679)


	//   ....[0]....
.L_1679:
        /*003c*/ 	.word	0xffffffff


	//   ....[1]....
        /*0040*/ 	.word	0xffffffff


	//   ....[2]....
        /*0044*/ 	.word	0xffffffff


	//   ....[3]....
        /*0048*/ 	.word	0xffffffff


	//   ....[4]....
        /*004c*/ 	.word	0xffffffff


	//   ....[5]....
        /*0050*/ 	.word	0xffffffff


	//   ....[6]....
        /*0054*/ 	.word	0xffffffff


	//   ....[7]....
        /*0058*/ 	.word	0xffffffff


	//   ....[8]....
        /*005c*/ 	.word	0xffffffff


	//   ....[9]....
        /*0060*/ 	.word	0xffffffff


	//   ....[10]....
        /*0064*/ 	.word	0xffffffff


	//   ....[11]....
        /*0068*/ 	.word	0xffffffff


	//   ....[12]....
        /*006c*/ 	.word	0xffffffff


	//   ....[13]....
        /*0070*/ 	.word	0xffffffff


	//   ....[14]....
        /*0074*/ 	.word	0xffffffff


	//   ....[15]....
        /*0078*/ 	.word	0xffffffff


	//   ....[16]....
        /*007c*/ 	.word	0xffffffff


	//   ....[17]....
        /*0080*/ 	.word	0xffffffff


	//   ....[18]....
        /*0084*/ 	.word	0xffffffff


	//   ....[19]....
        /*0088*/ 	.word	0xffffffff


	//   ....[20]....
        /*008c*/ 	.word	0xffffffff


	//   ....[21]....
        /*0090*/ 	.word	0xffffffff


	//   ....[22]....
        /*0094*/ 	.word	0xffffffff


	//   ....[23]....
        /*0098*/ 	.word	0xffffffff


	//   ....[24]....
        /*009c*/ 	.word	0xffffffff


	//   ....[25]....
        /*00a0*/ 	.word	0xffffffff


	//   ....[26]....
        /*00a4*/ 	.word	0xffffffff


	//   ....[27]....
        /*00a8*/ 	.word	0xffffffff


	//   ....[28]....
        /*00ac*/ 	.word	0xffffffff


	//   ....[29]....
        /*00b0*/ 	.word	0xffffffff


	//   ....[30]....
        /*00b4*/ 	.word	0xffffffff


	//----- nvinfo : EIATTR_COOP_GROUP_INSTR_OFFSETS
	.align		4
.L_1680:
        /*00b8*/ 	.byte	0x04, 0x28
        /*00ba*/ 	.short	(.L_1682 - .L_1681)


	//   ....[0]....
.L_1681:
        /*00bc*/ 	.word	0x00003210


	//   ....[1]....
        /*00c0*/ 	.word	0x00003240


	//   ....[2]....
        /*00c4*/ 	.word	0x00003260


	//   ....[3]....
        /*00c8*/ 	.word	0x00003280


	//   ....[4]....
        /*00cc*/ 	.word	0x000032a0


	//   ....[5]....
        /*00d0*/ 	.word	0x000035e0


	//   ....[6]....
        /*00d4*/ 	.word	0x00003600


	//   ....[7]....
        /*00d8*/ 	.word	0x00003620


	//   ....[8]....
        /*00dc*/ 	.word	0x00003640


	//   ....[9]....
        /*00e0*/ 	.word	0x00003660


	//   ....[10]....
        /*00e4*/ 	.word	0x00003770


	//   ....[11]....
        /*00e8*/ 	.word	0x000037c0


	//   ....[12]....
        /*00ec*/ 	.word	0x000037e0


	//   ....[13]....
        /*00f0*/ 	.word	0x00003810


	//   ....[14]....
        /*00f4*/ 	.word	0x000038a0


	//   ....[15]....
        /*00f8*/ 	.word	0x00003950


	//   ....[16]....
        /*00fc*/ 	.word	0x00003980


	//   ....[17]....
        /*0100*/ 	.word	0x00003a10


	//   ....[18]....
        /*0104*/ 	.word	0x00003a30


	//   ....[19]....
        /*0108*/ 	.word	0x00003ac0


	//   ....[20]....
        /*010c*/ 	.word	0x00003b10


	//   ....[21]....
        /*0110*/ 	.word	0x000045d0


	//   ....[22]....
        /*0114*/ 	.word	0x00004640


	//   ....[23]....
        /*0118*/ 	.word	0x000046a0


	//   ....[24]....
        /*011c*/ 	.word	0x00004700


	//   ....[25]....
        /*0120*/ 	.word	0x00004760


	//   ....[26]....
        /*0124*/ 	.word	0x00004ae0


	//   ....[27]....
        /*0128*/ 	.word	0x00004b40


	//   ....[28]....
        /*012c*/ 	.word	0x00004ba0


	//   ....[29]....
        /*0130*/ 	.word	0x00004c00


	//   ....[30]....
        /*0134*/ 	.word	0x00004c70


	//----- nvinfo : EIATTR_EXIT_INSTR_OFFSETS
	.align		4
.L_1682:
        /*0138*/ 	.byte	0x04, 0x1c
        /*013a*/ 	.short	(.L_1684 - .L_1683)


	//   ....[0]....
.L_1683:
        /*013c*/ 	.word	0x00000aa0


	//   ....[1]....
        /*0140*/ 	.word	0x00004580


	//----- nvinfo : EIATTR_MAX_THREADS
	.align		4
.L_1684:
        /*0144*/ 	.byte	0x04, 0x05
        /*0146*/ 	.short	(.L_1686 - .L_1685)
.L_1685:
        /*0148*/ 	.word	0x00000100
        /*014c*/ 	.word	0x00000001
        /*0150*/ 	.word	0x00000001


	//----- nvinfo : EIATTR_CRS_STACK_SIZE
	.align		4
.L_1686:
        /*0154*/ 	.byte	0x04, 0x1e
        /*0156*/ 	.short	(.L_1688 - .L_1687)
.L_1687:
        /*0158*/ 	.word	0x00000000
.L_1688:


//--------------------- .nv.info._ZN10layer_norm31ln_parallel_residual_fwd_kernelINS_13Kernel_traitsI6__halfffffjLj6144ELj1ELj1ELj8ELj16ENS_18Kernel_traits_baseILj6144ES2_ffffjLj256EEEEELb0ELb0ELb1EEEvNS_9FwdParamsE --------------------------
	.section	.nv.info._ZN10layer_norm31ln_parallel_residual_fwd_kernelINS_13Kernel_traitsI6__halfffffjLj6144ELj1ELj1ELj8ELj16ENS_18Kernel_traits_baseILj6144ES2_ffffjLj256EEEEELb0ELb0ELb1EEEvNS_9FwdParamsE,"",@"SHT_CUDA_INFO"
	.sectionflags	@""
	.align	4


	//----- nvinfo : EIATTR_CUDA_API_VERSION
	.align		4
        /*0000*/ 	.byte	0x04, 0x37
        /*0002*/ 	.short	(.L_1690 - .L_1689)
.L_1689:
        /*0004*/ 	.word	0x00000082


	//----- nvinfo : EIATTR_SW2861232_WAR
	.align		4
.L_1690:
        /*0008*/ 	.byte	0x01, 0x35
	.zero		2


	//----- nvinfo : EIATTR_PARAM_CBANK
	.align		4
        /*000c*/ 	.byte	0x04, 0x0a
        /*000e*/ 	.short	(.L_1692 - .L_1691)
	.align		4
.L_1691:
        /*0010*/ 	.word	index@(.nv.constant0._ZN10layer_norm31ln_parallel_residual_fwd_kernelINS_13Kernel_traitsI6__halfffffjLj6144ELj1ELj1ELj8ELj16ENS_18Kernel_traits_baseILj6144ES2_ffffjLj256EEEEELb0ELb0ELb1EEEvNS_9FwdParamsE)
        /*0014*/ 	.short	0x0160
        /*0016*/ 	.short	0x00e8


	//----- nvinfo : EIATTR_CBANK_PARAM_SIZE
	.align		4
.L_1692:
        /*0018*/ 	.byte	0x03, 0x19
        /*001a*/ 	.short	0x00e8


	//----- nvinfo : EIATTR_KPARAM_INFO
	.align		4
        /*001c*/ 	.byte	0x04, 0x17
        /*001e*/ 	.short	(.L_1694 - .L_1693)
.L_1693:
        /*0020*/ 	.word	0x00000000
        /*0024*/ 	.short	0x0000
        /*0026*/ 	.short	0x0000
        /*0028*/ 	.byte	0x00, 0xf0, 0xa1, 0x03


	//----- nvinfo : EIATTR_MAXREG_COUNT
	.align		4
.L_1694:
        /*002c*/ 	.byte	0x03, 0x1b
        /*002e*/ 	.short	0x00ff


	//----- nvinfo : EIATTR_NUM_BARRIERS
	.align		4
        /*0030*/ 	.byte	0x02, 0x4c
        /*0032*/ 	.byte	0x01
	.zero		1


	//----- nvinfo : EIATTR_MERCURY_ISA_VERSION
	.align		4
        /*0034*/ 	.byte	0x03, 0x5f
        /*0036*/ 	.short	0x0000


	//----- nvinfo : EIATTR_COOP_GROUP_MASK_REGIDS
	.align		4
        /*0038*/ 	.byte	0x04, 0x29
        /*003a*/ 	.short	(.L_1696 - .L_1695)


	//   ....[0]....
.L_1695:
        /*003c*/ 	.word	0xffffffff


	//   ....[1]....
        /*0040*/ 	.word	0xffffffff


	//   ....[2]....
        /*0044*/ 	.word	0xffffffff


	//   ....[3]....
        /*0048*/ 	.word	0xffffffff


	//   ....[4]....
        /*004c*/ 	.word	0xffffffff


	//   ....[5]....
        /*0050*/ 	.word	0xffffffff


	//   ....[6]....
        /*0054*/ 	.word	0xffffffff


	//   ....[7]....
        /*0058*/ 	.word	0xffffffff


	//   ....[8]....
        /*005c*/ 	.word	0xffffffff


	//   ....[9]....
        /*0060*/ 	.word	0xffffffff


	//   ....[10]....
        /*0064*/ 	.word	0xffffffff


	//   ....[11]....
        /*0068*/ 	.word	0xffffffff


	//   ....[12]....
        /*006c*/ 	.word	0xffffffff


	//   ....[13]....
        /*0070*/ 	.word	0xffffffff


	//   ....[14]....
        /*0074*/ 	.word	0xffffffff


	//   ....[15]....
        /*0078*/ 	.word	0xffffffff


	//   ....[16]....
        /*007c*/ 	.word	0xffffffff


	//   ....[17]....
        /*0080*/ 	.word	0xffffffff


	//   ....[18]....
        /*0084*/ 	.word	0xffffffff


	//   ....[19]....
        /*0088*/ 	.word	0xffffffff


	//   ....[20]....
        /*008c*/ 	.word	0xffffffff


	//   ....[21]....
        /*0090*/ 	.word	0xffffffff


	//   ....[22]....
        /*0094*/ 	.word	0xffffffff


	//   ....[23]....
        /*0098*/ 	.word	0xffffffff


	//   ....[24]....
        /*009c*/ 	.word	0xffffffff


	//   ....[25]....
        /*00a0*/ 	.word	0xffffffff


	//   ....[26]....
        /*00a4*/ 	.word	0xffffffff


	//   ....[27]....
        /*00a8*/ 	.word	0xffffffff


	//   ....[28]....
        /*00ac*/ 	.word	0xffffffff


	//   ....[29]....
        /*00b0*/ 	.word	0xffffffff


	//   ....[30]....
        /*00b4*/ 	.word	0xffffffff


	//----- nvinfo : EIATTR_COOP_GROUP_INSTR_OFFSETS
	.align		4
.L_1696:
        /*00b8*/ 	.byte	0x04, 0x28
        /*00ba*/ 	.short	(.L_1698 - .L_1697)


	//   ....[0]....
.L_1697:
        /*00bc*/ 	.word	0x000023c0


	//   ....[1]....
        /*00c0*/ 	.word	0x000023f0


	//   ....[2]....
        /*00c4*/ 	.word	0x00002410


	//   ....[3]....
        /*00c8*/ 	.word	0x00002430


	//   ....[4]....
        /*00cc*/ 	.word	0x00002450


	//   ....[5]....
        /*00d0*/ 	.word	0x00002780


	//   ....[6]....
        /*00d4*/ 	.word	0x000027a0


	//   ....[7]....
        /*00d8*/ 	.word	0x000027c0


	//   ....[8]....
        /*00dc*/ 	.word	0x000027e0


	//   ....[9]....
        /*00e0*/ 	.word	0x00002800


	//   ....[10]....
        /*00e4*/ 	.word	0x00002930


	//   ....[11]....
        /*00e8*/ 	.word	0x00002960


	//   ....[12]....
        /*00ec*/ 	.word	0x00002980


	//   ....[13]....
        /*00f0*/ 	.word	0x00002990


	//   ....[14]....
        /*00f4*/ 	.word	0x00002a60


	//   ....[15]....
        /*00f8*/ 	.word	0x00002a80


	//   ....[16]....
        /*00fc*/ 	.word	0x00002a90


	//   ....[17]....
        /*0100*/ 	.word	0x00002b30


	//   ....[18]....
        /*0104*/ 	.word	0x00002b80


	//   ....[19]....
        /*0108*/ 	.word	0x00002c60


	//   ....[20]....
        /*010c*/ 	.word	0x00002c80


	//   ....[21]....
        /*0110*/ 	.word	0x000035e0


	//   ....[22]....
        /*0114*/ 	.word	0x00003650


	//   ....[23]....
        /*0118*/ 	.word	0x000036b0


	//   ....[24]....
        /*011c*/ 	.word	0x00003710


	//   ....[25]....
        /*0120*/ 	.word	0x00003770


	//   ....[26]....
        /*0124*/ 	.word	0x00003ae0


	//   ....[27]....
        /*0128*/ 	.word	0x00003b40


	//   ....[28]....
        /*012c*/ 	.word	0x00003ba0


	//   ....[29]....
        /*0130*/ 	.word	0x00003c00


	//   ....[30]....
        /*0134*/ 	.word	0x00003c60


	//----- nvinfo : EIATTR_EXIT_INSTR_OFFSETS
	.align		4
.L_1698:
        /*0138*/ 	.byte	0x04, 0x1c
        /*013a*/ 	.short	(.L_1700 - .L_1699)


	//   ....[0]....
.L_1699:
        /*013c*/ 	.word	0x00000200


	//   ....[1]....
        /*0140*/ 	.word	0x00003590


	//----- nvinfo : EIATTR_MAX_THREADS
	.align		4
.L_1700:
        /*0144*/ 	.byte	0x04, 0x05
        /*0146*/ 	.short	(.L_1702 - .L_1701)
.L_1701:
        /*0148*/ 	.word	0x00000100
        /*014c*/ 	.word	0x00000001
        /*0150*/ 	.word	0x00000001


	//----- nvinfo : EIATTR_CRS_STACK_SIZE
	.align		4
.L_1702:
        /*0154*/ 	.byte	0x04, 0x1e
        /*0156*/ 	.short	(.L_1704 - .L_1703)
.L_1703:
        /*0158*/ 	.word	0x00000000
.L_1704:


//--------------------- .nv.info._ZN10layer_norm31ln_parallel_residual_fwd_kernelINS_13Kernel_traitsI6__halfffffjLj6144ELj1ELj1ELj8ELj16ENS_18Kernel_traits_baseILj6144ES2_ffffjLj256EEEEELb0ELb1ELb0EEEvNS_9FwdParamsE --------------------------
	.section	.nv.info._ZN10layer_norm31ln_parallel_residual_fwd_kernelINS_13Kernel_traitsI6__halfffffjLj6144ELj1ELj1ELj8ELj16ENS_18Kernel_traits_baseILj6144ES2_ffffjLj256EEEEELb0ELb1ELb0EEEvNS_9FwdParamsE,"",@"SHT_CUDA_INFO"
	.sectionflags	@""
	.align	4


	//----- nvinfo : EIATTR_CUDA_API_VERSION
	.align		4
        /*0000*/ 	.byte	0x04, 0x37
        /*0002*/ 	.short	(.L_1706 - .L_1705)
.L_1705:
        /*0004*/ 	.word	0x00000082


	//----- nvinfo : EIATTR_SW2861232_WAR
	.align		4
.L_1706:
        /*0008*/ 	.byte	0x01, 0x35
	.zero		2


	//----- nvinfo : EIATTR_PARAM_CBANK
	.align		4
        /*000c*/ 	.byte	0x04, 0x0a
        /*000e*/ 	.short	(.L_1708 - .L_1707)
	.align		4
.L_1707:
        /*0010*/ 	.word	index@(.nv.constant0._ZN10layer_norm31ln_parallel_residual_fwd_kernelINS_13Kernel_traitsI6__halfffffjLj6144ELj1ELj1ELj8ELj16ENS_18Kernel_traits_baseILj6144ES2_ffffjLj256EEEEELb0ELb1ELb0EEEvNS_9FwdParamsE)
        /*0014*/ 	.short	0x0160
        /*0016*/ 	.short	0x00e8


	//----- nvinfo : EIATTR_CBANK_PARAM_SIZE
	.align		4
.L_1708:
        /*0018*/ 	.byte	0x03, 0x19
        /*001a*/ 	.short	0x00e8


	//----- nvinfo : EIATTR_KPARAM_INFO
	.align		4
        /*001c*/ 	.byte	0x04, 0x17
        /*001e*/ 	.short	(.L_1710 - .L_1709)
.L_1709:
        /*0020*/ 	.word	0x00000000
        /*0024*/ 	.short	0x0000
        /*0026*/ 	.short	0x0000
        /*0028*/ 	.byte	0x00, 0xf0, 0xa1, 0x03


	//----- nvinfo : EIATTR_MAXREG_COUNT
	.align		4
.L_1710:
        /*002c*/ 	.byte	0x03, 0x1b
        /*002e*/ 	.short	0x00ff


	//----- nvinfo : EIATTR_NUM_BARRIERS
	.align		4
        /*0030*/ 	.byte	0x02, 0x4c
        /*0032*/ 	.byte	0x01
	.zero		1


	//----- nvinfo : EIATTR_MERCURY_ISA_VERSION
	.align		4
        /*0034*/ 	.byte	0x03, 0x5f
        /*0036*/ 	.short	0x0000


	//----- nvinfo : EIATTR_COOP_GROUP_MASK_REGIDS
	.align		4
        /*0038*/ 	.byte	0x04, 0x29
        /*003a*/ 	.short	(.L_1712 - .L_1711)


	//   ....[0]....
.L_1711:
        /*003c*/ 	.word	0xffffffff


	//   ....[1]....
        /*0040*/ 	.word	0xffffffff


	//   ....[2]....
        /*0044*/ 	.word	0xffffffff


	//   ....[3]....
        /*0048*/ 	.word	0xffffffff


	//   ....[4]....
        /*004c*/ 	.word	0xffffffff


	//   ....[5]....
        /*0050*/ 	.word	0xffffffff


	//   ....[6]....
        /*0054*/ 	.word	0xffffffff


	//   ....[7]....
        /*0058*/ 	.word	0xffffffff


	//   ....[8]....
        /*005c*/ 	.word	0xffffffff


	//   ....[9]....
        /*0060*/ 	.word	0xffffffff


	//   ....[10]....
        /*0064*/ 	.word	0xffffffff


	//   ....[11]....
        /*0068*/ 	.word	0xffffffff


	//   ....[12]....
        /*006c*/ 	.word	0xffffffff


	//   ....[13]....
        /*0070*/ 	.word	0xffffffff


	//   ....[14]....
        /*0074*/ 	.word	0xffffffff


	//   ....[15]....
        /*0078*/ 	.word	0xffffffff


	//   ....[16]....
        /*007c*/ 	.word	0xffffffff


	//   ....[17]....
        /*0080*/ 	.word	0xffffffff


	//   ....[18]....
        /*0084*/ 	.word	0xffffffff


	//   ....[19]....
        /*0088*/ 	.word	0xffffffff


	//   ....[20]....
        /*008c*/ 	.word	0xffffffff


	//   ....[21]....
        /*0090*/ 	.word	0xffffffff


	//   ....[22]....
        /*0094*/ 	.word	0xffffffff


	//   ....[23]....
        /*0098*/ 	.word	0xffffffff


	//   ....[24]....
        /*009c*/ 	.word	0xffffffff


	//   ....[25]....
        /*00a0*/ 	.word	0xffffffff


	//   ....[26]....
        /*00a4*/ 	.word	0xffffffff


	//   ....[27]....
        /*00a8*/ 	.word	0xffffffff


	//   ....[28]....
        /*00ac*/ 	.word	0xffffffff


	//   ....[29]....
        /*00b0*/ 	.word	0xffffffff


	//   ....[30]....
        /*00b4*/ 	.word	0xffffffff


	//----- nvinfo : EIATTR_COOP_GROUP_INSTR_OFFSETS
	.align		4
.L_1712:
        /*00b8*/ 	.byte	0x04, 0x28
        /*00ba*/ 	.short	(.L_1714 - .L_1713)


	//   ....[0]....
.L_1713:
        /*00bc*/ 	.word	0x000028c0


	//   ....[1]....
        /*00c0*/ 	.word	0x000028f0


	//   ....[2]....
        /*00c4*/ 	.word	0x00002910


	//   ....[3]....
        /*00c8*/ 	.word	0x00002930


	//   ....[4]....
        /*00cc*/ 	.word	0x00002950


	//   ....[5]....
        /*00d0*/ 	.word	0x00002c90


	//   ....[6]....
        /*00d4*/ 	.word	0x00002cb0


	//   ....[7]....
        /*00d8*/ 	.word	0x00002cd0


	//   ....[8]....
        /*00dc*/ 	.word	0x00002cf0


	//   ....[9]....
        /*00e0*/ 	.word	0x00002d10


	//   ....[10]....
        /*00e4*/ 	.word	0x00002e20


	//   ....[11]....
        /*00e8*/ 	.word	0x00002e70


	//   ....[12]....
        /*00ec*/ 	.word	0x00002eb0


	//   ....[13]....
        /*00f0*/ 	.word	0x00002ed0


	//   ....[14]....
        /*00f4*/ 	.word	0x00002f30


	//   ....[15]....
        /*00f8*/ 	.word	0x00002f80


	//   ....[16]....
        /*00fc*/ 	.word	0x00003000


	//   ....[17]....
        /*0100*/ 	.word	0x00003050


	//   ....[18]....
        /*0104*/ 	.word	0x000030b0


	//   ....[19]....
        /*0108*/ 	.word	0x00003120


	//   ....[20]....
        /*010c*/ 	.word	0x00003160


	//   ....[21]....
        /*0110*/ 	.word	0x00003a40


	//   ....[22]....
        /*0114*/ 	.word	0x00003ab0


	//   ....[23]....
        /*0118*/ 	.word	0x00003b10


	//   ....[24]....
        /*011c*/ 	.word	0x00003b70


	//   ....[25]....
        /*0120*/ 	.word	0x00003bd0


	//   ....[26]....
        /*0124*/ 	.word	0x00003f50


	//   ....[27]....
        /*0128*/ 	.word	0x00003fb0


	//   ....[28]....
        /*012c*/ 	.word	0x00004010


	//   ....[29]....
        /*0130*/ 	.word	0x00004070


	//   ....[30]....
        /*0134*/ 	.word	0x000040e0


	//----- nvinfo : EIATTR_EXIT_INSTR_OFFSETS
	.align		4
.L_1714:
        /*0138*/ 	.byte	0x04, 0x1c
        /*013a*/ 	.short	(.L_1716 - .L_1715)


	//   ....[0]....
.L_1715:
        /*013c*/ 	.word	0x00000680


	//   ....[1]....
        /*0140*/ 	.word	0x000039f0


	//----- nvinfo : EIATTR_MAX_THREADS
	.align		4
.L_1716:
        /*0144*/ 	.byte	0x04, 0x05
        /*0146*/ 	.short	(.L_1718 - .L_1717)
.L_1717:
        /*0148*/ 	.word	0x00000100
        /*014c*/ 	.word	0x00000001
        /*0150*/ 	.word	0x00000001


	//----- nvinfo : EIATTR_CRS_STACK_SIZE
	.align		4
.L_1718:
        /*0154*/ 	.byte	0x04, 0x1e
        /*0156*/ 	.short	(.L_1720 - .L_1719)
.L_1719:
        /*0158*/ 	.word	0x00000000
.L_1720:


//--------------------- .nv.info._ZN10layer_norm31ln_parallel_residual_fwd_kernelINS_13Kernel_traitsI6__halfffffjLj6144ELj1ELj1ELj8ELj16ENS_18Kernel_traits_baseILj6144ES2_ffffjLj256EEEEELb0ELb1ELb1EEEvNS_9FwdParamsE --------------------------
	.section	.nv.info._ZN10layer_norm31ln_parallel_residual_fwd_kernelINS_13Kernel_traitsI6__halfffffjLj6144ELj1ELj1ELj8ELj16ENS_18Kernel_traits_baseILj6144ES2_ffffjLj256EEEEELb0ELb1ELb1EEEvNS_9FwdParamsE,"",@"SHT_CUDA_INFO"
	.sectionflags	@""
	.align	4


	//----- nvinfo : EIATTR_CUDA_API_VERSION
	.align		4
        /*0000*/ 	.byte	0x04, 0x37
        /*0002*/ 	.short	(.L_1722 - .L_1721)
.L_1721:
        /*0004*/ 	.word	0x00000082


	//----- nvinfo : EIATTR_SW2861232_WAR
	.align		4
.L_1722:
        /*0008*/ 	.byte	0x01, 0x35
	.zero		2


	//----- nvinfo : EIATTR_PARAM_CBANK
	.align		4
        /*000c*/ 	.byte	0x04, 0x0a
        /*000e*/ 	.short	(.L_1724 - .L_1723)
	.align		4
.L_1723:
        /*0010*/ 	.word	index@(.nv.constant0._ZN10layer_norm31ln_parallel_residual_fwd_kernelINS_13Kernel_traitsI6__halfffffjLj6144ELj1ELj1ELj8ELj16ENS_18Kernel_traits_baseILj6144ES2_ffffjLj256EEEEELb0ELb1ELb1EEEvNS_9FwdParamsE)
        /*0014*/ 	.short	0x0160
        /*0016*/ 	.short	0x00e8


	//----- nvinfo : EIATTR_CBANK_PARAM_SIZE
	.align		4
.L_1724:
        /*0018*/ 	.byte	0x03, 0x19
        /*001a*/ 	.short	0x00e8


	//----- nvinfo : EIATTR_KPARAM_INFO
	.align		4
        /*001c*/ 	.byte	0x04, 0x17
        /*001e*/ 	.short	(.L_1726 - .L_1725)
.L_1725:
        /*0020*/ 	.word	0x00000000
        /*0024*/ 	.short	0x0000
        /*0026*/ 	.short	0x0000
        /*0028*/ 	.byte	0x00, 0xf0, 0xa1, 0x03


	//----- nvinfo : EIATTR_MAXREG_COUNT
	.align		4
.L_1726:
        /*002c*/ 	.byte	0x03, 0x1b
        /*002e*/ 	.short	0x00ff


	//----- nvinfo : EIATTR_NUM_BARRIERS
	.align		4
        /*0030*/ 	.byte	0x02, 0x4c
        /*0032*/ 	.byte	0x01
	.zero		1


	//----- nvinfo : EIATTR_MERCURY_ISA_VERSION
	.align		4
        /*0034*/ 	.byte	0x03, 0x5f
        /*0036*/ 	.short	0x0000


	//----- nvinfo : EIATTR_COOP_GROUP_MASK_REGIDS
	.align		4
        /*0038*/ 	.byte	0x04, 0x29
        /*003a*/ 	.short	(.L_1728 - .L_1727)


	//   ....[0]....
.L_1727:
        /*003c*/ 	.word	0xffffffff


	//   ....[1]....
        /*0040*/ 	.word	0xffffffff


	//   ....[2]....
        /*0044*/ 	.word	0xffffffff


	//   ....[3]....
        /*0048*/ 	.word	0xffffffff


	//   ....[4]....
        /*004c*/ 	.word	0xffffffff


	//   ....[5]....
        /*0050*/ 	.word	0xffffffff


	//   ....[6]....
        /*0054*/ 	.word	0xffffffff


	//   ....[7]....
        /*0058*/ 	.word	0xffffffff


	//   ....[8]....
        /*005c*/ 	.word	0xffffffff


	//   ....[9]....
        /*0060*/ 	.word	0xffffffff


	//   ....[10]....
        /*0064*/ 	.word	0xffffffff


	//   ....[11]....
        /*0068*/ 	.word	0xffffffff


	//   ....[12]....
        /*006c*/ 	.word	0xffffffff


	//   ....[13]....
        /*0070*/ 	.word	0xffffffff


	//   ....[14]....
        /*0074*/ 	.word	0xffffffff


	//   ....[15]....
        /*0078*/ 	.word	0xffffffff


	//   ....[16]....
        /*007c*/ 	.word	0xffffffff


	//   ....[17]....
        /*0080*/ 	.word	0xffffffff


	//   ....[18]....
        /*0084*/ 	.word	0xffffffff


	//   ....[19]....
        /*0088*/ 	.word	0xffffffff


	//   ....[20]....
        /*008c*/ 	.word	0xffffffff


	//   ....[21]....
        /*0090*/ 	.word	0xffffffff


	//   ....[22]....
        /*0094*/ 	.word	0xffffffff


	//   ....[23]....
        /*0098*/ 	.word	0xffffffff


	//   ....[24]....
        /*009c*/ 	.word	0xffffffff


	//   ....[25]....
        /*00a0*/ 	.word	0xffffffff


	//   ....[26]....
        /*00a4*/ 	.word	0xffffffff


	//   ....[27]....
        /*00a8*/ 	.word	0xffffffff


	//   ....[28]....
        /*00ac*/ 	.word	0xffffffff


	//   ....[29]....
        /*00b0*/ 	.word	0xffffffff


	//   ....[30]....
        /*00b4*/ 	.word	0xffffffff


	//----- nvinfo : EIATTR_COOP_GROUP_INSTR_OFFSETS
	.align		4
.L_1728:
        /*00b8*/ 	.byte	0x04, 0x28
        /*00ba*/ 	.short	(.L_1730 - .L_1729)


	//   ....[0]....
.L_1729:
        /*00bc*/ 	.word	0x00001d60


	//   ....[1]....
        /*00c0*/ 	.word	0x00001d90


	//   ....[2]....
        /*00c4*/ 	.word	0x00001db0


	//   ....[3]....
        /*00c8*/ 	.word	0x00001dd0


	//   ....[4]....
        /*00cc*/ 	.word	0x00001df0


	//   ....[5]....
        /*00d0*/ 	.word	0x00002120


	//   ....[6]....
        /*00d4*/ 	.word	0x00002140


	//   ....[7]....
        /*00d8*/ 	.word	0x00002160


	//   ....[8]....
        /*00dc*/ 	.word	0x00002180


	//   ....[9]....
        /*00e0*/ 	.word	0x000021a0


	//   ....[10]....
        /*00e4*/ 	.word	0x000022b0


	//   ....[11]....
        /*00e8*/ 	.word	0x00002300


	//   ....[12]....
        /*00ec*/ 	.word	0x00002340


	//   ....[13]....
        /*00f0*/ 	.word	0x00002360


	//   ....[14]....
        /*00f4*/ 	.word	0x000023f0


	//   ....[15]....
        /*00f8*/ 	.word	0x00002420


	//   ....[16]....
        /*00fc*/ 	.word	0x00002430


	//   ....[17]....
        /*0100*/ 	.word	0x000024e0


	//   ....[18]....
        /*0104*/ 	.word	0x00002520


	//   ....[19]....
        /*0108*/ 	.word	0x000025f0


	//   ....[20]....
        /*010c*/ 	.word	0x00002600


	//   ....[21]....
        /*0110*/ 	.word	0x00002d10


	//   ....[22]....
        /*0114*/ 	.word	0x00002d80


	//   ....[23]....
        /*0118*/ 	.word	0x00002de0


	//   ....[24]....
        /*011c*/ 	.word	0x00002e40


	//   ....[25]....
        /*0120*/ 	.word	0x00002ea0


	//   ....[26]....
        /*0124*/ 	.word	0x00003210


	//   ....[27]....
        /*0128*/ 	.word	0x00003270


	//   ....[28]....
        /*012c*/ 	.word	0x000032d0


	//   ....[29]....
        /*0130*/ 	.word	0x00003330


	//   ....[30]....
        /*0134*/ 	.word	0x00003390


	//----- nvinfo : EIATTR_EXIT_INSTR_OFFSETS
	.align		4
.L_1730:
        /*0138*/ 	.byte	0x04, 0x1c
        /*013a*/ 	.short	(.L_1732 - .L_1731)


	//   ....[0]....
.L_1731:
        /*013c*/ 	.word	0x00000140


	//   ....[1]....
        /*0140*/ 	.word	0x00002cc0


	//----- nvinfo : EIATTR_MAX_THREADS
	.align		4
.L_1732:
        /*0144*/ 	.byte	0x04, 0x05
        /*0146*/ 	.short	(.L_1734 - .L_1733)
.L_1733:
        /*0148*/ 	.word	0x00000100
        /*014c*/ 	.word	0x00000001
        /*0150*/ 	.word	0x00000001


	//----- nvinfo : EIATTR_CRS_STACK_SIZE
	.align		4
.L_1734:
        /*0154*/ 	.byte	0x04, 0x1e
        /*0156*/ 	.short	(.L_1736 - .L_1735)
.L_1735:
        /*0158*/ 	.word	0x00000000
.L_1736:


//--------------------- .nv.info._ZN10layer_norm31ln_parallel_residual_fwd_kernelINS_13Kernel_traitsI6__halfffffjLj6144ELj1ELj1ELj8ELj16ENS_18Kernel_traits_baseILj6144ES2_ffffjLj256EEEEELb1ELb0ELb0EEEvNS_9FwdParamsE --------------------------
	.section	.nv.info._ZN10layer_norm31ln_parallel_residual_fwd_kernelINS_13Kernel_traitsI6__halfffffjLj6144ELj1ELj1ELj8ELj16ENS_18Kernel_traits_baseILj6144ES2_ffffjLj256EEEEELb1ELb0ELb0EEEvNS_9FwdParamsE,"",@"SHT_CUDA_INFO"
	.sectionflags	@""
	.align	4


	//----- nvinfo : EIATTR_CUDA_API_VERSION
	.align		4
        /*0000*/ 	.byte	0x04, 0x37
        /*0002*/ 	.short	(.L_1738 - .L_1737)
.L_1737:
        /*0004*/ 	.word	0x00000082


	//----- nvinfo : EIATTR_SW2861232_WAR
	.align		4
.L_1738:
        /*0008*/ 	.byte	0x01, 0x35
	.zero		2


	//----- nvinfo : EIATTR_PARAM_CBANK
	.align		4
        /*000c*/ 	.byte	0x04, 0x0a
        /*000e*/ 	.short	(.L_1740 - .L_1739)
	.align		4
.L_1739:
        /*0010*/ 	.word	index@(.nv.constant0._ZN10layer_norm31ln_parallel_residual_fwd_kernelINS_13Kernel_traitsI6__halfffffjLj6144ELj1ELj1ELj8ELj16ENS_18Kernel_traits_baseILj6144ES2_ffffjLj256EEEEELb1ELb0ELb0EEEvNS_9FwdParamsE)
        /*0014*/ 	.short	0x0160
        /*0016*/ 	.short	0x00e8


	//----- nvinfo : EIATTR_CBANK_PARAM_SIZE
	.align		4
.L_1740:
        /*0018*/ 	.byte	0x03, 0x19
        /*001a*/ 	.short	0x00e8


	//----- nvinfo : EIATTR_KPARAM_INFO
	.align		4
        /*001c*/ 	.byte	0x04, 0x17
        /*001e*/ 	.short	(.L_1742 - .L_1741)
.L_1741:
        /*0020*/ 	.word	0x00000000
        /*0024*/ 	.short	0x0000
        /*0026*/ 	.short	0x0000
        /*0028*/ 	.byte	0x00, 0xf0, 0xa1, 0x03


	//----- nvinfo : EIATTR_MAXREG_COUNT
	.align		4
.L_1742:
        /*002c*/ 	.byte	0x03, 0x1b
        /*002e*/ 	.short	0x00ff


	//----- nvinfo : EIATTR_NUM_BARRIERS
	.align		4
        /*0030*/ 	.byte	0x02, 0x4c
        /*0032*/ 	.byte	0x01
	.zero		1


	//----- nvinfo : EIATTR_MERCURY_ISA_VERSION
	.align		4
        /*0034*/ 	.byte	0x03, 0x5f
        /*0036*/ 	.short	0x0000


	//----- nvinfo : EIATTR_COOP_GROUP_MASK_REGIDS
	.align		4
        /*0038*/ 	.byte	0x04, 0x29
        /*003a*/ 	.short	(.L_1744 - .L_1743)


	//   ....[0]....
.L_1743:
        /*003c*/ 	.word	0xffffffff


	//   ....[1]....
        /*0040*/ 	.word	0xffffffff


	//   ....[2]....
        /*0044*/ 	.word	0xffffffff


	//   ....[3]....
        /*0048*/ 	.word	0xffffffff


	//   ....[4]....
        /*004c*/ 	.word	0xffffffff


	//   ....[5]....
        /*0050*/ 	.word	0xffffffff


	//   ....[6]....
        /*0054*/ 	.word	0xffffffff


	//   ....[7]....
        /*0058*/ 	.word	0xffffffff


	//   ....[8]....
        /*005c*/ 	.word	0xffffffff


	//   ....[9]....
        /*0060*/ 	.word	0xffffffff


	//   ....[10]....
        /*0064*/ 	.word	0xffffffff


	//   ....[11]....
        /*0068*/ 	.word	0xffffffff


	//   ....[12]....
        /*006c*/ 	.word	0xffffffff


	//   ....[13]....
        /*0070*/ 	.word	0xffffffff


	//   ....[14]....
        /*0074*/ 	.word	0xffffffff


	//   ....[15]....
        /*0078*/ 	.word	0xffffffff


	//   ....[16]....
        /*007c*/ 	.word	0xffffffff


	//   ....[17]....
        /*0080*/ 	.word	0xffffffff


	//   ....[18]....
        /*0084*/ 	.word	0xffffffff


	//   ....[19]....
        /*0088*/ 	.word	0xffffffff


	//   ....[20]....
        /*008c*/ 	.word	0xffffffff


	//   ....[21]....
        /*0090*/ 	.word	0xffffffff


	//   ....[22]....
        /*0094*/ 	.word	0xffffffff


	//   ....[23]....
        /*0098*/ 	.word	0xffffffff


	//   ....[24]....
        /*009c*/ 	.word	0xffffffff


	//   ....[25]....
        /*00a0*/ 	.word	0xffffffff


	//   ....[26]....
        /*00a4*/ 	.word	0xffffffff


	//   ....[27]....
        /*00a8*/ 	.word	0xffffffff


	//   ....[28]....
        /*00ac*/ 	.word	0xffffffff


	//   ....[29]....
        /*00b0*/ 	.word	0xffffffff


	//   ....[30]....
        /*00b4*/ 	.word	0xffffffff


	//----- nvinfo : EIATTR_COOP_GROUP_INSTR_OFFSETS
	.align		4
.L_1744:
        /*00b8*/ 	.byte	0x04, 0x28
        /*00ba*/ 	.short	(.L_1746 - .L_1745)


	//   ....[0]....
.L_1745:
        /*00bc*/ 	.word	0x00013050


	//   ....[1]....
        /*00c0*/ 	.word	0x00013080


	//   ....[2]....
        /*00c4*/ 	.word	0x000130b0


	//   ....[3]....
        /*00c8*/ 	.word	0x000130d0


	//   ....[4]....
        /*00cc*/ 	.word	0x000130f0


	//   ....[5]....
        /*00d0*/ 	.word	0x00013430


	//   ....[6]....
        /*00d4*/ 	.word	0x00013450


	//   ....[7]....
        /*00d8*/ 	.word	0x00013470


	//   ....[8]....
        /*00dc*/ 	.word	0x00013490


	//   ....[9]....
        /*00e0*/ 	.word	0x000134b0


	//   ....[10]....
        /*00e4*/ 	.word	0x000135d0


	//   ....[11]....
        /*00e8*/ 	.word	0x00013620


	//   ....[12]....
        /*00ec*/ 	.word	0x00013650


	//   ....[13]....
        /*00f0*/ 	.word	0x00013670


	//   ....[14]....
        /*00f4*/ 	.word	0x00013720


	//   ....[15]....
        /*00f8*/ 	.word	0x00013750


	//   ....[16]....
        /*00fc*/ 	.word	0x00013760


	//   ....[17]....
        /*0100*/ 	.word	0x000137e0


	//   ....[18]....
        /*0104*/ 	.word	0x00013840


	//   ....[19]....
        /*0108*/ 	.word	0x00013900


	//   ....[20]....
        /*010c*/ 	.word	0x00013910


	//   ....[21]....
        /*0110*/ 	.word	0x00014430


	//   ....[22]....
        /*0114*/ 	.word	0x000144a0


	//   ....[23]....
        /*0118*/ 	.word	0x00014500


	//   ....[24]....
        /*011c*/ 	.word	0x00014560


	//   ....[25]....
        /*0120*/ 	.word	0x000145c0


	//   ....[26]....
        /*0124*/ 	.word	0x00014950


	//   ....[27]....
        /*0128*/ 	.word	0x000149b0


	//   ....[28]....
        /*012c*/ 	.word	0x00014a10


	//   ....[29]....
        /*0130*/ 	.word	0x00014a70


	//   ....[30]....
        /*0134*/ 	.word	0x00014ae0


	//----- nvinfo : EIATTR_EXIT_INSTR_OFFSETS
	.align		4
.L_1746:
        /*0138*/ 	.byte	0x04, 0x1c
        /*013a*/ 	.short	(.L_1748 - .L_1747)


	//   ....[0]....
.L_1747:
        /*013c*/ 	.word	0x00000dd0


	//   ....[1]....
        /*0140*/ 	.word	0x000143e0


	//----- nvinfo : EIATTR_MAX_THREADS
	.align		4
.L_1748:
        /*0144*/ 	.byte	0x04, 0x05
        /*0146*/ 	.short	(.L_1750 - .L_1749)
.L_1749:
        /*0148*/ 	.word	0x00000100
        /*014c*/ 	.word	0x00000001
        /*0150*/ 	.word	0x00000001


	//----- nvinfo : EIATTR_CRS_STACK_SIZE
	.align		4
.L_1750:
        /*0154*/ 	.byte	0x04, 0x1e
        /*0156*/ 	.short	(.L_1752 - .L_1751)
.L_1751:
        /*0158*/ 	.word	0x00000000
.L_1752:


//--------------------- .nv.info._ZN10layer_norm31ln_parallel_residual_fwd_kernelINS_13Kernel_traitsI6__halfffffjLj6144ELj1ELj1ELj8ELj16ENS_18Kernel_traits_baseILj6144ES2_ffffjLj256EEEEELb1ELb0ELb1EEEvNS_9FwdParamsE --------------------------
	.section	.nv.info._ZN10layer_norm31ln_parallel_residual_fwd_kernelINS_13Kernel_traitsI6__halfffffjLj6144ELj1ELj1ELj8ELj16ENS_18Kernel_traits_baseILj6144ES2_ffffjLj256EEEEELb1ELb0ELb1EEEvNS_9FwdParamsE,"",@"SHT_CUDA_INFO"
	.sectionflags	@""
	.align	4


	//----- nvinfo : EIATTR_CUDA_API_VERSION
	.align		4
        /*0000*/ 	.byte	0x04, 0x37
        /*0002*/ 	.short	(.L_1754 - .L_1753)
.L_1753:
        /*0004*/ 	.word	0x00000082


	//----- nvinfo : EIATTR_SW2861232_WAR
	.align		4
.L_1754:
        /*0008*/ 	.byte	0x01, 0x35
	.zero		2


	//----- nvinfo : EIATTR_PARAM_CBANK
	.align		4
        /*000c*/ 	.byte	0x04, 0x0a
        /*000e*/ 	.short	(.L_1756 - .L_1755)
	.align		4
.L_1755:
        /*0010*/ 	.word	index@(.nv.constant0._ZN10layer_norm31ln_parallel_residual_fwd_kernelINS_13Kernel_traitsI6__halfffffjLj6144ELj1ELj1ELj8ELj16ENS_18Kernel_traits_baseILj6144ES2_ffffjLj256EEEEELb1ELb0ELb1EEEvNS_9FwdParamsE)
        /*0014*/ 	.short	0x0160
        /*0016*/ 	.short	0x00e8


	//----- nvinfo : EIATTR_CBANK_PARAM_SIZE
	.align		4
.L_1756:
        /*0018*/ 	.byte	0x03, 0x19
        /*001a*/ 	.short	0x00e8


	//----- nvinfo : EIATTR_KPARAM_INFO
	.align		4
        /*001c*/ 	.byte	0x04, 0x17
        /*001e*/ 	.short	(.L_1758 - .L_1757)
.L_1757:
        /*0020*/ 	.word	0x00000000
        /*0024*/ 	.short	0x0000
        /*0026*/ 	.short	0x0000
        /*0028*/ 	.byte	0x00, 0xf0, 0xa1, 0x03


	//----- nvinfo : EIATTR_MAXREG_COUNT
	.align		4
.L_1758:
        /*002c*/ 	.byte	0x03, 0x1b
        /*002e*/ 	.short	0x00ff


	//----- nvinfo : EIATTR_NUM_BARRIERS
	.align		4
        /*0030*/ 	.byte	0x02, 0x4c
        /*0032*/ 	.byte	0x01
	.zero		1


	//----- nvinfo : EIATTR_MERCURY_ISA_VERSION
	.align		4
        /*0034*/ 	.byte	0x03, 0x5f
        /*0036*/ 	.short	0x0000


	//----- nvinfo : EIATTR_COOP_GROUP_MASK_REGIDS
	.align		4
        /*0038*/ 	.byte	0x04, 0x29
        /*003a*/ 	.short	(.L_1760 - .L_1759)


	//   ....[0]....
.L_1759:
        /*003c*/ 	.word	0xffffffff


	//   ....[1]....
        /*0040*/ 	.word	0xffffffff


	//   ....[2]....
        /*0044*/ 	.word	0xffffffff


	//   ....[3]....
        /*0048*/ 	.word	0xffffffff


	//   ....[4]....
        /*004c*/ 	.word	0xffffffff


	//   ....[5]....
        /*0050*/ 	.word	0xffffffff


	//   ....[6]....
        /*0054*/ 	.word	0xffffffff


	//   ....[7]....
        /*0058*/ 	.word	0xffffffff


	//   ....[8]....
        /*005c*/ 	.word	0xffffffff


	//   ....[9]....
        /*0060*/ 	.word	0xffffffff


	//   ....[10]....
        /*0064*/ 	.word	0xffffffff


	//   ....[11]....
        /*0068*/ 	.word	0xffffffff


	//   ....[12]....
        /*006c*/ 	.word	0xffffffff


	//   ....[13]....
        /*0070*/ 	.word	0xffffffff


	//   ....[14]....
        /*0074*/ 	.word	0xffffffff


	//   ....[15]....
        /*0078*/ 	.word	0xffffffff


	//   ....[16]....
        /*007c*/ 	.word	0xffffffff


	//   ....[17]....
        /*0080*/ 	.word	0xffffffff


	//   ....[18]....
        /*0084*/ 	.word	0xffffffff


	//   ....[19]....
        /*0088*/ 	.word	0xffffffff


	//   ....[20]....
        /*008c*/ 	.word	0xffffffff


	//   ....[21]....
        /*0090*/ 	.word	0xffffffff


	//   ....[22]....
        /*0094*/ 	.word	0xffffffff


	//   ....[23]....
        /*0098*/ 	.word	0xffffffff


	//   ....[24]....
        /*009c*/ 	.word	0xffffffff


	//   ....[25]....
        /*00a0*/ 	.word	0xffffffff


	//   ....[26]....
        /*00a4*/ 	.word	0xffffffff


	//   ....[27]....
        /*00a8*/ 	.word	0xffffffff


	//   ....[28]....
        /*00ac*/ 	.word	0xffffffff


	//   ....[29]....
        /*00b0*/ 	.word	0xffffffff


	//   ....[30]....
        /*00b4*/ 	.word	0xffffffff


	//----- nvinfo : EIATTR_COOP_GROUP_INSTR_OFFSETS
	.align		4
.L_1760:
        /*00b8*/ 	.byte	0x04, 0x28
        /*00ba*/ 	.short	(.L_1762 - .L_1761)


	//   ....[0]....
.L_1761:
        /*00bc*/ 	.word	0x00011db0


	//   ....[1]....
        /*00c0*/ 	.word	0x00011de0


	//   ....[2]....
        /*00c4*/ 	.word	0x00011e00


	//   ....[3]....
        /*00c8*/ 	.word	0x00011e20


	//   ....[4]....
        /*00cc*/ 	.word	0x00011e40


	//   ....[5]....
        /*00d0*/ 	.word	0x00012170


	//   ....[6]....
        /*00d4*/ 	.word	0x00012190


	//   ....[7]....
        /*00d8*/ 	.word	0x000121b0


	//   ....[8]....
        /*00dc*/ 	.word	0x000121d0


	//   ....[9]....
        /*00e0*/ 	.word	0x000121f0


	//   ....[10]....
        /*00e4*/ 	.word	0x00012320


	//   ....[11]....
        /*00e8*/ 	.word	0x00012350


	//   ....[12]....
        /*00ec*/ 	.word	0x00012370


	//   ....[13]....
        /*00f0*/ 	.word	0x00012380


	//   ....[14]....
        /*00f4*/ 	.word	0x00012420


	//   ....[15]....
        /*00f8*/ 	.word	0x00012460


	//   ....[16]....
        /*00fc*/ 	.word	0x00012480


	//   ....[17]....
        /*0100*/ 	.word	0x00012540


	//   ....[18]....
        /*0104*/ 	.word	0x00012580


	//   ....[19]....
        /*0108*/ 	.word	0x00012640


	//   ....[20]....
        /*010c*/ 	.word	0x00012690


	//   ....[21]....
        /*0110*/ 	.word	0x00013000


	//   ....[22]....
        /*0114*/ 	.word	0x00013070


	//   ....[23]....
        /*0118*/ 	.word	0x000130d0


	//   ....[24]....
        /*011c*/ 	.word	0x00013130


	//   ....[25]....
        /*0120*/ 	.word	0x00013190


	//   ....[26]....
        /*0124*/ 	.word	0x00013500


	//   ....[27]....
        /*0128*/ 	.word	0x00013560


	//   ....[28]....
        /*012c*/ 	.word	0x000135c0


	//   ....[29]....
        /*0130*/ 	.word	0x00013620


	//   ....[30]....
        /*0134*/ 	.word	0x00013680


	//----- nvinfo : EIATTR_EXIT_INSTR_OFFSETS
	.align		4
.L_1762:
        /*0138*/ 	.byte	0x04, 0x1c
        /*013a*/ 	.short	(.L_1764 - .L_1763)


	//   ....[0]....
.L_1763:
        /*013c*/ 	.word	0x000002a0


	//   ....[1]....
        /*0140*/ 	.word	0x00012fb0


	//----- nvinfo : EIATTR_MAX_THREADS
	.align		4
.L_1764:
        /*0144*/ 	.byte	0x04, 0x05
        /*0146*/ 	.short	(.L_1766 - .L_1765)
.L_1765:
        /*0148*/ 	.word	0x00000100
        /*014c*/ 	.word	0x00000001
        /*0150*/ 	.word	0x00000001


	//----- nvinfo : EIATTR_CRS_STACK_SIZE
	.align		4
.L_1766:
        /*0154*/ 	.byte	0x04, 0x1e
        /*0156*/ 	.short	(.L_1768 - .L_1767)
.L_1767:
        /*0158*/ 	.word	0x00000000
.L_1768:


//--------------------- .nv.info._ZN10layer_norm31ln_parallel_residual_fwd_kernelINS_13Kernel_traitsI6__halfffffjLj6144ELj1ELj1ELj8ELj16ENS_18Kernel_traits_baseILj6144ES2_ffffjLj256EEEEELb1ELb1ELb0EEEvNS_9FwdParamsE --------------------------
	.section	.nv.info._ZN10layer_norm31ln_parallel_residual_fwd_kernelINS_13Kernel_traitsI6__halfffffjLj6144ELj1ELj1ELj8ELj16ENS_18Kernel_traits_baseILj6144ES2_ffffjLj256EEEEELb1ELb1ELb0EEEvNS_9FwdParamsE,"",@"SHT_CUDA_INFO"
	.sectionflags	@""
	.align	4


	//----- nvinfo : EIATTR_CUDA_API_VERSION
	.align		4
        /*0000*/ 	.byte	0x04, 0x37
        /*0002*/ 	.short	(.L_1770 - .L_1769)
.L_1769:
        /*0004*/ 	.word	0x00000082


	//----- nvinfo : EIATTR_SW2861232_WAR
	.align		4
.L_1770:
        /*0008*/ 	.byte	0x01, 0x35
	.zero		2


	//----- nvinfo : EIATTR_PARAM_CBANK
	.align		4
        /*000c*/ 	.byte	0x04, 0x0a
        /*000e*/ 	.short	(.L_1772 - .L_1771)
	.align		4
.L_1771:
        /*0010*/ 	.word	index@(.nv.constant0._ZN10layer_norm31ln_parallel_residual_fwd_kernelINS_13Kernel_traitsI6__halfffffjLj6144ELj1ELj1ELj8ELj16ENS_18Kernel_traits_baseILj6144ES2_ffffjLj256EEEEELb1ELb1ELb0EEEvNS_9FwdParamsE)
        /*0014*/ 	.short	0x0160
        /*0016*/ 	.short	0x00e8


	//----- nvinfo : EIATTR_CBANK_PARAM_SIZE
	.align		4
.L_1772:
        /*0018*/ 	.byte	0x03, 0x19
        /*001a*/ 	.short	0x00e8


	//----- nvinfo : EIATTR_KPARAM_INFO
	.align		4
        /*001c*/ 	.byte	0x04, 0x17
        /*001e*/ 	.short	(.L_1774 - .L_1773)
.L_1773:
        /*0020*/ 	.word	0x00000000
        /*0024*/ 	.short	0x0000
        /*0026*/ 	.short	0x0000
        /*0028*/ 	.byte	0x00, 0xf0, 0xa1, 0x03


	//----- nvinfo : EIATTR_MAXREG_COUNT
	.align		4
.L_1774:
        /*002c*/ 	.byte	0x03, 0x1b
        /*002e*/ 	.short	0x00ff


	//----- nvinfo : EIATTR_NUM_BARRIERS
	.align		4
        /*0030*/ 	.byte	0x02, 0x4c
        /*0032*/ 	.byte	0x01
	.zero		1


	//----- nvinfo : EIATTR_MERCURY_ISA_VERSION
	.align		4
        /*0034*/ 	.byte	0x03, 0x5f
        /*0036*/ 	.short	0x0000


	//----- nvinfo : EIATTR_COOP_GROUP_MASK_REGIDS
	.align		4
        /*0038*/ 	.byte	0x04, 0x29
        /*003a*/ 	.short	(.L_1776 - .L_1775)


	//   ....[0]....
.L_1775:
        /*003c*/ 	.word	0xffffffff


	//   ....[1]....
        /*0040*/ 	.word	0xffffffff


	//   ....[2]....
        /*0044*/ 	.word	0xffffffff


	//   ....[3]....
        /*0048*/ 	.word	0xffffffff


	//   ....[4]....
        /*004c*/ 	.word	0xffffffff


	//   ....[5]....
        /*0050*/ 	.word	0xffffffff


	//   ....[6]....
        /*0054*/ 	.word	0xffffffff


	//   ....[7]....
        /*0058*/ 	.word	0xffffffff


	//   ....[8]....
        /*005c*/ 	.word	0xffffffff


	//   ....[9]....
        /*0060*/ 	.word	0xffffffff


	//   ....[10]....
        /*0064*/ 	.word	0xffffffff


	//   ....[11]....
        /*0068*/ 	.word	0xffffffff


	//   ....[12]....
        /*006c*/ 	.word	0xffffffff


	//   ....[13]....
        /*0070*/ 	.word	0xffffffff


	//   ....[14]....
        /*0074*/ 	.word	0xffffffff


	//   ....[15]....
        /*0078*/ 	.word	0xffffffff


	//   ....[16]....
        /*007c*/ 	.word	0xffffffff


	//   ....[17]....
        /*0080*/ 	.word	0xffffffff


	//   ....[18]....
        /*0084*/ 	.word	0xffffffff


	//   ....[19]....
        /*0088*/ 	.word	0xffffffff


	//   ....[20]....
        /*008c*/ 	.word	0xffffffff


	//   ....[21]....
        /*0090*/ 	.word	0xffffffff


	//   ....[22]....
        /*0094*/ 	.word	0xffffffff


	//   ....[23]....
        /*0098*/ 	.word	0xffffffff


	//   ....[24]....
        /*009c*/ 	.word	0xffffffff


	//   ....[25]....
        /*00a0*/ 	.word	0xffffffff


	//   ....[26]....
        /*00a4*/ 	.word	0xffffffff


	//   ....[27]....
        /*00a8*/ 	.word	0xffffffff


	//   ....[28]....
        /*00ac*/ 	.word	0xffffffff


	//   ....[29]....
        /*00b0*/ 	.word	0xffffffff


	//   ....[30]....
        /*00b4*/ 	.word	0xffffffff


	//----- nvinfo : EIATTR_COOP_GROUP_INSTR_OFFSETS
	.align		4
.L_1776:
        /*00b8*/ 	.byte	0x04, 0x28
        /*00ba*/ 	.short	(.L_1778 - .L_1777)


	//   ....[0]....
.L_1777:
        /*00bc*/ 	.word	0x00012780


	//   ....[1]....
        /*00c0*/ 	.word	0x000127b0


	//   ....[2]....
        /*00c4*/ 	.word	0x000127e0


	//   ....[3]....
        /*00c8*/ 	.word	0x00012800


	//   ....[4]....
        /*00cc*/ 	.word	0x00012820


	//   ....[5]....
        /*00d0*/ 	.word	0x00012b60


	//   ....[6]....
        /*00d4*/ 	.word	0x00012b80


	//   ....[7]....
        /*00d8*/ 	.word	0x00012ba0


	//   ....[8]....
        /*00dc*/ 	.word	0x00012bc0


	//   ....[9]....
        /*00e0*/ 	.word	0x00012be0


	//   ....[10]....
        /*00e4*/ 	.word	0x00012d00


	//   ....[11]....
        /*00e8*/ 	.word	0x00012d50


	//   ....[12]....
        /*00ec*/ 	.word	0x00012d90


	//   ....[13]....
        /*00f0*/ 	.word	0x00012da0


	//   ....[14]....
        /*00f4*/ 	.word	0x00012e20


	//   ....[15]....
        /*00f8*/ 	.word	0x00012e70


	//   ....[16]....
        /*00fc*/ 	.word	0x00012e90


	//   ....[17]....
        /*0100*/ 	.word	0x00012f10


	//   ....[18]....
        /*0104*/ 	.word	0x00012f70


	//   ....[19]....
        /*0108*/ 	.word	0x00013030


	//   ....[20]....
        /*010c*/ 	.word	0x00013040


	//   ....[21]....
        /*0110*/ 	.word	0x00013920


	//   ....[22]....
        /*0114*/ 	.word	0x00013990


	//   ....[23]....
        /*0118*/ 	.word	0x000139f0


	//   ....[24]....
        /*011c*/ 	.word	0x00013a50


	//   ....[25]....
        /*0120*/ 	.word	0x00013ab0


	//   ....[26]....
        /*0124*/ 	.word	0x00013e40


	//   ....[27]....
        /*0128*/ 	.word	0x00013ea0


	//   ....[28]....
        /*012c*/ 	.word	0x00013f00


	//   ....[29]....
        /*0130*/ 	.word	0x00013f60


	//   ....[30]....
        /*0134*/ 	.word	0x00013fd0


	//----- nvinfo : EIATTR_EXIT_INSTR_OFFSETS
	.align		4
.L_1778:
        /*0138*/ 	.byte	0x04, 0x1c
        /*013a*/ 	.short	(.L_1780 - .L_1779)


	//   ....[0]....
.L_1779:
        /*013c*/ 	.word	0x00000ad0


	//   ....[1]....
        /*0140*/ 	.word	0x000138d0


	//----- nvinfo : EIATTR_MAX_THREADS
	.align		4
.L_1780:
        /*0144*/ 	.byte	0x04, 0x05
        /*0146*/ 	.short	(.L_1782 - .L_1781)
.L_1781:
        /*0148*/ 	.word	0x00000100
        /*014c*/ 	.word	0x00000001
        /*0150*/ 	.word	0x00000001


	//----- nvinfo : EIATTR_CRS_STACK_SIZE
	.align		4
.L_1782:
        /*0154*/ 	.byte	0x04, 0x1e
        /*0156*/ 	.short	(.L_1784 - .L_1783)
.L_1783:
        /*0158*/ 	.word	0x00000000
.L_1784:


//--------------------- .nv.info._ZN10layer_norm31ln_parallel_residual_fwd_kernelINS_13Kernel_traitsI6__halfffffjLj6144ELj1ELj1ELj8ELj16ENS_18Kernel_traits_baseILj6144ES2_ffffjLj256EEEEELb1ELb1ELb1EEEvNS_9FwdParamsE --------------------------
	.section	.nv.info._ZN10layer_norm31ln_parallel_residual_fwd_kernelINS_13Kernel_traitsI6__halfffffjLj6144ELj1ELj1ELj8ELj16ENS_18Kernel_traits_baseILj6144ES2_ffffjLj256EEEEELb1ELb1ELb1EEEvNS_9FwdParamsE,"",@"SHT_CUDA_INFO"
	.sectionflags	@""
	.align	4


	//----- nvinfo : EIATTR_CUDA_API_VERSION
	.align		4
        /*0000*/ 	.byte	0x04, 0x37
        /*0002*/ 	.short	(.L_1786 - .L_1785)
.L_1785:
        /*0004*/ 	.word	0x00000082


	//----- nvinfo : EIATTR_SW2861232_WAR
	.align		4
.L_1786:
        /*0008*/ 	.byte	0x01, 0x35
	.zero		2


	//----- nvinfo : EIATTR_PARAM_CBANK
	.align		4
        /*000c*/ 	.byte	0x04, 0x0a
        /*000e*/ 	.short	(.L_1788 - .L_1787)
	.align		4
.L_1787:
        /*0010*/ 	.word	index@(.nv.constant0._ZN10layer_norm31ln_parallel_residual_fwd_kernelINS_13Kernel_traitsI6__halfffffjLj6144ELj1ELj1ELj8ELj16ENS_18Kernel_traits_baseILj6144ES2_ffffjLj256EEEEELb1ELb1ELb1EEEvNS_9FwdParamsE)
        /*0014*/ 	.short	0x0160
        /*0016*/ 	.short	0x00e8


	//----- nvinfo : EIATTR_CBANK_PARAM_SIZE
	.align		4
.L_1788:
        /*0018*/ 	.byte	0x03, 0x19
        /*001a*/ 	.short	0x00e8


	//----- nvinfo : EIATTR_KPARAM_INFO
	.align		4
        /*001c*/ 	.byte	0x04, 0x17
        /*001e*/ 	.short	(.L_1790 - .L_1789)
.L_1789:
        /*0020*/ 	.word	0x00000000
        /*0024*/ 	.short	0x0000
        /*0026*/ 	.short	0x0000
        /*0028*/ 	.byte	0x00, 0xf0, 0xa1, 0x03


	//----- nvinfo : EIATTR_MAXREG_COUNT
	.align		4
.L_1790:
        /*002c*/ 	.byte	0x03, 0x1b
        /*002e*/ 	.short	0x00ff


	//----- nvinfo : EIATTR_NUM_BARRIERS
	.align		4
        /*0030*/ 	.byte	0x02, 0x4c
        /*0032*/ 	.byte	0x01
	.zero		1


	//----- nvinfo : EIATTR_MERCURY_ISA_VERSION
	.align		4
        /*0034*/ 	.byte	0x03, 0x5f
        /*0036*/ 	.short	0x0000


	//----- nvinfo : EIATTR_COOP_GROUP_MASK_REGIDS
	.align		4
        /*0038*/ 	.byte	0x04, 0x29
        /*003a*/ 	.short	(.L_1792 - .L_1791)


	//   ....[0]....
.L_1791:
        /*003c*/ 	.word	0xffffffff


	//   ....[1]....
        /*0040*/ 	.word	0xffffffff


	//   ....[2]....
        /*0044*/ 	.word	0xffffffff


	//   ....[3]....
        /*0048*/ 	.word	0xffffffff


	//   ....[4]....
        /*004c*/ 	.word	0xffffffff


	//   ....[5]....
        /*0050*/ 	.word	0xffffffff


	//   ....[6]....
        /*0054*/ 	.word	0xffffffff


	//   ....[7]....
        /*0058*/ 	.word	0xffffffff


	//   ....[8]....
        /*005c*/ 	.word	0xffffffff


	//   ....[9]....
        /*0060*/ 	.word	0xffffffff


	//   ....[10]....
        /*0064*/ 	.word	0xffffffff


	//   ....[11]....
        /*0068*/ 	.word	0xffffffff


	//   ....[12]....
        /*006c*/ 	.word	0xffffffff


	//   ....[13]....
        /*0070*/ 	.word	0xffffffff


	//   ....[14]....
        /*0074*/ 	.word	0xffffffff


	//   ....[15]....
        /*0078*/ 	.word	0xffffffff


	//   ....[16]....
        /*007c*/ 	.word	0xffffffff


	//   ....[17]....
        /*0080*/ 	.word	0xffffffff


	//   ....[18]....
        /*0084*/ 	.word	0xffffffff


	//   ....[19]....
        /*0088*/ 	.word	0xffffffff


	//   ....[20]....
        /*008c*/ 	.word	0xffffffff


	//   ....[21]....
        /*0090*/ 	.word	0xffffffff


	//   ....[22]....
        /*0094*/ 	.word	0xffffffff


	//   ....[23]....
        /*0098*/ 	.word	0xffffffff


	//   ....[24]....
        /*009c*/ 	.word	0xffffffff


	//   ....[25]....
        /*00a0*/ 	.word	0xffffffff


	//   ....[26]....
        /*00a4*/ 	.word	0xffffffff


	//   ....[27]....
        /*00a8*/ 	.word	0xffffffff


	//   ....[28]....
        /*00ac*/ 	.word	0xffffffff


	//   ....[29]....
        /*00b0*/ 	.word	0xffffffff


	//   ....[30]....
        /*00b4*/ 	.word	0xffffffff


	//----- nvinfo : EIATTR_COOP_GROUP_INSTR_OFFSETS
	.align		4
.L_1792:
        /*00b8*/ 	.byte	0x04, 0x28
        /*00ba*/ 	.short	(.L_1794 - .L_1793)


	//   ....[0]....
.L_1793:
        /*00bc*/ 	.word	0x00011ac0


	//   ....[1]....
        /*00c0*/ 	.word	0x00011af0


	//   ....[2]....
        /*00c4*/ 	.word	0x00011b10


	//   ....[3]....
        /*00c8*/ 	.word	0x00011b30


	//   ....[4]....
        /*00cc*/ 	.word	0x00011b50


	//   ....[5]....
        /*00d0*/ 	.word	0x00011e80


	//   ....[6]....
        /*00d4*/ 	.word	0x00011ea0


	//   ....[7]....
        /*00d8*/ 	.word	0x00011ec0


	//   ....[8]....
        /*00dc*/ 	.word	0x00011ee0


	//   ....[9]....
        /*00e0*/ 	.word	0x00011f00


	//   ....[10]....
        /*00e4*/ 	.word	0x00012000


	//   ....[11]....
        /*00e8*/ 	.word	0x00012050


	//   ....[12]....
        /*00ec*/ 	.word	0x00012080


	//   ....[13]....
        /*00f0*/ 	.word	0x00012090


	//   ....[14]....
        /*00f4*/ 	.word	0x00012120


	//   ....[15]....
        /*00f8*/ 	.word	0x00012160


	//   ....[16]....
        /*00fc*/ 	.word	0x00012180


	//   ....[17]....
        /*0100*/ 	.word	0x00012250


	//   ....[18]....
        /*0104*/ 	.word	0x00012280


	//   ....[19]....
        /*0108*/ 	.word	0x00012320


	//   ....[20]....
        /*010c*/ 	.word	0x00012380


	//   ....[21]....
        /*0110*/ 	.word	0x00012a70


	//   ....[22]....
        /*0114*/ 	.word	0x00012ae0


	//   ....[23]....
        /*0118*/ 	.word	0x00012b40


	//   ....[24]....
        /*011c*/ 	.word	0x00012ba0


	//   ....[25]....
        /*0120*/ 	.word	0x00012c00


	//   ....[26]....
        /*0124*/ 	.word	0x00012f70


	//   ....[27]....
        /*0128*/ 	.word	0x00012fd0


	//   ....[28]....
        /*012c*/ 	.word	0x00013030


	//   ....[29]....
        /*0130*/ 	.word	0x00013090


	//   ....[30]....
        /*0134*/ 	.word	0x000130f0


	//----- nvinfo : EIATTR_EXIT_INSTR_OFFSETS
	.align		4
.L_1794:
        /*0138*/ 	.byte	0x04, 0x1c
        /*013a*/ 	.short	(.L_1796 - .L_1795)


	//   ....[0]....
.L_1795:
        /*013c*/ 	.word	0x000005a0


	//   ....[1]....
        /*0140*/ 	.word	0x00012a20


	//----- nvinfo : EIATTR_MAX_THREADS
	.align		4
.L_1796:
        /*0144*/ 	.byte	0x04, 0x05
        /*0146*/ 	.short	(.L_1798 - .L_1797)
.L_1797:
        /*0148*/ 	.word	0x00000100
        /*014c*/ 	.word	0x00000001
        /*0150*/ 	.word	0x00000001


	//----- nvinfo : EIATTR_CRS_STACK_SIZE
	.align		4
.L_1798:
        /*0154*/ 	.byte	0x04, 0x1e
        /*0156*/ 	.short	(.L_1800 - .L_1799)
.L_1799:
        /*0158*/ 	.word	0x00000000
.L_1800:


//--------------------- .nv.info._ZN10layer_norm31ln_parallel_residual_fwd_kernelINS_13Kernel_traitsIfffffjLj6144ELj1ELj1ELj8ELj16ENS_18Kernel_traits_baseILj6144EfffffjLj256EEEEELb0ELb0ELb0EEEvNS_9FwdParamsE --------------------------
	.section	.nv.info._ZN10layer_norm31ln_parallel_residual_fwd_kernelINS_13Kernel_traitsIfffffjLj6144ELj1ELj1ELj8ELj16ENS_18Kernel_traits_baseILj6144EfffffjLj256EEEEELb0ELb0ELb0EEEvNS_9FwdParamsE,"",@"SHT_CUDA_INFO"
	.sectionflags	@""
	.align	4


	//----- nvinfo : EIATTR_CUDA_API_VERSION
	.align		4
        /*0000*/ 	.byte	0x04, 0x37
        /*0002*/ 	.short	(.L_1802 - .L_1801)
.L_1801:
        /*0004*/ 	.word	0x00000082


	//----- nvinfo : EIATTR_SW2861232_WAR
	.align		4
.L_1802:
        /*0008*/ 	.byte	0x01, 0x35
	.zero		2


	//----- nvinfo : EIATTR_PARAM_CBANK
	.align		4
        /*000c*/ 	.byte	0x04, 0x0a
        /*000e*/ 	.short	(.L_1804 - .L_1803)
	.align		4
.L_1803:
        /*0010*/ 	.word	index@(.nv.constant0._ZN10layer_norm31ln_parallel_residual_fwd_kernelINS_13Kernel_traitsIfffffjLj6144ELj1ELj1ELj8ELj16ENS_18Kernel_traits_baseILj6144EfffffjLj256EEEEELb0ELb0ELb0EEEvNS_9FwdParamsE)
        /*0014*/ 	.short	0x0160
        /*0016*/ 	.short	0x00e8


	//----- nvinfo : EIATTR_CBANK_PARAM_SIZE
	.align		4
.L_1804:
        /*0018*/ 	.byte	0x03, 0x19
        /*001a*/ 	.short	0x00e8


	//----- nvinfo : EIATTR_KPARAM_INFO
	.align		4
        /*001c*/ 	.byte	0x04, 0x17
        /*001e*/ 	.short	(.L_1806 - .L_1805)
.L_1805:
        /*0020*/ 	.word	0x00000000
        /*0024*/ 	.short	0x0000
        /*0026*/ 	.short	0x0000
        /*0028*/ 	.byte	0x00, 0xf0, 0xa1, 0x03


	//----- nvinfo : EIATTR_MAXREG_COUNT
	.align		4
.L_1806:
        /*002c*/ 	.byte	0x03, 0x1b
        /*002e*/ 	.short	0x00ff


	//----- nvinfo : EIATTR_NUM_BARRIERS
	.align		4
        /*0030*/ 	.byte	0x02, 0x4c
        /*0032*/ 	.byte	0x01
	.zero		1


	//----- nvinfo : EIATTR_MERCURY_ISA_VERSION
	.align		4
        /*0034*/ 	.byte	0x03, 0x5f
        /*0036*/ 	.short	0x0000


	//----- nvinfo : EIATTR_COOP_GROUP_MASK_REGIDS
	.align		4
        /*0038*/ 	.byte	0x04, 0x29
        /*003a*/ 	.short	(.L_1808 - .L_1807)


	//   ....[0]....
.L_1807:
        /*003c*/ 	.word	0xffffffff


	//   ....[1]....
        /*0040*/ 	.word	0xffffffff


	//   ....[2]....
        /*0044*/ 	.word	0xffffffff


	//   ....[3]....
        /*0048*/ 	.word	0xffffffff


	//   ....[4]....
        /*004c*/ 	.word	0xffffffff


	//   ....[5]....
        /*0050*/ 	.word	0xffffffff


	//   ....[6]....
        /*0054*/ 	.word	0xffffffff


	//   ....[7]....
        /*0058*/ 	.word	0xffffffff


	//   ....[8]....
        /*005c*/ 	.word	0xffffffff


	//   ....[9]....
        /*0060*/ 	.word	0xffffffff


	//   ....[10]....
        /*0064*/ 	.word	0xffffffff


	//   ....[11]....
        /*0068*/ 	.word	0xffffffff


	//   ....[12]....
        /*006c*/ 	.word	0xffffffff


	//   ....[13]....
        /*0070*/ 	.word	0xffffffff


	//   ....[14]....
        /*0074*/ 	.word	0xffffffff


	//   ....[15]....
        /*0078*/ 	.word	0xffffffff


	//   ....[16]....
        /*007c*/ 	.word	0xffffffff


	//   ....[17]....
        /*0080*/ 	.word	0xffffffff


	//   ....[18]....
        /*0084*/ 	.word	0xffffffff


	//   ....[19]....
        /*0088*/ 	.word	0xffffffff


	//   ....[20]....
        /*008c*/ 	.word	0xffffffff


	//   ....[21]....
        /*0090*/ 	.word	0xffffffff


	//   ....[22]....
        /*0094*/ 	.word	0xffffffff


	//   ....[23]....
        /*0098*/ 	.word	0xffffffff


	//   ....[24]....
        /*009c*/ 	.word	0xffffffff


	//   ....[25]....
        /*00a0*/ 	.word	0xffffffff


	//   ....[26]....
        /*00a4*/ 	.word	0xffffffff


	//   ....[27]....
        /*00a8*/ 	.word	0xffffffff


	//   ....[28]....
        /*00ac*/ 	.word	0xffffffff


	//   ....[29]....
        /*00b0*/ 	.word	0xffffffff


	//   ....[30]....
        /*00b4*/ 	.word	0xffffffff


	//----- nvinfo : EIATTR_COOP_GROUP_INSTR_OFFSETS
	.align		4
.L_1808:
        /*00b8*/ 	.byte	0x04, 0x28
        /*00ba*/ 	.short	(.L_1810 - .L_1809)


	//   ....[0]....
.L_1809:
        /*00bc*/ 	.word	0x00002850


	//   ....[1]....
        /*00c0*/ 	.word	0x00002880


	//   ....[2]....
        /*00c4*/ 	.word	0x000028a0


	//   ....[3]....
        /*00c8*/ 	.word	0x000028c0


	//   ....[4]....
        /*00cc*/ 	.word	0x000028e0


	//   ....[5]....
        /*00d0*/ 	.word	0x00002c20


	//   ....[6]....
        /*00d4*/ 	.word	0x00002c40


	//   ....[7]....
        /*00d8*/ 	.word	0x00002c60


	//   ....[8]....
        /*00dc*/ 	.word	0x00002c80


	//   ....[9]....
        /*00e0*/ 	.word	0x00002ca0


	//   ....[10]....
        /*00e4*/ 	.word	0x00002db0


	//   ....[11]....
        /*00e8*/ 	.word	0x00002e00


	//   ....[12]....
        /*00ec*/ 	.word	0x00002e30


	//   ....[13]....
        /*00f0*/ 	.word	0x00002e60


	//   ....[14]....
        /*00f4*/ 	.word	0x00002ee0


	//   ....[15]....
        /*00f8*/ 	.word	0x00002f90


	//   ....[16]....
        /*00fc*/ 	.word	0x00003010


	//   ....[17]....
        /*0100*/ 	.word	0x00003050


	//   ....[18]....
        /*0104*/ 	.word	0x000030c0


	//   ....[19]....
        /*0108*/ 	.word	0x00003110


	//   ....[20]....
        /*010c*/ 	.word	0x00003140


	//   ....[21]....
        /*0110*/ 	.word	0x00003c10


	//   ....[22]....
        /*0114*/ 	.word	0x00003c80


	//   ....[23]....
        /*0118*/ 	.word	0x00003ce0


	//   ....[24]....
        /*011c*/ 	.word	0x00003d40


	//   ....[25]....
        /*0120*/ 	.word	0x00003da0


	//   ....[26]....
        /*0124*/ 	.word	0x00004120


	//   ....[27]....
        /*0128*/ 	.word	0x00004180


	//   ....[28]....
        /*012c*/ 	.word	0x000041e0


	//   ....[29]....
        /*0130*/ 	.word	0x00004240


	//   ....[30]....
        /*0134*/ 	.word	0x000042b0


	//----- nvinfo : EIATTR_EXIT_INSTR_OFFSETS
	.align		4
.L_1810:
        /*0138*/ 	.byte	0x04, 0x1c
        /*013a*/ 	.short	(.L_1812 - .L_1811)


	//   ....[0]....
.L_1811:
        /*013c*/ 	.word	0x00000b20


	//   ....[1]....
        /*0140*/ 	.word	0x00003bc0


	//----- nvinfo : EIATTR_MAX_THREADS
	.align		4
.L_1812:
        /*0144*/ 	.byte	0x04, 0x05
        /*0146*/ 	.short	(.L_1814 - .L_1813)
.L_1813:
        /*0148*/ 	.word	0x00000100
        /*014c*/ 	.word	0x00000001
        /*0150*/ 	.word	0x00000001


	//----- nvinfo : EIATTR_CRS_STACK_SIZE
	.align		4
.L_1814:
        /*0154*/ 	.byte	0x04, 0x1e
        /*0156*/ 	.short	(.L_1816 - .L_1815)
.L_1815:
        /*0158*/ 	.word	0x00000000
.L_1816:


//--------------------- .nv.info._ZN10layer_norm31ln_parallel_residual_fwd_kernelINS_13Kernel_traitsIfffffjLj6144ELj1ELj1ELj8ELj16ENS_18Kernel_traits_baseILj6144EfffffjLj256EEEEELb0ELb0ELb1EEEvNS_9FwdParamsE --------------------------
	.section	.nv.info._ZN10layer_norm31ln_parallel_residual_fwd_kernelINS_13Kernel_traitsIfffffjLj6144ELj1ELj1ELj8ELj16ENS_18Kernel_traits_baseILj6144EfffffjLj256EEEEELb0ELb0ELb1EEEvNS_9FwdParamsE,"",@"SHT_CUDA_INFO"
	.sectionflags	@""
	.align	4


	//----- nvinfo : EIATTR_CUDA_API_VERSION
	.align		4
        /*0000*/ 	.byte	0x04, 0x37
        /*0002*/ 	.short	(.L_1818 - .L_1817)
.L_1817:
        /*0004*/ 	.word	0x00000082


	//----- nvinfo : EIATTR_SW2861232_WAR
	.align		4
.L_1818:
        /*0008*/ 	.byte	0x01, 0x35
	.zero		2


	//----- nvinfo : EIATTR_PARAM_CBANK
	.align		4
        /*000c*/ 	.byte	0x04, 0x0a
        /*000e*/ 	.short	(.L_1820 - .L_1819)
	.align		4
.L_1819:
        /*0010*/ 	.word	index@(.nv.constant0._ZN10layer_norm31ln_parallel_residual_fwd_kernelINS_13Kernel_traitsIfffffjLj6144ELj1ELj1ELj8ELj16ENS_18Kernel_traits_baseILj6144EfffffjLj256EEEEELb0ELb0ELb1EEEvNS_9FwdParamsE)
        /*0014*/ 	.short	0x0160
        /*0016*/ 	.short	0x00e8


	//----- nvinfo : EIATTR_CBANK_PARAM_SIZE
	.align		4
.L_1820:
        /*0018*/ 	.byte	0x03, 0x19
        /*001a*/ 	.short	0x00e8


	//----- nvinfo : EIATTR_KPARAM_INFO
	.align		4
        /*001c*/ 	.byte	0x04, 0x17
        /*001e*/ 	.short	(.L_1822 - .L_1821)
.L_1821:
        /*0020*/ 	.word	0x00000000
        /*0024*/ 	.short	0x0000
        /*0026*/ 	.short	0x0000
        /*0028*/ 	.byte	0x00, 0xf0, 0xa1, 0x03


	//----- nvinfo : EIATTR_MAXREG_COUNT
	.align		4
.L_1822:
        /*002c*/ 	.byte	0x03, 0x1b
        /*002e*/ 	.short	0x00ff


	//----- nvinfo : EIATTR_NUM_BARRIERS
	.align		4
        /*0030*/ 	.byte	0x02, 0x4c
        /*0032*/ 	.byte	0x01
	.zero		1


	//----- nvinfo : EIATTR_MERCURY_ISA_VERSION
	.align		4
        /*0034*/ 	.byte	0x03, 0x5f
        /*0036*/ 	.short	0x0000


	//----- nvinfo : EIATTR_COOP_GROUP_MASK_REGIDS
	.align		4
        /*0038*/ 	.byte	0x04, 0x29
        /*003a*/ 	.short	(.L_1824 - .L_1823)


	//   ....[0]....
.L_1823:
        /*003c*/ 	.word	0xffffffff


	//   ....[1]....
        /*0040*/ 	.word	0xffffffff


	//   ....[2]....
        /*0044*/ 	.word	0xffffffff


	//   ....[3]....
        /*0048*/ 	.word	0xffffffff


	//   ....[4]....
        /*004c*/ 	.word	0xffffffff


	//   ....[5]....
        /*0050*/ 	.word	0xffffffff


	//   ....[6]....
        /*0054*/ 	.word	0xffffffff


	//   ....[7]....
        /*0058*/ 	.word	0xffffffff


	//   ....[8]....
        /*005c*/ 	.word	0xffffffff


	//   ....[9]....
        /*0060*/ 	.word	0xffffffff


	//   ....[10]....
        /*0064*/ 	.word	0xffffffff


	//   ....[11]....
        /*0068*/ 	.word	0xffffffff


	//   ....[12]....
        /*006c*/ 	.word	0xffffffff


	//   ....[13]....
        /*0070*/ 	.word	0xffffffff


	//   ....[14]....
        /*0074*/ 	.word	0xffffffff


	//   ....[15]....
        /*0078*/ 	.word	0xffffffff


	//   ....[16]....
        /*007c*/ 	.word	0xffffffff


	//   ....[17]....
        /*0080*/ 	.word	0xffffffff


	//   ....[18]....
        /*0084*/ 	.word	0xffffffff


	//   ....[19]....
        /*0088*/ 	.word	0xffffffff


	//   ....[20]....
        /*008c*/ 	.word	0xffffffff


	//   ....[21]....
        /*0090*/ 	.word	0xffffffff


	//   ....[22]....
        /*0094*/ 	.word	0xffffffff


	//   ....[23]....
        /*0098*/ 	.word	0xffffffff


	//   ....[24]....
        /*009c*/ 	.word	0xffffffff


	//   ....[25]....
        /*00a0*/ 	.word	0xffffffff


	//   ....[26]....
        /*00a4*/ 	.word	0xffffffff


	//   ....[27]....
        /*00a8*/ 	.word	0xffffffff


	//   ....[28]....
        /*00ac*/ 	.word	0xffffffff


	//   ....[29]....
        /*00b0*/ 	.word	0xffffffff


	//   ....[30]....
        /*00b4*/ 	.word	0xffffffff


	//----- nvinfo : EIATTR_COOP_GROUP_INSTR_OFFSETS
	.align		4
.L_1824:
        /*00b8*/ 	.byte	0x04, 0x28
        /*00ba*/ 	.short	(.L_1826 - .L_1825)


	//   ....[0]....
.L_1825:
        /*00bc*/ 	.word	0x00001cb0


	//   ....[1]....
        /*00c0*/ 	.word	0x00001ce0


	//   ....[2]....
        /*00c4*/ 	.word	0x00001d00


	//   ....[3]....
        /*00c8*/ 	.word	0x00001d20


	//   ....[4]....
        /*00cc*/ 	.word	0x00001d40


	//   ....[5]....
        /*00d0*/ 	.word	0x00002070


	//   ....[6]....
        /*00d4*/ 	.word	0x00002090


	//   ....[7]....
        /*00d8*/ 	.word	0x000020b0


	//   ....[8]....
        /*00dc*/ 	.word	0x000020d0


	//   ....[9]....
        /*00e0*/ 	.word	0x000020f0


	//   ....[10]....
        /*00e4*/ 	.word	0x000021e0


	//   ....[11]....
        /*00e8*/ 	.word	0x00002230


	//   ....[12]....
        /*00ec*/ 	.word	0x00002250


	//   ....[13]....
        /*00f0*/ 	.word	0x00002270


	//   ....[14]....
        /*00f4*/ 	.word	0x00002320


	//   ....[15]....
        /*00f8*/ 	.word	0x00002350


	//   ....[16]....
        /*00fc*/ 	.word	0x00002370


	//   ....[17]....
        /*0100*/ 	.word	0x00002400


	//   ....[18]....
        /*0104*/ 	.word	0x00002450


	//   ....[19]....
        /*0108*/ 	.word	0x00002520


	//   ....[20]....
        /*010c*/ 	.word	0x00002530


	//   ....[21]....
        /*0110*/ 	.word	0x00002f80


	//   ....[22]....
        /*0114*/ 	.word	0x00002ff0


	//   ....[23]....
        /*0118*/ 	.word	0x00003050


	//   ....[24]....
        /*011c*/ 	.word	0x000030b0


	//   ....[25]....
        /*0120*/ 	.word	0x00003110


	//   ....[26]....
        /*0124*/ 	.word	0x00003480


	//   ....[27]....
        /*0128*/ 	.word	0x000034e0


	//   ....[28]....
        /*012c*/ 	.word	0x00003540


	//   ....[29]....
        /*0130*/ 	.word	0x000035a0


	//   ....[30]....
        /*0134*/ 	.word	0x00003600


	//----- nvinfo : EIATTR_EXIT_INSTR_OFFSETS
	.align		4
.L_1826:
        /*0138*/ 	.byte	0x04, 0x1c
        /*013a*/ 	.short	(.L_1828 - .L_1827)


	//   ....[0]....
.L_1827:
        /*013c*/ 	.word	0x000003b0


	//   ....[1]....
        /*0140*/ 	.word	0x00002f30


	//----- nvinfo : EIATTR_MAX_THREADS
	.align		4
.L_1828:
        /*0144*/ 	.byte	0x04, 0x05
        /*0146*/ 	.short	(.L_1830 - .L_1829)
.L_1829:
        /*0148*/ 	.word	0x00000100
        /*014c*/ 	.word	0x00000001
        /*0150*/ 	.word	0x00000001


	//----- nvinfo : EIATTR_CRS_STACK_SIZE
	.align		4
.L_1830:
        /*0154*/ 	.byte	0x04, 0x1e
        /*0156*/ 	.short	(.L_1832 - .L_1831)
.L_1831:
        /*0158*/ 	.word	0x00000000
.L_1832:


//--------------------- .nv.info._ZN10layer_norm31ln_parallel_residual_fwd_kernelINS_13Kernel_traitsIfffffjLj6144ELj1ELj1ELj8ELj16ENS_18Kernel_traits_baseILj6144EfffffjLj256EEEEELb0ELb1ELb0EEEvNS_9FwdParamsE --------------------------
	.section	.nv.info._ZN10layer_norm31ln_parallel_residual_fwd_kernelINS_13Kernel_traitsIfffffjLj6144ELj1ELj1ELj8ELj16ENS_18Kernel_traits_baseILj6144EfffffjLj256EEEEELb0ELb1ELb0EEEvNS_9FwdParamsE,"",@"SHT_CUDA_INFO"
	.sectionflags	@""
	.align	4


	//----- nvinfo : EIATTR_CUDA_API_VERSION
	.align		4
        /*0000*/ 	.byte	0x04, 0x37
        /*0002*/ 	.short	(.L_1834 - .L_1833)
.L_1833:
        /*0004*/ 	.word	0x00000082


	//----- nvinfo : EIATTR_SW2861232_WAR
	.align		4
.L_1834:
        /*0008*/ 	.byte	0x01, 0x35
	.zero		2


	//----- nvinfo : EIATTR_PARAM_CBANK
	.align		4
        /*000c*/ 	.byte	0x04, 0x0a
        /*000e*/ 	.short	(.L_1836 - .L_1835)
	.align		4
.L_1835:
        /*0010*/ 	.word	index@(.nv.constant0._ZN10layer_norm31ln_parallel_residual_fwd_kernelINS_13Kernel_traitsIfffffjLj6144ELj1ELj1ELj8ELj16ENS_18Kernel_traits_baseILj6144EfffffjLj256EEEEELb0ELb1ELb0EEEvNS_9FwdParamsE)
        /*0014*/ 	.short	0x0160
        /*0016*/ 	.short	0x00e8


	//----- nvinfo : EIATTR_CBANK_PARAM_SIZE
	.align		4
.L_1836:
        /*0018*/ 	.byte	0x03, 0x19
        /*001a*/ 	.short	0x00e8


	//----- nvinfo : EIATTR_KPARAM_INFO
	.align		4
        /*001c*/ 	.byte	0x04, 0x17
        /*001e*/ 	.short	(.L_1838 - .L_1837)
.L_1837:
        /*0020*/ 	.word	0x00000000
        /*0024*/ 	.short	0x0000
        /*0026*/ 	.short	0x0000
        /*0028*/ 	.byte	0x00, 0xf0, 0xa1, 0x03


	//----- nvinfo : EIATTR_MAXREG_COUNT
	.align		4
.L_1838:
        /*002c*/ 	.byte	0x03, 0x1b
        /*002e*/ 	.short	0x00ff


	//----- nvinfo : EIATTR_NUM_BARRIERS
	.align		4
        /*0030*/ 	.byte	0x02, 0x4c
        /*0032*/ 	.byte	0x01
	.zero		1


	//----- nvinfo : EIATTR_MERCURY_ISA_VERSION
	.align		4
        /*0034*/ 	.byte	0x03, 0x5f
        /*0036*/ 	.short	0x0000


	//----- nvinfo : EIATTR_COOP_GROUP_MASK_REGIDS
	.align		4
        /*0038*/ 	.byte	0x04, 0x29
        /*003a*/ 	.short	(.L_1840 - .L_1839)


	//   ....[0]....
.L_1839:
        /*003c*/ 	.word	0xffffffff


	//   ....[1]....
        /*0040*/ 	.word	0xffffffff


	//   ....[2]....
        /*0044*/ 	.word	0xffffffff


	//   ....[3]....
        /*0048*/ 	.word	0xffffffff


	//   ....[4]....
        /*004c*/ 	.word	0xffffffff


	//   ....[5]....
        /*0050*/ 	.word	0xffffffff


	//   ....[6]....
        /*0054*/ 	.word	0xffffffff


	//   ....[7]....
        /*0058*/ 	.word	0xffffffff


	//   ....[8]....
        /*005c*/ 	.word	0xffffffff


	//   ....[9]....
        /*0060*/ 	.word	0xffffffff


	//   ....[10]....
        /*0064*/ 	.word	0xffffffff


	//   ....[11]....
        /*0068*/ 	.word	0xffffffff


	//   ....[12]....
        /*006c*/ 	.word	0xffffffff


	//   ....[13]....
        /*0070*/ 	.word	0xffffffff


	//   ....[14]....
        /*0074*/ 	.word	0xffffffff


	//   ....[15]....
        /*0078*/ 	.word	0xffffffff


	//   ....[16]....
        /*007c*/ 	.word	0xffffffff


	//   ....[17]....
        /*0080*/ 	.word	0xffffffff


	//   ....[18]....
        /*0084*/ 	.word	0xffffffff


	//   ....[19]....
        /*0088*/ 	.word	0xffffffff


	//   ....[20]....
        /*008c*/ 	.word	0xffffffff


	//   ....[21]....
        /*0090*/ 	.word	0xffffffff


	//   ....[22]....
        /*0094*/ 	.word	0xffffffff


	//   ....[23]....
        /*0098*/ 	.word	0xffffffff


	//   ....[24]....
        /*009c*/ 	.word	0xffffffff


	//   ....[25]....
        /*00a0*/ 	.word	0xffffffff


	//   ....[26]....
        /*00a4*/ 	.word	0xffffffff


	//   ....[27]....
        /*00a8*/ 	.word	0xffffffff


	//   ....[28]....
        /*00ac*/ 	.word	0xffffffff


	//   ....[29]....
        /*00b0*/ 	.word	0xffffffff


	//   ....[30]....
        /*00b4*/ 	.word	0xffffffff


	//----- nvinfo : EIATTR_COOP_GROUP_INSTR_OFFSETS
	.align		4
.L_1840:
        /*00b8*/ 	.byte	0x04, 0x28
        /*00ba*/ 	.short	(.L_1842 - .L_1841)


	//   ....[0]....
.L_1841:
        /*00bc*/ 	.word	0x000023d0


	//   ....[1]....
        /*00c0*/ 	.word	0x00002400


	//   ....[2]....
        /*00c4*/ 	.word	0x00002420


	//   ....[3]....
        /*00c8*/ 	.word	0x00002440


	//   ....[4]....
        /*00cc*/ 	.word	0x00002460


	//   ....[5]....
        /*00d0*/ 	.word	0x000027a0


	//   ....[6]....
        /*00d4*/ 	.word	0x000027c0


	//   ....[7]....
        /*00d8*/ 	.word	0x000027e0


	//   ....[8]....
        /*00dc*/ 	.word	0x00002800


	//   ....[9]....
        /*00e0*/ 	.word	0x00002820


	//   ....[10]....
        /*00e4*/ 	.word	0x00002930


	//   ....[11]....
        /*00e8*/ 	.word	0x00002980


	//   ....[12]....
        /*00ec*/ 	.word	0x000029b0


	//   ....[13]....
        /*00f0*/ 	.word	0x000029d0


	//   ....[14]....
        /*00f4*/ 	.word	0x00002a50


	//   ....[15]....
        /*00f8*/ 	.word	0x00002a80


	//   ....[16]....
        /*00fc*/ 	.word	0x00002b40


	//   ....[17]....
        /*0100*/ 	.word	0x00002b60


	//   ....[18]....
        /*0104*/ 	.word	0x00002bd0


	//   ....[19]....
        /*0108*/ 	.word	0x00002c30


	//   ....[20]....
        /*010c*/ 	.word	0x00002c70


	//   ....[21]....
        /*0110*/ 	.word	0x00003550


	//   ....[22]....
        /*0114*/ 	.word	0x000035d0


	//   ....[23]....
        /*0118*/ 	.word	0x00003630


	//   ....[24]....
        /*011c*/ 	.word	0x00003690


	//   ....[25]....
        /*0120*/ 	.word	0x000036f0


	//   ....[26]....
        /*0124*/ 	.word	0x00003a70


	//   ....[27]....
        /*0128*/ 	.word	0x00003ad0


	//   ....[28]....
        /*012c*/ 	.word	0x00003b30


	//   ....[29]....
        /*0130*/ 	.word	0x00003b90


	//   ....[30]....
        /*0134*/ 	.word	0x00003c00


	//----- nvinfo : EIATTR_EXIT_INSTR_OFFSETS
	.align		4
.L_1842:
        /*0138*/ 	.byte	0x04, 0x1c
        /*013a*/ 	.short	(.L_1844 - .L_1843)


	//   ....[0]....
.L_1843:
        /*013c*/ 	.word	0x000006a0


	//   ....[1]....
        /*0140*/ 	.word	0x00003500


	//----- nvinfo : EIATTR_MAX_THREADS
	.align		4
.L_1844:
        /*0144*/ 	.byte	0x04, 0x05
        /*0146*/ 	.short	(.L_1846 - .L_1845)
.L_1845:
        /*0148*/ 	.word	0x00000100
        /*014c*/ 	.word	0x00000001
        /*0150*/ 	.word	0x00000001


	//----- nvinfo : EIATTR_CRS_STACK_SIZE
	.align		4
.L_1846:
        /*0154*/ 	.byte	0x04, 0x1e
        /*0156*/ 	.short	(.L_1848 - .L_1847)
.L_1847:
        /*0158*/ 	.word	0x00000000
.L_1848:


//--------------------- .nv.info._ZN10layer_norm31ln_parallel_residual_fwd_kernelINS_13Kernel_traitsIfffffjLj6144ELj1ELj1ELj8ELj16ENS_18Kernel_traits_baseILj6144EfffffjLj256EEEEELb0ELb1ELb1EEEvNS_9FwdParamsE --------------------------
	.section	.nv.info._ZN10layer_norm31ln_parallel_residual_fwd_kernelINS_13Kernel_traitsIfffffjLj6144ELj1ELj1ELj8ELj16ENS_18Kernel_traits_baseILj6144EfffffjLj256EEEEELb0ELb1ELb1EEEvNS_9FwdParamsE,"",@"SHT_CUDA_INFO"
	.sectionflags	@""
	.align	4


	//----- nvinfo : EIATTR_CUDA_API_VERSION
	.align		4
        /*0000*/ 	.byte	0x04, 0x37
        /*0002*/ 	.short	(.L_1850 - .L_1849)
.L_1849:
        /*0004*/ 	.word	0x00000082


	//----- nvinfo : EIATTR_SW2861232_WAR
	.align		4
.L_1850:
        /*0008*/ 	.byte	0x01, 0x35
	.zero		2


	//----- nvinfo : EIATTR_PARAM_CBANK
	.align		4
        /*000c*/ 	.byte	0x04, 0x0a
        /*000e*/ 	.short	(.L_1852 - .L_1851)
	.align		4
.L_1851:
        /*0010*/ 	.word	index@(.nv.constant0._ZN10layer_norm31ln_parallel_residual_fwd_kernelINS_13Kernel_traitsIfffffjLj6144ELj1ELj1ELj8ELj16ENS_18Kernel_traits_baseILj6144EfffffjLj256EEEEELb0ELb1ELb1EEEvNS_9FwdParamsE)
        /*0014*/ 	.short	0x0160
        /*0016*/ 	.short	0x00e8


	//----- nvinfo : EIATTR_CBANK_PARAM_SIZE
	.align		4
.L_1852:
        /*0018*/ 	.byte	0x03, 0x19
        /*001a*/ 	.short	0x00e8


	//----- nvinfo : EIATTR_KPARAM_INFO
	.align		4
        /*001c*/ 	.byte	0x04, 0x17
        /*001e*/ 	.short	(.L_1854 - .L_1853)
.L_1853:
        /*0020*/ 	.word	0x00000000
        /*0024*/ 	.short	0x0000
        /*0026*/ 	.short	0x0000
        /*0028*/ 	.byte	0x00, 0xf0, 0xa1, 0x03


	//----- nvinfo : EIATTR_MAXREG_COUNT
	.align		4
.L_1854:
        /*002c*/ 	.byte	0x03, 0x1b
        /*002e*/ 	.short	0x00ff


	//----- nvinfo : EIATTR_NUM_BARRIERS
	.align		4
        /*0030*/ 	.byte	0x02, 0x4c
        /*0032*/ 	.byte	0x01
	.zero		1


	//----- nvinfo : EIATTR_MERCURY_ISA_VERSION
	.align		4
        /*0034*/ 	.byte	0x03, 0x5f
        /*0036*/ 	.short	0x0000


	//----- nvinfo : EIATTR_COOP_GROUP_MASK_REGIDS
	.align		4
        /*0038*/ 	.byte	0x04, 0x29
        /*003a*/ 	.short	(.L_1856 - .L_1855)


	//   ....[0]....
.L_1855:
        /*003c*/ 	.word	0xffffffff


	//   ....[1]....
        /*0040*/ 	.word	0xffffffff


	//   ....[2]....
        /*0044*/ 	.word	0xffffffff


	//   ....[3]....
        /*0048*/ 	.word	0xffffffff


	//   ....[4]....
        /*004c*/ 	.word	0xffffffff


	//   ....[5]....
        /*0050*/ 	.word	0xffffffff


	//   ....[6]....
        /*0054*/ 	.word	0xffffffff


	//   ....[7]....
        /*0058*/ 	.word	0xffffffff


	//   ....[8]....
        /*005c*/ 	.word	0xffffffff


	//   ....[9]....
        /*0060*/ 	.word	0xffffffff


	//   ....[10]....
        /*0064*/ 	.word	0xffffffff


	//   ....[11]....
        /*0068*/ 	.word	0xffffffff


	//   ....[12]....
        /*006c*/ 	.word	0xffffffff


	//   ....[13]....
        /*0070*/ 	.word	0xffffffff


	//   ....[14]....
        /*0074*/ 	.word	0xffffffff


	//   ....[15]....
        /*0078*/ 	.word	0xffffffff


	//   ....[16]....
        /*007c*/ 	.word	0xffffffff


	//   ....[17]....
        /*0080*/ 	.word	0xffffffff


	//   ....[18]....
        /*0084*/ 	.word	0xffffffff


	//   ....[19]....
        /*0088*/ 	.word	0xffffffff


	//   ....[20]....
        /*008c*/ 	.word	0xffffffff


	//   ....[21]....
        /*0090*/ 	.word	0xffffffff


	//   ....[22]....
        /*0094*/ 	.word	0xffffffff


	//   ....[23]....
        /*0098*/ 	.word	0xffffffff


	//   ....[24]....
        /*009c*/ 	.word	0xffffffff


	//   ....[25]....
        /*00a0*/ 	.word	0xffffffff


	//   ....[26]....
        /*00a4*/ 	.word	0xffffffff


	//   ....[27]....
        /*00a8*/ 	.word	0xffffffff


	//   ....[28]....
        /*00ac*/ 	.word	0xffffffff


	//   ....[29]....
        /*00b0*/ 	.word	0xffffffff


	//   ....[30]....
        /*00b4*/ 	.word	0xffffffff


	//----- nvinfo : EIATTR_COOP_GROUP_INSTR_OFFSETS
	.align		4
.L_1856:
        /*00b8*/ 	.byte	0x04, 0x28
        /*00ba*/ 	.short	(.L_1858 - .L_1857)


	//   ....[0]....
.L_1857:
        /*00bc*/ 	.word	0x00001940


	//   ....[1]....
        /*00c0*/ 	.word	0x00001970


	//   ....[2]....
        /*00c4*/ 	.word	0x00001990


	//   ....[3]....
        /*00c8*/ 	.word	0x000019b0


	//   ....[4]....
        /*00cc*/ 	.word	0x000019d0


	//   ....[5]....
        /*00d0*/ 	.word	0x00001d00


	//   ....[6]....
        /*00d4*/ 	.word	0x00001d20


	//   ....[7]....
        /*00d8*/ 	.word	0x00001d40


	//   ....[8]....
        /*00dc*/ 	.word	0x00001d60


	//   ....[9]....
        /*00e0*/ 	.word	0x00001d80


	//   ....[10]....
        /*00e4*/ 	.word	0x00001e80


	//   ....[11]....
        /*00e8*/ 	.word	0x00001ed0


	//   ....[12]....
        /*00ec*/ 	.word	0x00001f00


	//   ....[13]....
        /*00f0*/ 	.word	0x00001f20


	//   ....[14]....
        /*00f4*/ 	.word	0x00001f40


	//   ....[15]....
        /*00f8*/ 	.word	0x00001fc0


	//   ....[16]....
        /*00fc*/ 	.word	0x00002010


	//   ....[17]....
        /*0100*/ 	.word	0x000020c0


	//   ....[18]....
        /*0104*/ 	.word	0x00002100


	//   ....[19]....
        /*0108*/ 	.word	0x000021e0


	//   ....[20]....
        /*010c*/ 	.word	0x00002200


	//   ....[21]....
        /*0110*/ 	.word	0x000028f0


	//   ....[22]....
        /*0114*/ 	.word	0x00002960


	//   ....[23]....
        /*0118*/ 	.word	0x000029c0


	//   ....[24]....
        /*011c*/ 	.word	0x00002a20


	//   ....[25]....
        /*0120*/ 	.word	0x00002a80


	//   ....[26]....
        /*0124*/ 	.word	0x00002df0


	//   ....[27]....
        /*0128*/ 	.word	0x00002e50


	//   ....[28]....
        /*012c*/ 	.word	0x00002eb0


	//   ....[29]....
        /*0130*/ 	.word	0x00002f10


	//   ....[30]....
        /*0134*/ 	.word	0x00002f70


	//----- nvinfo : EIATTR_EXIT_INSTR_OFFSETS
	.align		4
.L_1858:
        /*0138*/ 	.byte	0x04, 0x1c
        /*013a*/ 	.short	(.L_1860 - .L_1859)


	//   ....[0]....
.L_1859:
        /*013c*/ 	.word	0x00000200


	//   ....[1]....
        /*0140*/ 	.word	0x000028a0


	//----- nvinfo : EIATTR_MAX_THREADS
	.align		4
.L_1860:
        /*0144*/ 	.byte	0x04, 0x05
        /*0146*/ 	.short	(.L_1862 - .L_1861)
.L_1861:
        /*0148*/ 	.word	0x00000100
        /*014c*/ 	.word	0x00000001
        /*0150*/ 	.word	0x00000001


	//----- nvinfo : EIATTR_CRS_STACK_SIZE
	.align		4
.L_1862:
        /*0154*/ 	.byte	0x04, 0x1e
        /*0156*/ 	.short	(.L_1864 - .L_1863)
.L_1863:
        /*0158*/ 	.word	0x00000000
.L_1864:


//--------------------- .nv.info._ZN10layer_norm31ln_parallel_residual_fwd_kernelINS_13Kernel_traitsIfffffjLj6144ELj1ELj1ELj8ELj16ENS_18Kernel_traits_baseILj6144EfffffjLj256EEEEELb1ELb0ELb0EEEvNS_9FwdParamsE --------------------------
	.section	.nv.info._ZN10layer_norm31ln_parallel_residual_fwd_kernelINS_13Kernel_traitsIfffffjLj6144ELj1ELj1ELj8ELj16ENS_18Kernel_traits_baseILj6144EfffffjLj256EEEEELb1ELb0ELb0EEEvNS_9FwdParamsE,"",@"SHT_CUDA_INFO"
	.sectionflags	@""
	.align	4


	//----- nvinfo : EIATTR_CUDA_API_VERSION
	.align		4
        /*0000*/ 	.byte	0x04, 0x37
        /*0002*/ 	.short	(.L_1866 - .L_1865)
.L_1865:
        /*0004*/ 	.word	0x00000082


	//----- nvinfo : EIATTR_SW2861232_WAR
	.align		4
.L_1866:
        /*0008*/ 	.byte	0x01, 0x35
	.zero		2


	//----- nvinfo : EIATTR_PARAM_CBANK
	.align		4
        /*000c*/ 	.byte	0x04, 0x0a
        /*000e*/ 	.short	(.L_1868 - .L_1867)
	.align		4
.L_1867:
        /*0010*/ 	.word	index@(.nv.constant0._ZN10layer_norm31ln_parallel_residual_fwd_kernelINS_13Kernel_traitsIfffffjLj6144ELj1ELj1ELj8ELj16ENS_18Kernel_traits_baseILj6144EfffffjLj256EEEEELb1ELb0ELb0EEEvNS_9FwdParamsE)
        /*0014*/ 	.short	0x0160
        /*0016*/ 	.short	0x00e8


	//----- nvinfo : EIATTR_CBANK_PARAM_SIZE
	.align		4
.L_1868:
        /*0018*/ 	.byte	0x03, 0x19
        /*001a*/ 	.short	0x00e8


	//----- nvinfo : EIATTR_KPARAM_INFO
	.align		4
        /*001c*/ 	.byte	0x04, 0x17
        /*001e*/ 	.short	(.L_1870 - .L_1869)
.L_1869:
        /*0020*/ 	.word	0x00000000
        /*0024*/ 	.short	0x0000
        /*0026*/ 	.short	0x0000
        /*0028*/ 	.byte	0x00, 0xf0, 0xa1, 0x03


	//----- nvinfo : EIATTR_MAXREG_COUNT
	.align		4
.L_1870:
        /*002c*/ 	.byte	0x03, 0x1b
        /*002e*/ 	.short	0x00ff


	//----- nvinfo : EIATTR_NUM_BARRIERS
	.align		4
        /*0030*/ 	.byte	0x02, 0x4c
        /*0032*/ 	.byte	0x01
	.zero		1


	//----- nvinfo : EIATTR_MERCURY_ISA_VERSION
	.align		4
        /*0034*/ 	.byte	0x03, 0x5f
        /*0036*/ 	.short	0x0000


	//----- nvinfo : EIATTR_COOP_GROUP_MASK_REGIDS
	.align		4
        /*0038*/ 	.byte	0x04, 0x29
        /*003a*/ 	.short	(.L_1872 - .L_1871)


	//   ....[0]....
.L_1871:
        /*003c*/ 	.word	0xffffffff


	//   ....[1]....
        /*0040*/ 	.word	0xffffffff


	//   ....[2]....
        /*0044*/ 	.word	0xffffffff


	//   ....[3]....
        /*0048*/ 	.word	0xffffffff


	//   ....[4]....
        /*004c*/ 	.word	0xffffffff


	//   ....[5]....
        /*0050*/ 	.word	0xffffffff


	//   ....[6]....
        /*0054*/ 	.word	0xffffffff


	//   ....[7]....
        /*0058*/ 	.word	0xffffffff


	//   ....[8]....
        /*005c*/ 	.word	0xffffffff


	//   ....[9]....
        /*0060*/ 	.word	0xffffffff


	//   ....[10]....
        /*0064*/ 	.word	0xffffffff


	//   ....[11]....
        /*0068*/ 	.word	0xffffffff


	//   ....[12]....
        /*006c*/ 	.word	0xffffffff


	//   ....[13]....
        /*0070*/ 	.word	0xffffffff


	//   ....[14]....
        /*0074*/ 	.word	0xffffffff


	//   ....[15]....
        /*0078*/ 	.word	0xffffffff


	//   ....[16]....
        /*007c*/ 	.word	0xffffffff


	//   ....[17]....
        /*0080*/ 	.word	0xffffffff


	//   ....[18]....
        /*0084*/ 	.word	0xffffffff


	//   ....[19]....
        /*0088*/ 	.word	0xffffffff


	//   ....[20]....
        /*008c*/ 	.word	0xffffffff


	//   ....[21]....
        /*0090*/ 	.word	0xffffffff


	//   ....[22]....
        /*0094*/ 	.word	0xffffffff


	//   ....[23]....
        /*0098*/ 	.word	0xffffffff


	//   ....[24]....
        /*009c*/ 	.word	0xffffffff


	//   ....[25]....
        /*00a0*/ 	.word	0xffffffff


	//   ....[26]....
        /*00a4*/ 	.word	0xffffffff


	//   ....[27]....
        /*00a8*/ 	.word	0xffffffff


	//   ....[28]....
        /*00ac*/ 	.word	0xffffffff


	//   ....[29]....
        /*00b0*/ 	.word	0xffffffff


	//   ....[30]....
        /*00b4*/ 	.word	0xffffffff


	//----- nvinfo : EIATTR_COOP_GROUP_INSTR_OFFSETS
	.align		4
.L_1872:
        /*00b8*/ 	.byte	0x04, 0x28
        /*00ba*/ 	.short	(.L_1874 - .L_1873)


	//   ....[0]....
.L_1873:
        /*00bc*/ 	.word	0x000126f0


	//   ....[1]....
        /*00c0*/ 	.word	0x00012720


	//   ....[2]....
        /*00c4*/ 	.word	0x00012750


	//   ....[3]....
        /*00c8*/ 	.word	0x00012770


	//   ....[4]....
        /*00cc*/ 	.word	0x00012790


	//   ....[5]....
        /*00d0*/ 	.word	0x00012ad0


	//   ....[6]....
        /*00d4*/ 	.word	0x00012af0


	//   ....[7]....
        /*00d8*/ 	.word	0x00012b10


	//   ....[8]....
        /*00dc*/ 	.word	0x00012b30


	//   ....[9]....
        /*00e0*/ 	.word	0x00012b50


	//   ....[10]....
        /*00e4*/ 	.word	0x00012c70


	//   ....[11]....
        /*00e8*/ 	.word	0x00012cc0


	//   ....[12]....
        /*00ec*/ 	.word	0x00012d00


	//   ....[13]....
        /*00f0*/ 	.word	0x00012d20


	//   ....[14]....
        /*00f4*/ 	.word	0x00012d30


	//   ....[15]....
        /*00f8*/ 	.word	0x00012dd0


	//   ....[16]....
        /*00fc*/ 	.word	0x00012e20


	//   ....[17]....
        /*0100*/ 	.word	0x00012eb0


	//   ....[18]....
        /*0104*/ 	.word	0x00012f00


	//   ....[19]....
        /*0108*/ 	.word	0x00012f90


	//   ....[20]....
        /*010c*/ 	.word	0x00012fb0


	//   ....[21]....
        /*0110*/ 	.word	0x00013ad0


	//   ....[22]....
        /*0114*/ 	.word	0x00013b40


	//   ....[23]....
        /*0118*/ 	.word	0x00013ba0


	//   ....[24]....
        /*011c*/ 	.word	0x00013c00


	//   ....[25]....
        /*0120*/ 	.word	0x00013c60


	//   ....[26]....
        /*0124*/ 	.word	0x00013ff0


	//   ....[27]....
        /*0128*/ 	.word	0x00014050


	//   ....[28]....
        /*012c*/ 	.word	0x000140b0


	//   ....[29]....
        /*0130*/ 	.word	0x00014110


	//   ....[30]....
        /*0134*/ 	.word	0x00014180


	//----- nvinfo : EIATTR_EXIT_INSTR_OFFSETS
	.align		4
.L_1874:
        /*0138*/ 	.byte	0x04, 0x1c
        /*013a*/ 	.short	(.L_1876 - .L_1875)


	//   ....[0]....
.L_1875:
        /*013c*/ 	.word	0x00000e30


	//   ....[1]....
        /*0140*/ 	.word	0x00013a80


	//----- nvinfo : EIATTR_MAX_THREADS
	.align		4
.L_1876:
        /*0144*/ 	.byte	0x04, 0x05
        /*0146*/ 	.short	(.L_1878 - .L_1877)
.L_1877:
        /*0148*/ 	.word	0x00000100
        /*014c*/ 	.word	0x00000001
        /*0150*/ 	.word	0x00000001


	//----- nvinfo : EIATTR_CRS_STACK_SIZE
	.align		4
.L_1878:
        /*0154*/ 	.byte	0x04, 0x1e
        /*0156*/ 	.short	(.L_1880 - .L_1879)
.L_1879:
        /*0158*/ 	.word	0x00000000
.L_1880:


//--------------------- .nv.info._ZN10layer_norm31ln_parallel_residual_fwd_kernelINS_13Kernel_traitsIfffffjLj6144ELj1ELj1ELj8ELj16ENS_18Kernel_traits_baseILj6144EfffffjLj256EEEEELb1ELb0ELb1EEEvNS_9FwdParamsE --------------------------
	.section	.nv.info._ZN10layer_norm31ln_parallel_residual_fwd_kernelINS_13Kernel_traitsIfffffjLj6144ELj1ELj1ELj8ELj16ENS_18Kernel_traits_baseILj6144EfffffjLj256EEEEELb1ELb0ELb1EEEvNS_9FwdParamsE,"",@"SHT_CUDA_INFO"
	.sectionflags	@""
	.align	4


	//----- nvinfo : EIATTR_CUDA_API_VERSION
	.align		4
        /*0000*/ 	.byte	0x04, 0x37
        /*0002*/ 	.short	(.L_1882 - .L_1881)
.L_1881:
        /*0004*/ 	.word	0x00000082


	//----- nvinfo : EIATTR_SW2861232_WAR
	.align		4
.L_1882:
        /*0008*/ 	.byte	0x01, 0x35
	.zero		2


	//----- nvinfo : EIATTR_PARAM_CBANK
	.align		4
        /*000c*/ 	.byte	0x04, 0x0a
        /*000e*/ 	.short	(.L_1884 - .L_1883)
	.align		4
.L_1883:
        /*0010*/ 	.word	index@(.nv.constant0._ZN10layer_norm31ln_parallel_residual_fwd_kernelINS_13Kernel_traitsIfffffjLj6144ELj1ELj1ELj8ELj16ENS_18Kernel_traits_baseILj6144EfffffjLj256EEEEELb1ELb0ELb1EEEvNS_9FwdParamsE)
        /*0014*/ 	.short	0x0160
        /*0016*/ 	.short	0x00e8


	//----- nvinfo : EIATTR_CBANK_PARAM_SIZE
	.align		4
.L_1884:
        /*0018*/ 	.byte	0x03, 0x19
        /*001a*/ 	.short	0x00e8


	//----- nvinfo : EIATTR_KPARAM_INFO
	.align		4
        /*001c*/ 	.byte	0x04, 0x17
        /*001e*/ 	.short	(.L_1886 - .L_1885)
.L_1885:
        /*0020*/ 	.word	0x00000000
        /*0024*/ 	.short	0x0000
        /*0026*/ 	.short	0x0000
        /*0028*/ 	.byte	0x00, 0xf0, 0xa1, 0x03


	//----- nvinfo : EIATTR_MAXREG_COUNT
	.align		4
.L_1886:
        /*002c*/ 	.byte	0x03, 0x1b
        /*002e*/ 	.short	0x00ff


	//----- nvinfo : EIATTR_NUM_BARRIERS
	.align		4
        /*0030*/ 	.byte	0x02, 0x4c
        /*0032*/ 	.byte	0x01
	.zero		1


	//----- nvinfo : EIATTR_MERCURY_ISA_VERSION
	.align		4
        /*0034*/ 	.byte	0x03, 0x5f
        /*0036*/ 	.short	0x0000


	//----- nvinfo : EIATTR_COOP_GROUP_MASK_REGIDS
	.align		4
        /*0038*/ 	.byte	0x04, 0x29
        /*003a*/ 	.short	(.L_1888 - .L_1887)


	//   ....[0]....
.L_1887:
        /*003c*/ 	.word	0xffffffff


	//   ....[1]....
        /*0040*/ 	.word	0xffffffff


	//   ....[2]....
        /*0044*/ 	.word	0xffffffff


	//   ....[3]....
        /*0048*/ 	.word	0xffffffff


	//   ....[4]....
        /*004c*/ 	.word	0xffffffff


	//   ....[5]....
        /*0050*/ 	.word	0xffffffff


	//   ....[6]....
        /*0054*/ 	.word	0xffffffff


	//   ....[7]....
        /*0058*/ 	.word	0xffffffff


	//   ....[8]....
        /*005c*/ 	.word	0xffffffff


	//   ....[9]....
        /*0060*/ 	.word	0xffffffff


	//   ....[10]....
        /*0064*/ 	.word	0xffffffff


	//   ....[11]....
        /*0068*/ 	.word	0xffffffff


	//   ....[12]....
        /*006c*/ 	.word	0xffffffff


	//   ....[13]....
        /*0070*/ 	.word	0xffffffff


	//   ....[14]....
        /*0074*/ 	.word	0xffffffff


	//   ....[15]....
        /*0078*/ 	.word	0xffffffff


	//   ....[16]....
        /*007c*/ 	.word	0xffffffff


	//   ....[17]....
        /*0080*/ 	.word	0xffffffff


	//   ....[18]....
        /*0084*/ 	.word	0xffffffff


	//   ....[19]....
        /*0088*/ 	.word	0xffffffff


	//   ....[20]....
        /*008c*/ 	.word	0xffffffff


	//   ....[21]....
        /*0090*/ 	.word	0xffffffff


	//   ....[22]....
        /*0094*/ 	.word	0xffffffff


	//   ....[23]....
        /*0098*/ 	.word	0xffffffff


	//   ....[24]....
        /*009c*/ 	.word	0xffffffff


	//   ....[25]....
        /*00a0*/ 	.word	0xffffffff


	//   ....[26]....
        /*00a4*/ 	.word	0xffffffff


	//   ....[27]....
        /*00a8*/ 	.word	0xffffffff


	//   ....[28]....
        /*00ac*/ 	.word	0xffffffff


	//   ....[29]....
        /*00b0*/ 	.word	0xffffffff


	//   ....[30]....
        /*00b4*/ 	.word	0xffffffff


	//----- nvinfo : EIATTR_COOP_GROUP_INSTR_OFFSETS
	.align		4
.L_1888:
        /*00b8*/ 	.byte	0x04, 0x28
        /*00ba*/ 	.short	(.L_1890 - .L_1889)


	//   ....[0]....
.L_1889:
        /*00bc*/ 	.word	0x00011820


	//   ....[1]....
        /*00c0*/ 	.word	0x00011850


	//   ....[2]....
        /*00c4*/ 	.word	0x00011870


	//   ....[3]....
        /*00c8*/ 	.word	0x00011890


	//   ....[4]....
        /*00cc*/ 	.word	0x000118b0


	//   ....[5]....
        /*00d0*/ 	.word	0x00011be0


	//   ....[6]....
        /*00d4*/ 	.word	0x00011c00


	//   ....[7]....
        /*00d8*/ 	.word	0x00011c20


	//   ....[8]....
        /*00dc*/ 	.word	0x00011c40


	//   ....[9]....
        /*00e0*/ 	.word	0x00011c60


	//   ....[10]....
        /*00e4*/ 	.word	0x00011d80


	//   ....[11]....
        /*00e8*/ 	.word	0x00011db0


	//   ....[12]....
        /*00ec*/ 	.word	0x00011dd0


	//   ....[13]....
        /*00f0*/ 	.word	0x00011de0


	//   ....[14]....
        /*00f4*/ 	.word	0x00011e70


	//   ....[15]....
        /*00f8*/ 	.word	0x00011ea0


	//   ....[16]....
        /*00fc*/ 	.word	0x00011ee0


	//   ....[17]....
        /*0100*/ 	.word	0x00011fa0


	//   ....[18]....
        /*0104*/ 	.word	0x00011ff0


	//   ....[19]....
        /*0108*/ 	.word	0x000120a0


	//   ....[20]....
        /*010c*/ 	.word	0x00012100


	//   ....[21]....
        /*0110*/ 	.word	0x00012a70


	//   ....[22]....
        /*0114*/ 	.word	0x00012ae0


	//   ....[23]....
        /*0118*/ 	.word	0x00012b40


	//   ....[24]....
        /*011c*/ 	.word	0x00012ba0


	//   ....[25]....
        /*0120*/ 	.word	0x00012c00


	//   ....[26]....
        /*0124*/ 	.word	0x00012f70


	//   ....[27]....
        /*0128*/ 	.word	0x00012fd0


	//   ....[28]....
        /*012c*/ 	.word	0x00013030


	//   ....[29]....
        /*0130*/ 	.word	0x00013090


	//   ....[30]....
        /*0134*/ 	.word	0x000130f0


	//----- nvinfo : EIATTR_EXIT_INSTR_OFFSETS
	.align		4
.L_1890:
        /*0138*/ 	.byte	0x04, 0x1c
        /*013a*/ 	.short	(.L_1892 - .L_1891)


	//   ....[0]....
.L_1891:
        /*013c*/ 	.word	0x00000440


	//   ....[1]....
        /*0140*/ 	.word	0x00012a20


	//----- nvinfo : EIATTR_MAX_THREADS
	.align		4
.L_1892:
        /*0144*/ 	.byte	0x04, 0x05
        /*0146*/ 	.short	(.L_1894 - .L_1893)
.L_1893:
        /*0148*/ 	.word	0x00000100
        /*014c*/ 	.word	0x00000001
        /*0150*/ 	.word	0x00000001


	//----- nvinfo : EIATTR_CRS_STACK_SIZE
	.align		4
.L_1894:
        /*0154*/ 	.byte	0x04, 0x1e
        /*0156*/ 	.short	(.L_1896 - .L_1895)
.L_1895:
        /*0158*/ 	.word	0x00000000
.L_1896:


//--------------------- .nv.info._ZN10layer_norm31ln_parallel_residual_fwd_kernelINS_13Kernel_traitsIfffffjLj6144ELj1ELj1ELj8ELj16ENS_18Kernel_traits_baseILj6144EfffffjLj256EEEEELb1ELb1ELb0EEEvNS_9FwdParamsE --------------------------
	.section	.nv.info._ZN10layer_norm31ln_parallel_residual_fwd_kernelINS_13Kernel_traitsIfffffjLj6144ELj1ELj1ELj8ELj16ENS_18Kernel_traits_baseILj6144EfffffjLj256EEEEELb1ELb1ELb0EEEvNS_9FwdParamsE,"",@"SHT_CUDA_INFO"
	.sectionflags	@""
	.align	4


	//----- nvinfo : EIATTR_CUDA_API_VERSION
	.align		4
        /*0000*/ 	.byte	0x04, 0x37
        /*0002*/ 	.short	(.L_1898 - .L_1897)
.L_1897:
        /*0004*/ 	.word	0x00000082


	//----- nvinfo : EIATTR_SW2861232_WAR
	.align		4
.L_1898:
        /*0008*/ 	.byte	0x01, 0x35
	.zero		2


	//----- nvinfo : EIATTR_PARAM_CBANK
	.align		4
        /*000c*/ 	.byte	0x04, 0x0a
        /*000e*/ 	.short	(.L_1900 - .L_1899)
	.align		4
.L_1899:
        /*0010*/ 	.word	index@(.nv.constant0._ZN10layer_norm31ln_parallel_residual_fwd_kernelINS_13Kernel_traitsIfffffjLj6144ELj1ELj1ELj8ELj16ENS_18Kernel_traits_baseILj6144EfffffjLj256EEEEELb1ELb1ELb0EEEvNS_9FwdParamsE)
        /*0014*/ 	.short	0x0160
        /*0016*/ 	.short	0x00e8


	//----- nvinfo : EIATTR_CBANK_PARAM_SIZE
	.align		4
.L_1900:
        /*0018*/ 	.byte	0x03, 0x19
        /*001a*/ 	.short	0x00e8


	//----- nvinfo : EIATTR_KPARAM_INFO
	.align		4
        /*001c*/ 	.byte	0x04, 0x17
        /*001e*/ 	.short	(.L_1902 - .L_1901)
.L_1901:
        /*0020*/ 	.word	0x00000000
        /*0024*/ 	.short	0x0000
        /*0026*/ 	.short	0x0000
        /*0028*/ 	.byte	0x00, 0xf0, 0xa1, 0x03


	//----- nvinfo : EIATTR_MAXREG_COUNT
	.align		4
.L_1902:
        /*002c*/ 	.byte	0x03, 0x1b
        /*002e*/ 	.short	0x00ff


	//----- nvinfo : EIATTR_NUM_BARRIERS
	.align		4
        /*0030*/ 	.byte	0x02, 0x4c
        /*0032*/ 	.byte	0x01
	.zero		1


	//----- nvinfo : EIATTR_MERCURY_ISA_VERSION
	.align		4
        /*0034*/ 	.byte	0x03, 0x5f
        /*0036*/ 	.short	0x0000


	//----- nvinfo : EIATTR_COOP_GROUP_MASK_REGIDS
	.align		4
        /*0038*/ 	.byte	0x04, 0x29
        /*003a*/ 	.short	(.L_1904 - .L_1903)


	//   ....[0]....
.L_1903:
        /*003c*/ 	.word	0xffffffff


	//   ....[1]....
        /*0040*/ 	.word	0xffffffff


	//   ....[2]....
        /*0044*/ 	.word	0xffffffff


	//   ....[3]....
        /*0048*/ 	.word	0xffffffff


	//   ....[4]....
        /*004c*/ 	.word	0xffffffff


	//   ....[5]....
        /*0050*/ 	.word	0xffffffff


	//   ....[6]....
        /*0054*/ 	.word	0xffffffff


	//   ....[7]....
        /*0058*/ 	.word	0xffffffff


	//   ....[8]....
        /*005c*/ 	.word	0xffffffff


	//   ....[9]....
        /*0060*/ 	.word	0xffffffff


	//   ....[10]....
        /*0064*/ 	.word	0xffffffff


	//   ....[11]....
        /*0068*/ 	.word	0xffffffff


	//   ....[12]....
        /*006c*/ 	.word	0xffffffff


	//   ....[13]....
        /*0070*/ 	.word	0xffffffff


	//   ....[14]....
        /*0074*/ 	.word	0xffffffff


	//   ....[15]....
        /*0078*/ 	.word	0xffffffff


	//   ....[16]....
        /*007c*/ 	.word	0xffffffff


	//   ....[17]....
        /*0080*/ 	.word	0xffffffff


	//   ....[18]....
        /*0084*/ 	.word	0xffffffff


	//   ....[19]....
        /*0088*/ 	.word	0xffffffff


	//   ....[20]....
        /*008c*/ 	.word	0xffffffff


	//   ....[21]....
        /*0090*/ 	.word	0xffffffff


	//   ....[22]....
        /*0094*/ 	.word	0xffffffff


	//   ....[23]....
        /*0098*/ 	.word	0xffffffff


	//   ....[24]....
        /*009c*/ 	.word	0xffffffff


	//   ....[25]....
        /*00a0*/ 	.word	0xffffffff


	//   ....[26]....
        /*00a4*/ 	.word	0xffffffff


	//   ....[27]....
        /*00a8*/ 	.word	0xffffffff


	//   ....[28]....
        /*00ac*/ 	.word	0xffffffff


	//   ....[29]....
        /*00b0*/ 	.word	0xffffffff


	//   ....[30]....
        /*00b4*/ 	.word	0xffffffff


	//----- nvinfo : EIATTR_COOP_GROUP_INSTR_OFFSETS
	.align		4
.L_1904:
        /*00b8*/ 	.byte	0x04, 0x28
        /*00ba*/ 	.short	(.L_1906 - .L_1905)


	//   ....[0]....
.L_1905:
        /*00bc*/ 	.word	0x00012290


	//   ....[1]....
        /*00c0*/ 	.word	0x000122c0


	//   ....[2]....
        /*00c4*/ 	.word	0x000122f0


	//   ....[3]....
        /*00c8*/ 	.word	0x00012310


	//   ....[4]....
        /*00cc*/ 	.word	0x00012330


	//   ....[5]....
        /*00d0*/ 	.word	0x00012670


	//   ....[6]....
        /*00d4*/ 	.word	0x00012690


	//   ....[7]....
        /*00d8*/ 	.word	0x000126b0


	//   ....[8]....
        /*00dc*/ 	.word	0x000126d0


	//   ....[9]....
        /*00e0*/ 	.word	0x000126f0


	//   ....[10]....
        /*00e4*/ 	.word	0x00012810


	//   ....[11]....
        /*00e8*/ 	.word	0x00012860


	//   ....[12]....
        /*00ec*/ 	.word	0x00012880


	//   ....[13]....
        /*00f0*/ 	.word	0x000128b0


	//   ....[14]....
        /*00f4*/ 	.word	0x00012930


	//   ....[15]....
        /*00f8*/ 	.word	0x00012980


	//   ....[16]....
        /*00fc*/ 	.word	0x000129a0


	//   ....[17]....
        /*0100*/ 	.word	0x00012a20


	//   ....[18]....
        /*0104*/ 	.word	0x00012a80


	//   ....[19]....
        /*0108*/ 	.word	0x00012b40


	//   ....[20]....
        /*010c*/ 	.word	0x00012b50


	//   ....[21]....
        /*0110*/ 	.word	0x00013430


	//   ....[22]....
        /*0114*/ 	.word	0x000134a0


	//   ....[23]....
        /*0118*/ 	.word	0x00013500


	//   ....[24]....
        /*011c*/ 	.word	0x00013560


	//   ....[25]....
        /*0120*/ 	.word	0x000135c0


	//   ....[26]....
        /*0124*/ 	.word	0x00013950


	//   ....[27]....
        /*0128*/ 	.word	0x000139b0


	//   ....[28]....
        /*012c*/ 	.word	0x00013a10


	//   ....[29]....
        /*0130*/ 	.word	0x00013a70


	//   ....[30]....
        /*0134*/ 	.word	0x00013ae0


	//----- nvinfo : EIATTR_EXIT_INSTR_OFFSETS
	.align		4
.L_1906:
        /*0138*/ 	.byte	0x04, 0x1c
        /*013a*/ 	.short	(.L_1908 - .L_1907)


	//   ....[0]....
.L_1907:
        /*013c*/ 	.word	0x00000b20


	//   ....[1]....
        /*0140*/ 	.word	0x000133e0


	//----- nvinfo : EIATTR_MAX_THREADS
	.align		4
.L_1908:
        /*0144*/ 	.byte	0x04, 0x05
        /*0146*/ 	.short	(.L_1910 - .L_1909)
.L_1909:
        /*0148*/ 	.word	0x00000100
        /*014c*/ 	.word	0x00000001
        /*0150*/ 	.word	0x00000001


	//----- nvinfo : EIATTR_CRS_STACK_SIZE
	.align		4
.L_1910:
        /*0154*/ 	.byte	0x04, 0x1e
        /*0156*/ 	.short	(.L_1912 - .L_1911)
.L_1911:
        /*0158*/ 	.word	0x00000000
.L_1912:


//--------------------- .nv.info._ZN10layer_norm31ln_parallel_residual_fwd_kernelINS_13Kernel_traitsIfffffjLj6144ELj1ELj1ELj8ELj16ENS_18Kernel_traits_baseILj6144EfffffjLj256EEEEELb1ELb1ELb1EEEvNS_9FwdParamsE --------------------------
	.section	.nv.info._ZN10layer_norm31ln_parallel_residual_fwd_kernelINS_13Kernel_traitsIfffffjLj6144ELj1ELj1ELj8ELj16ENS_18Kernel_traits_baseILj6144EfffffjLj256EEEEELb1ELb1ELb1EEEvNS_9FwdParamsE,"",@"SHT_CUDA_INFO"
	.sectionflags	@""
	.align	4


	//----- nvinfo : EIATTR_CUDA_API_VERSION
	.align		4
        /*0000*/ 	.byte	0x04, 0x37
        /*0002*/ 	.short	(.L_1914 - .L_1913)
.L_1913:
        /*0004*/ 	.word	0x00000082


	//----- nvinfo : EIATTR_SW2861232_WAR
	.align		4
.L_1914:
        /*0008*/ 	.byte	0x01, 0x35
	.zero		2


	//----- nvinfo : EIATTR_PARAM_CBANK
	.align		4
        /*000c*/ 	.byte	0x04, 0x0a
        /*000e*/ 	.short	(.L_1916 - .L_1915)
	.align		4
.L_1915:
        /*0010*/ 	.word	index@(.nv.constant0._ZN10layer_norm31ln_parallel_residual_fwd_kernelINS_13Kernel_traitsIfffffjLj6144ELj1ELj1ELj8ELj16ENS_18Kernel_traits_baseILj6144EfffffjLj256EEEEELb1ELb1ELb1EEEvNS_9FwdParamsE)
        /*0014*/ 	.short	0x0160
        /*0016*/ 	.short	0x00e8


	//----- nvinfo : EIATTR_CBANK_PARAM_SIZE
	.align		4
.L_1916:
        /*0018*/ 	.byte	0x03, 0x19
        /*001a*/ 	.short	0x00e8


	//----- nvinfo : EIATTR_KPARAM_INFO
	.align		4
        /*001c*/ 	.byte	0x04, 0x17
        /*001e*/ 	.short	(.L_1918 - .L_1917)
.L_1917:
        /*0020*/ 	.word	0x00000000
        /*0024*/ 	.short	0x0000
        /*0026*/ 	.short	0x0000
        /*0028*/ 	.byte	0x00, 0xf0, 0xa1, 0x03


	//----- nvinfo : EIATTR_MAXREG_COUNT
	.align		4
.L_1918:
        /*002c*/ 	.byte	0x03, 0x1b
        /*002e*/ 	.short	0x00ff


	//----- nvinfo : EIATTR_NUM_BARRIERS
	.align		4
        /*0030*/ 	.byte	0x02, 0x4c
        /*0032*/ 	.byte	0x01
	.zero		1


	//----- nvinfo : EIATTR_MERCURY_ISA_VERSION
	.align		4
        /*0034*/ 	.byte	0x03, 0x5f
        /*0036*/ 	.short	0x0000


	//----- nvinfo : EIATTR_COOP_GROUP_MASK_REGIDS
	.align		4
        /*0038*/ 	.byte	0x04, 0x29
        /*003a*/ 	.short	(.L_1920 - .L_1919)


	//   ....[0]....
.L_1919:
        /*003c*/ 	.word	0xffffffff


	//   ....[1]....
        /*0040*/ 	.word	0xffffffff


	//   ....[2]....
        /*0044*/ 	.word	0xffffffff


	//   ....[3]....
        /*0048*/ 	.word	0xffffffff


	//   ....[4]....
        /*004c*/ 	.word	0xffffffff


	//   ....[5]....
        /*0050*/ 	.word	0xffffffff


	//   ....[6]....
        /*0054*/ 	.word	0xffffffff


	//   ....[7]....
        /*0058*/ 	.word	0xffffffff


	//   ....[8]....
        /*005c*/ 	.word	0xffffffff


	//   ....[9]....
        /*0060*/ 	.word	0xffffffff


	//   ....[10]....
        /*0064*/ 	.word	0xffffffff


	//   ....[11]....
        /*0068*/ 	.word	0xffffffff


	//   ....[12]....
        /*006c*/ 	.word	0xffffffff


	//   ....[13]....
        /*0070*/ 	.word	0xffffffff


	//   ....[14]....
        /*0074*/ 	.word	0xffffffff


	//   ....[15]....
        /*0078*/ 	.word	0xffffffff


	//   ....[16]....
        /*007c*/ 	.word	0xffffffff


	//   ....[17]....
        /*0080*/ 	.word	0xffffffff


	//   ....[18]....
        /*0084*/ 	.word	0xffffffff


	//   ....[19]....
        /*0088*/ 	.word	0xffffffff


	//   ....[20]....
        /*008c*/ 	.word	0xffffffff


	//   ....[21]....
        /*0090*/ 	.word	0xffffffff


	//   ....[22]....
        /*0094*/ 	.word	0xffffffff


	//   ....[23]....
        /*0098*/ 	.word	0xffffffff


	//   ....[24]....
        /*009c*/ 	.word	0xffffffff


	//   ....[25]....
        /*00a0*/ 	.word	0xffffffff


	//   ....[26]....
        /*00a4*/ 	.word	0xffffffff


	//   ....[27]....
        /*00a8*/ 	.word	0xffffffff


	//   ....[28]....
        /*00ac*/ 	.word	0xffffffff


	//   ....[29]....
        /*00b0*/ 	.word	0xffffffff


	//   ....[30]....
        /*00b4*/ 	.word	0xffffffff


	//----- nvinfo : EIATTR_COOP_GROUP_INSTR_OFFSETS
	.align		4
.L_1920:
        /*00b8*/ 	.byte	0x04, 0x28
        /*00ba*/ 	.short	(.L_1922 - .L_1921)


	//   ....[0]....
.L_1921:
        /*00bc*/ 	.word	0x00011400


	//   ....[1]....
        /*00c0*/ 	.word	0x00011430


	//   ....[2]....
        /*00c4*/ 	.word	0x00011450


	//   ....[3]....
        /*00c8*/ 	.word	0x00011470


	//   ....[4]....
        /*00cc*/ 	.word	0x00011490


	//   ....[5]....
        /*00d0*/ 	.word	0x000117c0


	//   ....[6]....
        /*00d4*/ 	.word	0x000117e0


	//   ....[7]....
        /*00d8*/ 	.word	0x00011800


	//   ....[8]....
        /*00dc*/ 	.word	0x00011820


	//   ....[9]....
        /*00e0*/ 	.word	0x00011840


	//   ....[10]....
        /*00e4*/ 	.word	0x00011950


	//   ....[11]....
        /*00e8*/ 	.word	0x000119c0


	//   ....[12]....
        /*00ec*/ 	.word	0x000119f0


	//   ....[13]....
        /*00f0*/ 	.word	0x00011a00


	//   ....[14]....
        /*00f4*/ 	.word	0x00011aa0


	//   ....[15]....
        /*00f8*/ 	.word	0x00011ad0


	//   ....[16]....
        /*00fc*/ 	.word	0x00011af0


	//   ....[17]....
        /*0100*/ 	.word	0x00011ba0


	//   ....[18]....
        /*0104*/ 	.word	0x00011bf0


	//   ....[19]....
        /*0108*/ 	.word	0x00011cb0


	//   ....[20]....
        /*010c*/ 	.word	0x00011ce0


	//   ....[21]....
        /*0110*/ 	.word	0x000123b0


	//   ....[22]....
        /*0114*/ 	.word	0x00012420


	//   ....[23]....
        /*0118*/ 	.word	0x00012480


	//   ....[24]....
        /*011c*/ 	.word	0x000124e0


	//   ....[25]....
        /*0120*/ 	.word	0x00012540


	//   ....[26]....
        /*0124*/ 	.word	0x000128b0


	//   ....[27]....
        /*0128*/ 	.word	0x00012910


	//   ....[28]....
        /*012c*/ 	.word	0x00012970


	//   ....[29]....
        /*0130*/ 	.word	0x000129d0


	//   ....[30]....
        /*0134*/ 	.word	0x00012a30


	//----- nvinfo : EIATTR_EXIT_INSTR_OFFSETS
	.align		4
.L_1922:
        /*0138*/ 	.byte	0x04, 0x1c
        /*013a*/ 	.short	(.L_1924 - .L_1923)


	//   ....[0]....
.L_1923:
        /*013c*/ 	.word	0x00000660


	//   ....[1]....
        /*0140*/ 	.word	0x00012360


	//----- nvinfo : EIATTR_MAX_THREADS
	.align		4
.L_1924:
        /*0144*/ 	.byte	0x04, 0x05
        /*0146*/ 	.short	(.L_1926 - .L_1925)
.L_1925:
        /*0148*/ 	.word	0x00000100
        /*014c*/ 	.word	0x00000001
        /*0150*/ 	.word	0x00000001


	//----- nvinfo : EIATTR_CRS_STACK_SIZE
	.align		4
.L_1926:
        /*0154*/ 	.byte	0x04, 0x1e
        /*0156*/ 	.short	(.L_1928 - .L_1927)
.L_1927:
        /*0158*/ 	.word	0x00000000
.L_1928:


//--------------------- .nv.callgraph             --------------------------
	.section	.nv.callgraph,"",@"SHT_CUDA_CALLGRAPH"
	.align	4
	.sectionentsize	8
	.align		4
        /*0000*/ 	.word	0x00000000
	.align		4
        /*0004*/ 	.word	0xffffffff
	.align		4
        /*0008*/ 	.word	0x00000000
	.align		4
        /*000c*/ 	.word	0xfffffffe
	.align		4
        /*0010*/ 	.word	0x00000000
	.align		4
        /*0014*/ 	.word	0xfffffffd
	.align		4
        /*0018*/ 	.word	0x00000000
	.align		4
        /*001c*/ 	.word	0xfffffffc


//--------------------- .nv.rel.action            --------------------------
	.section	.nv.rel.action,"",@"SHT_CUDA_RELOCINFO"
	.align	8
	.sectionentsize	8
        /*0000*/ 	.byte	0x73, 0x00, 0x00, 0x00, 0x00, 0x00, 0x00, 0x00, 0x00, 0x00, 0x00, 0x11, 0x25, 0x00, 0x05, 0x36


//--------------------- .nv.constant4             --------------------------
	.section	.nv.constant4,"a",@progbits
	.align	8
	.align		8
.nv.constant4:
        /*0000*/ 	.dword	precalc_xorwow_matrix
	.align		8
        /*0008*/ 	.dword	precalc_xorwow_offset_matrix
	.align		8
        /*0010*/ 	.dword	mrg32k3aM1
	.align		8
        /*0018*/ 	.dword	mrg32k3aM2
	.align		8
        /*0020*/ 	.dword	mrg32k3aM1SubSeq
	.align		8
        /*0028*/ 	.dword	mrg32k3aM2SubSeq
	.align		8
        /*0030*/ 	.dword	mrg32k3aM1Seq
	.align		8
        /*0038*/ 	.dword	mrg32k3aM2Seq


//--------------------- .nv.constant3             --------------------------
	.section	.nv.constant3,"a",@progbits
	.align	8
.nv.constant3:
	.type		__cr_lgamma_table,@object
	.size		__cr_lgamma_table,(.L_8 - __cr_lgamma_table)
__cr_lgamma_table:
        /*0000*/ 	.byte	0x00, 0x00, 0x00, 0x00, 0x00, 0x00, 0x00, 0x00, 0x00, 0x00, 0x00, 0x00, 0x00, 0x00, 0x00, 0x00
        /*0010*/ 	.byte	0xef, 0x39, 0xfa, 0xfe, 0x42, 0x2e, 0xe6, 0x3f, 0x02, 0x20, 0x2a, 0xfa, 0x0b, 0xab, 0xfc, 0x3f
        /*0020*/ 	.byte	0xf9, 0x2c, 0x92, 0x7c, 0xa7, 0x6c, 0x09, 0x40, 0xc9, 0x79, 0x44, 0x3c, 0x64, 0x26, 0x13, 0x40
        /*0030*/ 	.byte	0xca, 0x01, 0xcf, 0x3a, 0x27, 0x51, 0x1a, 0x40, 0x30, 0xcc, 0x2d, 0xf3, 0xe1, 0x0c, 0x21, 0x40
        /*0040*/ 	.byte	0x0d, 0xb7, 0xfc, 0x82, 0x8e, 0x35, 0x25, 0x40
.L_8:


//--------------------- .nv.constant0._ZN10layer_norm31ln_parallel_residual_fwd_kernelINS_13Kernel_traitsI13__nv_bfloat16S2_S2_S2_fjLj6144ELj1ELj1ELj8ELj16ENS_18Kernel_traits_baseILj6144ES2_S2_S2_S2_fjLj256EEEEELb0ELb0ELb0EEEvNS_9FwdParamsE --------------------------
	.section	.nv.constant0._ZN10layer_norm31ln_parallel_residual_fwd_kernelINS_13Kernel_traitsI13__nv_bfloat16S2_S2_S2_fjLj6144ELj1ELj1ELj8ELj16ENS_18Kernel_traits_baseILj6144ES2_S2_S2_S2_fjLj256EEEEELb0ELb0ELb0EEEvNS_9FwdParamsE,"a",@progbits
	.sectionflags	@""
	.align	4
.nv.constant0._ZN10layer_norm31ln_parallel_residual_fwd_kernelINS_13Kernel_traitsI13__nv_bfloat16S2_S2_S2_fjLj6144ELj1ELj1ELj8ELj16ENS_18Kernel_traits_baseILj6144ES2_S2_S2_S2_fjLj256EEEEELb0ELb0ELb0EEEvNS_9FwdParamsE:
	.zero		584


//--------------------- .nv.constant0._ZN10layer_norm31ln_parallel_residual_fwd_kernelINS_13Kernel_traitsI13__nv_bfloat16S2_S2_S2_fjLj6144ELj1ELj1ELj8ELj16ENS_18Kernel_traits_baseILj6144ES2_S2_S2_S2_fjLj256EEEEELb0ELb0ELb1EEEvNS_9FwdParamsE --------------------------
	.section	.nv.constant0._ZN10layer_norm31ln_parallel_residual_fwd_kernelINS_13Kernel_traitsI13__nv_bfloat16S2_S2_S2_fjLj6144ELj1ELj1ELj8ELj16ENS_18Kernel_traits_baseILj6144ES2_S2_S2_S2_fjLj256EEEEELb0ELb0ELb1EEEvNS_9FwdParamsE,"a",@progbits
	.sectionflags	@""
	.align	4
.nv.constant0._ZN10layer_norm31ln_parallel_residual_fwd_kernelINS_13Kernel_traitsI13__nv_bfloat16S2_S2_S2_fjLj6144ELj1ELj1ELj8ELj16ENS_18Kernel_traits_baseILj6144ES2_S2_S2_S2_fjLj256EEEEELb0ELb0ELb1EEEvNS_9FwdParamsE:
	.zero		584


//--------------------- .nv.constant0._ZN10layer_norm31ln_parallel_residual_fwd_kernelINS_13Kernel_traitsI13__nv_bfloat16S2_S2_S2_fjLj6144ELj1ELj1ELj8ELj16ENS_18Kernel_traits_baseILj6144ES2_S2_S2_S2_fjLj256EEEEELb0ELb1ELb0EEEvNS_9FwdParamsE --------------------------
	.section	.nv.constant0._ZN10layer_norm31ln_parallel_residual_fwd_kernelINS_13Kernel_traitsI13__nv_bfloat16S2_S2_S2_fjLj6144ELj1ELj1ELj8ELj16ENS_18Kernel_traits_baseILj6144ES2_S2_S2_S2_fjLj256EEEEELb0ELb1ELb0EEEvNS_9FwdParamsE,"a",@progbits
	.sectionflags	@""
	.align	4
.nv.constant0._ZN10layer_norm31ln_parallel_residual_fwd_kernelINS_13Kernel_traitsI13__nv_bfloat16S2_S2_S2_fjLj6144ELj1ELj1ELj8ELj16ENS_18Kernel_traits_baseILj6144ES2_S2_S2_S2_fjLj256EEEEELb0ELb1ELb0EEEvNS_9FwdParamsE:
	.zero		584


//--------------------- .nv.constant0._ZN10layer_norm31ln_parallel_residual_fwd_kernelINS_13Kernel_traitsI13__nv_bfloat16S2_S2_S2_fjLj6144ELj1ELj1ELj8ELj16ENS_18Kernel_traits_baseILj6144ES2_S2_S2_S2_fjLj256EEEEELb0ELb1ELb1EEEvNS_9FwdParamsE --------------------------
	.section	.nv.constant0._ZN10layer_norm31ln_parallel_residual_fwd_kernelINS_13Kernel_traitsI13__nv_bfloat16S2_S2_S2_fjLj6144ELj1ELj1ELj8ELj16ENS_18Kernel_traits_baseILj6144ES2_S2_S2_S2_fjLj256EEEEELb0ELb1ELb1EEEvNS_9FwdParamsE,"a",@progbits
	.sectionflags	@""
	.align	4
.nv.constant0._ZN10layer_norm31ln_parallel_residual_fwd_kernelINS_13Kernel_traitsI13__nv_bfloat16S2_S2_S2_fjLj6144ELj1ELj1ELj8ELj16ENS_18Kernel_traits_baseILj6144ES2_S2_S2_S2_fjLj256EEEEELb0ELb1ELb1EEEvNS_9FwdParamsE:
	.zero		584


//--------------------- .nv.constant0._ZN10layer_norm31ln_parallel_residual_fwd_kernelINS_13Kernel_traitsI13__nv_bfloat16S2_S2_S2_fjLj6144ELj1ELj1ELj8ELj16ENS_18Kernel_traits_baseILj6144ES2_S2_S2_S2_fjLj256EEEEELb1ELb0ELb0EEEvNS_9FwdParamsE --------------------------
	.section	.nv.constant0._ZN10layer_norm31ln_parallel_residual_fwd_kernelINS_13Kernel_traitsI13__nv_bfloat16S2_S2_S2_fjLj6144ELj1ELj1ELj8ELj16ENS_18Kernel_traits_baseILj6144ES2_S2_S2_S2_fjLj256EEEEELb1ELb0ELb0EEEvNS_9FwdParamsE,"a",@progbits
	.sectionflags	@""
	.align	4
.nv.constant0._ZN10layer_norm31ln_parallel_residual_fwd_kernelINS_13Kernel_traitsI13__nv_bfloat16S2_S2_S2_fjLj6144ELj1ELj1ELj8ELj16ENS_18Kernel_traits_baseILj6144ES2_S2_S2_S2_fjLj256EEEEELb1ELb0ELb0EEEvNS_9FwdParamsE:
	.zero		584


//--------------------- .nv.constant0._ZN10layer_norm31ln_parallel_residual_fwd_kernelINS_13Kernel_traitsI13__nv_bfloat16S2_S2_S2_fjLj6144ELj1ELj1ELj8ELj16ENS_18Kernel_traits_baseILj6144ES2_S2_S2_S2_fjLj256EEEEELb1ELb0ELb1EEEvNS_9FwdParamsE --------------------------
	.section	.nv.constant0._ZN10layer_norm31ln_parallel_residual_fwd_kernelINS_13Kernel_traitsI13__nv_bfloat16S2_S2_S2_fjLj6144ELj1ELj1ELj8ELj16ENS_18Kernel_traits_baseILj6144ES2_S2_S2_S2_fjLj256EEEEELb1ELb0ELb1EEEvNS_9FwdParamsE,"a",@progbits
	.sectionflags	@""
	.align	4
.nv.constant0._ZN10layer_norm31ln_parallel_residual_fwd_kernelINS_13Kernel_traitsI13__nv_bfloat16S2_S2_S2_fjLj6144ELj1ELj1ELj8ELj16ENS_18Kernel_traits_baseILj6144ES2_S2_S2_S2_fjLj256EEEEELb1ELb0ELb1EEEvNS_9FwdParamsE:
	.zero		584


//--------------------- .nv.constant0._ZN10layer_norm31ln_parallel_residual_fwd_kernelINS_13Kernel_traitsI13__nv_bfloat16S2_S2_S2_fjLj6144ELj1ELj1ELj8ELj16ENS_18Kernel_traits_baseILj6144ES2_S2_S2_S2_fjLj256EEEEELb1ELb1ELb0EEEvNS_9FwdParamsE --------------------------
	.section	.nv.constant0._ZN10layer_norm31ln_parallel_residual_fwd_kernelINS_13Kernel_traitsI13__nv_bfloat16S2_S2_S2_fjLj6144ELj1ELj1ELj8ELj16ENS_18Kernel_traits_baseILj6144ES2_S2_S2_S2_fjLj256EEEEELb1ELb1ELb0EEEvNS_9FwdParamsE,"a",@progbits
	.sectionflags	@""
	.align	4
.nv.constant0._ZN10layer_norm31ln_parallel_residual_fwd_kernelINS_13Kernel_traitsI13__nv_bfloat16S2_S2_S2_fjLj6144ELj1ELj1ELj8ELj16ENS_18Kernel_traits_baseILj6144ES2_S2_S2_S2_fjLj256EEEEELb1ELb1ELb0EEEvNS_9FwdParamsE:
	.zero		584


//--------------------- .nv.constant0._ZN10layer_norm31ln_parallel_residual_fwd_kernelINS_13Kernel_traitsI13__nv_bfloat16S2_S2_S2_fjLj6144ELj1ELj1ELj8ELj16ENS_18Kernel_traits_baseILj6144ES2_S2_S2_S2_fjLj256EEEEELb1ELb1ELb1EEEvNS_9FwdParamsE --------------------------
	.section	.nv.constant0._ZN10layer_norm31ln_parallel_residual_fwd_kernelINS_13Kernel_traitsI13__nv_bfloat16S2_S2_S2_fjLj6144ELj1ELj1ELj8ELj16ENS_18Kernel_traits_baseILj6144ES2_S2_S2_S2_fjLj256EEEEELb1ELb1ELb1EEEvNS_9FwdParamsE,"a",@progbits
	.sectionflags	@""
	.align	4
.nv.constant0._ZN10layer_norm31ln_parallel_residual_fwd_kernelINS_13Kernel_traitsI13__nv_bfloat16S2_S2_S2_fjLj6144ELj1ELj1ELj8ELj16ENS_18Kernel_traits_baseILj6144ES2_S2_S2_S2_fjLj256EEEEELb1ELb1ELb1EEEvNS_9FwdParamsE:
	.zero		584


//--------------------- .nv.constant0._ZN10layer_norm31ln_parallel_residual_fwd_kernelINS_13Kernel_traitsI6__halfS2_S2_S2_fjLj6144ELj1ELj1ELj8ELj16ENS_18Kernel_traits_baseILj6144ES2_S2_S2_S2_fjLj256EEEEELb0ELb0ELb0EEEvNS_9FwdParamsE --------------------------
	.section	.nv.constant0._ZN10layer_norm31ln_parallel_residual_fwd_kernelINS_13Kernel_traitsI6__halfS2_S2_S2_fjLj6144ELj1ELj1ELj8ELj16ENS_18Kernel_traits_baseILj6144ES2_S2_S2_S2_fjLj256EEEEELb0ELb0ELb0EEEvNS_9FwdParamsE,"a",@progbits
	.sectionflags	@""
	.align	4
.nv.constant0._ZN10layer_norm31ln_parallel_residual_fwd_kernelINS_13Kernel_traitsI6__halfS2_S2_S2_fjLj6144ELj1ELj1ELj8ELj16ENS_18Kernel_traits_baseILj6144ES2_S2_S2_S2_fjLj256EEEEELb0ELb0ELb0EEEvNS_9FwdParamsE:
	.zero		584


//--------------------- .nv.constant0._ZN10layer_norm31ln_parallel_residual_fwd_kernelINS_13Kernel_traitsI6__halfS2_S2_S2_fjLj6144ELj1ELj1ELj8ELj16ENS_18Kernel_traits_baseILj6144ES2_S2_S2_S2_fjLj256EEEEELb0ELb0ELb1EEEvNS_9FwdParamsE --------------------------
	.section	.nv.constant0._ZN10layer_norm31ln_parallel_residual_fwd_kernelINS_13Kernel_traitsI6__halfS2_S2_S2_fjLj6144ELj1ELj1ELj8ELj16ENS_18Kernel_traits_baseILj6144ES2_S2_S2_S2_fjLj256EEEEELb0ELb0ELb1EEEvNS_9FwdParamsE,"a",@progbits
	.sectionflags	@""
	.align	4
.nv.constant0._ZN10layer_norm31ln_parallel_residual_fwd_kernelINS_13Kernel_traitsI6__halfS2_S2_S2_fjLj6144ELj1ELj1ELj8ELj16ENS_18Kernel_traits_baseILj6144ES2_S2_S2_S2_fjLj256EEEEELb0ELb0ELb1EEEvNS_9FwdParamsE:
	.zero		584


//--------------------- .nv.constant0._ZN10layer_norm31ln_parallel_residual_fwd_kernelINS_13Kernel_traitsI6__halfS2_S2_S2_fjLj6144ELj1ELj1ELj8ELj16ENS_18Kernel_traits_baseILj6144ES2_S2_S2_S2_fjLj256EEEEELb0ELb1ELb0EEEvNS_9FwdParamsE --------------------------
	.section	.nv.constant0._ZN10layer_norm31ln_parallel_residual_fwd_kernelINS_13Kernel_traitsI6__halfS2_S2_S2_fjLj6144ELj1ELj1ELj8ELj16ENS_18Kernel_traits_baseILj6144ES2_S2_S2_S2_fjLj256EEEEELb0ELb1ELb0EEEvNS_9FwdParamsE,"a",@progbits
	.sectionflags	@""
	.align	4
.nv.constant0._ZN10layer_norm31ln_parallel_residual_fwd_kernelINS_13Kernel_traitsI6__halfS2_S2_S2_fjLj6144ELj1ELj1ELj8ELj16ENS_18Kernel_traits_baseILj6144ES2_S2_S2_S2_fjLj256EEEEELb0ELb1ELb0EEEvNS_9FwdParamsE:
	.zero		584


//--------------------- .nv.constant0._ZN10layer_norm31ln_parallel_residual_fwd_kernelINS_13Kernel_traitsI6__halfS2_S2_S2_fjLj6144ELj1ELj1ELj8ELj16ENS_18Kernel_traits_baseILj6144ES2_S2_S2_S2_fjLj256EEEEELb0ELb1ELb1EEEvNS_9FwdParamsE --------------------------
	.section	.nv.constant0._ZN10layer_norm31ln_parallel_residual_fwd_kernelINS_13Kernel_traitsI6__halfS2_S2_S2_fjLj6144ELj1ELj1ELj8ELj16ENS_18Kernel_traits_baseILj6144ES2_S2_S2_S2_fjLj256EEEEELb0ELb1ELb1EEEvNS_9FwdParamsE,"a",@progbits
	.sectionflags	@""
	.align	4
.nv.constant0._ZN10layer_norm31ln_parallel_residual_fwd_kernelINS_13Kernel_traitsI6__halfS2_S2_S2_fjLj6144ELj1ELj1ELj8ELj16ENS_18Kernel_traits_baseILj6144ES2_S2_S2_S2_fjLj256EEEEELb0ELb1ELb1EEEvNS_9FwdParamsE:
	.zero		584


//--------------------- .nv.constant0._ZN10layer_norm31ln_parallel_residual_fwd_kernelINS_13Kernel_traitsI6__halfS2_S2_S2_fjLj6144ELj1ELj1ELj8ELj16ENS_18Kernel_traits_baseILj6144ES2_S2_S2_S2_fjLj256EEEEELb1ELb0ELb0EEEvNS_9FwdParamsE --------------------------
	.section	.nv.constant0._ZN10layer_norm31ln_parallel_residual_fwd_kernelINS_13Kernel_traitsI6__halfS2_S2_S2_fjLj6144ELj1ELj1ELj8ELj16ENS_18Kernel_traits_baseILj6144ES2_S2_S2_S2_fjLj256EEEEELb1ELb0ELb0EEEvNS_9FwdParamsE,"a",@progbits
	.sectionflags	@""
	.align	4
.nv.constant0._ZN10layer_norm31ln_parallel_residual_fwd_kernelINS_13Kernel_traitsI6__halfS2_S2_S2_fjLj6144ELj1ELj1ELj8ELj16ENS_18Kernel_traits_baseILj6144ES2_S2_S2_S2_fjLj256EEEEELb1ELb0ELb0EEEvNS_9FwdParamsE:
	.zero		584


//--------------------- .nv.constant0._ZN10layer_norm31ln_parallel_residual_fwd_kernelINS_13Kernel_traitsI6__halfS2_S2_S2_fjLj6144ELj1ELj1ELj8ELj16ENS_18Kernel_traits_baseILj6144ES2_S2_S2_S2_fjLj256EEEEELb1ELb0ELb1EEEvNS_9FwdParamsE --------------------------
	.section	.nv.constant0._ZN10layer_norm31ln_parallel_residual_fwd_kernelINS_13Kernel_traitsI6__halfS2_S2_S2_fjLj6144ELj1ELj1ELj8ELj16ENS_18Kernel_traits_baseILj6144ES2_S2_S2_S2_fjLj256EEEEELb1ELb0ELb1EEEvNS_9FwdParamsE,"a",@progbits
	.sectionflags	@""
	.align	4
.nv.constant0._ZN10layer_norm31ln_parallel_residual_fwd_kernelINS_13Kernel_traitsI6__halfS2_S2_S2_fjLj6144ELj1ELj1ELj8ELj16ENS_18Kernel_traits_baseILj6144ES2_S2_S2_S2_fjLj256EEEEELb1ELb0ELb1EEEvNS_9FwdParamsE:
	.zero		584


//--------------------- .nv.constant0._ZN10layer_norm31ln_parallel_residual_fwd_kernelINS_13Kernel_traitsI6__halfS2_S2_S2_fjLj6144ELj1ELj1ELj8ELj16ENS_18Kernel_traits_baseILj6144ES2_S2_S2_S2_fjLj256EEEEELb1ELb1ELb0EEEvNS_9FwdParamsE --------------------------
	.section	.nv.constant0._ZN10layer_norm31ln_parallel_residual_fwd_kernelINS_13Kernel_traitsI6__halfS2_S2_S2_fjLj6144ELj1ELj1ELj8ELj16ENS_18Kernel_traits_baseILj6144ES2_S2_S2_S2_fjLj256EEEEELb1ELb1ELb0EEEvNS_9FwdParamsE,"a",@progbits
	.sectionflags	@""
	.align	4
.nv.constant0._ZN10layer_norm31ln_parallel_residual_fwd_kernelINS_13Kernel_traitsI6__halfS2_S2_S2_fjLj6144ELj1ELj1ELj8ELj16ENS_18Kernel_traits_baseILj6144ES2_S2_S2_S2_fjLj256EEEEELb1ELb1ELb0EEEvNS_9FwdParamsE:
	.zero		584


//--------------------- .nv.constant0._ZN10layer_norm31ln_parallel_residual_fwd_kernelINS_13Kernel_traitsI6__halfS2_S2_S2_fjLj6144ELj1ELj1ELj8ELj16ENS_18Kernel_traits_baseILj6144ES2_S2_S2_S2_fjLj256EEEEELb1ELb1ELb1EEEvNS_9FwdParamsE --------------------------
	.section	.nv.constant0._ZN10layer_norm31ln_parallel_residual_fwd_kernelINS_13Kernel_traitsI6__halfS2_S2_S2_fjLj6144ELj1ELj1ELj8ELj16ENS_18Kernel_traits_baseILj6144ES2_S2_S2_S2_fjLj256EEEEELb1ELb1ELb1EEEvNS_9FwdParamsE,"a",@progbits
	.sectionflags	@""
	.align	4
.nv.constant0._ZN10layer_norm31ln_parallel_residual_fwd_kernelINS_13Kernel_traitsI6__halfS2_S2_S2_fjLj6144ELj1ELj1ELj8ELj16ENS_18Kernel_traits_baseILj6144ES2_S2_S2_S2_fjLj256EEEEELb1ELb1ELb1EEEvNS_9FwdParamsE:
	.zero		584


//--------------------- .nv.constant0._ZN10layer_norm31ln_parallel_residual_fwd_kernelINS_13Kernel_traitsIf13__nv_bfloat16S2_S2_fjLj6144ELj1ELj1ELj8ELj16ENS_18Kernel_traits_baseILj6144EfS2_S2_S2_fjLj256EEEEELb0ELb0ELb0EEEvNS_9FwdParamsE --------------------------
	.section	.nv.constant0._ZN10layer_norm31ln_parallel_residual_fwd_kernelINS_13Kernel_traitsIf13__nv_bfloat16S2_S2_fjLj6144ELj1ELj1ELj8ELj16ENS_18Kernel_traits_baseILj6144EfS2_S2_S2_fjLj256EEEEELb0ELb0ELb0EEEvNS_9FwdParamsE,"a",@progbits
	.sectionflags	@""
	.align	4
.nv.constant0._ZN10layer_norm31ln_parallel_residual_fwd_kernelINS_13Kernel_traitsIf13__nv_bfloat16S2_S2_fjLj6144ELj1ELj1ELj8ELj16ENS_18Kernel_traits_baseILj6144EfS2_S2_S2_fjLj256EEEEELb0ELb0ELb0EEEvNS_9FwdParamsE:
	.zero		584


//--------------------- .nv.constant0._ZN10layer_norm31ln_parallel_residual_fwd_kernelINS_13Kernel_traitsIf13__nv_bfloat16S2_S2_fjLj6144ELj1ELj1ELj8ELj16ENS_18Kernel_traits_baseILj6144EfS2_S2_S2_fjLj256EEEEELb0ELb0ELb1EEEvNS_9FwdParamsE --------------------------
	.section	.nv.constant0._ZN10layer_norm31ln_parallel_residual_fwd_kernelINS_13Kernel_traitsIf13__nv_bfloat16S2_S2_fjLj6144ELj1ELj1ELj8ELj16ENS_18Kernel_traits_baseILj6144EfS2_S2_S2_fjLj256EEEEELb0ELb0ELb1EEEvNS_9FwdParamsE,"a",@progbits
	.sectionflags	@""
	.align	4
.nv.constant0._ZN10layer_norm31ln_parallel_residual_fwd_kernelINS_13Kernel_traitsIf13__nv_bfloat16S2_S2_fjLj6144ELj1ELj1ELj8ELj16ENS_18Kernel_traits_baseILj6144EfS2_S2_S2_fjLj256EEEEELb0ELb0ELb1EEEvNS_9FwdParamsE:
	.zero		584


//--------------------- .nv.constant0._ZN10layer_norm31ln_parallel_residual_fwd_kernelINS_13Kernel_traitsIf13__nv_bfloat16S2_S2_fjLj6144ELj1ELj1ELj8ELj16ENS_18Kernel_traits_baseILj6144EfS2_S2_S2_fjLj256EEEEELb0ELb1ELb0EEEvNS_9FwdParamsE --------------------------
	.section	.nv.constant0._ZN10layer_norm31ln_parallel_residual_fwd_kernelINS_13Kernel_traitsIf13__nv_bfloat16S2_S2_fjLj6144ELj1ELj1ELj8ELj16ENS_18Kernel_traits_baseILj6144EfS2_S2_S2_fjLj256EEEEELb0ELb1ELb0EEEvNS_9FwdParamsE,"a",@progbits
	.sectionflags	@""
	.align	4
.nv.constant0._ZN10layer_norm31ln_parallel_residual_fwd_kernelINS_13Kernel_traitsIf13__nv_bfloat16S2_S2_fjLj6144ELj1ELj1ELj8ELj16ENS_18Kernel_traits_baseILj6144EfS2_S2_S2_fjLj256EEEEELb0ELb1ELb0EEEvNS_9FwdParamsE:
	.zero		584


//--------------------- .nv.constant0._ZN10layer_norm31ln_parallel_residual_fwd_kernelINS_13Kernel_traitsIf13__nv_bfloat16S2_S2_fjLj6144ELj1ELj1ELj8ELj16ENS_18Kernel_traits_baseILj6144EfS2_S2_S2_fjLj256EEEEELb0ELb1ELb1EEEvNS_9FwdParamsE --------------------------
	.section	.nv.constant0._ZN10layer_norm31ln_parallel_residual_fwd_kernelINS_13Kernel_traitsIf13__nv_bfloat16S2_S2_fjLj6144ELj1ELj1ELj8ELj16ENS_18Kernel_traits_baseILj6144EfS2_S2_S2_fjLj256EEEEELb0ELb1ELb1EEEvNS_9FwdParamsE,"a",@progbits
	.sectionflags	@""
	.align	4
.nv.constant0._ZN10layer_norm31ln_parallel_residual_fwd_kernelINS_13Kernel_traitsIf13__nv_bfloat16S2_S2_fjLj6144ELj1ELj1ELj8ELj16ENS_18Kernel_traits_baseILj6144EfS2_S2_S2_fjLj256EEEEELb0ELb1ELb1EEEvNS_9FwdParamsE:
	.zero		584


//--------------------- .nv.constant0._ZN10layer_norm31ln_parallel_residual_fwd_kernelINS_13Kernel_traitsIf13__nv_bfloat16S2_S2_fjLj6144ELj1ELj1ELj8ELj16ENS_18Kernel_traits_baseILj6144EfS2_S2_S2_fjLj256EEEEELb1ELb0ELb0EEEvNS_9FwdParamsE --------------------------
	.section	.nv.constant0._ZN10layer_norm31ln_parallel_residual_fwd_kernelINS_13Kernel_traitsIf13__nv_bfloat16S2_S2_fjLj6144ELj1ELj1ELj8ELj16ENS_18Kernel_traits_baseILj6144EfS2_S2_S2_fjLj256EEEEELb1ELb0ELb0EEEvNS_9FwdParamsE,"a",@progbits
	.sectionflags	@""
	.align	4
.nv.constant0._ZN10layer_norm31ln_parallel_residual_fwd_kernelINS_13Kernel_traitsIf13__nv_bfloat16S2_S2_fjLj6144ELj1ELj1ELj8ELj16ENS_18Kernel_traits_baseILj6144EfS2_S2_S2_fjLj256EEEEELb1ELb0ELb0EEEvNS_9FwdParamsE:
	.zero		584


//--------------------- .nv.constant0._ZN10layer_norm31ln_parallel_residual_fwd_kernelINS_13Kernel_traitsIf13__nv_bfloat16S2_S2_fjLj6144ELj1ELj1ELj8ELj16ENS_18Kernel_traits_baseILj6144EfS2_S2_S2_fjLj256EEEEELb1ELb0ELb1EEEvNS_9FwdParamsE --------------------------
	.section	.nv.constant0._ZN10layer_norm31ln_parallel_residual_fwd_kernelINS_13Kernel_traitsIf13__nv_bfloat16S2_S2_fjLj6144ELj1ELj1ELj8ELj16ENS_18Kernel_traits_baseILj6144EfS2_S2_S2_fjLj256EEEEELb1ELb0ELb1EEEvNS_9FwdParamsE,"a",@progbits
	.sectionflags	@""
	.align	4
.nv.constant0._ZN10layer_norm31ln_parallel_residual_fwd_kernelINS_13Kernel_traitsIf13__nv_bfloat16S2_S2_fjLj6144ELj1ELj1ELj8ELj16ENS_18Kernel_traits_baseILj6144EfS2_S2_S2_fjLj256EEEEELb1ELb0ELb1EEEvNS_9FwdParamsE:
	.zero		584


//--------------------- .nv.constant0._ZN10layer_norm31ln_parallel_residual_fwd_kernelINS_13Kernel_traitsIf13__nv_bfloat16S2_S2_fjLj6144ELj1ELj1ELj8ELj16ENS_18Kernel_traits_baseILj6144EfS2_S2_S2_fjLj256EEEEELb1ELb1ELb0EEEvNS_9FwdParamsE --------------------------
	.section	.nv.constant0._ZN10layer_norm31ln_parallel_residual_fwd_kernelINS_13Kernel_traitsIf13__nv_bfloat16S2_S2_fjLj6144ELj1ELj1ELj8ELj16ENS_18Kernel_traits_baseILj6144EfS2_S2_S2_fjLj256EEEEELb1ELb1ELb0EEEvNS_9FwdParamsE,"a",@progbits
	.sectionflags	@""
	.align	4
.nv.constant0._ZN10layer_norm31ln_parallel_residual_fwd_kernelINS_13Kernel_traitsIf13__nv_bfloat16S2_S2_fjLj6144ELj1ELj1ELj8ELj16ENS_18Kernel_traits_baseILj6144EfS2_S2_S2_fjLj256EEEEELb1ELb1ELb0EEEvNS_9FwdParamsE:
	.zero		584


//--------------------- .nv.constant0._ZN10layer_norm31ln_parallel_residual_fwd_kernelINS_13Kernel_traitsIf13__nv_bfloat16S2_S2_fjLj6144ELj1ELj1ELj8ELj16ENS_18Kernel_traits_baseILj6144EfS2_S2_S2_fjLj256EEEEELb1ELb1ELb1EEEvNS_9FwdParamsE --------------------------
	.section	.nv.constant0._ZN10layer_norm31ln_parallel_residual_fwd_kernelINS_13Kernel_traitsIf13__nv_bfloat16S2_S2_fjLj6144ELj1ELj1ELj8ELj16ENS_18Kernel_traits_baseILj6144EfS2_S2_S2_fjLj256EEEEELb1ELb1ELb1EEEvNS_9FwdParamsE,"a",@progbits
	.sectionflags	@""
	.align	4
.nv.constant0._ZN10layer_norm31ln_parallel_residual_fwd_kernelINS_13Kernel_traitsIf13__nv_bfloat16S2_S2_fjLj6144ELj1ELj1ELj8ELj16ENS_18Kernel_traits_baseILj6144EfS2_S2_S2_fjLj256EEEEELb1ELb1ELb1EEEvNS_9FwdParamsE:
	.zero		584


//--------------------- .nv.constant0._ZN10layer_norm31ln_parallel_residual_fwd_kernelINS_13Kernel_traitsI13__nv_bfloat16S2_fS2_fjLj6144ELj1ELj1ELj8ELj16ENS_18Kernel_traits_baseILj6144ES2_S2_fS2_fjLj256EEEEELb0ELb0ELb0EEEvNS_9FwdParamsE --------------------------
	.section	.nv.constant0._ZN10layer_norm31ln_parallel_residual_fwd_kernelINS_13Kernel_traitsI13__nv_bfloat16S2_fS2_fjLj6144ELj1ELj1ELj8ELj16ENS_18Kernel_traits_baseILj6144ES2_S2_fS2_fjLj256EEEEELb0ELb0ELb0EEEvNS_9FwdParamsE,"a",@progbits
	.sectionflags	@""
	.align	4
.nv.constant0._ZN10layer_norm31ln_parallel_residual_fwd_kernelINS_13Kernel_traitsI13__nv_bfloat16S2_fS2_fjLj6144ELj1ELj1ELj8ELj16ENS_18Kernel_traits_baseILj6144ES2_S2_fS2_fjLj256EEEEELb0ELb0ELb0EEEvNS_9FwdParamsE:
	.zero		584


//--------------------- .nv.constant0._ZN10layer_norm31ln_parallel_residual_fwd_kernelINS_13Kernel_traitsI13__nv_bfloat16S2_fS2_fjLj6144ELj1ELj1ELj8ELj16ENS_18Kernel_traits_baseILj6144ES2_S2_fS2_fjLj256EEEEELb0ELb0ELb1EEEvNS_9FwdParamsE --------------------------
	.section	.nv.constant0._ZN10layer_norm31ln_parallel_residual_fwd_kernelINS_13Kernel_traitsI13__nv_bfloat16S2_fS2_fjLj6144ELj1ELj1ELj8ELj16ENS_18Kernel_traits_baseILj6144ES2_S2_fS2_fjLj256EEEEELb0ELb0ELb1EEEvNS_9FwdParamsE,"a",@progbits
	.sectionflags	@""
	.align	4
.nv.constant0._ZN10layer_norm31ln_parallel_residual_fwd_kernelINS_13Kernel_traitsI13__nv_bfloat16S2_fS2_fjLj6144ELj1ELj1ELj8ELj16ENS_18Kernel_traits_baseILj6144ES2_S2_fS2_fjLj256EEEEELb0ELb0ELb1EEEvNS_9FwdParamsE:
	.zero		584


//--------------------- .nv.constant0._ZN10layer_norm31ln_parallel_residual_fwd_kernelINS_13Kernel_traitsI13__nv_bfloat16S2_fS2_fjLj6144ELj1ELj1ELj8ELj16ENS_18Kernel_traits_baseILj6144ES2_S2_fS2_fjLj256EEEEELb0ELb1ELb0EEEvNS_9FwdParamsE --------------------------
	.section	.nv.constant0._ZN10layer_norm31ln_parallel_residual_fwd_kernelINS_13Kernel_traitsI13__nv_bfloat16S2_fS2_fjLj6144ELj1ELj1ELj8ELj16ENS_18Kernel_traits_baseILj6144ES2_S2_fS2_fjLj256EEEEELb0ELb1ELb0EEEvNS_9FwdParamsE,"a",@progbits
	.sectionflags	@""
	.align	4
.nv.constant0._ZN10layer_norm31ln_parallel_residual_fwd_kernelINS_13Kernel_traitsI13__nv_bfloat16S2_fS2_fjLj6144ELj1ELj1ELj8ELj16ENS_18Kernel_traits_baseILj6144ES2_S2_fS2_fjLj256EEEEELb0ELb1ELb0EEEvNS_9FwdParamsE:
	.zero		584


//--------------------- .nv.constant0._ZN10layer_norm31ln_parallel_residual_fwd_kernelINS_13Kernel_traitsI13__nv_bfloat16S2_fS2_fjLj6144ELj1ELj1ELj8ELj16ENS_18Kernel_traits_baseILj6144ES2_S2_fS2_fjLj256EEEEELb0ELb1ELb1EEEvNS_9FwdParamsE --------------------------
	.section	.nv.constant0._ZN10layer_norm31ln_parallel_residual_fwd_kernelINS_13Kernel_traitsI13__nv_bfloat16S2_fS2_fjLj6144ELj1ELj1ELj8ELj16ENS_18Kernel_traits_baseILj6144ES2_S2_fS2_fjLj256EEEEELb0ELb1ELb1EEEvNS_9FwdParamsE,"a",@progbits
	.sectionflags	@""
	.align	4
.nv.constant0._ZN10layer_norm31ln_parallel_residual_fwd_kernelINS_13Kernel_traitsI13__nv_bfloat16S2_fS2_fjLj6144ELj1ELj1ELj8ELj16ENS_18Kernel_traits_baseILj6144ES2_S2_fS2_fjLj256EEEEELb0ELb1ELb1EEEvNS_9FwdParamsE:
	.zero		584


//--------------------- .nv.constant0._ZN10layer_norm31ln_parallel_residual_fwd_kernelINS_13Kernel_traitsI13__nv_bfloat16S2_fS2_fjLj6144ELj1ELj1ELj8ELj16ENS_18Kernel_traits_baseILj6144ES2_S2_fS2_fjLj256EEEEELb1ELb0ELb0EEEvNS_9FwdParamsE --------------------------
	.section	.nv.constant0._ZN10layer_norm31ln_parallel_residual_fwd_kernelINS_13Kernel_traitsI13__nv_bfloat16S2_fS2_fjLj6144ELj1ELj1ELj8ELj16ENS_18Kernel_traits_baseILj6144ES2_S2_fS2_fjLj256EEEEELb1ELb0ELb0EEEvNS_9FwdParamsE,"a",@progbits
	.sectionflags	@""
	.align	4
.nv.constant0._ZN10layer_norm31ln_parallel_residual_fwd_kernelINS_13Kernel_traitsI13__nv_bfloat16S2_fS2_fjLj6144ELj1ELj1ELj8ELj16ENS_18Kernel_traits_baseILj6144ES2_S2_fS2_fjLj256EEEEELb1ELb0ELb0EEEvNS_9FwdParamsE:
	.zero		584


//--------------------- .nv.constant0._ZN10layer_norm31ln_parallel_residual_fwd_kernelINS_13Kernel_traitsI13__nv_bfloat16S2_fS2_fjLj6144ELj1ELj1ELj8ELj16ENS_18Kernel_traits_baseILj6144ES2_S2_fS2_fjLj256EEEEELb1ELb0ELb1EEEvNS_9FwdParamsE --------------------------
	.section	.nv.constant0._ZN10layer_norm31ln_parallel_residual_fwd_kernelINS_13Kernel_traitsI13__nv_bfloat16S2_fS2_fjLj6144ELj1ELj1ELj8ELj16ENS_18Kernel_traits_baseILj6144ES2_S2_fS2_fjLj256EEEEELb1ELb0ELb1EEEvNS_9FwdParamsE,"a",@progbits
	.sectionflags	@""
	.align	4
.nv.constant0._ZN10layer_norm31ln_parallel_residual_fwd_kernelINS_13Kernel_traitsI13__nv_bfloat16S2_fS2_fjLj6144ELj1ELj1ELj8ELj16ENS_18Kernel_traits_baseILj6144ES2_S2_fS2_fjLj256EEEEELb1ELb0ELb1EEEvNS_9FwdParamsE:
	.zero		584


//--------------------- .nv.constant0._ZN10layer_norm31ln_parallel_residual_fwd_kernelINS_13Kernel_traitsI13__nv_bfloat16S2_fS2_fjLj6144ELj1ELj1ELj8ELj16ENS_18Kernel_traits_baseILj6144ES2_S2_fS2_fjLj256EEEEELb1ELb1ELb0EEEvNS_9FwdParamsE --------------------------
	.section	.nv.constant0._ZN10layer_norm31ln_parallel_residual_fwd_kernelINS_13Kernel_traitsI13__nv_bfloat16S2_fS2_fjLj6144ELj1ELj1ELj8ELj16ENS_18Kernel_traits_baseILj6144ES2_S2_fS2_fjLj256EEEEELb1ELb1ELb0EEEvNS_9FwdParamsE,"a",@progbits
	.sectionflags	@""
	.align	4
.nv.constant0._ZN10layer_norm31ln_parallel_residual_fwd_kernelINS_13Kernel_traitsI13__nv_bfloat16S2_fS2_fjLj6144ELj1ELj1ELj8ELj16ENS_18Kernel_traits_baseILj6144ES2_S2_fS2_fjLj256EEEEELb1ELb1ELb0EEEvNS_9FwdParamsE:
	.zero		584


//--------------------- .nv.constant0._ZN10layer_norm31ln_parallel_residual_fwd_kernelINS_13Kernel_traitsI13__nv_bfloat16S2_fS2_fjLj6144ELj1ELj1ELj8ELj16ENS_18Kernel_traits_baseILj6144ES2_S2_fS2_fjLj256EEEEELb1ELb1ELb1EEEvNS_9FwdParamsE --------------------------
	.section	.nv.constant0._ZN10layer_norm31ln_parallel_residual_fwd_kernelINS_13Kernel_traitsI13__nv_bfloat16S2_fS2_fjLj6144ELj1ELj1ELj8ELj16ENS_18Kernel_traits_baseILj6144ES2_S2_fS2_fjLj256EEEEELb1ELb1ELb1EEEvNS_9FwdParamsE,"a",@progbits
	.sectionflags	@""
	.align	4
.nv.constant0._ZN10layer_norm31ln_parallel_residual_fwd_kernelINS_13Kernel_traitsI13__nv_bfloat16S2_fS2_fjLj6144ELj1ELj1ELj8ELj16ENS_18Kernel_traits_baseILj6144ES2_S2_fS2_fjLj256EEEEELb1ELb1ELb1EEEvNS_9FwdParamsE:
	.zero		584


//--------------------- .nv.constant0._ZN10layer_norm31ln_parallel_residual_fwd_kernelINS_13Kernel_traitsIf13__nv_bfloat16fS2_fjLj6144ELj1ELj1ELj8ELj16ENS_18Kernel_traits_baseILj6144EfS2_fS2_fjLj256EEEEELb0ELb0ELb0EEEvNS_9FwdParamsE --------------------------
	.section	.nv.constant0._ZN10layer_norm31ln_parallel_residual_fwd_kernelINS_13Kernel_traitsIf13__nv_bfloat16fS2_fjLj6144ELj1ELj1ELj8ELj16ENS_18Kernel_traits_baseILj6144EfS2_fS2_fjLj256EEEEELb0ELb0ELb0EEEvNS_9FwdParamsE,"a",@progbits
	.sectionflags	@""
	.align	4
.nv.constant0._ZN10layer_norm31ln_parallel_residual_fwd_kernelINS_13Kernel_traitsIf13__nv_bfloat16fS2_fjLj6144ELj1ELj1ELj8ELj16ENS_18Kernel_traits_baseILj6144EfS2_fS2_fjLj256EEEEELb0ELb0ELb0EEEvNS_9FwdParamsE:
	.zero		584


//--------------------- .nv.constant0._ZN10layer_norm31ln_parallel_residual_fwd_kernelINS_13Kernel_traitsIf13__nv_bfloat16fS2_fjLj6144ELj1ELj1ELj8ELj16ENS_18Kernel_traits_baseILj6144EfS2_fS2_fjLj256EEEEELb0ELb0ELb1EEEvNS_9FwdParamsE --------------------------
	.section	.nv.constant0._ZN10layer_norm31ln_parallel_residual_fwd_kernelINS_13Kernel_traitsIf13__nv_bfloat16fS2_fjLj6144ELj1ELj1ELj8ELj16ENS_18Kernel_traits_baseILj6144EfS2_fS2_fjLj256EEEEELb0ELb0ELb1EEEvNS_9FwdParamsE,"a",@progbits
	.sectionflags	@""
	.align	4
.nv.constant0._ZN10layer_norm31ln_parallel_residual_fwd_kernelINS_13Kernel_traitsIf13__nv_bfloat16fS2_fjLj6144ELj1ELj1ELj8ELj16ENS_18Kernel_traits_baseILj6144EfS2_fS2_fjLj256EEEEELb0ELb0ELb1EEEvNS_9FwdParamsE:
	.zero		584


//--------------------- .nv.constant0._ZN10layer_norm31ln_parallel_residual_fwd_kernelINS_13Kernel_traitsIf13__nv_bfloat16fS2_fjLj6144ELj1ELj1ELj8ELj16ENS_18Kernel_traits_baseILj6144EfS2_fS2_fjLj256EEEEELb0ELb1ELb0EEEvNS_9FwdParamsE --------------------------
	.section	.nv.constant0._ZN10layer_norm31ln_parallel_residual_fwd_kernelINS_13Kernel_traitsIf13__nv_bfloat16fS2_fjLj6144ELj1ELj1ELj8ELj16ENS_18Kernel_traits_baseILj6144EfS2_fS2_fjLj256EEEEELb0ELb1ELb0EEEvNS_9FwdParamsE,"a",@progbits
	.sectionflags	@""
	.align	4
.nv.constant0._ZN10layer_norm31ln_parallel_residual_fwd_kernelINS_13Kernel_traitsIf13__nv_bfloat16fS2_fjLj6144ELj1ELj1ELj8ELj16ENS_18Kernel_traits_baseILj6144EfS2_fS2_fjLj256EEEEELb0ELb1ELb0EEEvNS_9FwdParamsE:
	.zero		584


//--------------------- .nv.constant0._ZN10layer_norm31ln_parallel_residual_fwd_kernelINS_13Kernel_traitsIf13__nv_bfloat16fS2_fjLj6144ELj1ELj1ELj8ELj16ENS_18Kernel_traits_baseILj6144EfS2_fS2_fjLj256EEEEELb0ELb1ELb1EEEvNS_9FwdParamsE --------------------------
	.section	.nv.constant0._ZN10layer_norm31ln_parallel_residual_fwd_kernelINS_13Kernel_traitsIf13__nv_bfloat16fS2_fjLj6144ELj1ELj1ELj8ELj16ENS_18Kernel_traits_baseILj6144EfS2_fS2_fjLj256EEEEELb0ELb1ELb1EEEvNS_9FwdParamsE,"a",@progbits
	.sectionflags	@""
	.align	4
.nv.constant0._ZN10layer_norm31ln_parallel_residual_fwd_kernelINS_13Kernel_traitsIf13__nv_bfloat16fS2_fjLj6144ELj1ELj1ELj8ELj16ENS_18Kernel_traits_baseILj6144EfS2_fS2_fjLj256EEEEELb0ELb1ELb1EEEvNS_9FwdParamsE:
	.zero		584


//--------------------- .nv.constant0._ZN10layer_norm31ln_parallel_residual_fwd_kernelINS_13Kernel_traitsIf13__nv_bfloat16fS2_fjLj6144ELj1ELj1ELj8ELj16ENS_18Kernel_traits_baseILj6144EfS2_fS2_fjLj256EEEEELb1ELb0ELb0EEEvNS_9FwdParamsE --------------------------
	.section	.nv.constant0._ZN10layer_norm31ln_parallel_residual_fwd_kernelINS_13Kernel_traitsIf13__nv_bfloat16fS2_fjLj6144ELj1ELj1ELj8ELj16ENS_18Kernel_traits_baseILj6144EfS2_fS2_fjLj256EEEEELb1ELb0ELb0EEEvNS_9FwdParamsE,"a",@progbits
	.sectionflags	@""
	.align	4
.nv.constant0._ZN10layer_norm31ln_parallel_residual_fwd_kernelINS_13Kernel_traitsIf13__nv_bfloat16fS2_fjLj6144ELj1ELj1ELj8ELj16ENS_18Kernel_traits_baseILj6144EfS2_fS2_fjLj256EEEEELb1ELb0ELb0EEEvNS_9FwdParamsE:
	.zero		584


//--------------------- .nv.constant0._ZN10layer_norm31ln_parallel_residual_fwd_kernelINS_13Kernel_traitsIf13__nv_bfloat16fS2_fjLj6144ELj1ELj1ELj8ELj16ENS_18Kernel_traits_baseILj6144EfS2_fS2_fjLj256EEEEELb1ELb0ELb1EEEvNS_9FwdParamsE --------------------------
	.section	.nv.constant0._ZN10layer_norm31ln_parallel_residual_fwd_kernelINS_13Kernel_traitsIf13__nv_bfloat16fS2_fjLj6144ELj1ELj1ELj8ELj16ENS_18Kernel_traits_baseILj6144EfS2_fS2_fjLj256EEEEELb1ELb0ELb1EEEvNS_9FwdParamsE,"a",@progbits
	.sectionflags	@""
	.align	4
.nv.constant0._ZN10layer_norm31ln_parallel_residual_fwd_kernelINS_13Kernel_traitsIf13__nv_bfloat16fS2_fjLj6144ELj1ELj1ELj8ELj16ENS_18Kernel_traits_baseILj6144EfS2_fS2_fjLj256EEEEELb1ELb0ELb1EEEvNS_9FwdParamsE:
	.zero		584


//--------------------- .nv.constant0._ZN10layer_norm31ln_parallel_residual_fwd_kernelINS_13Kernel_traitsIf13__nv_bfloat16fS2_fjLj6144ELj1ELj1ELj8ELj16ENS_18Kernel_traits_baseILj6144EfS2_fS2_fjLj256EEEEELb1ELb1ELb0EEEvNS_9FwdParamsE --------------------------
	.section	.nv.constant0._ZN10layer_norm31ln_parallel_residual_fwd_kernelINS_13Kernel_traitsIf13__nv_bfloat16fS2_fjLj6144ELj1ELj1ELj8ELj16ENS_18Kernel_traits_baseILj6144EfS2_fS2_fjLj256EEEEELb1ELb1ELb0EEEvNS_9FwdParamsE,"a",@progbits
	.sectionflags	@""
	.align	4
.nv.constant0._ZN10layer_norm31ln_parallel_residual_fwd_kernelINS_13Kernel_traitsIf13__nv_bfloat16fS2_fjLj6144ELj1ELj1ELj8ELj16ENS_18Kernel_traits_baseILj6144EfS2_fS2_fjLj256EEEEELb1ELb1ELb0EEEvNS_9FwdParamsE:
	.zero		584


//--------------------- .nv.constant0._ZN10layer_norm31ln_parallel_residual_fwd_kernelINS_13Kernel_traitsIf13__nv_bfloat16fS2_fjLj6144ELj1ELj1ELj8ELj16ENS_18Kernel_traits_baseILj6144EfS2_fS2_fjLj256EEEEELb1ELb1ELb1EEEvNS_9FwdParamsE --------------------------
	.section	.nv.constant0._ZN10layer_norm31ln_parallel_residual_fwd_kernelINS_13Kernel_traitsIf13__nv_bfloat16fS2_fjLj6144ELj1ELj1ELj8ELj16ENS_18Kernel_traits_baseILj6144EfS2_fS2_fjLj256EEEEELb1ELb1ELb1EEEvNS_9FwdParamsE,"a",@progbits
	.sectionflags	@""
	.align	4
.nv.constant0._ZN10layer_norm31ln_parallel_residual_fwd_kernelINS_13Kernel_traitsIf13__nv_bfloat16fS2_fjLj6144ELj1ELj1ELj8ELj16ENS_18Kernel_traits_baseILj6144EfS2_fS2_fjLj256EEEEELb1ELb1ELb1EEEvNS_9FwdParamsE:
	.zero		584


//--------------------- .nv.constant0._ZN10layer_norm31ln_parallel_residual_fwd_kernelINS_13Kernel_traitsIf6__halfS2_S2_fjLj6144ELj1ELj1ELj8ELj16ENS_18Kernel_traits_baseILj6144EfS2_S2_S2_fjLj256EEEEELb0ELb0ELb0EEEvNS_9FwdParamsE --------------------------
	.section	.nv.constant0._ZN10layer_norm31ln_parallel_residual_fwd_kernelINS_13Kernel_traitsIf6__halfS2_S2_fjLj6144ELj1ELj1ELj8ELj16ENS_18Kernel_traits_baseILj6144EfS2_S2_S2_fjLj256EEEEELb0ELb0ELb0EEEvNS_9FwdParamsE,"a",@progbits
	.sectionflags	@""
	.align	4
.nv.constant0._ZN10layer_norm31ln_parallel_residual_fwd_kernelINS_13Kernel_traitsIf6__halfS2_S2_fjLj6144ELj1ELj1ELj8ELj16ENS_18Kernel_traits_baseILj6144EfS2_S2_S2_fjLj256EEEEELb0ELb0ELb0EEEvNS_9FwdParamsE:
	.zero		584


//--------------------- .nv.constant0._ZN10layer_norm31ln_parallel_residual_fwd_kernelINS_13Kernel_traitsIf6__halfS2_S2_fjLj6144ELj1ELj1ELj8ELj16ENS_18Kernel_traits_baseILj6144EfS2_S2_S2_fjLj256EEEEELb0ELb0ELb1EEEvNS_9FwdParamsE --------------------------
	.section	.nv.constant0._ZN10layer_norm31ln_parallel_residual_fwd_kernelINS_13Kernel_traitsIf6__halfS2_S2_fjLj6144ELj1ELj1ELj8ELj16ENS_18Kernel_traits_baseILj6144EfS2_S2_S2_fjLj256EEEEELb0ELb0ELb1EEEvNS_9FwdParamsE,"a",@progbits
	.sectionflags	@""
	.align	4
.nv.constant0._ZN10layer_norm31ln_parallel_residual_fwd_kernelINS_13Kernel_traitsIf6__halfS2_S2_fjLj6144ELj1ELj1ELj8ELj16ENS_18Kernel_traits_baseILj6144EfS2_S2_S2_fjLj256EEEEELb0ELb0ELb1EEEvNS_9FwdParamsE:
	.zero		584


//--------------------- .nv.constant0._ZN10layer_norm31ln_parallel_residual_fwd_kernelINS_13Kernel_traitsIf6__halfS2_S2_fjLj6144ELj1ELj1ELj8ELj16ENS_18Kernel_traits_baseILj6144EfS2_S2_S2_fjLj256EEEEELb0ELb1ELb0EEEvNS_9FwdParamsE --------------------------
	.section	.nv.constant0._ZN10layer_norm31ln_parallel_residual_fwd_kernelINS_13Kernel_traitsIf6__halfS2_S2_fjLj6144ELj1ELj1ELj8ELj16ENS_18Kernel_traits_baseILj6144EfS2_S2_S2_fjLj256EEEEELb0ELb1ELb0EEEvNS_9FwdParamsE,"a",@progbits
	.sectionflags	@""
	.align	4
.nv.constant0._ZN10layer_norm31ln_parallel_residual_fwd_kernelINS_13Kernel_traitsIf6__halfS2_S2_fjLj6144ELj1ELj1ELj8ELj16ENS_18Kernel_traits_baseILj6144EfS2_S2_S2_fjLj256EEEEELb0ELb1ELb0EEEvNS_9FwdParamsE:
	.zero		584


//--------------------- .nv.constant0._ZN10layer_norm31ln_parallel_residual_fwd_kernelINS_13Kernel_traitsIf6__halfS2_S2_fjLj6144ELj1ELj1ELj8ELj16ENS_18Kernel_traits_baseILj6144EfS2_S2_S2_fjLj256EEEEELb0ELb1ELb1EEEvNS_9FwdParamsE --------------------------
	.section	.nv.constant0._ZN10layer_norm31ln_parallel_residual_fwd_kernelINS_13Kernel_traitsIf6__halfS2_S2_fjLj6144ELj1ELj1ELj8ELj16ENS_18Kernel_traits_baseILj6144EfS2_S2_S2_fjLj256EEEEELb0ELb1ELb1EEEvNS_9FwdParamsE,"a",@progbits
	.sectionflags	@""
	.align	4
.nv.constant0._ZN10layer_norm31ln_parallel_residual_fwd_kernelINS_13Kernel_traitsIf6__halfS2_S2_fjLj6144ELj1ELj1ELj8ELj16ENS_18Kernel_traits_baseILj6144EfS2_S2_S2_fjLj256EEEEELb0ELb1ELb1EEEvNS_9FwdParamsE:
	.zero		584


//--------------------- .nv.constant0._ZN10layer_norm31ln_parallel_residual_fwd_kernelINS_13Kernel_traitsIf6__halfS2_S2_fjLj6144ELj1ELj1ELj8ELj16ENS_18Kernel_traits_baseILj6144EfS2_S2_S2_fjLj256EEEEELb1ELb0ELb0EEEvNS_9FwdParamsE --------------------------
	.section	.nv.constant0._ZN10layer_norm31ln_parallel_residual_fwd_kernelINS_13Kernel_traitsIf6__halfS2_S2_fjLj6144ELj1ELj1ELj8ELj16ENS_18Kernel_traits_baseILj6144EfS2_S2_S2_fjLj256EEEEELb1ELb0ELb0EEEvNS_9FwdParamsE,"a",@progbits
	.sectionflags	@""
	.align	4
.nv.constant0._ZN10layer_norm31ln_parallel_residual_fwd_kernelINS_13Kernel_traitsIf6__halfS2_S2_fjLj6144ELj1ELj1ELj8ELj16ENS_18Kernel_traits_baseILj6144EfS2_S2_S2_fjLj256EEEEELb1ELb0ELb0EEEvNS_9FwdParamsE:
	.zero		584


//--------------------- .nv.constant0._ZN10layer_norm31ln_parallel_residual_fwd_kernelINS_13Kernel_traitsIf6__halfS2_S2_fjLj6144ELj1ELj1ELj8ELj16ENS_18Kernel_traits_baseILj6144EfS2_S2_S2_fjLj256EEEEELb1ELb0ELb1EEEvNS_9FwdParamsE --------------------------
	.section	.nv.constant0._ZN10layer_norm31ln_parallel_residual_fwd_kernelINS_13Kernel_traitsIf6__halfS2_S2_fjLj6144ELj1ELj1ELj8ELj16ENS_18Kernel_traits_baseILj6144EfS2_S2_S2_fjLj256EEEEELb1ELb0ELb1EEEvNS_9FwdParamsE,"a",@progbits
	.sectionflags	@""
	.align	4
.nv.constant0._ZN10layer_norm31ln_parallel_residual_fwd_kernelINS_13Kernel_traitsIf6__halfS2_S2_fjLj6144ELj1ELj1ELj8ELj16ENS_18Kernel_traits_baseILj6144EfS2_S2_S2_fjLj256EEEEELb1ELb0ELb1EEEvNS_9FwdParamsE:
	.zero		584


//--------------------- .nv.constant0._ZN10layer_norm31ln_parallel_residual_fwd_kernelINS_13Kernel_traitsIf6__halfS2_S2_fjLj6144ELj1ELj1ELj8ELj16ENS_18Kernel_traits_baseILj6144EfS2_S2_S2_fjLj256EEEEELb1ELb1ELb0EEEvNS_9FwdParamsE --------------------------
	.section	.nv.constant0._ZN10layer_norm31ln_parallel_residual_fwd_kernelINS_13Kernel_traitsIf6__halfS2_S2_fjLj6144ELj1ELj1ELj8ELj16ENS_18Kernel_traits_baseILj6144EfS2_S2_S2_fjLj256EEEEELb1ELb1ELb0EEEvNS_9FwdParamsE,"a",@progbits
	.sectionflags	@""
	.align	4
.nv.constant0._ZN10layer_norm31ln_parallel_residual_fwd_kernelINS_13Kernel_traitsIf6__halfS2_S2_fjLj6144ELj1ELj1ELj8ELj16ENS_18Kernel_traits_baseILj6144EfS2_S2_S2_fjLj256EEEEELb1ELb1ELb0EEEvNS_9FwdParamsE:
	.zero		584


//--------------------- .nv.constant0._ZN10layer_norm31ln_parallel_residual_fwd_kernelINS_13Kernel_traitsIf6__halfS2_S2_fjLj6144ELj1ELj1ELj8ELj16ENS_18Kernel_traits_baseILj6144EfS2_S2_S2_fjLj256EEEEELb1ELb1ELb1EEEvNS_9FwdParamsE --------------------------
	.section	.nv.constant0._ZN10layer_norm31ln_parallel_residual_fwd_kernelINS_13Kernel_traitsIf6__halfS2_S2_fjLj6144ELj1ELj1ELj8ELj16ENS_18Kernel_traits_baseILj6144EfS2_S2_S2_fjLj256EEEEELb1ELb1ELb1EEEvNS_9FwdParamsE,"a",@progbits
	.sectionflags	@""
	.align	4
.nv.constant0._ZN10layer_norm31ln_parallel_residual_fwd_kernelINS_13Kernel_traitsIf6__halfS2_S2_fjLj6144ELj1ELj1ELj8ELj16ENS_18Kernel_traits_baseILj6144EfS2_S2_S2_fjLj256EEEEELb1ELb1ELb1EEEvNS_9FwdParamsE:
	.zero		584


//--------------------- .nv.constant0._ZN10layer_norm31ln_parallel_residual_fwd_kernelINS_13Kernel_traitsI6__halfS2_fS2_fjLj6144ELj1ELj1ELj8ELj16ENS_18Kernel_traits_baseILj6144ES2_S2_fS2_fjLj256EEEEELb0ELb0ELb0EEEvNS_9FwdParamsE --------------------------
	.section	.nv.constant0._ZN10layer_norm31ln_parallel_residual_fwd_kernelINS_13Kernel_traitsI6__halfS2_fS2_fjLj6144ELj1ELj1ELj8ELj16ENS_18Kernel_traits_baseILj6144ES2_S2_fS2_fjLj256EEEEELb0ELb0ELb0EEEvNS_9FwdParamsE,"a",@progbits
	.sectionflags	@""
	.align	4
.nv.constant0._ZN10layer_norm31ln_parallel_residual_fwd_kernelINS_13Kernel_traitsI6__halfS2_fS2_fjLj6144ELj1ELj1ELj8ELj16ENS_18Kernel_traits_baseILj6144ES2_S2_fS2_fjLj256EEEEELb0ELb0ELb0EEEvNS_9FwdParamsE:
	.zero		584


//--------------------- .nv.constant0._ZN10layer_norm31ln_parallel_residual_fwd_kernelINS_13Kernel_traitsI6__halfS2_fS2_fjLj6144ELj1ELj1ELj8ELj16ENS_18Kernel_traits_baseILj6144ES2_S2_fS2_fjLj256EEEEELb0ELb0ELb1EEEvNS_9FwdParamsE --------------------------
	.section	.nv.constant0._ZN10layer_norm31ln_parallel_residual_fwd_kernelINS_13Kernel_traitsI6__halfS2_fS2_fjLj6144ELj1ELj1ELj8ELj16ENS_18Kernel_traits_baseILj6144ES2_S2_fS2_fjLj256EEEEELb0ELb0ELb1EEEvNS_9FwdParamsE,"a",@progbits
	.sectionflags	@""
	.align	4
.nv.constant0._ZN10layer_norm31ln_parallel_residual_fwd_kernelINS_13Kernel_traitsI6__halfS2_fS2_fjLj6144ELj1ELj1ELj8ELj16ENS_18Kernel_traits_baseILj6144ES2_S2_fS2_fjLj256EEEEELb0ELb0ELb1EEEvNS_9FwdParamsE:
	.zero		584


//--------------------- .nv.constant0._ZN10layer_norm31ln_parallel_residual_fwd_kernelINS_13Kernel_traitsI6__halfS2_fS2_fjLj6144ELj1ELj1ELj8ELj16ENS_18Kernel_traits_baseILj6144ES2_S2_fS2_fjLj256EEEEELb0ELb1ELb0EEEvNS_9FwdParamsE --------------------------
	.section	.nv.constant0._ZN10layer_norm31ln_parallel_residual_fwd_kernelINS_13Kernel_traitsI6__halfS2_fS2_fjLj6144ELj1ELj1ELj8ELj16ENS_18Kernel_traits_baseILj6144ES2_S2_fS2_fjLj256EEEEELb0ELb1ELb0EEEvNS_9FwdParamsE,"a",@progbits
	.sectionflags	@""
	.align	4
.nv.constant0._ZN10layer_norm31ln_parallel_residual_fwd_kernelINS_13Kernel_traitsI6__halfS2_fS2_fjLj6144ELj1ELj1ELj8ELj16ENS_18Kernel_traits_baseILj6144ES2_S2_fS2_fjLj256EEEEELb0ELb1ELb0EEEvNS_9FwdParamsE:
	.zero		584


//--------------------- .nv.constant0._ZN10layer_norm31ln_parallel_residual_fwd_kernelINS_13Kernel_traitsI6__halfS2_fS2_fjLj6144ELj1ELj1ELj8ELj16ENS_18Kernel_traits_baseILj6144ES2_S2_fS2_fjLj256EEEEELb0ELb1ELb1EEEvNS_9FwdParamsE --------------------------
	.section	.nv.constant0._ZN10layer_norm31ln_parallel_residual_fwd_kernelINS_13Kernel_traitsI6__halfS2_fS2_fjLj6144ELj1ELj1ELj8ELj16ENS_18Kernel_traits_baseILj6144ES2_S2_fS2_fjLj256EEEEELb0ELb1ELb1EEEvNS_9FwdParamsE,"a",@progbits
	.sectionflags	@""
	.align	4
.nv.constant0._ZN10layer_norm31ln_parallel_residual_fwd_kernelINS_13Kernel_traitsI6__halfS2_fS2_fjLj6144ELj1ELj1ELj8ELj16ENS_18Kernel_traits_baseILj6144ES2_S2_fS2_fjLj256EEEEELb0ELb1ELb1EEEvNS_9FwdParamsE:
	.zero		584


//--------------------- .nv.constant0._ZN10layer_norm31ln_parallel_residual_fwd_kernelINS_13Kernel_traitsI6__halfS2_fS2_fjLj6144ELj1ELj1ELj8ELj16ENS_18Kernel_traits_baseILj6144ES2_S2_fS2_fjLj256EEEEELb1ELb0ELb0EEEvNS_9FwdParamsE --------------------------
	.section	.nv.constant0._ZN10layer_norm31ln_parallel_residual_fwd_kernelINS_13Kernel_traitsI6__halfS2_fS2_fjLj6144ELj1ELj1ELj8ELj16ENS_18Kernel_traits_baseILj6144ES2_S2_fS2_fjLj256EEEEELb1ELb0ELb0EEEvNS_9FwdParamsE,"a",@progbits
	.sectionflags	@""
	.align	4
.nv.constant0._ZN10layer_norm31ln_parallel_residual_fwd_kernelINS_13Kernel_traitsI6__halfS2_fS2_fjLj6144ELj1ELj1ELj8ELj16ENS_18Kernel_traits_baseILj6144ES2_S2_fS2_fjLj256EEEEELb1ELb0ELb0EEEvNS_9FwdParamsE:
	.zero		584


//--------------------- .nv.constant0._ZN10layer_norm31ln_parallel_residual_fwd_kernelINS_13Kernel_traitsI6__halfS2_fS2_fjLj6144ELj1ELj1ELj8ELj16ENS_18Kernel_traits_baseILj6144ES2_S2_fS2_fjLj256EEEEELb1ELb0ELb1EEEvNS_9FwdParamsE --------------------------
	.section	.nv.constant0._ZN10layer_norm31ln_parallel_residual_fwd_kernelINS_13Kernel_traitsI6__halfS2_fS2_fjLj6144ELj1ELj1ELj8ELj16ENS_18Kernel_traits_baseILj6144ES2_S2_fS2_fjLj256EEEEELb1ELb0ELb1EEEvNS_9FwdParamsE,"a",@progbits
	.sectionflags	@""
	.align	4
.nv.constant0._ZN10layer_norm31ln_parallel_residual_fwd_kernelINS_13Kernel_traitsI6__halfS2_fS2_fjLj6144ELj1ELj1ELj8ELj16ENS_18Kernel_traits_baseILj6144ES2_S2_fS2_fjLj256EEEEELb1ELb0ELb1EEEvNS_9FwdParamsE:
	.zero		584


//--------------------- .nv.constant0._ZN10layer_norm31ln_parallel_residual_fwd_kernelINS_13Kernel_traitsI6__halfS2_fS2_fjLj6144ELj1ELj1ELj8ELj16ENS_18Kernel_traits_baseILj6144ES2_S2_fS2_fjLj256EEEEELb1ELb1ELb0EEEvNS_9FwdParamsE --------------------------
	.section	.nv.constant0._ZN10layer_norm31ln_parallel_residual_fwd_kernelINS_13Kernel_traitsI6__halfS2_fS2_fjLj6144ELj1ELj1ELj8ELj16ENS_18Kernel_traits_baseILj6144ES2_S2_fS2_fjLj256EEEEELb1ELb1ELb0EEEvNS_9FwdParamsE,"a",@progbits
	.sectionflags	@""
	.align	4
.nv.constant0._ZN10layer_norm31ln_parallel_residual_fwd_kernelINS_13Kernel_traitsI6__halfS2_fS2_fjLj6144ELj1ELj1ELj8ELj16ENS_18Kernel_traits_baseILj6144ES2_S2_fS2_fjLj256EEEEELb1ELb1ELb0EEEvNS_9FwdParamsE:
	.zero		584


//--------------------- .nv.constant0._ZN10layer_norm31ln_parallel_residual_fwd_kernelINS_13Kernel_traitsI6__halfS2_fS2_fjLj6144ELj1ELj1ELj8ELj16ENS_18Kernel_traits_baseILj6144ES2_S2_fS2_fjLj256EEEEELb1ELb1ELb1EEEvNS_9FwdParamsE --------------------------
	.section	.nv.constant0._ZN10layer_norm31ln_parallel_residual_fwd_kernelINS_13Kernel_traitsI6__halfS2_fS2_fjLj6144ELj1ELj1ELj8ELj16ENS_18Kernel_traits_baseILj6144ES2_S2_fS2_fjLj256EEEEELb1ELb1ELb1EEEvNS_9FwdParamsE,"a",@progbits
	.sectionflags	@""
	.align	4
.nv.constant0._ZN10layer_norm31ln_parallel_residual_fwd_kernelINS_13Kernel_traitsI6__halfS2_fS2_fjLj6144ELj1ELj1ELj8ELj16ENS_18Kernel_traits_baseILj6144ES2_S2_fS2_fjLj256EEEEELb1ELb1ELb1EEEvNS_9FwdParamsE:
	.zero		584


//--------------------- .nv.constant0._ZN10layer_norm31ln_parallel_residual_fwd_kernelINS_13Kernel_traitsIf6__halffS2_fjLj6144ELj1ELj1ELj8ELj16ENS_18Kernel_traits_baseILj6144EfS2_fS2_fjLj256EEEEELb0ELb0ELb0EEEvNS_9FwdParamsE --------------------------
	.section	.nv.constant0._ZN10layer_norm31ln_parallel_residual_fwd_kernelINS_13Kernel_traitsIf6__halffS2_fjLj6144ELj1ELj1ELj8ELj16ENS_18Kernel_traits_baseILj6144EfS2_fS2_fjLj256EEEEELb0ELb0ELb0EEEvNS_9FwdParamsE,"a",@progbits
	.sectionflags	@""
	.align	4
.nv.constant0._ZN10layer_norm31ln_parallel_residual_fwd_kernelINS_13Kernel_traitsIf6__halffS2_fjLj6144ELj1ELj1ELj8ELj16ENS_18Kernel_traits_baseILj6144EfS2_fS2_fjLj256EEEEELb0ELb0ELb0EEEvNS_9FwdParamsE:
	.zero		584


//--------------------- .nv.constant0._ZN10layer_norm31ln_parallel_residual_fwd_kernelINS_13Kernel_traitsIf6__halffS2_fjLj6144ELj1ELj1ELj8ELj16ENS_18Kernel_traits_baseILj6144EfS2_fS2_fjLj256EEEEELb0ELb0ELb1EEEvNS_9FwdParamsE --------------------------
	.section	.nv.constant0._ZN10layer_norm31ln_parallel_residual_fwd_kernelINS_13Kernel_traitsIf6__halffS2_fjLj6144ELj1ELj1ELj8ELj16ENS_18Kernel_traits_baseILj6144EfS2_fS2_fjLj256EEEEELb0ELb0ELb1EEEvNS_9FwdParamsE,"a",@progbits
	.sectionflags	@""
	.align	4
.nv.constant0._ZN10layer_norm31ln_parallel_residual_fwd_kernelINS_13Kernel_traitsIf6__halffS2_fjLj6144ELj1ELj1ELj8ELj16ENS_18Kernel_traits_baseILj6144EfS2_fS2_fjLj256EEEEELb0ELb0ELb1EEEvNS_9FwdParamsE:
	.zero		584


//--------------------- .nv.constant0._ZN10layer_norm31ln_parallel_residual_fwd_kernelINS_13Kernel_traitsIf6__halffS2_fjLj6144ELj1ELj1ELj8ELj16ENS_18Kernel_traits_baseILj6144EfS2_fS2_fjLj256EEEEELb0ELb1ELb0EEEvNS_9FwdParamsE --------------------------
	.section	.nv.constant0._ZN10layer_norm31ln_parallel_residual_fwd_kernelINS_13Kernel_traitsIf6__halffS2_fjLj6144ELj1ELj1ELj8ELj16ENS_18Kernel_traits_baseILj6144EfS2_fS2_fjLj256EEEEELb0ELb1ELb0EEEvNS_9FwdParamsE,"a",@progbits
	.sectionflags	@""
	.align	4
.nv.constant0._ZN10layer_norm31ln_parallel_residual_fwd_kernelINS_13Kernel_traitsIf6__halffS2_fjLj6144ELj1ELj1ELj8ELj16ENS_18Kernel_traits_baseILj6144EfS2_fS2_fjLj256EEEEELb0ELb1ELb0EEEvNS_9FwdParamsE:
	.zero		584


//--------------------- .nv.constant0._ZN10layer_norm31ln_parallel_residual_fwd_kernelINS_13Kernel_traitsIf6__halffS2_fjLj6144ELj1ELj1ELj8ELj16ENS_18Kernel_traits_baseILj6144EfS2_fS2_fjLj256EEEEELb0ELb1ELb1EEEvNS_9FwdParamsE --------------------------
	.section	.nv.constant0._ZN10layer_norm31ln_parallel_residual_fwd_kernelINS_13Kernel_traitsIf6__halffS2_fjLj6144ELj1ELj1ELj8ELj16ENS_18Kernel_traits_baseILj6144EfS2_fS2_fjLj256EEEEELb0ELb1ELb1EEEvNS_9FwdParamsE,"a",@progbits
	.sectionflags	@""
	.align	4
.nv.constant0._ZN10layer_norm31ln_parallel_residual_fwd_kernelINS_13Kernel_traitsIf6__halffS2_fjLj6144ELj1ELj1ELj8ELj16ENS_18Kernel_traits_baseILj6144EfS2_fS2_fjLj256EEEEELb0ELb1ELb1EEEvNS_9FwdParamsE:
	.zero		584


//--------------------- .nv.constant0._ZN10layer_norm31ln_parallel_residual_fwd_kernelINS_13Kernel_traitsIf6__halffS2_fjLj6144ELj1ELj1ELj8ELj16ENS_18Kernel_traits_baseILj6144EfS2_fS2_fjLj256EEEEELb1ELb0ELb0EEEvNS_9FwdParamsE --------------------------
	.section	.nv.constant0._ZN10layer_norm31ln_parallel_residual_fwd_kernelINS_13Kernel_traitsIf6__halffS2_fjLj6144ELj1ELj1ELj8ELj16ENS_18Kernel_traits_baseILj6144EfS2_fS2_fjLj256EEEEELb1ELb0ELb0EEEvNS_9FwdParamsE,"a",@progbits
	.sectionflags	@""
	.align	4
.nv.constant0._ZN10layer_norm31ln_parallel_residual_fwd_kernelINS_13Kernel_traitsIf6__halffS2_fjLj6144ELj1ELj1ELj8ELj16ENS_18Kernel_traits_baseILj6144EfS2_fS2_fjLj256EEEEELb1ELb0ELb0EEEvNS_9FwdParamsE:
	.zero		584


//--------------------- .nv.constant0._ZN10layer_norm31ln_parallel_residual_fwd_kernelINS_13Kernel_traitsIf6__halffS2_fjLj6144ELj1ELj1ELj8ELj16ENS_18Kernel_traits_baseILj6144EfS2_fS2_fjLj256EEEEELb1ELb0ELb1EEEvNS_9FwdParamsE --------------------------
	.section	.nv.constant0._ZN10layer_norm31ln_parallel_residual_fwd_kernelINS_13Kernel_traitsIf6__halffS2_fjLj6144ELj1ELj1ELj8ELj16ENS_18Kernel_traits_baseILj6144EfS2_fS2_fjLj256EEEEELb1ELb0ELb1EEEvNS_9FwdParamsE,"a",@progbits
	.sectionflags	@""
	.align	4
.nv.constant0._ZN10layer_norm31ln_parallel_residual_fwd_kernelINS_13Kernel_traitsIf6__halffS2_fjLj6144ELj1ELj1ELj8ELj16ENS_18Kernel_traits_baseILj6144EfS2_fS2_fjLj256EEEEELb1ELb0ELb1EEEvNS_9FwdParamsE:
	.zero		584


//--------------------- .nv.constant0._ZN10layer_norm31ln_parallel_residual_fwd_kernelINS_13Kernel_traitsIf6__halffS2_fjLj6144ELj1ELj1ELj8ELj16ENS_18Kernel_traits_baseILj6144EfS2_fS2_fjLj256EEEEELb1ELb1ELb0EEEvNS_9FwdParamsE --------------------------
	.section	.nv.constant0._ZN10layer_norm31ln_parallel_residual_fwd_kernelINS_13Kernel_traitsIf6__halffS2_fjLj6144ELj1ELj1ELj8ELj16ENS_18Kernel_traits_baseILj6144EfS2_fS2_fjLj256EEEEELb1ELb1ELb0EEEvNS_9FwdParamsE,"a",@progbits
	.sectionflags	@""
	.align	4
.nv.constant0._ZN10layer_norm31ln_parallel_residual_fwd_kernelINS_13Kernel_traitsIf6__halffS2_fjLj6144ELj1ELj1ELj8ELj16ENS_18Kernel_traits_baseILj6144EfS2_fS2_fjLj256EEEEELb1ELb1ELb0EEEvNS_9FwdParamsE:
	.zero		584


//--------------------- .nv.constant0._ZN10layer_norm31ln_parallel_residual_fwd_kernelINS_13Kernel_traitsIf6__halffS2_fjLj6144ELj1ELj1ELj8ELj16ENS_18Kernel_traits_baseILj6144EfS2_fS2_fjLj256EEEEELb1ELb1ELb1EEEvNS_9FwdParamsE --------------------------
	.section	.nv.constant0._ZN10layer_norm31ln_parallel_residual_fwd_kernelINS_13Kernel_traitsIf6__halffS2_fjLj6144ELj1ELj1ELj8ELj16ENS_18Kernel_traits_baseILj6144EfS2_fS2_fjLj256EEEEELb1ELb1ELb1EEEvNS_9FwdParamsE,"a",@progbits
	.sectionflags	@""
	.align	4
.nv.constant0._ZN10layer_norm31ln_parallel_residual_fwd_kernelINS_13Kernel_traitsIf6__halffS2_fjLj6144ELj1ELj1ELj8ELj16ENS_18Kernel_traits_baseILj6144EfS2_fS2_fjLj256EEEEELb1ELb1ELb1EEEvNS_9FwdParamsE:
	.zero		584


//--------------------- .nv.constant0._ZN10layer_norm31ln_parallel_residual_fwd_kernelINS_13Kernel_traitsI6__halfffffjLj6144ELj1ELj1ELj8ELj16ENS_18Kernel_traits_baseILj6144ES2_ffffjLj256EEEEELb0ELb0ELb0EEEvNS_9FwdParamsE --------------------------
	.section	.nv.constant0._ZN10layer_norm31ln_parallel_residual_fwd_kernelINS_13Kernel_traitsI6__halfffffjLj6144ELj1ELj1ELj8ELj16ENS_18Kernel_traits_baseILj6144ES2_ffffjLj256EEEEELb0ELb0ELb0EEEvNS_9FwdParamsE,"a",@progbits
	.sectionflags	@""
	.align	4
.nv.constant0._ZN10layer_norm31ln_parallel_residual_fwd_kernelINS_13Kernel_traitsI6__halfffffjLj6144ELj1ELj1ELj8ELj16ENS_18Kernel_traits_baseILj6144ES2_ffffjLj256EEEEELb0ELb0ELb0EEEvNS_9FwdParamsE:
	.zero		584


//--------------------- .nv.constant0._ZN10layer_norm31ln_parallel_residual_fwd_kernelINS_13Kernel_traitsI6__halfffffjLj6144ELj1ELj1ELj8ELj16ENS_18Kernel_traits_baseILj6144ES2_ffffjLj256EEEEELb0ELb0ELb1EEEvNS_9FwdParamsE --------------------------
	.section	.nv.constant0._ZN10layer_norm31ln_parallel_residual_fwd_kernelINS_13Kernel_traitsI6__halfffffjLj6144ELj1ELj1ELj8ELj16ENS_18Kernel_traits_baseILj6144ES2_ffffjLj256EEEEELb0ELb0ELb1EEEvNS_9FwdParamsE,"a",@progbits
	.sectionflags	@""
	.align	4
.nv.constant0._ZN10layer_norm31ln_parallel_residual_fwd_kernelINS_13Kernel_traitsI6__halfffffjLj6144ELj1ELj1ELj8ELj16ENS_18Kernel_traits_baseILj6144ES2_ffffjLj256EEEEELb0ELb0ELb1EEEvNS_9FwdParamsE:
	.zero		584


//--------------------- .nv.constant0._ZN10layer_norm31ln_parallel_residual_fwd_kernelINS_13Kernel_traitsI6__halfffffjLj6144ELj1ELj1ELj8ELj16ENS_18Kernel_traits_baseILj6144ES2_ffffjLj256EEEEELb0ELb1ELb0EEEvNS_9FwdParamsE --------------------------
	.section	.nv.constant0._ZN10layer_norm31ln_parallel_residual_fwd_kernelINS_13Kernel_traitsI6__halfffffjLj6144ELj1ELj1ELj8ELj16ENS_18Kernel_traits_baseILj6144ES2_ffffjLj256EEEEELb0ELb1ELb0EEEvNS_9FwdParamsE,"a",@progbits
	.sectionflags	@""
	.align	4
.nv.constant0._ZN10layer_norm31ln_parallel_residual_fwd_kernelINS_13Kernel_traitsI6__halfffffjLj6144ELj1ELj1ELj8ELj16ENS_18Kernel_traits_baseILj6144ES2_ffffjLj256EEEEELb0ELb1ELb0EEEvNS_9FwdParamsE:
	.zero		584


//--------------------- .nv.constant0._ZN10layer_norm31ln_parallel_residual_fwd_kernelINS_13Kernel_traitsI6__halfffffjLj6144ELj1ELj1ELj8ELj16ENS_18Kernel_traits_baseILj6144ES2_ffffjLj256EEEEELb0ELb1ELb1EEEvNS_9FwdParamsE --------------------------
	.section	.nv.constant0._ZN10layer_norm31ln_parallel_residual_fwd_kernelINS_13Kernel_traitsI6__halfffffjLj6144ELj1ELj1ELj8ELj16ENS_18Kernel_traits_baseILj6144ES2_ffffjLj256EEEEELb0ELb1ELb1EEEvNS_9FwdParamsE,"a",@progbits
	.sectionflags	@""
	.align	4
.nv.constant0._ZN10layer_norm31ln_parallel_residual_fwd_kernelINS_13Kernel_traitsI6__halfffffjLj6144ELj1ELj1ELj8ELj16ENS_18Kernel_traits_baseILj6144ES2_ffffjLj256EEEEELb0ELb1ELb1EEEvNS_9FwdParamsE:
	.zero		584


//--------------------- .nv.constant0._ZN10layer_norm31ln_parallel_residual_fwd_kernelINS_13Kernel_traitsI6__halfffffjLj6144ELj1ELj1ELj8ELj16ENS_18Kernel_traits_baseILj6144ES2_ffffjLj256EEEEELb1ELb0ELb0EEEvNS_9FwdParamsE --------------------------
	.section	.nv.constant0._ZN10layer_norm31ln_parallel_residual_fwd_kernelINS_13Kernel_traitsI6__halfffffjLj6144ELj1ELj1ELj8ELj16ENS_18Kernel_traits_baseILj6144ES2_ffffjLj256EEEEELb1ELb0ELb0EEEvNS_9FwdParamsE,"a",@progbits
	.sectionflags	@""
	.align	4
.nv.constant0._ZN10layer_norm31ln_parallel_residual_fwd_kernelINS_13Kernel_traitsI6__halfffffjLj6144ELj1ELj1ELj8ELj16ENS_18Kernel_traits_baseILj6144ES2_ffffjLj256EEEEELb1ELb0ELb0EEEvNS_9FwdParamsE:
	.zero		584


//--------------------- .nv.constant0._ZN10layer_norm31ln_parallel_residual_fwd_kernelINS_13Kernel_traitsI6__halfffffjLj6144ELj1ELj1ELj8ELj16ENS_18Kernel_traits_baseILj6144ES2_ffffjLj256EEEEELb1ELb0ELb1EEEvNS_9FwdParamsE --------------------------
	.section	.nv.constant0._ZN10layer_norm31ln_parallel_residual_fwd_kernelINS_13Kernel_traitsI6__halfffffjLj6144ELj1ELj1ELj8ELj16ENS_18Kernel_traits_baseILj6144ES2_ffffjLj256EEEEELb1ELb0ELb1EEEvNS_9FwdParamsE,"a",@progbits
	.sectionflags	@""
	.align	4
.nv.constant0._ZN10layer_norm31ln_parallel_residual_fwd_kernelINS_13Kernel_traitsI6__halfffffjLj6144ELj1ELj1ELj8ELj16ENS_18Kernel_traits_baseILj6144ES2_ffffjLj256EEEEELb1ELb0ELb1EEEvNS_9FwdParamsE:
	.zero		584


//--------------------- .nv.constant0._ZN10layer_norm31ln_parallel_residual_fwd_kernelINS_13Kernel_traitsI6__halfffffjLj6144ELj1ELj1ELj8ELj16ENS_18Kernel_traits_baseILj6144ES2_ffffjLj256EEEEELb1ELb1ELb0EEEvNS_9FwdParamsE --------------------------
	.section	.nv.constant0._ZN10layer_norm31ln_parallel_residual_fwd_kernelINS_13Kernel_traitsI6__halfffffjLj6144ELj1ELj1ELj8ELj16ENS_18Kernel_traits_baseILj6144ES2_ffffjLj256EEEEELb1ELb1ELb0EEEvNS_9FwdParamsE,"a",@progbits
	.sectionflags	@""
	.align	4
.nv.constant0._ZN10layer_norm31ln_parallel_residual_fwd_kernelINS_13Kernel_traitsI6__halfffffjLj6144ELj1ELj1ELj8ELj16ENS_18Kernel_traits_baseILj6144ES2_ffffjLj256EEEEELb1ELb1ELb0EEEvNS_9FwdParamsE:
	.zero		584


//--------------------- .nv.constant0._ZN10layer_norm31ln_parallel_residual_fwd_kernelINS_13Kernel_traitsI6__halfffffjLj6144ELj1ELj1ELj8ELj16ENS_18Kernel_traits_baseILj6144ES2_ffffjLj256EEEEELb1ELb1ELb1EEEvNS_9FwdParamsE --------------------------
	.section	.nv.constant0._ZN10layer_norm31ln_parallel_residual_fwd_kernelINS_13Kernel_traitsI6__halfffffjLj6144ELj1ELj1ELj8ELj16ENS_18Kernel_traits_baseILj6144ES2_ffffjLj256EEEEELb1ELb1ELb1EEEvNS_9FwdParamsE,"a",@progbits
	.sectionflags	@""
	.align	4
.nv.constant0._ZN10layer_norm31ln_parallel_residual_fwd_kernelINS_13Kernel_traitsI6__halfffffjLj6144ELj1ELj1ELj8ELj16ENS_18Kernel_traits_baseILj6144ES2_ffffjLj256EEEEELb1ELb1ELb1EEEvNS_9FwdParamsE:
	.zero		584


//--------------------- .nv.constant0._ZN10layer_norm31ln_parallel_residual_fwd_kernelINS_13Kernel_traitsIfffffjLj6144ELj1ELj1ELj8ELj16ENS_18Kernel_traits_baseILj6144EfffffjLj256EEEEELb0ELb0ELb0EEEvNS_9FwdParamsE --------------------------
	.section	.nv.constant0._ZN10layer_norm31ln_parallel_residual_fwd_kernelINS_13Kernel_traitsIfffffjLj6144ELj1ELj1ELj8ELj16ENS_18Kernel_traits_baseILj6144EfffffjLj256EEEEELb0ELb0ELb0EEEvNS_9FwdParamsE,"a",@progbits
	.sectionflags	@""
	.align	4
.nv.constant0._ZN10layer_norm31ln_parallel_residual_fwd_kernelINS_13Kernel_traitsIfffffjLj6144ELj1ELj1ELj8ELj16ENS_18Kernel_traits_baseILj6144EfffffjLj256EEEEELb0ELb0ELb0EEEvNS_9FwdParamsE:
	.zero		584


//--------------------- .nv.constant0._ZN10layer_norm31ln_parallel_residual_fwd_kernelINS_13Kernel_traitsIfffffjLj6144ELj1ELj1ELj8ELj16ENS_18Kernel_traits_baseILj6144EfffffjLj256EEEEELb0ELb0ELb1EEEvNS_9FwdParamsE --------------------------
	.section	.nv.constant0._ZN10layer_norm31ln_parallel_residual_fwd_kernelINS_13Kernel_traitsIfffffjLj6144ELj1ELj1ELj8ELj16ENS_18Kernel_traits_baseILj6144EfffffjLj256EEEEELb0ELb0ELb1EEEvNS_9FwdParamsE,"a",@progbits
	.sectionflags	@""
	.align	4
.nv.constant0._ZN10layer_norm31ln_parallel_residual_fwd_kernelINS_13Kernel_traitsIfffffjLj6144ELj1ELj1ELj8ELj16ENS_18Kernel_traits_baseILj6144EfffffjLj256EEEEELb0ELb0ELb1EEEvNS_9FwdParamsE:
	.zero		584


//--------------------- .nv.constant0._ZN10layer_norm31ln_parallel_residual_fwd_kernelINS_13Kernel_traitsIfffffjLj6144ELj1ELj1ELj8ELj16ENS_18Kernel_traits_baseILj6144EfffffjLj256EEEEELb0ELb1ELb0EEEvNS_9FwdParamsE --------------------------
	.section	.nv.constant0._ZN10layer_norm31ln_parallel_residual_fwd_kernelINS_13Kernel_traitsIfffffjLj6144ELj1ELj1ELj8ELj16ENS_18Kernel_traits_baseILj6144EfffffjLj256EEEEELb0ELb1ELb0EEEvNS_9FwdParamsE,"a",@progbits
	.sectionflags	@""
	.align	4
.nv.constant0._ZN10layer_norm31ln_parallel_residual_fwd_kernelINS_13Kernel_traitsIfffffjLj6144ELj1ELj1ELj8ELj16ENS_18Kernel_traits_baseILj6144EfffffjLj256EEEEELb0ELb1ELb0EEEvNS_9FwdParamsE:
	.zero		584


//--------------------- .nv.constant0._ZN10layer_norm31ln_parallel_residual_fwd_kernelINS_13Kernel_traitsIfffffjLj6144ELj1ELj1ELj8ELj16ENS_18Kernel_traits_baseILj6144EfffffjLj256EEEEELb0ELb1ELb1EEEvNS_9FwdParamsE --------------------------
	.section	.nv.constant0._ZN10layer_norm31ln_parallel_residual_fwd_kernelINS_13Kernel_traitsIfffffjLj6144ELj1ELj1ELj8ELj16ENS_18Kernel_traits_baseILj6144EfffffjLj256EEEEELb0ELb1ELb1EEEvNS_9FwdParamsE,"a",@progbits
	.sectionflags	@""
	.align	4
.nv.constant0._ZN10layer_norm31ln_parallel_residual_fwd_kernelINS_13Kernel_traitsIfffffjLj6144ELj1ELj1ELj8ELj16ENS_18Kernel_traits_baseILj6144EfffffjLj256EEEEELb0ELb1ELb1EEEvNS_9FwdParamsE:
	.zero		584


//--------------------- .nv.constant0._ZN10layer_norm31ln_parallel_residual_fwd_kernelINS_13Kernel_traitsIfffffjLj6144ELj1ELj1ELj8ELj16ENS_18Kernel_traits_baseILj6144EfffffjLj256EEEEELb1ELb0ELb0EEEvNS_9FwdParamsE --------------------------
	.section	.nv.constant0._ZN10layer_norm31ln_parallel_residual_fwd_kernelINS_13Kernel_traitsIfffffjLj6144ELj1ELj1ELj8ELj16ENS_18Kernel_traits_baseILj6144EfffffjLj256EEEEELb1ELb0ELb0EEEvNS_9FwdParamsE,"a",@progbits
	.sectionflags	@""
	.align	4
.nv.constant0._ZN10layer_norm31ln_parallel_residual_fwd_kernelINS_13Kernel_traitsIfffffjLj6144ELj1ELj1ELj8ELj16ENS_18Kernel_traits_baseILj6144EfffffjLj256EEEEELb1ELb0ELb0EEEvNS_9FwdParamsE:
	.zero		584


//--------------------- .nv.constant0._ZN10layer_norm31ln_parallel_residual_fwd_kernelINS_13Kernel_traitsIfffffjLj6144ELj1ELj1ELj8ELj16ENS_18Kernel_traits_baseILj6144EfffffjLj256EEEEELb1ELb0ELb1EEEvNS_9FwdParamsE --------------------------
	.section	.nv.constant0._ZN10layer_norm31ln_parallel_residual_fwd_kernelINS_13Kernel_traitsIfffffjLj6144ELj1ELj1ELj8ELj16ENS_18Kernel_traits_baseILj6144EfffffjLj256EEEEELb1ELb0ELb1EEEvNS_9FwdParamsE,"a",@progbits
	.sectionflags	@""
	.align	4
.nv.constant0._ZN10layer_norm31ln_parallel_residual_fwd_kernelINS_13Kernel_traitsIfffffjLj6144ELj1ELj1ELj8ELj16ENS_18Kernel_traits_baseILj6144EfffffjLj256EEEEELb1ELb0ELb1EEEvNS_9FwdParamsE:
	.zero		584


//--------------------- .nv.constant0._ZN10layer_norm31ln_parallel_residual_fwd_kernelINS_13Kernel_traitsIfffffjLj6144ELj1ELj1ELj8ELj16ENS_18Kernel_traits_baseILj6144EfffffjLj256EEEEELb1ELb1ELb0EEEvNS_9FwdParamsE --------------------------
	.section	.nv.constant0._ZN10layer_norm31ln_parallel_residual_fwd_kernelINS_13Kernel_traitsIfffffjLj6144ELj1ELj1ELj8ELj16ENS_18Kernel_traits_baseILj6144EfffffjLj256EEEEELb1ELb1ELb0EEEvNS_9FwdParamsE,"a",@progbits
	.sectionflags	@""
	.align	4
.nv.constant0._ZN10layer_norm31ln_parallel_residual_fwd_kernelINS_13Kernel_traitsIfffffjLj6144ELj1ELj1ELj8ELj16ENS_18Kernel_traits_baseILj6144EfffffjLj256EEEEELb1ELb1ELb0EEEvNS_9FwdParamsE:
	.zero		584


//--------------------- .nv.constant0._ZN10layer_norm31ln_parallel_residual_fwd_kernelINS_13Kernel_traitsIfffffjLj6144ELj1ELj1ELj8ELj16ENS_18Kernel_traits_baseILj6144EfffffjLj256EEEEELb1ELb1ELb1EEEvNS_9FwdParamsE --------------------------
	.section	.nv.constant0._ZN10layer_norm31ln_parallel_residual_fwd_kernelINS_13Kernel_traitsIfffffjLj6144ELj1ELj1ELj8ELj16ENS_18Kernel_traits_baseILj6144EfffffjLj256EEEEELb1ELb1ELb1EEEvNS_9FwdParamsE,"a",@progbits
	.sectionflags	@""
	.align	4
.nv.constant0._ZN10layer_norm31ln_parallel_residual_fwd_kernelINS_13Kernel_traitsIfffffjLj6144ELj1ELj1ELj8ELj16ENS_18Kernel_traits_baseILj6144EfffffjLj256EEEEELb1ELb1ELb1EEEvNS_9FwdParamsE:
	.zero		584


//--------------------- .text._ZN10layer_norm31ln_parallel_residual_fwd_kernelINS_13Kernel_traitsI13__nv_bfloat16S2_S2_S2_fjLj6144ELj1ELj1ELj8ELj16ENS_18Kernel_traits_baseILj6144ES2_S2_S2_S2_fjLj256EEEEELb0ELb0ELb0EEEvNS_9FwdParamsE --------------------------
	.section	.text._ZN10layer_norm31ln_parallel_residual_fwd_kernelINS_13Kernel_traitsI13__nv_bfloat16S2_S2_S2_fjLj6144ELj1ELj1ELj8ELj16ENS_18Kernel_traits_baseILj6144ES2_S2_S2_S2_fjLj256EEEEELb0ELb0ELb0EEEvNS_9FwdParamsE,"ax",@progbits
	.sectioninfo	@"SHI_REGISTERS=186"
	.align	128
        .global         _ZN10layer_norm31ln_parallel_residual_fwd_kernelINS_13Kernel_traitsI13__nv_bfloat16S2_S2_S2_fjLj6144ELj1ELj1ELj8ELj16ENS_18Kernel_traits_baseILj6144ES2_S2_S2_S2_fjLj256EEEEELb0ELb0ELb0EEEvNS_9FwdParamsE
        .type           _ZN10layer_norm31ln_parallel_residual_fwd_kernelINS_13Kernel_traitsI13__nv_bfloat16S2_S2_S2_fjLj6144ELj1ELj1ELj8ELj16ENS_18Kernel_traits_baseILj6144ES2_S2_S2_S2_fjLj256EEEEELb0ELb0ELb0EEEvNS_9FwdParamsE,@function
        .size           _ZN10layer_norm31ln_parallel_residual_fwd_kernelINS_13Kernel_traitsI13__nv_bfloat16S2_S2_S2_fjLj6144ELj1ELj1ELj8ELj16ENS_18Kernel_traits_baseILj6144ES2_S2_S2_S2_fjLj256EEEEELb0ELb0ELb0EEEvNS_9FwdParamsE,(.L_x_19980 - _ZN10layer_norm31ln_parallel_residual_fwd_kernelINS_13Kernel_traitsI13__nv_bfloat16S2_S2_S2_fjLj6144ELj1ELj1ELj8ELj16ENS_18Kernel_traits_baseILj6144ES2_S2_S2_S2_fjLj256EEEEELb0ELb0ELb0EEEvNS_9FwdParamsE)
        .other          _ZN10layer_norm31ln_parallel_residual_fwd_kernelINS_13Kernel_traitsI13__nv_bfloat16S2_S2_S2_fjLj6144ELj1ELj1ELj8ELj16ENS_18Kernel_traits_baseILj6144ES2_S2_S2_S2_fjLj256EEEEELb0ELb0ELb0EEEvNS_9FwdParamsE,@"STO_CUDA_ENTRY STV_DEFAULT"
_ZN10layer_norm31ln_parallel_residual_fwd_kernelINS_13Kernel_traitsI13__nv_bfloat16S2_S2_S2_fjLj6144ELj1ELj1ELj8ELj16ENS_18Kernel_traits_baseILj6144ES2_S2_S2_S2_fjLj256EEEEELb0ELb0ELb0EEEvNS_9FwdParamsE:
.text._ZN10layer_norm31ln_parallel_residual_fwd_kernelINS_13Kernel_traitsI13__nv_bfloat16S2_S2_S2_fjLj6144ELj1ELj1ELj8ELj16ENS_18Kernel_traits_baseILj6144ES2_S2_S2_S2_fjLj256EEEEELb0ELb0ELb0EEEvNS_9FwdParamsE:
[----:B------:R-:W-:Y:S02]  /*0000*/  IMAD.MOV.U32 R1, RZ, RZ, c[0x0][0x28] ;  /* 0x00000a00ff017624 */ /* 0x000fe400078e00ff */
[----:B------:R-:W0:Y:S01]  /*0010*/  S2R R28, SR_TID.X ;  /* 0x00000000001c7919 */ /* 0x000e220000002100 */
[----:B------:R-:W-:Y:S01]  /*0020*/  IMAD.MOV.U32 R0, RZ, RZ, c[0x0][0x168] ;  /* 0x00005a00ff007624 */ /* 0x000fe200078e00ff */
[----:B------:R-:W-:Y:S01]  /*0030*/  ULDC.64 UR4, c[0x0][0x118] ;  /* 0x0000460000047ab9 */ /* 0x000fe20000000a00 */
[----:B------:R-:W-:Y:S03]  /*0040*/  BSSY B0, `(.L_x_0) ;  /* 0x0000021000007945 */ /* 0x000fe60003800000 */
[----:B------:R-:W-:-:S04]  /*0050*/  SHF.R.S32.HI R0, RZ, 0x1f, R0 ;  /* 0x0000001fff007819 */ /* 0x000fc80000011400 */
[----:B------:R-:W-:Y:S02]  /*0060*/  LEA.HI R87, R0, c[0x0][0x168], RZ, 0x3 ;  /* 0x00005a0000577a11 */ /* 0x000fe400078f18ff */
[C---:B0-----:R-:W-:Y:S02]  /*0070*/  LOP3.LUT R2, R28.reuse, 0xff, RZ, 0xc, !PT ;  /* 0x000000ff1c027812 */ /* 0x041fe400078e0cff */
[----:B------:R-:W-:Y:S02]  /*0080*/  LOP3.LUT R8, R28, 0xff, RZ, 0xc0, !PT ;  /* 0x000000ff1c087812 */ /* 0x000fe400078ec0ff */
[----:B------:R-:W-:-:S04]  /*0090*/  LEA.HI.SX32 R0, R87, R2, 0x1d ;  /* 0x0000000257007211 */ /* 0x000fc800078feaff */
[C---:B------:R-:W-:Y:S02]  /*00a0*/  LOP3.LUT P5, RZ, R0.reuse, 0xffffff00, RZ, 0xc0, !PT ;  /* 0xffffff0000ff7812 */ /* 0x040fe400078ac0ff */
[C---:B------:R-:W-:Y:S02]  /*00b0*/  ISETP.GE.U32.AND P4, PT, R0.reuse, 0x200, PT ;  /* 0x000002000000780c */ /* 0x040fe40003f86070 */
[----:B------:R-:W-:-:S09]  /*00c0*/  ISETP.GE.U32.AND P3, PT, R0, 0x300, PT ;  /* 0x000003000000780c */ /* 0x000fd20003f66070 */
[----:B------:R-:W-:Y:S05]  /*00d0*/  @!P5 BRA `(.L_x_1) ;  /* 0x000001700000d947 */ /* 0x000fea0003800000 */
[----:B------:R-:W-:Y:S01]  /*00e0*/  ISETP.NE.U32.AND P0, PT, RZ, c[0x0][0x218], PT ;  /* 0x00008600ff007a0c */ /* 0x000fe20003f05070 */
[C---:B------:R-:W-:Y:S01]  /*00f0*/  IMAD.SHL.U32 R6, R8.reuse, 0x10, RZ ;  /* 0x0000001008067824 */ /* 0x040fe200078e00ff */
[----:B------:R-:W-:Y:S02]  /*0100*/  ISETP.NE.U32.AND P1, PT, RZ, c[0x0][0x220], PT ;  /* 0x00008800ff007a0c */ /* 0x000fe40003f25070 */
[----:B------:R-:W-:Y:S02]  /*0110*/  ISETP.NE.AND.EX P0, PT, RZ, c[0x0][0x21c], PT, P0 ;  /* 0x00008700ff007a0c */ /* 0x000fe40003f05300 */
[----:B------:R-:W-:Y:S02]  /*0120*/  ISETP.NE.AND.EX P1, PT, RZ, c[0x0][0x224], PT, P1 ;  /* 0x00008900ff007a0c */ /* 0x000fe40003f25310 */
[----:B------:R-:W-:Y:S01]  /*0130*/  SHF.L.U64.HI R7, R8, 0x4, RZ ;  /* 0x0000000408077819 */ /* 0x000fe200000102ff */
[----:B------:R-:W-:-:S08]  /*0140*/  IMAD.MOV.U32 R3, RZ, RZ, 0x10 ;  /* 0x00000010ff037424 */ /* 0x000fd000078e00ff */
[----:B------:R-:W-:Y:S02]  /*0150*/  @P0 LEA R4, P2, R8, c[0x0][0x218], 0x4 ;  /* 0x0000860008040a11 */ /* 0x000fe400078420ff */
[----:B------:R-:W-:Y:S02]  /*0160*/  @P1 IADD3 R62, P6, R6, c[0x0][0x220], RZ ;  /* 0x00008800063e1a10 */ /* 0x000fe40007fde0ff */
[----:B------:R-:W-:Y:S02]  /*0170*/  @P0 LEA.HI.X R5, R8, c[0x0][0x21c], RZ, 0x4, P2 ;  /* 0x0000870008050a11 */ /* 0x000fe400010f24ff */
[C---:B------:R-:W-:Y:S02]  /*0180*/  @P1 IADD3.X R63, R7.reuse, c[0x0][0x224], RZ, P6, !PT ;  /* 0x00008900073f1a10 */ /* 0x040fe400037fe4ff */
[----:B------:R-:W-:Y:S01]  /*0190*/  IADD3 R6, P2, R6, c[0x0][0x1b8], RZ ;  /* 0x00006e0006067a10 */ /* 0x000fe20007f5e0ff */
[----:B------:R-:W-:Y:S01]  /*01a0*/  IMAD.WIDE.U32 R2, R8, R3, c[0x0][0x1b0] ;  /* 0x00006c0008027625 */ /* 0x000fe200078e0003 */
[----:B------:R0:W5:Y:S02]  /*01b0*/  @P0 LDG.E.128 R44, [R4.64] ;  /* 0x00000004042c0981 */ /* 0x000164000c1e1d00 */
[----:B------:R-:W-:-:S02]  /*01c0*/  IADD3.X R7, R7, c[0x0][0x1bc], RZ, P2, !PT ;  /* 0x00006f0007077a10 */ /* 0x000fc400017fe4ff */
[----:B------:R-:W5:Y:S04]  /*01d0*/  @P1 LDG.E.128 R60, [R62.64] ;  /* 0x000000043e3c1981 */ /* 0x000f68000c1e1d00 */
[----:B------:R0:W5:Y:S04]  /*01e0*/  LDG.E.128 R36, [R2.64] ;  /* 0x0000000402247981 */ /* 0x000168000c1e1d00 */
[----:B------:R0:W5:Y:S01]  /*01f0*/  LDG.E.128 R52, [R6.64] ;  /* 0x0000000406347981 */ /* 0x000162000c1e1d00 */
[----:B------:R-:W-:Y:S01]  /*0200*/  LOP3.LUT R8, R8, 0x100, RZ, 0xfc, !PT ;  /* 0x0000010008087812 */ /* 0x000fe200078efcff */
[----:B------:R-:W-:Y:S01]  /*0210*/  @!P0 CS2R R44, SRZ ;  /* 0x00000000002c8805 */ /* 0x000fe2000001ff00 */
[----:B------:R-:W-:Y:S01]  /*0220*/  @!P0 CS2R R46, SRZ ;  /* 0x00000000002e8805 */ /* 0x000fe2000001ff00 */
[----:B------:R-:W-:Y:S01]  /*0230*/  @!P1 CS2R R60, SRZ ;  /* 0x00000000003c9805 */ /* 0x000fe2000001ff00 */
[----:B------:R-:W-:-:S02]  /*0240*/  @!P1 CS2R R62, SRZ ;  /* 0x00000000003e9805 */ /* 0x000fc4000001ff00 */
.L_x_1:
[----:B0-----:R-:W-:Y:S05]  /*0250*/  BSYNC B0 ;  /* 0x0000000000007941 */ /* 0x001fea0003800000 */
.L_x_0:
[----:B------:R-:W-:Y:S01]  /*0260*/  BSSY B0, `(.L_x_2) ;  /* 0x0000019000007945 */ /* 0x000fe20003800000 */
[----:B------:R-:W-:Y:S05]  /*0270*/  @!P4 BRA `(.L_x_3) ;  /* 0x000001700000c947 */ /* 0x000fea0003800000 */
[----:B------:R-:W-:Y:S01]  /*0280*/  ISETP.NE.U32.AND P0, PT, RZ, c[0x0][0x218], PT ;  /* 0x00008600ff007a0c */ /* 0x000fe20003f05070 */
[----:B------:R-:W-:Y:S01]  /*0290*/  IMAD.SHL.U32 R20, R8, 0x10, RZ ;  /* 0x0000001008147824 */ /* 0x000fe200078e00ff */
[----:B------:R-:W-:-:S02]  /*02a0*/  ISETP.NE.U32.AND P1, PT, RZ, c[0x0][0x220], PT ;  /* 0x00008800ff007a0c */ /* 0x000fc40003f25070 */
[----:B------:R-:W-:Y:S02]  /*02b0*/  ISETP.NE.AND.EX P0, PT, RZ, c[0x0][0x21c], PT, P0 ;  /* 0x00008700ff007a0c */ /* 0x000fe40003f05300 */
[----:B------:R-:W-:Y:S02]  /*02c0*/  ISETP.NE.AND.EX P1, PT, RZ, c[0x0][0x224], PT, P1 ;  /* 0x00008900ff007a0c */ /* 0x000fe40003f25310 */
[----:B------:R-:W-:Y:S01]  /*02d0*/  SHF.L.U64.HI R2, R8, 0x4, RZ ;  /* 0x0000000408027819 */ /* 0x000fe200000102ff */
[----:B------:R-:W-:-:S08]  /*02e0*/  IMAD.MOV.U32 R69, RZ, RZ, 0x10 ;  /* 0x00000010ff457424 */ /* 0x000fd000078e00ff */
[----:B------:R-:W-:Y:S02]  /*02f0*/  @P0 LEA R74, P2, R8, c[0x0][0x218], 0x4 ;  /* 0x00008600084a0a11 */ /* 0x000fe400078420ff */
[----:B------:R-:W-:Y:S02]  /*0300*/  @P1 IADD3 R26, P6, R20, c[0x0][0x220], RZ ;  /* 0x00008800141a1a10 */ /* 0x000fe40007fde0ff */
[----:B------:R-:W-:Y:S02]  /*0310*/  @P0 LEA.HI.X R75, R8, c[0x0][0x21c], RZ, 0x4, P2 ;  /* 0x00008700084b0a11 */ /* 0x000fe400010f24ff */
[----:B------:R-:W-:Y:S02]  /*0320*/  @P1 IADD3.X R27, R2, c[0x0][0x224], RZ, P6, !PT ;  /* 0x00008900021b1a10 */ /* 0x000fe400037fe4ff */
[----:B------:R-:W-:Y:S01]  /*0330*/  IADD3 R20, P2, R20, c[0x0][0x1b8], RZ ;  /* 0x00006e0014147a10 */ /* 0x000fe20007f5e0ff */
[----:B------:R-:W-:Y:S01]  /*0340*/  IMAD.WIDE.U32 R68, R8, R69, c[0x0][0x1b0] ;  /* 0x00006c0008447625 */ /* 0x000fe200078e0045 */
[----:B------:R-:W5:Y:S02]  /*0350*/  @P0 LDG.E.128 R72, [R74.64] ;  /* 0x000000044a480981 */ /* 0x000f64000c1e1d00 */
[----:B------:R-:W-:-:S02]  /*0360*/  IADD3.X R21, R2, c[0x0][0x1bc], RZ, P2, !PT ;  /* 0x00006f0002157a10 */ /* 0x000fc400017fe4ff */
[----:B------:R-:W5:Y:S04]  /*0370*/  @P1 LDG.E.128 R24, [R26.64] ;  /* 0x000000041a181981 */ /* 0x000f68000c1e1d00 */
[----:B------:R-:W5:Y:S04]  /*0380*/  LDG.E.128 R68, [R68.64] ;  /* 0x0000000444447981 */ /* 0x000f68000c1e1d00 */
[----:B------:R-:W5:Y:S01]  /*0390*/  LDG.E.128 R20, [R20.64] ;  /* 0x0000000414147981 */ /* 0x000f62000c1e1d00 */
[----:B------:R-:W-:Y:S01]  /*03a0*/  IADD3 R8, R8, 0x100, RZ ;  /* 0x0000010008087810 */ /* 0x000fe20007ffe0ff */
[----:B------:R-:W-:Y:S01]  /*03b0*/  @!P0 CS2R R72, SRZ ;  /* 0x0000000000488805 */ /* 0x000fe2000001ff00 */
[----:B------:R-:W-:Y:S01]  /*03c0*/  @!P0 CS2R R74, SRZ ;  /* 0x00000000004a8805 */ /* 0x000fe2000001ff00 */
[----:B------:R-:W-:Y:S01]  /*03d0*/  @!P1 CS2R R24, SRZ ;  /* 0x0000000000189805 */ /* 0x000fe2000001ff00 */
[----:B------:R-:W-:-:S02]  /*03e0*/  @!P1 CS2R R26, SRZ ;  /* 0x00000000001a9805 */ /* 0x000fc4000001ff00 */
.L_x_3:
[----:B------:R-:W-:Y:S05]  /*03f0*/  BSYNC B0 ;  /* 0x0000000000007941 */ /* 0x000fea0003800000 */
.L_x_2:
[----:B------:R-:W-:Y:S01]  /*0400*/  BSSY B0, `(.L_x_4) ;  /* 0x0000018000007945 */ /* 0x000fe20003800000 */
[----:B------:R-:W-:Y:S05]  /*0410*/  @!P3 BRA `(.L_x_5) ;  /* 0x000001600000b947 */ /* 0x000fea0003800000 */
[----:B------:R-:W-:Y:S01]  /*0420*/  ISETP.NE.U32.AND P0, PT, RZ, c[0x0][0x218], PT ;  /* 0x00008600ff007a0c */ /* 0x000fe20003f05070 */
[----:B------:R-:W-:Y:S01]  /*0430*/  IMAD.SHL.U32 R4, R8, 0x10, RZ ;  /* 0x0000001008047824 */ /* 0x000fe200078e00ff */
[----:B------:R-:W-:-:S02]  /*0440*/  ISETP.NE.U32.AND P1, PT, RZ, c[0x0][0x220], PT ;  /* 0x00008800ff007a0c */ /* 0x000fc40003f25070 */
[----:B------:R-:W-:Y:S02]  /*0450*/  ISETP.NE.AND.EX P0, PT, RZ, c[0x0][0x21c], PT, P0 ;  /* 0x00008700ff007a0c */ /* 0x000fe40003f05300 */
[----:B------:R-:W-:Y:S02]  /*0460*/  ISETP.NE.AND.EX P1, PT, RZ, c[0x0][0x224], PT, P1 ;  /* 0x00008900ff007a0c */ /* 0x000fe40003f25310 */
[----:B------:R-:W-:Y:S01]  /*0470*/  SHF.R.U32.HI R5, RZ, 0x1c, R8 ;  /* 0x0000001cff057819 */ /* 0x000fe20000011608 */
        /* <DEDUP_REMOVED lines=10> */
[----:B------:R-:W5:Y:S04]  /*0520*/  LDG.E.128 R8, [R8.64] ;  /* 0x0000000408087981 */ /* 0x000f68000c1e1d00 */
[----:B------:R-:W5:Y:S01]  /*0530*/  LDG.E.128 R4, [R4.64] ;  /* 0x0000000404047981 */ /* 0x000f62000c1e1d00 */
[----:B------:R-:W-:Y:S01]  /*0540*/  @!P0 CS2R R16, SRZ ;  /* 0x0000000000108805 */ /* 0x000fe2000001ff00 */
[----:B------:R-:W-:Y:S01]  /*0550*/  @!P0 CS2R R18, SRZ ;  /* 0x0000000000128805 */ /* 0x000fe2000001ff00 */
[----:B------:R-:W-:Y:S01]  /*0560*/  @!P1 CS2R R12, SRZ ;  /* 0x00000000000c9805 */ /* 0x000fe2000001ff00 */
[----:B------:R-:W-:-:S02]  /*0570*/  @!P1 CS2R R14, SRZ ;  /* 0x00000000000e9805 */ /* 0x000fc4000001ff00 */
.L_x_5:
[----:B0-----:R-:W-:Y:S05]  /*0580*/  BSYNC B0 ;  /* 0x0000000000007941 */ /* 0x001fea0003800000 */
.L_x_4:
[----:B------:R-:W0:Y:S01]  /*0590*/  S2UR UR6, SR_CTAID.X ;  /* 0x00000000000679c3 */ /* 0x000e220000002500 */
[----:B------:R-:W-:-:S02]  /*05a0*/  IMAD.MOV.U32 R2, RZ, RZ, c[0x0][0x180] ;  /* 0x00006000ff027624 */ /* 0x000fc400078e00ff */
[----:B------:R-:W-:-:S03]  /*05b0*/  IMAD.MOV.U32 R3, RZ, RZ, c[0x0][0x184] ;  /* 0x00006100ff037624 */ /* 0x000fc600078e00ff */
[----:B------:R-:W-:-:S04]  /*05c0*/  LOP3.LUT P0, RZ, R2, c[0x0][0x178], RZ, 0xfc, !PT ;  /* 0x00005e0002ff7a12 */ /* 0x000fc8000780fcff */
[----:B------:R-:W-:Y:S02]  /*05d0*/  LOP3.LUT P0, RZ, R3, c[0x0][0x17c], RZ, 0xfc, P0 ;  /* 0x00005f0003ff7a12 */ /* 0x000fe4000000fcff */
[----:B0-----:R-:W-:-:S04]  /*05e0*/  LEA.HI R118, R28, UR6, RZ, 0x18 ;  /* 0x000000061c767c11 */ /* 0x001fc8000f8fc0ff */
[----:B------:R-:W-:-:S13]  /*05f0*/  ISETP.GE.AND P1, PT, R118, c[0x0][0x164], PT ;  /* 0x0000590076007a0c */ /* 0x000fda0003f26270 */
[----:B------:R-:W-:Y:S05]  /*0600*/  @P1 EXIT ;  /* 0x000000000000194d */ /* 0x000fea0003800000 */
[--C-:B-----5:R-:W-:Y:S01]  /*0610*/  PRMT R31, RZ, 0x5410, R37.reuse ;  /* 0x00005410ff1f7816 */ /* 0x120fe20000000025 */
[----:B------:R-:W-:Y:S01]  /*0620*/  IMAD.MOV.U32 R119, RZ, RZ, 0x1 ;  /* 0x00000001ff777424 */ /* 0x000fe200078e00ff */
[----:B------:R-:W-:Y:S01]  /*0630*/  PRMT R32, RZ, 0x7610, R37 ;  /* 0x00007610ff207816 */ /* 0x000fe20000000025 */
[----:B------:R-:W-:Y:S01]  /*0640*/  ULDC.U8 UR6, c[0x0][0x1f0] ;  /* 0x00007c0000067ab9 */ /* 0x000fe20000000000 */
[--C-:B------:R-:W-:Y:S02]  /*0650*/  PRMT R33, RZ, 0x5410, R38.reuse ;  /* 0x00005410ff217816 */ /* 0x100fe40000000026 */
[----:B------:R-:W-:Y:S02]  /*0660*/  PRMT R34, RZ, 0x7610, R38 ;  /* 0x00007610ff227816 */ /* 0x000fe40000000026 */
[--C-:B------:R-:W-:Y:S02]  /*0670*/  PRMT R29, RZ, 0x5410, R36.reuse ;  /* 0x00005410ff1d7816 */ /* 0x100fe40000000024 */
[----:B------:R-:W-:-:S02]  /*0680*/  PRMT R30, RZ, 0x7610, R36 ;  /* 0x00007610ff1e7816 */ /* 0x000fc40000000024 */
[--C-:B------:R-:W-:Y:S02]  /*0690*/  PRMT R38, RZ, 0x5410, R44.reuse ;  /* 0x00005410ff267816 */ /* 0x100fe4000000002c */
[----:B------:R-:W-:Y:S02]  /*06a0*/  PRMT R37, RZ, 0x7610, R44 ;  /* 0x00007610ff257816 */ /* 0x000fe4000000002c */
        /* <DEDUP_REMOVED lines=32> */
[----:B------:R-:W-:Y:S02]  /*08b0*/  SHF.R.S32.HI R2, RZ, 0x3, R87 ;  /* 0x00000003ff027819 */ /* 0x000fe40000011457 */
[----:B------:R-:W-:-:S02]  /*08c0*/  PRMT R72, RZ, 0x5410, R74 ;  /* 0x00005410ff487816 */ /* 0x000fc4000000004a */
[----:B------:R-:W-:Y:S02]  /*08d0*/  PRMT R77, RZ, 0x7610, R74 ;  /* 0x00007610ff4d7816 */ /* 0x000fe4000000004a */
[--C-:B------:R-:W-:Y:S02]  /*08e0*/  PRMT R74, RZ, 0x5410, R75.reuse ;  /* 0x00005410ff4a7816 */ /* 0x100fe4000000004b */
[----:B------:R-:W-:Y:S02]  /*08f0*/  PRMT R76, RZ, 0x7610, R75 ;  /* 0x00007610ff4c7816 */ /* 0x000fe4000000004b */
[--C-:B------:R-:W-:Y:S02]  /*0900*/  PRMT R75, RZ, 0x5410, R20.reuse ;  /* 0x00005410ff4b7816 */ /* 0x100fe40000000014 */
[----:B------:R-:W-:Y:S02]  /*0910*/  PRMT R78, RZ, 0x7610, R20 ;  /* 0x00007610ff4e7816 */ /* 0x000fe40000000014 */
[----:B------:R-:W-:-:S02]  /*0920*/  LOP3.LUT R20, R28, 0xe0, RZ, 0xc0, !PT ;  /* 0x000000e01c147812 */ /* 0x000fc400078ec0ff */
[----:B------:R-:W-:Y:S02]  /*0930*/  LOP3.LUT R3, R2, 0xff, RZ, 0xc0, !PT ;  /* 0x000000ff02037812 */ /* 0x000fe400078ec0ff */
[----:B------:R-:W-:Y:S02]  /*0940*/  SHF.R.U32.HI R2, RZ, 0x3, R2 ;  /* 0x00000003ff027819 */ /* 0x000fe40000011602 */
[--C-:B------:R-:W-:Y:S01]  /*0950*/  PRMT R79, RZ, 0x5410, R21.reuse ;  /* 0x00005410ff4f7816 */ /* 0x100fe20000000015 */
[----:B------:R-:W-:Y:S01]  /*0960*/  IMAD.IADD R20, R3, 0x1, -R20 ;  /* 0x0000000103147824 */ /* 0x000fe200078e0a14 */
[----:B------:R-:W-:Y:S02]  /*0970*/  PRMT R80, RZ, 0x7610, R21 ;  /* 0x00007610ff507816 */ /* 0x000fe40000000015 */
[----:B------:R-:W-:Y:S01]  /*0980*/  LOP3.LUT R21, R2, 0x1fffffe0, RZ, 0xc0, !PT ;  /* 0x1fffffe002157812 */ /* 0x000fe200078ec0ff */
[----:B------:R-:W-:Y:S01]  /*0990*/  IMAD.SHL.U32 R2, R28, 0x20, RZ ;  /* 0x000000201c027824 */ /* 0x000fe200078e00ff */
[----:B------:R-:W-:-:S02]  /*09a0*/  IMNMX R20, RZ, R20, !PT ;  /* 0x00000014ff147217 */ /* 0x000fc40007800200 */
[--C-:B------:R-:W-:Y:S02]  /*09b0*/  PRMT R65, RZ, 0x5410, R70.reuse ;  /* 0x00005410ff417816 */ /* 0x100fe40000000046 */
[----:B------:R-:W-:Y:S02]  /*09c0*/  IMNMX R20, R20, 0x20, PT ;  /* 0x0000002014147817 */ /* 0x000fe40003800200 */
[----:B------:R-:W-:Y:S02]  /*09d0*/  LOP3.LUT R2, R2, 0x3e0, RZ, 0xc0, !PT ;  /* 0x000003e002027812 */ /* 0x000fe400078ec0ff */
[----:B------:R-:W-:Y:S01]  /*09e0*/  PRMT R66, RZ, 0x7610, R70 ;  /* 0x00007610ff427816 */ /* 0x000fe20000000046 */
[----:B------:R-:W-:Y:S01]  /*09f0*/  IMAD.IADD R20, R20, 0x1, R21 ;  /* 0x0000000114147824 */ /* 0x000fe200078e0215 */
[----:B------:R-:W-:Y:S01]  /*0a00*/  PRMT R90, RZ, 0x5410, R26 ;  /* 0x00005410ff5a7816 */ /* 0x000fe2000000001a */
[----:B------:R-:W-:Y:S01]  /*0a10*/  IMAD.IADD R2, R3, 0x1, -R2 ;  /* 0x0000000103027824 */ /* 0x000fe200078e0a02 */
[----:B------:R-:W-:Y:S01]  /*0a20*/  PRMT R89, RZ, 0x7610, R26 ;  /* 0x00007610ff597816 */ /* 0x000fe2000000001a */
[----:B------:R-:W-:Y:S01]  /*0a30*/  IMAD.SHL.U32 R20, R20, 0x8, RZ ;  /* 0x0000000814147824 */ /* 0x000fe200078e00ff */
[----:B------:R-:W-:-:S02]  /*0a40*/  PRMT R70, RZ, 0x5410, R73 ;  /* 0x00005410ff467816 */ /* 0x000fc40000000049 */
[----:B------:R-:W-:Y:S02]  /*0a50*/  IMNMX R2, RZ, R2, !PT ;  /* 0x00000002ff027217 */ /* 0x000fe40007800200 */
[----:B------:R-:W-:Y:S01]  /*0a60*/  PRMT R26, RZ, 0x5410, R27 ;  /* 0x00005410ff1a7816 */ /* 0x000fe2000000001b */
[----:B------:R-:W0:Y:S01]  /*0a70*/  I2F.U32 R20, R20 ;  /* 0x0000001400147306 */ /* 0x000e220000201000 */
[----:B------:R-:W-:Y:S02]  /*0a80*/  IMNMX R2, R2, 0x20, PT ;  /* 0x0000002002027817 */ /* 0x000fe40003800200 */
[----:B------:R-:W-:Y:S02]  /*0a90*/  PRMT R73, RZ, 0x7610, R73 ;  /* 0x00007610ff497816 */ /* 0x000fe40000000049 */
[----:B------:R-:W-:Y:S01]  /*0aa0*/  PRMT R81, RZ, 0x5410, R22 ;  /* 0x00005410ff517816 */ /* 0x000fe20000000016 */
[----:B------:R-:W-:Y:S01]  /*0ab0*/  IMAD.IADD R2, R21, 0x1, R2 ;  /* 0x0000000115027824 */ /* 0x000fe200078e0202 */
[----:B------:R-:W-:-:S02]  /*0ac0*/  PRMT R82, RZ, 0x7610, R22 ;  /* 0x00007610ff527816 */ /* 0x000fc40000000016 */
[--C-:B------:R-:W-:Y:S01]  /*0ad0*/  PRMT R83, RZ, 0x5410, R23.reuse ;  /* 0x00005410ff537816 */ /* 0x100fe20000000017 */
[----:B------:R-:W-:Y:S01]  /*0ae0*/  IMAD.SHL.U32 R120, R2, 0x8, RZ ;  /* 0x0000000802787824 */ /* 0x000fe200078e00ff */
[----:B------:R-:W-:Y:S02]  /*0af0*/  PRMT R84, RZ, 0x7610, R23 ;  /* 0x00007610ff547816 */ /* 0x000fe40000000017 */
[--C-:B------:R-:W-:Y:S02]  /*0b00*/  PRMT R86, RZ, 0x5410, R24.reuse ;  /* 0x00005410ff567816 */ /* 0x100fe40000000018 */
[----:B------:R-:W-:Y:S01]  /*0b10*/  PRMT R85, RZ, 0x7610, R24 ;  /* 0x00007610ff557816 */ /* 0x000fe20000000018 */
[----:B0-----:R0:W1:Y:S01]  /*0b20*/  MUFU.RCP R113, R20 ;  /* 0x0000001400717308 */ /* 0x0010620000001000 */
[--C-:B------:R-:W-:Y:S02]  /*0b30*/  PRMT R88, RZ, 0x5410, R25.reuse ;  /* 0x00005410ff587816 */ /* 0x100fe40000000019 */
[----:B------:R-:W-:-:S02]  /*0b40*/  PRMT R87, RZ, 0x7610, R25 ;  /* 0x00007610ff577816 */ /* 0x000fc40000000019 */
[----:B------:R-:W-:Y:S02]  /*0b50*/  PRMT R27, RZ, 0x7610, R27 ;  /* 0x00007610ff1b7816 */ /* 0x000fe4000000001b */
[--C-:B------:R-:W-:Y:S02]  /*0b60*/  PRMT R91, RZ, 0x5410, R8.reuse ;  /* 0x00005410ff5b7816 */ /* 0x100fe40000000008 */
[----:B------:R-:W-:Y:S02]  /*0b70*/  PRMT R92, RZ, 0x7610, R8 ;  /* 0x00007610ff5c7816 */ /* 0x000fe40000000008 */
[--C-:B------:R-:W-:Y:S02]  /*0b80*/  PRMT R93, RZ, 0x5410, R9.reuse ;  /* 0x00005410ff5d7816 */ /* 0x100fe40000000009 */
[----:B------:R-:W-:Y:S02]  /*0b90*/  PRMT R94, RZ, 0x7610, R9 ;  /* 0x00007610ff5e7816 */ /* 0x000fe40000000009 */
        /* <DEDUP_REMOVED lines=27> */
[----:B01----:R-:W-:Y:S02]  /*0d50*/  PRMT R126, RZ, 0x7610, R15 ;  /* 0x00007610ff7e7816 */ /* 0x003fe4000000000f */
.L_x_117:
[----:B------:R-:W-:Y:S01]  /*0d60*/  IMAD R2, R118, c[0x0][0x168], RZ ;  /* 0x00005a0076027a24 */ /* 0x000fe200078e02ff */
[----:B------:R-:W-:Y:S01]  /*0d70*/  LOP3.LUT R24, R28, 0xff, RZ, 0xc0, !PT ;  /* 0x000000ff1c187812 */ /* 0x000fe200078ec0ff */
[----:B------:R-:W-:Y:S03]  /*0d80*/  BSSY B0, `(.L_x_6) ;  /* 0x0000099000007945 */ /* 0x000fe60003800000 */
[----:B------:R-:W-:-:S04]  /*0d90*/  SHF.R.S32.HI R3, RZ, 0x1f, R2 ;  /* 0x0000001fff037819 */ /* 0x000fc80000011402 */
[----:B------:R-:W-:-:S04]  /*0da0*/  LEA.HI R3, R3, R2, RZ, 0x3 ;  /* 0x0000000203037211 */ /* 0x000fc800078f18ff */
[----:B------:R-:W-:-:S05]  /*0db0*/  LEA.HI.SX32 R24, R3, R24, 0x1d ;  /* 0x0000001803187211 */ /* 0x000fca00078feaff */
[----:B------:R-:W-:Y:S01]  /*0dc0*/  IMAD.MOV.U32 R22, RZ, RZ, R24 ;  /* 0x000000ffff167224 */ /* 0x000fe200078e0018 */
[----:B------:R-:W-:Y:S05]  /*0dd0*/  @!P5 BRA `(.L_x_7) ;  /* 0x000009300000d947 */ /* 0x000fea0003800000 */
[----:B------:R-:W-:Y:S01]  /*0de0*/  ISETP.NE.U32.AND P2, PT, RZ, c[0x0][0x178], PT ;  /* 0x00005e00ff007a0c */ /* 0x000fe20003f45070 */
[----:B------:R-:W-:Y:S01]  /*0df0*/  IMAD.MOV.U32 R17, RZ, RZ, 0x10 ;  /* 0x00000010ff117424 */ /* 0x000fe200078e00ff */
[----:B------:R-:W-:Y:S02]  /*0e00*/  ISETP.NE.U32.AND P1, PT, RZ, c[0x0][0x180], PT ;  /* 0x00006000ff007a0c */ /* 0x000fe40003f25070 */
[----:B------:R-:W-:Y:S01]  /*0e10*/  ISETP.NE.AND.EX P2, PT, RZ, c[0x0][0x17c], PT, P2 ;  /* 0x00005f00ff007a0c */ /* 0x000fe20003f45320 */
[----:B------:R-:W-:Y:S01]  /*0e20*/  IMAD.WIDE.U32 R16, R24, R17, c[0x0][0x170] ;  /* 0x00005c0018107625 */ /* 0x000fe200078e0011 */
[----:B------:R-:W-:-:S05]  /*0e30*/  ISETP.NE.AND.EX P1, PT, RZ, c[0x0][0x184], PT, P1 ;  /* 0x00006100ff007a0c */ /* 0x000fca0003f25310 */
[----:B------:R-:W2:Y:S06]  /*0e40*/  LDG.E.128 R16, [R16.64] ;  /* 0x0000000410107981 */ /* 0x000eac000c1e1d00 */
[----:B------:R-:W-:-:S04]  /*0e50*/  @P2 LEA R2, P6, R24, c[0x0][0x178], 0x4 ;  /* 0x00005e0018022a11 */ /* 0x000fc800078c20ff */
[C---:B------:R-:W-:Y:S02]  /*0e60*/  @P2 LEA.HI.X R3, R24.reuse, c[0x0][0x17c], RZ, 0x4, P6 ;  /* 0x00005f0018032a11 */ /* 0x040fe400030f24ff */
[----:B------:R-:W-:-:S03]  /*0e70*/  @P1 LEA R20, P6, R24, c[0x0][0x180], 0x4 ;  /* 0x0000600018141a11 */ /* 0x000fc600078c20ff */
[----:B------:R0:W5:Y:S01]  /*0e80*/  @P2 LDG.E.128 R4, [R2.64] ;  /* 0x0000000402042981 */ /* 0x000162000c1e1d00 */
[----:B------:R-:W-:-:S05]  /*0e90*/  @P1 LEA.HI.X R21, R24, c[0x0][0x184], RZ, 0x4, P6 ;  /* 0x0000610018151a11 */ /* 0x000fca00030f24ff */
[----:B------:R0:W5:Y:S01]  /*0ea0*/  @P1 LDG.E.128 R8, [R20.64] ;  /* 0x0000000414081981 */ /* 0x000162000c1e1d00 */
[----:B------:R-:W-:-:S04]  /*0eb0*/  ISETP.NE.U32.AND P2, PT, RZ, c[0x0][0x178], PT ;  /* 0x00005e00ff007a0c */ /* 0x000fc80003f45070 */
[----:B------:R-:W-:Y:S02]  /*0ec0*/  ISETP.NE.AND.EX P2, PT, RZ, c[0x0][0x17c], PT, P2 ;  /* 0x00005f00ff007a0c */ /* 0x000fe40003f45320 */
[----:B--2---:R-:W-:-:S11]  /*0ed0*/  PRMT R127, RZ, 0x5410, R16 ;  /* 0x00005410ff7f7816 */ /* 0x004fd60000000010 */
[----:B------:R-:W-:Y:S05]  /*0ee0*/  @P2 BRA `(.L_x_8) ;  /* 0x0000008000002947 */ /* 0x000fea0003800000 */
[----:B0-----:R-:W-:-:S04]  /*0ef0*/  ISETP.NE.U32.AND P6, PT, RZ, c[0x0][0x180], PT ;  /* 0x00006000ff007a0c */ /* 0x001fc80003fc5070 */
[----:B------:R-:W-:-:S13]  /*0f00*/  ISETP.NE.AND.EX P6, PT, RZ, c[0x0][0x184], PT, P6 ;  /* 0x00006100ff007a0c */ /* 0x000fda0003fc5360 */
[----:B------:R-:W-:Y:S05]  /*0f10*/  @P6 BRA `(.L_x_9) ;  /* 0x0000002000006947 */ /* 0x000fea0003800000 */
[----:B------:R-:W-:Y:S05]  /*0f20*/  @P0 BRA `(.L_x_10) ;  /* 0x0000008000000947 */ /* 0x000fea0003800000 */
[----:B------:R-:W-:Y:S05]  /*0f30*/  BRA `(.L_x_11) ;  /* 0x0000009000007947 */ /* 0x000fea0003800000 */
.L_x_9:
[----:B-----5:R-:W-:-:S05]  /*0f40*/  PRMT R2, RZ, 0x5410, R8 ;  /* 0x00005410ff027816 */ /* 0x020fca0000000008 */
[----:B------:R-:W-:Y:S01]  /*0f50*/  FADD.FTZ R127, R2, R127 ;  /* 0x0000007f027f7221 */ /* 0x000fe20000010000 */
[----:B------:R-:W-:Y:S05]  /*0f60*/  BRA `(.L_x_10) ;  /* 0x0000004000007947 */ /* 0x000fea0003800000 */
.L_x_8:
[----:B0----5:R-:W-:-:S05]  /*0f70*/  PRMT R2, RZ, 0x5410, R4 ;  /* 0x00005410ff027816 */ /* 0x021fca0000000004 */
[----:B------:R-:W-:Y:S01]  /*0f80*/  FADD.FTZ R127, R2, R127 ;  /* 0x0000007f027f7221 */ /* 0x000fe20000010000 */
[----:B------:R-:W-:-:S05]  /*0f90*/  @P1 PRMT R2, RZ, 0x5410, R8 ;  /* 0x00005410ff021816 */ /* 0x000fca0000000008 */
[----:B------:R-:W-:-:S05]  /*0fa0*/  @P1 FADD.FTZ R127, R2, R127 ;  /* 0x0000007f027f1221 */ /* 0x000fca0000010000 */
.L_x_10:
[----:B------:R-:W-:-:S04]  /*0fb0*/  F2FP.BF16.PACK_AB R2, RZ, R127 ;  /* 0x0000007fff02723e */ /* 0x000fc800000010ff */
[----:B------:R-:W-:Y:S02]  /*0fc0*/  PRMT R12, R2, 0x7610, R12 ;  /* 0x00007610020c7816 */ /* 0x000fe4000000000c */
.L_x_11:
[----:B------:R-:W-:Y:S01]  /*0fd0*/  PRMT R145, RZ, 0x7610, R16 ;  /* 0x00007610ff917816 */ /* 0x000fe20000000010 */
[----:B------:R-:W-:Y:S05]  /*0fe0*/  @P2 BRA `(.L_x_12) ;  /* 0x0000008000002947 */ /* 0x000fea0003800000 */
[----:B------:R-:W-:-:S04]  /*0ff0*/  ISETP.NE.U32.AND P6, PT, RZ, c[0x0][0x180], PT ;  /* 0x00006000ff007a0c */ /* 0x000fc80003fc5070 */
[----:B------:R-:W-:-:S13]  /*1000*/  ISETP.NE.AND.EX P6, PT, RZ, c[0x0][0x184], PT, P6 ;  /* 0x00006100ff007a0c */ /* 0x000fda0003fc5360 */
[----:B------:R-:W-:Y:S05]  /*1010*/  @P6 BRA `(.L_x_13) ;  /* 0x0000002000006947 */ /* 0x000fea0003800000 */
[----:B------:R-:W-:Y:S05]  /*1020*/  @P0 BRA `(.L_x_14) ;  /* 0x0000008000000947 */ /* 0x000fea0003800000 */
[----:B------:R-:W-:Y:S05]  /*1030*/  BRA `(.L_x_15) ;  /* 0x0000009000007947 */ /* 0x000fea0003800000 */
.L_x_13:
[----:B-----5:R-:W-:-:S05]  /*1040*/  PRMT R2, RZ, 0x7610, R8 ;  /* 0x00007610ff027816 */ /* 0x020fca0000000008 */
[----:B------:R-:W-:Y:S01]  /*1050*/  FADD.FTZ R145, R2, R145 ;  /* 0x0000009102917221 */ /* 0x000fe20000010000 */
[----:B------:R-:W-:Y:S05]  /*1060*/  BRA `(.L_x_14) ;  /* 0x0000004000007947 */ /* 0x000fea0003800000 */
.L_x_12:
[----:B-----5:R-:W-:-:S05]  /*1070*/  PRMT R2, RZ, 0x7610, R4 ;  /* 0x00007610ff027816 */ /* 0x020fca0000000004 */
[----:B------:R-:W-:Y:S01]  /*1080*/  FADD.FTZ R145, R2, R145 ;  /* 0x0000009102917221 */ /* 0x000fe20000010000 */
[----:B------:R-:W-:-:S05]  /*1090*/  @P1 PRMT R2, RZ, 0x7610, R8 ;  /* 0x00007610ff021816 */ /* 0x000fca0000000008 */
[----:B------:R-:W-:-:S05]  /*10a0*/  @P1 FADD.FTZ R145, R2, R145 ;  /* 0x0000009102911221 */ /* 0x000fca0000010000 */
.L_x_14:
[----:B------:R-:W-:-:S04]  /*10b0*/  F2FP.BF16.PACK_AB R2, RZ, R145 ;  /* 0x00000091ff02723e */ /* 0x000fc800000010ff */
[----:B------:R-:W-:Y:S02]  /*10c0*/  PRMT R12, R12, 0x5410, R2 ;  /* 0x000054100c0c7816 */ /* 0x000fe40000000002 */
.L_x_15:
[----:B------:R-:W-:Y:S01]  /*10d0*/  PRMT R151, RZ, 0x5410, R17 ;  /* 0x00005410ff977816 */ /* 0x000fe20000000011 */
[----:B------:R-:W-:Y:S05]  /*10e0*/  @P2 BRA `(.L_x_16) ;  /* 0x0000008000002947 */ /* 0x000fea0003800000 */
[----:B------:R-:W-:-:S04]  /*10f0*/  ISETP.NE.U32.AND P6, PT, RZ, c[0x0][0x180], PT ;  /* 0x00006000ff007a0c */ /* 0x000fc80003fc5070 */
[----:B------:R-:W-:-:S13]  /*1100*/  ISETP.NE.AND.EX P6, PT, RZ, c[0x0][0x184], PT, P6 ;  /* 0x00006100ff007a0c */ /* 0x000fda0003fc5360 */
[----:B------:R-:W-:Y:S05]  /*1110*/  @P6 BRA `(.L_x_17) ;  /* 0x0000002000006947 */ /* 0x000fea0003800000 */
[----:B------:R-:W-:Y:S05]  /*1120*/  @P0 BRA `(.L_x_18) ;  /* 0x0000008000000947 */ /* 0x000fea0003800000 */
[----:B------:R-:W-:Y:S05]  /*1130*/  BRA `(.L_x_19) ;  /* 0x0000009000007947 */ /* 0x000fea0003800000 */
.L_x_17:
[----:B-----5:R-:W-:-:S05]  /*1140*/  PRMT R2, RZ, 0x5410, R9 ;  /* 0x00005410ff027816 */ /* 0x020fca0000000009 */
[----:B------:R-:W-:Y:S01]  /*1150*/  FADD.FTZ R151, R2, R151 ;  /* 0x0000009702977221 */ /* 0x000fe20000010000 */
[----:B------:R-:W-:Y:S05]  /*1160*/  BRA `(.L_x_18) ;  /* 0x0000004000007947 */ /* 0x000fea0003800000 */
.L_x_16:
[----:B-----5:R-:W-:-:S05]  /*1170*/  PRMT R2, RZ, 0x5410, R5 ;  /* 0x00005410ff027816 */ /* 0x020fca0000000005 */
[----:B------:R-:W-:Y:S01]  /*1180*/  FADD.FTZ R151, R2, R151 ;  /* 0x0000009702977221 */ /* 0x000fe20000010000 */
[----:B------:R-:W-:-:S05]  /*1190*/  @P1 PRMT R2, RZ, 0x5410, R9 ;  /* 0x00005410ff021816 */ /* 0x000fca0000000009 */
[----:B------:R-:W-:-:S05]  /*11a0*/  @P1 FADD.FTZ R151, R2, R151 ;  /* 0x0000009702971221 */ /* 0x000fca0000010000 */
.L_x_18:
[----:B------:R-:W-:-:S04]  /*11b0*/  F2FP.BF16.PACK_AB R2, RZ, R151 ;  /* 0x00000097ff02723e */ /* 0x000fc800000010ff */
[----:B------:R-:W-:Y:S02]  /*11c0*/  PRMT R13, R2, 0x7610, R13 ;  /* 0x00007610020d7816 */ /* 0x000fe4000000000d */
.L_x_19:
[----:B------:R-:W-:Y:S01]  /*11d0*/  PRMT R161, RZ, 0x7610, R17 ;  /* 0x00007610ffa17816 */ /* 0x000fe20000000011 */
[----:B------:R-:W-:Y:S05]  /*11e0*/  @P2 BRA `(.L_x_20) ;  /* 0x0000008000002947 */ /* 0x000fea0003800000 */
[----:B------:R-:W-:-:S04]  /*11f0*/  ISETP.NE.U32.AND P6, PT, RZ, c[0x0][0x180], PT ;  /* 0x00006000ff007a0c */ /* 0x000fc80003fc5070 */
[----:B------:R-:W-:-:S13]  /*1200*/  ISETP.NE.AND.EX P6, PT, RZ, c[0x0][0x184], PT, P6 ;  /* 0x00006100ff007a0c */ /* 0x000fda0003fc5360 */
[----:B------:R-:W-:Y:S05]  /*1210*/  @P6 BRA `(.L_x_21) ;  /* 0x0000002000006947 */ /* 0x000fea0003800000 */
[----:B------:R-:W-:Y:S05]  /*1220*/  @P0 BRA `(.L_x_22) ;  /* 0x0000008000000947 */ /* 0x000fea0003800000 */
[----:B------:R-:W-:Y:S05]  /*1230*/  BRA `(.L_x_23) ;  /* 0x0000009000007947 */ /* 0x000fea0003800000 */
.L_x_21:
[----:B-----5:R-:W-:-:S05]  /*1240*/  PRMT R2, RZ, 0x7610, R9 ;  /* 0x00007610ff027816 */ /* 0x020fca0000000009 */
[----:B------:R-:W-:Y:S01]  /*1250*/  FADD.FTZ R161, R2, R161 ;  /* 0x000000a102a17221 */ /* 0x000fe20000010000 */
[----:B------:R-:W-:Y:S05]  /*1260*/  BRA `(.L_x_22) ;  /* 0x0000004000007947 */ /* 0x000fea0003800000 */
.L_x_20:
[----:B-----5:R-:W-:-:S05]  /*1270*/  PRMT R2, RZ, 0x7610, R5 ;  /* 0x00007610ff027816 */ /* 0x020fca0000000005 */
[----:B------:R-:W-:Y:S01]  /*1280*/  FADD.FTZ R161, R2, R161 ;  /* 0x000000a102a17221 */ /* 0x000fe20000010000 */
[----:B------:R-:W-:-:S05]  /*1290*/  @P1 PRMT R2, RZ, 0x7610, R9 ;  /* 0x00007610ff021816 */ /* 0x000fca0000000009 */
[----:B------:R-:W-:-:S05]  /*12a0*/  @P1 FADD.FTZ R161, R2, R161 ;  /* 0x000000a102a11221 */ /* 0x000fca0000010000 */
.L_x_22:
[----:B------:R-:W-:-:S04]  /*12b0*/  F2FP.BF16.PACK_AB R2, RZ, R161 ;  /* 0x000000a1ff02723e */ /* 0x000fc800000010ff */
[----:B------:R-:W-:Y:S02]  /*12c0*/  PRMT R13, R13, 0x5410, R2 ;  /* 0x000054100d0d7816 */ /* 0x000fe40000000002 */
.L_x_23:
[----:B------:R-:W-:Y:S01]  /*12d0*/  PRMT R167, RZ, 0x5410, R18 ;  /* 0x00005410ffa77816 */ /* 0x000fe20000000012 */
[----:B------:R-:W-:Y:S05]  /*12e0*/  @P2 BRA `(.L_x_24) ;  /* 0x0000008000002947 */ /* 0x000fea0003800000 */
[----:B------:R-:W-:-:S04]  /*12f0*/  ISETP.NE.U32.AND P6, PT, RZ, c[0x0][0x180], PT ;  /* 0x00006000ff007a0c */ /* 0x000fc80003fc5070 */
[----:B------:R-:W-:-:S13]  /*1300*/  ISETP.NE.AND.EX P6, PT, RZ, c[0x0][0x184], PT, P6 ;  /* 0x00006100ff007a0c */ /* 0x000fda0003fc5360 */
[----:B------:R-:W-:Y:S05]  /*1310*/  @P6 BRA `(.L_x_25) ;  /* 0x0000002000006947 */ /* 0x000fea0003800000 */
[----:B------:R-:W-:Y:S05]  /*1320*/  @P0 BRA `(.L_x_26) ;  /* 0x0000008000000947 */ /* 0x000fea0003800000 */
[----:B------:R-:W-:Y:S05]  /*1330*/  BRA `(.L_x_27) ;  /* 0x0000009000007947 */ /* 0x000fea0003800000 */
.L_x_25:
[----:B-----5:R-:W-:-:S05]  /*1340*/  PRMT R2, RZ, 0x5410, R10 ;  /* 0x00005410ff027816 */ /* 0x020fca000000000a */
[----:B------:R-:W-:Y:S01]  /*1350*/  FADD.FTZ R167, R2, R167 ;  /* 0x000000a702a77221 */ /* 0x000fe20000010000 */
[----:B------:R-:W-:Y:S05]  /*1360*/  BRA `(.L_x_26) ;  /* 0x0000004000007947 */ /* 0x000fea0003800000 */
.L_x_24:
[----:B-----5:R-:W-:-:S05]  /*1370*/  PRMT R2, RZ, 0x5410, R6 ;  /* 0x00005410ff027816 */ /* 0x020fca0000000006 */
[----:B------:R-:W-:Y:S01]  /*1380*/  FADD.FTZ R167, R2, R167 ;  /* 0x000000a702a77221 */ /* 0x000fe20000010000 */
[----:B------:R-:W-:-:S05]  /*1390*/  @P1 PRMT R2, RZ, 0x5410, R10 ;  /* 0x00005410ff021816 */ /* 0x000fca000000000a */
[----:B------:R-:W-:-:S05]  /*13a0*/  @P1 FADD.FTZ R167, R2, R167 ;  /* 0x000000a702a71221 */ /* 0x000fca0000010000 */
.L_x_26:
[----:B------:R-:W-:-:S04]  /*13b0*/  F2FP.BF16.PACK_AB R2, RZ, R167 ;  /* 0x000000a7ff02723e */ /* 0x000fc800000010ff */
[----:B------:R-:W-:Y:S02]  /*13c0*/  PRMT R14, R2, 0x7610, R14 ;  /* 0x00007610020e7816 */ /* 0x000fe4000000000e */
.L_x_27:
[----:B------:R-:W-:Y:S01]  /*13d0*/  PRMT R169, RZ, 0x7610, R18 ;  /* 0x00007610ffa97816 */ /* 0x000fe20000000012 */
[----:B------:R-:W-:Y:S05]  /*13e0*/  @P2 BRA `(.L_x_28) ;  /* 0x0000008000002947 */ /* 0x000fea0003800000 */
[----:B------:R-:W-:-:S04]  /*13f0*/  ISETP.NE.U32.AND P6, PT, RZ, c[0x0][0x180], PT ;  /* 0x00006000ff007a0c */ /* 0x000fc80003fc5070 */
[----:B------:R-:W-:-:S13]  /*1400*/  ISETP.NE.AND.EX P6, PT, RZ, c[0x0][0x184], PT, P6 ;  /* 0x00006100ff007a0c */ /* 0x000fda0003fc5360 */
[----:B------:R-:W-:Y:S05]  /*1410*/  @P6 BRA `(.L_x_29) ;  /* 0x0000002000006947 */ /* 0x000fea0003800000 */
[----:B------:R-:W-:Y:S05]  /*1420*/  @P0 BRA `(.L_x_30) ;  /* 0x0000008000000947 */ /* 0x000fea0003800000 */
[----:B------:R-:W-:Y:S05]  /*1430*/  BRA `(.L_x_31) ;  /* 0x0000009000007947 */ /* 0x000fea0003800000 */
.L_x_29:
[----:B-----5:R-:W-:-:S05]  /*1440*/  PRMT R2, RZ, 0x7610, R10 ;  /* 0x00007610ff027816 */ /* 0x020fca000000000a */
[----:B------:R-:W-:Y:S01]  /*1450*/  FADD.FTZ R169, R2, R169 ;  /* 0x000000a902a97221 */ /* 0x000fe20000010000 */
[----:B------:R-:W-:Y:S05]  /*1460*/  BRA `(.L_x_30) ;  /* 0x0000004000007947 */ /* 0x000fea0003800000 */
.L_x_28:
[----:B-----5:R-:W-:-:S05]  /*1470*/  PRMT R2, RZ, 0x7610, R6 ;  /* 0x00007610ff027816 */ /* 0x020fca0000000006 */
[----:B------:R-:W-:Y:S01]  /*1480*/  FADD.FTZ R169, R2, R169 ;  /* 0x000000a902a97221 */ /* 0x000fe20000010000 */
[----:B------:R-:W-:-:S05]  /*1490*/  @P1 PRMT R2, RZ, 0x7610, R10 ;  /* 0x00007610ff021816 */ /* 0x000fca000000000a */
[----:B------:R-:W-:-:S05]  /*14a0*/  @P1 FADD.FTZ R169, R2, R169 ;  /* 0x000000a902a91221 */ /* 0x000fca0000010000 */
.L_x_30:
[----:B------:R-:W-:-:S04]  /*14b0*/  F2FP.BF16.PACK_AB R2, RZ, R169 ;  /* 0x000000a9ff02723e */ /* 0x000fc800000010ff */
[----:B------:R-:W-:Y:S02]  /*14c0*/  PRMT R14, R14, 0x5410, R2 ;  /* 0x000054100e0e7816 */ /* 0x000fe40000000002 */
.L_x_31:
[----:B------:R-:W-:Y:S01]  /*14d0*/  PRMT R171, RZ, 0x5410, R19 ;  /* 0x00005410ffab7816 */ /* 0x000fe20000000013 */
[----:B------:R-:W-:Y:S05]  /*14e0*/  @P2 BRA `(.L_x_32) ;  /* 0x0000008000002947 */ /* 0x000fea0003800000 */
[----:B------:R-:W-:-:S04]  /*14f0*/  ISETP.NE.U32.AND P6, PT, RZ, c[0x0][0x180], PT ;  /* 0x00006000ff007a0c */ /* 0x000fc80003fc5070 */
[----:B------:R-:W-:-:S13]  /*1500*/  ISETP.NE.AND.EX P6, PT, RZ, c[0x0][0x184], PT, P6 ;  /* 0x00006100ff007a0c */ /* 0x000fda0003fc5360 */
[----:B------:R-:W-:Y:S05]  /*1510*/  @P6 BRA `(.L_x_33) ;  /* 0x0000002000006947 */ /* 0x000fea0003800000 */
[----:B------:R-:W-:Y:S05]  /*1520*/  @P0 BRA `(.L_x_34) ;  /* 0x0000008000000947 */ /* 0x000fea0003800000 */
[----:B------:R-:W-:Y:S05]  /*1530*/  BRA `(.L_x_35) ;  /* 0x0000009000007947 */ /* 0x000fea0003800000 */
.L_x_33:
[----:B-----5:R-:W-:-:S05]  /*1540*/  PRMT R2, RZ, 0x5410, R11 ;  /* 0x00005410ff027816 */ /* 0x020fca000000000b */
[----:B------:R-:W-:Y:S01]  /*1550*/  FADD.FTZ R171, R2, R171 ;  /* 0x000000ab02ab7221 */ /* 0x000fe20000010000 */
[----:B------:R-:W-:Y:S05]  /*1560*/  BRA `(.L_x_34) ;  /* 0x0000004000007947 */ /* 0x000fea0003800000 */
.L_x_32:
[----:B-----5:R-:W-:-:S05]  /*1570*/  PRMT R2, RZ, 0x5410, R7 ;  /* 0x00005410ff027816 */ /* 0x020fca0000000007 */
[----:B------:R-:W-:Y:S01]  /*1580*/  FADD.FTZ R171, R2, R171 ;  /* 0x000000ab02ab7221 */ /* 0x000fe20000010000 */
[----:B------:R-:W-:-:S05]  /*1590*/  @P1 PRMT R2, RZ, 0x5410, R11 ;  /* 0x00005410ff021816 */ /* 0x000fca000000000b */
[----:B------:R-:W-:-:S05]  /*15a0*/  @P1 FADD.FTZ R171, R2, R171 ;  /* 0x000000ab02ab1221 */ /* 0x000fca0000010000 */
.L_x_34:
[----:B------:R-:W-:-:S04]  /*15b0*/  F2FP.BF16.PACK_AB R2, RZ, R171 ;  /* 0x000000abff02723e */ /* 0x000fc800000010ff */
[----:B------:R-:W-:Y:S02]  /*15c0*/  PRMT R15, R2, 0x7610, R15 ;  /* 0x00007610020f7816 */ /* 0x000fe4000000000f */
.L_x_35:
[----:B------:R-:W-:Y:S01]  /*15d0*/  PRMT R173, RZ, 0x7610, R19 ;  /* 0x00007610ffad7816 */ /* 0x000fe20000000013 */
[----:B------:R-:W-:Y:S05]  /*15e0*/  @P2 BRA `(.L_x_36) ;  /* 0x0000008000002947 */ /* 0x000fea0003800000 */
[----:B------:R-:W-:-:S04]  /*15f0*/  ISETP.NE.U32.AND P1, PT, RZ, c[0x0][0x180], PT ;  /* 0x00006000ff007a0c */ /* 0x000fc80003f25070 */
[----:B------:R-:W-:-:S13]  /*1600*/  ISETP.NE.AND.EX P1, PT, RZ, c[0x0][0x184], PT, P1 ;  /* 0x00006100ff007a0c */ /* 0x000fda0003f25310 */
[----:B------:R-:W-:Y:S05]  /*1610*/  @P1 BRA `(.L_x_37) ;  /* 0x0000002000001947 */ /* 0x000fea0003800000 */
[----:B------:R-:W-:Y:S05]  /*1620*/  @P0 BRA `(.L_x_38) ;  /* 0x0000008000000947 */ /* 0x000fea0003800000 */
[----:B------:R-:W-:Y:S05]  /*1630*/  BRA `(.L_x_39) ;  /* 0x0000009000007947 */ /* 0x000fea0003800000 */
.L_x_37:
[----:B-----5:R-:W-:-:S05]  /*1640*/  PRMT R2, RZ, 0x7610, R11 ;  /* 0x00007610ff027816 */ /* 0x020fca000000000b */
[----:B------:R-:W-:Y:S01]  /*1650*/  FADD.FTZ R173, R2, R173 ;  /* 0x000000ad02ad7221 */ /* 0x000fe20000010000 */
[----:B------:R-:W-:Y:S05]  /*1660*/  BRA `(.L_x_38) ;  /* 0x0000004000007947 */ /* 0x000fea0003800000 */
.L_x_36:
[----:B-----5:R-:W-:-:S05]  /*1670*/  PRMT R2, RZ, 0x7610, R7 ;  /* 0x00007610ff027816 */ /* 0x020fca0000000007 */
[----:B------:R-:W-:Y:S01]  /*1680*/  FADD.FTZ R173, R2, R173 ;  /* 0x000000ad02ad7221 */ /* 0x000fe20000010000 */
[----:B------:R-:W-:-:S05]  /*1690*/  @P1 PRMT R2, RZ, 0x7610, R11 ;  /* 0x00007610ff021816 */ /* 0x000fca000000000b */
[----:B------:R-:W-:-:S05]  /*16a0*/  @P1 FADD.FTZ R173, R2, R173 ;  /* 0x000000ad02ad1221 */ /* 0x000fca0000010000 */
.L_x_38:
[----:B------:R-:W-:-:S04]  /*16b0*/  F2FP.BF16.PACK_AB R2, RZ, R173 ;  /* 0x000000adff02723e */ /* 0x000fc800000010ff */
[----:B------:R-:W-:Y:S02]  /*16c0*/  PRMT R15, R15, 0x5410, R2 ;  /* 0x000054100f0f7816 */ /* 0x000fe40000000002 */
.L_x_39:
[C---:B------:R-:W-:Y:S02]  /*16d0*/  @P0 LEA R2, P1, R24.reuse, c[0x0][0x188], 0x4 ;  /* 0x0000620018020a11 */ /* 0x040fe400078220ff */
[C---:B------:R-:W-:Y:S02]  /*16e0*/  IADD3 R22, R24.reuse, 0x100, RZ ;  /* 0x0000010018167810 */ /* 0x040fe40007ffe0ff */
[----:B------:R-:W-:-:S05]  /*16f0*/  @P0 LEA.HI.X R3, R24, c[0x0][0x18c], RZ, 0x4, P1 ;  /* 0x0000630018030a11 */ /* 0x000fca00008f24ff */
[----:B------:R0:W-:Y:S04]  /*1700*/  @P0 STG.E.128 [R2.64], R12 ;  /* 0x0000000c02000986 */ /* 0x0001e8000c101d04 */
.L_x_7:
[----:B------:R-:W-:Y:S05]  /*1710*/  BSYNC B0 ;  /* 0x0000000000007941 */ /* 0x000fea0003800000 */
.L_x_6:
[----:B------:R-:W-:Y:S01]  /*1720*/  BSSY B0, `(.L_x_40) ;  /* 0x0000095000007945 */ /* 0x000fe20003800000 */
        /* <DEDUP_REMOVED lines=8> */
[----:B0-----:R-:W-:-:S04]  /*17b0*/  @P2 LEA R2, P6, R22, c[0x0][0x178], 0x4 ;  /* 0x00005e0016022a11 */ /* 0x001fc800078c20ff */
[C---:B------:R-:W-:Y:S02]  /*17c0*/  @P2 LEA.HI.X R3, R22.reuse, c[0x0][0x17c], RZ, 0x4, P6 ;  /* 0x00005f0016032a11 */ /* 0x040fe400030f24ff */
[----:B------:R-:W-:-:S03]  /*17d0*/  @P1 LEA R20, P6, R22, c[0x0][0x180], 0x4 ;  /* 0x0000600016141a11 */ /* 0x000fc600078c20ff */
[----:B-----5:R0:W5:Y:S01]  /*17e0*/  @P2 LDG.E.128 R4, [R2.64] ;  /* 0x0000000402042981 */ /* 0x020162000c1e1d00 */
        /* <DEDUP_REMOVED lines=11> */
.L_x_43:
[----:B-----5:R-:W-:-:S05]  /*18a0*/  PRMT R2, RZ, 0x5410, R8 ;  /* 0x00005410ff027816 */ /* 0x020fca0000000008 */
[----:B------:R-:W-:Y:S01]  /*18b0*/  FADD.FTZ R129, R2, R129 ;  /* 0x0000008102817221 */ /* 0x000fe20000010000 */
[----:B------:R-:W-:Y:S05]  /*18c0*/  BRA `(.L_x_44) ;  /* 0x0000004000007947 */ /* 0x000fea0003800000 */
.L_x_42:
[----:B0----5:R-:W-:-:S05]  /*18d0*/  PRMT R2, RZ, 0x5410, R4 ;  /* 0x00005410ff027816 */ /* 0x021fca0000000004 */
[----:B------:R-:W-:Y:S01]  /*18e0*/  FADD.FTZ R129, R2, R129 ;  /* 0x0000008102817221 */ /* 0x000fe20000010000 */
[----:B------:R-:W-:-:S05]  /*18f0*/  @P1 PRMT R2, RZ, 0x5410, R8 ;  /* 0x00005410ff021816 */ /* 0x000fca0000000008 */
[----:B------:R-:W-:-:S05]  /*1900*/  @P1 FADD.FTZ R129, R2, R129 ;  /* 0x0000008102811221 */ /* 0x000fca0000010000 */
.L_x_44:
[----:B------:R-:W-:-:S04]  /*1910*/  F2FP.BF16.PACK_AB R2, RZ, R129 ;  /* 0x00000081ff02723e */ /* 0x000fc800000010ff */
[----:B------:R-:W-:Y:S02]  /*1920*/  PRMT R12, R2, 0x7610, R12 ;  /* 0x00007610020c7816 */ /* 0x000fe4000000000c */
.L_x_45:
[----:B------:R-:W-:Y:S01]  /*1930*/  PRMT R137, RZ, 0x7610, R16 ;  /* 0x00007610ff897816 */ /* 0x000fe20000000010 */
[----:B------:R-:W-:Y:S05]  /*1940*/  @P2 BRA `(.L_x_46) ;  /* 0x0000008000002947 */ /* 0x000fea0003800000 */
[----:B------:R-:W-:-:S04]  /*1950*/  ISETP.NE.U32.AND P6, PT, RZ, c[0x0][0x180], PT ;  /* 0x00006000ff007a0c */ /* 0x000fc80003fc5070 */
[----:B------:R-:W-:-:S13]  /*1960*/  ISETP.NE.AND.EX P6, PT, RZ, c[0x0][0x184], PT, P6 ;  /* 0x00006100ff007a0c */ /* 0x000fda0003fc5360 */
[----:B------:R-:W-:Y:S05]  /*1970*/  @P6 BRA `(.L_x_47) ;  /* 0x0000002000006947 */ /* 0x000fea0003800000 */
[----:B------:R-:W-:Y:S05]  /*1980*/  @P0 BRA `(.L_x_48) ;  /* 0x0000008000000947 */ /* 0x000fea0003800000 */
[----:B------:R-:W-:Y:S05]  /*1990*/  BRA `(.L_x_49) ;  /* 0x0000009000007947 */ /* 0x000fea0003800000 */
.L_x_47:
[----:B-----5:R-:W-:-:S05]  /*19a0*/  PRMT R2, RZ, 0x7610, R8 ;  /* 0x00007610ff027816 */ /* 0x020fca0000000008 */
[----:B------:R-:W-:Y:S01]  /*19b0*/  FADD.FTZ R137, R2, R137 ;  /* 0x0000008902897221 */ /* 0x000fe20000010000 */
[----:B------:R-:W-:Y:S05]  /*19c0*/  BRA `(.L_x_48) ;  /* 0x0000004000007947 */ /* 0x000fea0003800000 */
.L_x_46:
[----:B-----5:R-:W-:-:S05]  /*19d0*/  PRMT R2, RZ, 0x7610, R4 ;  /* 0x00007610ff027816 */ /* 0x020fca0000000004 */
[----:B------:R-:W-:Y:S01]  /*19e0*/  FADD.FTZ R137, R2, R137 ;  /* 0x0000008902897221 */ /* 0x000fe20000010000 */
[----:B------:R-:W-:-:S05]  /*19f0*/  @P1 PRMT R2, RZ, 0x7610, R8 ;  /* 0x00007610ff021816 */ /* 0x000fca0000000008 */
[----:B------:R-:W-:-:S05]  /*1a00*/  @P1 FADD.FTZ R137, R2, R137 ;  /* 0x0000008902891221 */ /* 0x000fca0000010000 */
.L_x_48:
[----:B------:R-:W-:-:S04]  /*1a10*/  F2FP.BF16.PACK_AB R2, RZ, R137 ;  /* 0x00000089ff02723e */ /* 0x000fc800000010ff */
[----:B------:R-:W-:Y:S02]  /*1a20*/  PRMT R12, R12, 0x5410, R2 ;  /* 0x000054100c0c7816 */ /* 0x000fe40000000002 */
.L_x_49:
[----:B------:R-:W-:Y:S01]  /*1a30*/  PRMT R143, RZ, 0x5410, R17 ;  /* 0x00005410ff8f7816 */ /* 0x000fe20000000011 */
[----:B------:R-:W-:Y:S05]  /*1a40*/  @P2 BRA `(.L_x_50) ;  /* 0x0000008000002947 */ /* 0x000fea0003800000 */
[----:B------:R-:W-:-:S04]  /*1a50*/  ISETP.NE.U32.AND P6, PT, RZ, c[0x0][0x180], PT ;  /* 0x00006000ff007a0c */ /* 0x000fc80003fc5070 */
[----:B------:R-:W-:-:S13]  /*1a60*/  ISETP.NE.AND.EX P6, PT, RZ, c[0x0][0x184], PT, P6 ;  /* 0x00006100ff007a0c */ /* 0x000fda0003fc5360 */
[----:B------:R-:W-:Y:S05]  /*1a70*/  @P6 BRA `(.L_x_51) ;  /* 0x0000002000006947 */ /* 0x000fea0003800000 */
[----:B------:R-:W-:Y:S05]  /*1a80*/  @P0 BRA `(.L_x_52) ;  /* 0x0000008000000947 */ /* 0x000fea0003800000 */
[----:B------:R-:W-:Y:S05]  /*1a90*/  BRA `(.L_x_53) ;  /* 0x0000009000007947 */ /* 0x000fea0003800000 */
.L_x_51:
[----:B-----5:R-:W-:-:S05]  /*1aa0*/  PRMT R2, RZ, 0x5410, R9 ;  /* 0x00005410ff027816 */ /* 0x020fca0000000009 */
[----:B------:R-:W-:Y:S01]  /*1ab0*/  FADD.FTZ R143, R2, R143 ;  /* 0x0000008f028f7221 */ /* 0x000fe20000010000 */
[----:B------:R-:W-:Y:S05]  /*1ac0*/  BRA `(.L_x_52) ;  /* 0x0000004000007947 */ /* 0x000fea0003800000 */
.L_x_50:
[----:B-----5:R-:W-:-:S05]  /*1ad0*/  PRMT R2, RZ, 0x5410, R5 ;  /* 0x00005410ff027816 */ /* 0x020fca0000000005 */
[----:B------:R-:W-:Y:S01]  /*1ae0*/  FADD.FTZ R143, R2, R143 ;  /* 0x0000008f028f7221 */ /* 0x000fe20000010000 */
[----:B------:R-:W-:-:S05]  /*1af0*/  @P1 PRMT R2, RZ, 0x5410, R9 ;  /* 0x00005410ff021816 */ /* 0x000fca0000000009 */
[----:B------:R-:W-:-:S05]  /*1b00*/  @P1 FADD.FTZ R143, R2, R143 ;  /* 0x0000008f028f1221 */ /* 0x000fca0000010000 */
.L_x_52:
[----:B------:R-:W-:-:S04]  /*1b10*/  F2FP.BF16.PACK_AB R2, RZ, R143 ;  /* 0x0000008fff02723e */ /* 0x000fc800000010ff */
[----:B------:R-:W-:Y:S02]  /*1b20*/  PRMT R13, R2, 0x7610, R13 ;  /* 0x00007610020d7816 */ /* 0x000fe4000000000d */
.L_x_53:
[----:B------:R-:W-:Y:S01]  /*1b30*/  PRMT R147, RZ, 0x7610, R17 ;  /* 0x00007610ff937816 */ /* 0x000fe20000000011 */
[----:B------:R-:W-:Y:S05]  /*1b40*/  @P2 BRA `(.L_x_54) ;  /* 0x0000008000002947 */ /* 0x000fea0003800000 */
[----:B------:R-:W-:-:S04]  /*1b50*/  ISETP.NE.U32.AND P6, PT, RZ, c[0x0][0x180], PT ;  /* 0x00006000ff007a0c */ /* 0x000fc80003fc5070 */
[----:B------:R-:W-:-:S13]  /*1b60*/  ISETP.NE.AND.EX P6, PT, RZ, c[0x0][0x184], PT, P6 ;  /* 0x00006100ff007a0c */ /* 0x000fda0003fc5360 */
[----:B------:R-:W-:Y:S05]  /*1b70*/  @P6 BRA `(.L_x_55) ;  /* 0x0000002000006947 */ /* 0x000fea0003800000 */
[----:B------:R-:W-:Y:S05]  /*1b80*/  @P0 BRA `(.L_x_56) ;  /* 0x0000008000000947 */ /* 0x000fea0003800000 */
[----:B------:R-:W-:Y:S05]  /*1b90*/  BRA `(.L_x_57) ;  /* 0x0000009000007947 */ /* 0x000fea0003800000 */
.L_x_55:
[----:B-----5:R-:W-:-:S05]  /*1ba0*/  PRMT R2, RZ, 0x7610, R9 ;  /* 0x00007610ff027816 */ /* 0x020fca0000000009 */
[----:B------:R-:W-:Y:S01]  /*1bb0*/  FADD.FTZ R147, R2, R147 ;  /* 0x0000009302937221 */ /* 0x000fe20000010000 */
[----:B------:R-:W-:Y:S05]  /*1bc0*/  BRA `(.L_x_56) ;  /* 0x0000004000007947 */ /* 0x000fea0003800000 */
.L_x_54:
[----:B-----5:R-:W-:-:S05]  /*1bd0*/  PRMT R2, RZ, 0x7610, R5 ;  /* 0x00007610ff027816 */ /* 0x020fca0000000005 */
[----:B------:R-:W-:Y:S01]  /*1be0*/  FADD.FTZ R147, R2, R147 ;  /* 0x0000009302937221 */ /* 0x000fe20000010000 */
[----:B------:R-:W-:-:S05]  /*1bf0*/  @P1 PRMT R2, RZ, 0x7610, R9 ;  /* 0x00007610ff021816 */ /* 0x000fca0000000009 */
[----:B------:R-:W-:-:S05]  /*1c00*/  @P1 FADD.FTZ R147, R2, R147 ;  /* 0x0000009302931221 */ /* 0x000fca0000010000 */
.L_x_56:
[----:B------:R-:W-:-:S04]  /*1c10*/  F2FP.BF16.PACK_AB R2, RZ, R147 ;  /* 0x00000093ff02723e */ /* 0x000fc800000010ff */
[----:B------:R-:W-:Y:S02]  /*1c20*/  PRMT R13, R13, 0x5410, R2 ;  /* 0x000054100d0d7816 */ /* 0x000fe40000000002 */
.L_x_57:
[----:B------:R-:W-:Y:S01]  /*1c30*/  PRMT R149, RZ, 0x5410, R18 ;  /* 0x00005410ff957816 */ /* 0x000fe20000000012 */
[----:B------:R-:W-:Y:S05]  /*1c40*/  @P2 BRA `(.L_x_58) ;  /* 0x0000008000002947 */ /* 0x000fea0003800000 */
[----:B------:R-:W-:-:S04]  /*1c50*/  ISETP.NE.U32.AND P6, PT, RZ, c[0x0][0x180], PT ;  /* 0x00006000ff007a0c */ /* 0x000fc80003fc5070 */
[----:B------:R-:W-:-:S13]  /*1c60*/  ISETP.NE.AND.EX P6, PT, RZ, c[0x0][0x184], PT, P6 ;  /* 0x00006100ff007a0c */ /* 0x000fda0003fc5360 */
[----:B------:R-:W-:Y:S05]  /*1c70*/  @P6 BRA `(.L_x_59) ;  /* 0x0000002000006947 */ /* 0x000fea0003800000 */
[----:B------:R-:W-:Y:S05]  /*1c80*/  @P0 BRA `(.L_x_60) ;  /* 0x0000008000000947 */ /* 0x000fea0003800000 */
[----:B------:R-:W-:Y:S05]  /*1c90*/  BRA `(.L_x_61) ;  /* 0x0000009000007947 */ /* 0x000fea0003800000 */
.L_x_59:
[----:B-----5:R-:W-:-:S05]  /*1ca0*/  PRMT R2, RZ, 0x5410, R10 ;  /* 0x00005410ff027816 */ /* 0x020fca000000000a */
[----:B------:R-:W-:Y:S01]  /*1cb0*/  FADD.FTZ R149, R2, R149 ;  /* 0x0000009502957221 */ /* 0x000fe20000010000 */
[----:B------:R-:W-:Y:S05]  /*1cc0*/  BRA `(.L_x_60) ;  /* 0x0000004000007947 */ /* 0x000fea0003800000 */
.L_x_58:
[----:B-----5:R-:W-:-:S05]  /*1cd0*/  PRMT R2, RZ, 0x5410, R6 ;  /* 0x00005410ff027816 */ /* 0x020fca0000000006 */
[----:B------:R-:W-:Y:S01]  /*1ce0*/  FADD.FTZ R149, R2, R149 ;  /* 0x0000009502957221 */ /* 0x000fe20000010000 */
[----:B------:R-:W-:-:S05]  /*1cf0*/  @P1 PRMT R2, RZ, 0x5410, R10 ;  /* 0x00005410ff021816 */ /* 0x000fca000000000a */
[----:B------:R-:W-:-:S05]  /*1d00*/  @P1 FADD.FTZ R149, R2, R149 ;  /* 0x0000009502951221 */ /* 0x000fca0000010000 */
.L_x_60:
[----:B------:R-:W-:-:S04]  /*1d10*/  F2FP.BF16.PACK_AB R2, RZ, R149 ;  /* 0x00000095ff02723e */ /* 0x000fc800000010ff */
[----:B------:R-:W-:Y:S02]  /*1d20*/  PRMT R14, R2, 0x7610, R14 ;  /* 0x00007610020e7816 */ /* 0x000fe4000000000e */
.L_x_61:
[----:B------:R-:W-:Y:S01]  /*1d30*/  PRMT R155, RZ, 0x7610, R18 ;  /* 0x00007610ff9b7816 */ /* 0x000fe20000000012 */
[----:B------:R-:W-:Y:S05]  /*1d40*/  @P2 BRA `(.L_x_62) ;  /* 0x0000008000002947 */ /* 0x000fea0003800000 */
[----:B------:R-:W-:-:S04]  /*1d50*/  ISETP.NE.U32.AND P6, PT, RZ, c[0x0][0x180], PT ;  /* 0x00006000ff007a0c */ /* 0x000fc80003fc5070 */
[----:B------:R-:W-:-:S13]  /*1d60*/  ISETP.NE.AND.EX P6, PT, RZ, c[0x0][0x184], PT, P6 ;  /* 0x00006100ff007a0c */ /* 0x000fda0003fc5360 */
[----:B------:R-:W-:Y:S05]  /*1d70*/  @P6 BRA `(.L_x_63) ;  /* 0x0000002000006947 */ /* 0x000fea0003800000 */
[----:B------:R-:W-:Y:S05]  /*1d80*/  @P0 BRA `(.L_x_64) ;  /* 0x0000008000000947 */ /* 0x000fea0003800000 */
[----:B------:R-:W-:Y:S05]  /*1d90*/  BRA `(.L_x_65) ;  /* 0x0000009000007947 */ /* 0x000fea0003800000 */
.L_x_63:
[----:B-----5:R-:W-:-:S05]  /*1da0*/  PRMT R2, RZ, 0x7610, R10 ;  /* 0x00007610ff027816 */ /* 0x020fca000000000a */
[----:B------:R-:W-:Y:S01]  /*1db0*/  FADD.FTZ R155, R2, R155 ;  /* 0x0000009b029b7221 */ /* 0x000fe20000010000 */
[----:B------:R-:W-:Y:S05]  /*1dc0*/  BRA `(.L_x_64) ;  /* 0x0000004000007947 */ /* 0x000fea0003800000 */
.L_x_62:
[----:B-----5:R-:W-:-:S05]  /*1dd0*/  PRMT R2, RZ, 0x7610, R6 ;  /* 0x00007610ff027816 */ /* 0x020fca0000000006 */
[----:B------:R-:W-:Y:S01]  /*1de0*/  FADD.FTZ R155, R2, R155 ;  /* 0x0000009b029b7221 */ /* 0x000fe20000010000 */
[----:B------:R-:W-:-:S05]  /*1df0*/  @P1 PRMT R2, RZ, 0x7610, R10 ;  /* 0x00007610ff021816 */ /* 0x000fca000000000a */
[----:B------:R-:W-:-:S05]  /*1e00*/  @P1 FADD.FTZ R155, R2, R155 ;  /* 0x0000009b029b1221 */ /* 0x000fca0000010000 */
.L_x_64:
[----:B------:R-:W-:-:S04]  /*1e10*/  F2FP.BF16.PACK_AB R2, RZ, R155 ;  /* 0x0000009bff02723e */ /* 0x000fc800000010ff */
[----:B------:R-:W-:Y:S02]  /*1e20*/  PRMT R14, R14, 0x5410, R2 ;  /* 0x000054100e0e7816 */ /* 0x000fe40000000002 */
.L_x_65:
[----:B------:R-:W-:Y:S01]  /*1e30*/  PRMT R159, RZ, 0x5410, R19 ;  /* 0x00005410ff9f7816 */ /* 0x000fe20000000013 */
[----:B------:R-:W-:Y:S05]  /*1e40*/  @P2 BRA `(.L_x_66) ;  /* 0x0000008000002947 */ /* 0x000fea0003800000 */
[----:B------:R-:W-:-:S04]  /*1e50*/  ISETP.NE.U32.AND P6, PT, RZ, c[0x0][0x180], PT ;  /* 0x00006000ff007a0c */ /* 0x000fc80003fc5070 */
[----:B------:R-:W-:-:S13]  /*1e60*/  ISETP.NE.AND.EX P6, PT, RZ, c[0x0][0x184], PT, P6 ;  /* 0x00006100ff007a0c */ /* 0x000fda0003fc5360 */
[----:B------:R-:W-:Y:S05]  /*1e70*/  @P6 BRA `(.L_x_67) ;  /* 0x0000002000006947 */ /* 0x000fea0003800000 */
[----:B------:R-:W-:Y:S05]  /*1e80*/  @P0 BRA `(.L_x_68) ;  /* 0x0000008000000947 */ /* 0x000fea0003800000 */
[----:B------:R-:W-:Y:S05]  /*1e90*/  BRA `(.L_x_69) ;  /* 0x0000009000007947 */ /* 0x000fea0003800000 */
.L_x_67:
[----:B-----5:R-:W-:-:S05]  /*1ea0*/  PRMT R2, RZ, 0x5410, R11 ;  /* 0x00005410ff027816 */ /* 0x020fca000000000b */
[----:B------:R-:W-:Y:S01]  /*1eb0*/  FADD.FTZ R159, R2, R159 ;  /* 0x0000009f029f7221 */ /* 0x000fe20000010000 */
[----:B------:R-:W-:Y:S05]  /*1ec0*/  BRA `(.L_x_68) ;  /* 0x0000004000007947 */ /* 0x000fea0003800000 */
.L_x_66:
[----:B-----5:R-:W-:-:S05]  /*1ed0*/  PRMT R2, RZ, 0x5410, R7 ;  /* 0x00005410ff027816 */ /* 0x020fca0000000007 */
[----:B------:R-:W-:Y:S01]  /*1ee0*/  FADD.FTZ R159, R2, R159 ;  /* 0x0000009f029f7221 */ /* 0x000fe20000010000 */
[----:B------:R-:W-:-:S05]  /*1ef0*/  @P1 PRMT R2, RZ, 0x5410, R11 ;  /* 0x00005410ff021816 */ /* 0x000fca000000000b */
[----:B------:R-:W-:-:S05]  /*1f00*/  @P1 FADD.FTZ R159, R2, R159 ;  /* 0x0000009f029f1221 */ /* 0x000fca0000010000 */
.L_x_68:
[----:B------:R-:W-:-:S04]  /*1f10*/  F2FP.BF16.PACK_AB R2, RZ, R159 ;  /* 0x0000009fff02723e */ /* 0x000fc800000010ff */
[----:B------:R-:W-:Y:S02]  /*1f20*/  PRMT R15, R2, 0x7610, R15 ;  /* 0x00007610020f7816 */ /* 0x000fe4000000000f */
.L_x_69:
[----:B------:R-:W-:Y:S01]  /*1f30*/  PRMT R163, RZ, 0x7610, R19 ;  /* 0x00007610ffa37816 */ /* 0x000fe20000000013 */
[----:B------:R-:W-:Y:S05]  /*1f40*/  @P2 BRA `(.L_x_70) ;  /* 0x0000008000002947 */ /* 0x000fea0003800000 */
[----:B------:R-:W-:-:S04]  /*1f50*/  ISETP.NE.U32.AND P1, PT, RZ, c[0x0][0x180], PT ;  /* 0x00006000ff007a0c */ /* 0x000fc80003f25070 */
[----:B------:R-:W-:-:S13]  /*1f60*/  ISETP.NE.AND.EX P1, PT, RZ, c[0x0][0x184], PT, P1 ;  /* 0x00006100ff007a0c */ /* 0x000fda0003f25310 */
[----:B------:R-:W-:Y:S05]  /*1f70*/  @P1 BRA `(.L_x_71) ;  /* 0x0000002000001947 */ /* 0x000fea0003800000 */
[----:B------:R-:W-:Y:S05]  /*1f80*/  @P0 BRA `(.L_x_72) ;  /* 0x0000008000000947 */ /* 0x000fea0003800000 */
[----:B------:R-:W-:Y:S05]  /*1f90*/  BRA `(.L_x_73) ;  /* 0x0000009000007947 */ /* 0x000fea0003800000 */
.L_x_71:
[----:B-----5:R-:W-:-:S05]  /*1fa0*/  PRMT R2, RZ, 0x7610, R11 ;  /* 0x00007610ff027816 */ /* 0x020fca000000000b */
[----:B------:R-:W-:Y:S01]  /*1fb0*/  FADD.FTZ R163, R2, R163 ;  /* 0x000000a302a37221 */ /* 0x000fe20000010000 */
[----:B------:R-:W-:Y:S05]  /*1fc0*/  BRA `(.L_x_72) ;  /* 0x0000004000007947 */ /* 0x000fea0003800000 */
.L_x_70:
[----:B-----5:R-:W-:-:S05]  /*1fd0*/  PRMT R2, RZ, 0x7610, R7 ;  /* 0x00007610ff027816 */ /* 0x020fca0000000007 */
[----:B------:R-:W-:Y:S01]  /*1fe0*/  FADD.FTZ R163, R2, R163 ;  /* 0x000000a302a37221 */ /* 0x000fe20000010000 */
[----:B------:R-:W-:-:S05]  /*1ff0*/  @P1 PRMT R2, RZ, 0x7610, R11 ;  /* 0x00007610ff021816 */ /* 0x000fca000000000b */
[----:B------:R-:W-:-:S05]  /*2000*/  @P1 FADD.FTZ R163, R2, R163 ;  /* 0x000000a302a31221 */ /* 0x000fca0000010000 */
.L_x_72:
[----:B------:R-:W-:-:S04]  /*2010*/  F2FP.BF16.PACK_AB R2, RZ, R163 ;  /* 0x000000a3ff02723e */ /* 0x000fc800000010ff */
[----:B------:R-:W-:Y:S02]  /*2020*/  PRMT R15, R15, 0x5410, R2 ;  /* 0x000054100f0f7816 */ /* 0x000fe40000000002 */
.L_x_73:
[----:B------:R-:W-:-:S04]  /*2030*/  @P0 LEA R2, P1, R22, c[0x0][0x188], 0x4 ;  /* 0x0000620016020a11 */ /* 0x000fc800078220ff */
[C---:B------:R-:W-:Y:S02]  /*2040*/  @P0 LEA.HI.X R3, R22.reuse, c[0x0][0x18c], RZ, 0x4, P1 ;  /* 0x0000630016030a11 */ /* 0x040fe400008f24ff */
[----:B------:R-:W-:-:S03]  /*2050*/  IADD3 R22, R22, 0x100, RZ ;  /* 0x0000010016167810 */ /* 0x000fc60007ffe0ff */
[----:B------:R0:W-:Y:S04]  /*2060*/  @P0 STG.E.128 [R2.64], R12 ;  /* 0x0000000c02000986 */ /* 0x0001e8000c101d04 */
.L_x_41:
[----:B------:R-:W-:Y:S05]  /*2070*/  BSYNC B0 ;  /* 0x0000000000007941 */ /* 0x000fea0003800000 */
.L_x_40:
        /* <DEDUP_REMOVED lines=24> */
.L_x_77:
[----:B-----5:R-:W-:-:S05]  /*2200*/  PRMT R2, RZ, 0x5410, R8 ;  /* 0x00005410ff027816 */ /* 0x020fca0000000008 */
[----:B------:R-:W-:Y:S01]  /*2210*/  FADD.FTZ R131, R2, R131 ;  /* 0x0000008302837221 */ /* 0x000fe20000010000 */
[----:B------:R-:W-:Y:S05]  /*2220*/  BRA `(.L_x_78) ;  /* 0x0000004000007947 */ /* 0x000fea0003800000 */
.L_x_76:
[----:B0----5:R-:W-:-:S05]  /*2230*/  PRMT R2, RZ, 0x5410, R4 ;  /* 0x00005410ff027816 */ /* 0x021fca0000000004 */
[----:B------:R-:W-:Y:S01]  /*2240*/  FADD.FTZ R131, R2, R131 ;  /* 0x0000008302837221 */ /* 0x000fe20000010000 */
[----:B------:R-:W-:-:S05]  /*2250*/  @P1 PRMT R2, RZ, 0x5410, R8 ;  /* 0x00005410ff021816 */ /* 0x000fca0000000008 */
[----:B------:R-:W-:-:S05]  /*2260*/  @P1 FADD.FTZ R131, R2, R131 ;  /* 0x0000008302831221 */ /* 0x000fca0000010000 */
.L_x_78:
[----:B------:R-:W-:-:S04]  /*2270*/  F2FP.BF16.PACK_AB R2, RZ, R131 ;  /* 0x00000083ff02723e */ /* 0x000fc800000010ff */
[----:B------:R-:W-:Y:S02]  /*2280*/  PRMT R12, R2, 0x7610, R12 ;  /* 0x00007610020c7816 */ /* 0x000fe4000000000c */
.L_x_79:
[----:B------:R-:W-:Y:S01]  /*2290*/  PRMT R133, RZ, 0x7610, R16 ;  /* 0x00007610ff857816 */ /* 0x000fe20000000010 */
[----:B------:R-:W-:Y:S05]  /*22a0*/  @P2 BRA `(.L_x_80) ;  /* 0x0000008000002947 */ /* 0x000fea0003800000 */
[----:B------:R-:W-:-:S04]  /*22b0*/  ISETP.NE.U32.AND P6, PT, RZ, c[0x0][0x180], PT ;  /* 0x00006000ff007a0c */ /* 0x000fc80003fc5070 */
[----:B------:R-:W-:-:S13]  /*22c0*/  ISETP.NE.AND.EX P6, PT, RZ, c[0x0][0x184], PT, P6 ;  /* 0x00006100ff007a0c */ /* 0x000fda0003fc5360 */
[----:B------:R-:W-:Y:S05]  /*22d0*/  @P6 BRA `(.L_x_81) ;  /* 0x0000002000006947 */ /* 0x000fea0003800000 */
[----:B------:R-:W-:Y:S05]  /*22e0*/  @P0 BRA `(.L_x_82) ;  /* 0x0000008000000947 */ /* 0x000fea0003800000 */
[----:B------:R-:W-:Y:S05]  /*22f0*/  BRA `(.L_x_83) ;  /* 0x0000009000007947 */ /* 0x000fea0003800000 */
.L_x_81:
[----:B-----5:R-:W-:-:S05]  /*2300*/  PRMT R2, RZ, 0x7610, R8 ;  /* 0x00007610ff027816 */ /* 0x020fca0000000008 */
[----:B------:R-:W-:Y:S01]  /*2310*/  FADD.FTZ R133, R2, R133 ;  /* 0x0000008502857221 */ /* 0x000fe20000010000 */
[----:B------:R-:W-:Y:S05]  /*2320*/  BRA `(.L_x_82) ;  /* 0x0000004000007947 */ /* 0x000fea0003800000 */
.L_x_80:
[----:B-----5:R-:W-:-:S05]  /*2330*/  PRMT R2, RZ, 0x7610, R4 ;  /* 0x00007610ff027816 */ /* 0x020fca0000000004 */
[----:B------:R-:W-:Y:S01]  /*2340*/  FADD.FTZ R133, R2, R133 ;  /* 0x0000008502857221 */ /* 0x000fe20000010000 */
[----:B------:R-:W-:-:S05]  /*2350*/  @P1 PRMT R2, RZ, 0x7610, R8 ;  /* 0x00007610ff021816 */ /* 0x000fca0000000008 */
[----:B------:R-:W-:-:S05]  /*2360*/  @P1 FADD.FTZ R133, R2, R133 ;  /* 0x0000008502851221 */ /* 0x000fca0000010000 */
.L_x_82:
[----:B------:R-:W-:-:S04]  /*2370*/  F2FP.BF16.PACK_AB R2, RZ, R133 ;  /* 0x00000085ff02723e */ /* 0x000fc800000010ff */
[----:B------:R-:W-:Y:S02]  /*2380*/  PRMT R12, R12, 0x5410, R2 ;  /* 0x000054100c0c7816 */ /* 0x000fe40000000002 */
.L_x_83:
[----:B------:R-:W-:Y:S01]  /*2390*/  PRMT R135, RZ, 0x5410, R17 ;  /* 0x00005410ff877816 */ /* 0x000fe20000000011 */
[----:B------:R-:W-:Y:S05]  /*23a0*/  @P2 BRA `(.L_x_84) ;  /* 0x0000008000002947 */ /* 0x000fea0003800000 */
[----:B------:R-:W-:-:S04]  /*23b0*/  ISETP.NE.U32.AND P6, PT, RZ, c[0x0][0x180], PT ;  /* 0x00006000ff007a0c */ /* 0x000fc80003fc5070 */
[----:B------:R-:W-:-:S13]  /*23c0*/  ISETP.NE.AND.EX P6, PT, RZ, c[0x0][0x184], PT, P6 ;  /* 0x00006100ff007a0c */ /* 0x000fda0003fc5360 */
[----:B------:R-:W-:Y:S05]  /*23d0*/  @P6 BRA `(.L_x_85) ;  /* 0x0000002000006947 */ /* 0x000fea0003800000 */
[----:B------:R-:W-:Y:S05]  /*23e0*/  @P0 BRA `(.L_x_86) ;  /* 0x0000008000000947 */ /* 0x000fea0003800000 */
[----:B------:R-:W-:Y:S05]  /*23f0*/  BRA `(.L_x_87) ;  /* 0x0000009000007947 */ /* 0x000fea0003800000 */
.L_x_85:
[----:B-----5:R-:W-:-:S05]  /*2400*/  PRMT R2, RZ, 0x5410, R9 ;  /* 0x00005410ff027816 */ /* 0x020fca0000000009 */
[----:B------:R-:W-:Y:S01]  /*2410*/  FADD.FTZ R135, R2, R135 ;  /* 0x0000008702877221 */ /* 0x000fe20000010000 */
[----:B------:R-:W-:Y:S05]  /*2420*/  BRA `(.L_x_86) ;  /* 0x0000004000007947 */ /* 0x000fea0003800000 */
.L_x_84:
[----:B-----5:R-:W-:-:S05]  /*2430*/  PRMT R2, RZ, 0x5410, R5 ;  /* 0x00005410ff027816 */ /* 0x020fca0000000005 */
[----:B------:R-:W-:Y:S01]  /*2440*/  FADD.FTZ R135, R2, R135 ;  /* 0x0000008702877221 */ /* 0x000fe20000010000 */
[----:B------:R-:W-:-:S05]  /*2450*/  @P1 PRMT R2, RZ, 0x5410, R9 ;  /* 0x00005410ff021816 */ /* 0x000fca0000000009 */
[----:B------:R-:W-:-:S05]  /*2460*/  @P1 FADD.FTZ R135, R2, R135 ;  /* 0x0000008702871221 */ /* 0x000fca0000010000 */
.L_x_86:
[----:B------:R-:W-:-:S04]  /*2470*/  F2FP.BF16.PACK_AB R2, RZ, R135 ;  /* 0x00000087ff02723e */ /* 0x000fc800000010ff */
[----:B------:R-:W-:Y:S02]  /*2480*/  PRMT R13, R2, 0x7610, R13 ;  /* 0x00007610020d7816 */ /* 0x000fe4000000000d */
.L_x_87:
[----:B------:R-:W-:Y:S01]  /*2490*/  PRMT R139, RZ, 0x7610, R17 ;  /* 0x00007610ff8b7816 */ /* 0x000fe20000000011 */
[----:B------:R-:W-:Y:S05]  /*24a0*/  @P2 BRA `(.L_x_88) ;  /* 0x0000008000002947 */ /* 0x000fea0003800000 */
[----:B------:R-:W-:-:S04]  /*24b0*/  ISETP.NE.U32.AND P6, PT, RZ, c[0x0][0x180], PT ;  /* 0x00006000ff007a0c */ /* 0x000fc80003fc5070 */
[----:B------:R-:W-:-:S13]  /*24c0*/  ISETP.NE.AND.EX P6, PT, RZ, c[0x0][0x184], PT, P6 ;  /* 0x00006100ff007a0c */ /* 0x000fda0003fc5360 */
[----:B------:R-:W-:Y:S05]  /*24d0*/  @P6 BRA `(.L_x_89) ;  /* 0x0000002000006947 */ /* 0x000fea0003800000 */
[----:B------:R-:W-:Y:S05]  /*24e0*/  @P0 BRA `(.L_x_90) ;  /* 0x0000008000000947 */ /* 0x000fea0003800000 */
[----:B------:R-:W-:Y:S05]  /*24f0*/  BRA `(.L_x_91) ;  /* 0x0000009000007947 */ /* 0x000fea0003800000 */
.L_x_89:
[----:B-----5:R-:W-:-:S05]  /*2500*/  PRMT R2, RZ, 0x7610, R9 ;  /* 0x00007610ff027816 */ /* 0x020fca0000000009 */
[----:B------:R-:W-:Y:S01]  /*2510*/  FADD.FTZ R139, R2, R139 ;  /* 0x0000008b028b7221 */ /* 0x000fe20000010000 */
[----:B------:R-:W-:Y:S05]  /*2520*/  BRA `(.L_x_90) ;  /* 0x0000004000007947 */ /* 0x000fea0003800000 */
.L_x_88:
[----:B-----5:R-:W-:-:S05]  /*2530*/  PRMT R2, RZ, 0x7610, R5 ;  /* 0x00007610ff027816 */ /* 0x020fca0000000005 */
[----:B------:R-:W-:Y:S01]  /*2540*/  FADD.FTZ R139, R2, R139 ;  /* 0x0000008b028b7221 */ /* 0x000fe20000010000 */
[----:B------:R-:W-:-:S05]  /*2550*/  @P1 PRMT R2, RZ, 0x7610, R9 ;  /* 0x00007610ff021816 */ /* 0x000fca0000000009 */
[----:B------:R-:W-:-:S05]  /*2560*/  @P1 FADD.FTZ R139, R2, R139 ;  /* 0x0000008b028b1221 */ /* 0x000fca0000010000 */
.L_x_90:
[----:B------:R-:W-:-:S04]  /*2570*/  F2FP.BF16.PACK_AB R2, RZ, R139 ;  /* 0x0000008bff02723e */ /* 0x000fc800000010ff */
[----:B------:R-:W-:Y:S02]  /*2580*/  PRMT R13, R13, 0x5410, R2 ;  /* 0x000054100d0d7816 */ /* 0x000fe40000000002 */
.L_x_91:
[----:B------:R-:W-:Y:S01]  /*2590*/  PRMT R141, RZ, 0x5410, R18 ;  /* 0x00005410ff8d7816 */ /* 0x000fe20000000012 */
[----:B------:R-:W-:Y:S05]  /*25a0*/  @P2 BRA `(.L_x_92) ;  /* 0x0000008000002947 */ /* 0x000fea0003800000 */
[----:B------:R-:W-:-:S04]  /*25b0*/  ISETP.NE.U32.AND P6, PT, RZ, c[0x0][0x180], PT ;  /* 0x00006000ff007a0c */ /* 0x000fc80003fc5070 */
[----:B------:R-:W-:-:S13]  /*25c0*/  ISETP.NE.AND.EX P6, PT, RZ, c[0x0][0x184], PT, P6 ;  /* 0x00006100ff007a0c */ /* 0x000fda0003fc5360 */
[----:B------:R-:W-:Y:S05]  /*25d0*/  @P6 BRA `(.L_x_93) ;  /* 0x0000002000006947 */ /* 0x000fea0003800000 */
[----:B------:R-:W-:Y:S05]  /*25e0*/  @P0 BRA `(.L_x_94) ;  /* 0x0000008000000947 */ /* 0x000fea0003800000 */
[----:B------:R-:W-:Y:S05]  /*25f0*/  BRA `(.L_x_95) ;  /* 0x0000009000007947 */ /* 0x000fea0003800000 */
.L_x_93:
[----:B-----5:R-:W-:-:S05]  /*2600*/  PRMT R2, RZ, 0x5410, R10 ;  /* 0x00005410ff027816 */ /* 0x020fca000000000a */
[----:B------:R-:W-:Y:S01]  /*2610*/  FADD.FTZ R141, R2, R141 ;  /* 0x0000008d028d7221 */ /* 0x000fe20000010000 */
[----:B------:R-:W-:Y:S05]  /*2620*/  BRA `(.L_x_94) ;  /* 0x0000004000007947 */ /* 0x000fea0003800000 */
.L_x_92:
[----:B-----5:R-:W-:-:S05]  /*2630*/  PRMT R2, RZ, 0x5410, R6 ;  /* 0x00005410ff027816 */ /* 0x020fca0000000006 */
[----:B------:R-:W-:Y:S01]  /*2640*/  FADD.FTZ R141, R2, R141 ;  /* 0x0000008d028d7221 */ /* 0x000fe20000010000 */
[----:B------:R-:W-:-:S05]  /*2650*/  @P1 PRMT R2, RZ, 0x5410, R10 ;  /* 0x00005410ff021816 */ /* 0x000fca000000000a */
[----:B------:R-:W-:-:S05]  /*2660*/  @P1 FADD.FTZ R141, R2, R141 ;  /* 0x0000008d028d1221 */ /* 0x000fca0000010000 */
.L_x_94:
[----:B------:R-:W-:-:S04]  /*2670*/  F2FP.BF16.PACK_AB R2, RZ, R141 ;  /* 0x0000008dff02723e */ /* 0x000fc800000010ff */
[----:B------:R-:W-:Y:S02]  /*2680*/  PRMT R14, R2, 0x7610, R14 ;  /* 0x00007610020e7816 */ /* 0x000fe4000000000e */
.L_x_95:
[----:B------:R-:W-:Y:S01]  /*2690*/  PRMT R153, RZ, 0x7610, R18 ;  /* 0x00007610ff997816 */ /* 0x000fe20000000012 */
[----:B------:R-:W-:Y:S05]  /*26a0*/  @P2 BRA `(.L_x_96) ;  /* 0x0000008000002947 */ /* 0x000fea0003800000 */
[----:B------:R-:W-:-:S04]  /*26b0*/  ISETP.NE.U32.AND P6, PT, RZ, c[0x0][0x180], PT ;  /* 0x00006000ff007a0c */ /* 0x000fc80003fc5070 */
[----:B------:R-:W-:-:S13]  /*26c0*/  ISETP.NE.AND.EX P6, PT, RZ, c[0x0][0x184], PT, P6 ;  /* 0x00006100ff007a0c */ /* 0x000fda0003fc5360 */
[----:B------:R-:W-:Y:S05]  /*26d0*/  @P6 BRA `(.L_x_97) ;  /* 0x0000002000006947 */ /* 0x000fea0003800000 */
[----:B------:R-:W-:Y:S05]  /*26e0*/  @P0 BRA `(.L_x_98) ;  /* 0x0000008000000947 */ /* 0x000fea0003800000 */
[----:B------:R-:W-:Y:S05]  /*26f0*/  BRA `(.L_x_99) ;  /* 0x0000009000007947 */ /* 0x000fea0003800000 */
.L_x_97:
[----:B-----5:R-:W-:-:S05]  /*2700*/  PRMT R2, RZ, 0x7610, R10 ;  /* 0x00007610ff027816 */ /* 0x020fca000000000a */
[----:B------:R-:W-:Y:S01]  /*2710*/  FADD.FTZ R153, R2, R153 ;  /* 0x0000009902997221 */ /* 0x000fe20000010000 */
[----:B------:R-:W-:Y:S05]  /*2720*/  BRA `(.L_x_98) ;  /* 0x0000004000007947 */ /* 0x000fea0003800000 */
.L_x_96:
[----:B-----5:R-:W-:-:S05]  /*2730*/  PRMT R2, RZ, 0x7610, R6 ;  /* 0x00007610ff027816 */ /* 0x020fca0000000006 */
[----:B------:R-:W-:Y:S01]  /*2740*/  FADD.FTZ R153, R2, R153 ;  /* 0x0000009902997221 */ /* 0x000fe20000010000 */
[----:B------:R-:W-:-:S05]  /*2750*/  @P1 PRMT R2, RZ, 0x7610, R10 ;  /* 0x00007610ff021816 */ /* 0x000fca000000000a */
[----:B------:R-:W-:-:S05]  /*2760*/  @P1 FADD.FTZ R153, R2, R153 ;  /* 0x0000009902991221 */ /* 0x000fca0000010000 */
.L_x_98:
[----:B------:R-:W-:-:S04]  /*2770*/  F2FP.BF16.PACK_AB R2, RZ, R153 ;  /* 0x00000099ff02723e */ /* 0x000fc800000010ff */
[----:B------:R-:W-:Y:S02]  /*2780*/  PRMT R14, R14, 0x5410, R2 ;  /* 0x000054100e0e7816 */ /* 0x000fe40000000002 */
.L_x_99:
[----:B------:R-:W-:Y:S01]  /*2790*/  PRMT R157, RZ, 0x5410, R19 ;  /* 0x00005410ff9d7816 */ /* 0x000fe20000000013 */
[----:B------:R-:W-:Y:S05]  /*27a0*/  @P2 BRA `(.L_x_100) ;  /* 0x0000008000002947 */ /* 0x000fea0003800000 */
[----:B------:R-:W-:-:S04]  /*27b0*/  ISETP.NE.U32.AND P6, PT, RZ, c[0x0][0x180], PT ;  /* 0x00006000ff007a0c */ /* 0x000fc80003fc5070 */
[----:B------:R-:W-:-:S13]  /*27c0*/  ISETP.NE.AND.EX P6, PT, RZ, c[0x0][0x184], PT, P6 ;  /* 0x00006100ff007a0c */ /* 0x000fda0003fc5360 */
[----:B------:R-:W-:Y:S05]  /*27d0*/  @P6 BRA `(.L_x_101) ;  /* 0x0000002000006947 */ /* 0x000fea0003800000 */
[----:B------:R-:W-:Y:S05]  /*27e0*/  @P0 BRA `(.L_x_102) ;  /* 0x0000008000000947 */ /* 0x000fea0003800000 */
[----:B------:R-:W-:Y:S05]  /*27f0*/  BRA `(.L_x_103) ;  /* 0x0000009000007947 */ /* 0x000fea0003800000 */
.L_x_101:
[----:B-----5:R-:W-:-:S05]  /*2800*/  PRMT R2, RZ, 0x5410, R11 ;  /* 0x00005410ff027816 */ /* 0x020fca000000000b */
[----:B------:R-:W-:Y:S01]  /*2810*/  FADD.FTZ R157, R2, R157 ;  /* 0x0000009d029d7221 */ /* 0x000fe20000010000 */
[----:B------:R-:W-:Y:S05]  /*2820*/  BRA `(.L_x_102) ;  /* 0x0000004000007947 */ /* 0x000fea0003800000 */
.L_x_100:
[----:B-----5:R-:W-:-:S05]  /*2830*/  PRMT R2, RZ, 0x5410, R7 ;  /* 0x00005410ff027816 */ /* 0x020fca0000000007 */
[----:B------:R-:W-:Y:S01]  /*2840*/  FADD.FTZ R157, R2, R157 ;  /* 0x0000009d029d7221 */ /* 0x000fe20000010000 */
[----:B------:R-:W-:-:S05]  /*2850*/  @P1 PRMT R2, RZ, 0x5410, R11 ;  /* 0x00005410ff021816 */ /* 0x000fca000000000b */
[----:B------:R-:W-:-:S05]  /*2860*/  @P1 FADD.FTZ R157, R2, R157 ;  /* 0x0000009d029d1221 */ /* 0x000fca0000010000 */
.L_x_102:
[----:B------:R-:W-:-:S04]  /*2870*/  F2FP.BF16.PACK_AB R2, RZ, R157 ;  /* 0x0000009dff02723e */ /* 0x000fc800000010ff */
[----:B------:R-:W-:Y:S02]  /*2880*/  PRMT R15, R2, 0x7610, R15 ;  /* 0x00007610020f7816 */ /* 0x000fe4000000000f */
.L_x_103:
[----:B------:R-:W-:Y:S01]  /*2890*/  PRMT R165, RZ, 0x7610, R19 ;  /* 0x00007610ffa57816 */ /* 0x000fe20000000013 */
[----:B------:R-:W-:Y:S05]  /*28a0*/  @P2 BRA `(.L_x_104) ;  /* 0x0000008000002947 */ /* 0x000fea0003800000 */
[----:B------:R-:W-:-:S04]  /*28b0*/  ISETP.NE.U32.AND P1, PT, RZ, c[0x0][0x180], PT ;  /* 0x00006000ff007a0c */ /* 0x000fc80003f25070 */
[----:B------:R-:W-:-:S13]  /*28c0*/  ISETP.NE.AND.EX P1, PT, RZ, c[0x0][0x184], PT, P1 ;  /* 0x00006100ff007a0c */ /* 0x000fda0003f25310 */
[----:B------:R-:W-:Y:S05]  /*28d0*/  @P1 BRA `(.L_x_105) ;  /* 0x0000002000001947 */ /* 0x000fea0003800000 */
[----:B------:R-:W-:Y:S05]  /*28e0*/  @P0 BRA `(.L_x_106) ;  /* 0x0000008000000947 */ /* 0x000fea0003800000 */
[----:B------:R-:W-:Y:S05]  /*28f0*/  BRA `(.L_x_107) ;  /* 0x0000009000007947 */ /* 0x000fea0003800000 */
.L_x_105:
[----:B-----5:R-:W-:-:S05]  /*2900*/  PRMT R2, RZ, 0x7610, R11 ;  /* 0x00007610ff027816 */ /* 0x020fca000000000b */
[----:B------:R-:W-:Y:S01]  /*2910*/  FADD.FTZ R165, R2, R165 ;  /* 0x000000a502a57221 */ /* 0x000fe20000010000 */
[----:B------:R-:W-:Y:S05]  /*2920*/  BRA `(.L_x_106) ;  /* 0x0000004000007947 */ /* 0x000fea0003800000 */
.L_x_104:
[----:B-----5:R-:W-:-:S05]  /*2930*/  PRMT R2, RZ, 0x7610, R7 ;  /* 0x00007610ff027816 */ /* 0x020fca0000000007 */
[----:B------:R-:W-:Y:S01]  /*2940*/  FADD.FTZ R165, R2, R165 ;  /* 0x000000a502a57221 */ /* 0x000fe20000010000 */
[----:B------:R-:W-:-:S05]  /*2950*/  @P1 PRMT R2, RZ, 0x7610, R11 ;  /* 0x00007610ff021816 */ /* 0x000fca000000000b */
[----:B------:R-:W-:-:S05]  /*2960*/  @P1 FADD.FTZ R165, R2, R165 ;  /* 0x000000a502a51221 */ /* 0x000fca0000010000 */
.L_x_106:
[----:B------:R-:W-:-:S04]  /*2970*/  F2FP.BF16.PACK_AB R2, RZ, R165 ;  /* 0x000000a5ff02723e */ /* 0x000fc800000010ff */
[----:B------:R-:W-:Y:S02]  /*2980*/  PRMT R15, R15, 0x5410, R2 ;  /* 0x000054100f0f7816 */ /* 0x000fe40000000002 */
.L_x_107:
[----:B------:R-:W-:-:S04]  /*2990*/  @P0 LEA R2, P1, R22, c[0x0][0x188], 0x4 ;  /* 0x0000620016020a11 */ /* 0x000fc800078220ff */
[----:B------:R-:W-:-:S05]  /*29a0*/  @P0 LEA.HI.X R3, R22, c[0x0][0x18c], RZ, 0x4, P1 ;  /* 0x0000630016030a11 */ /* 0x000fca00008f24ff */
[----:B------:R0:W-:Y:S04]  /*29b0*/  @P0 STG.E.128 [R2.64], R12 ;  /* 0x0000000c02000986 */ /* 0x0001e8000c101d04 */
.L_x_75:
[----:B------:R-:W-:Y:S05]  /*29c0*/  BSYNC B0 ;  /* 0x0000000000007941 */ /* 0x000fea0003800000 */
.L_x_74:
[----:B0-----:R-:W-:Y:S01]  /*29d0*/  FADD.FTZ R2, RZ, R127 ;  /* 0x0000007fff027221 */ /* 0x001fe20000010000 */
[C---:B------:R-:W-:Y:S02]  /*29e0*/  ISETP.GT.U32.AND P1, PT, R0.reuse, 0x1ff, PT ;  /* 0x000001ff0000780c */ /* 0x040fe40003f24070 */
[----:B------:R-:W-:Y:S01]  /*29f0*/  LOP3.LUT P6, RZ, R119, 0xff, RZ, 0xc0, !PT ;  /* 0x000000ff77ff7812 */ /* 0x000fe200078cc0ff */
[----:B------:R-:W-:Y:S01]  /*2a00*/  FADD.FTZ R2, R145, R2 ;  /* 0x0000000291027221 */ /* 0x000fe20000010000 */
[----:B------:R-:W-:Y:S02]  /*2a10*/  ISETP.GT.U32.AND P2, PT, R0, 0x2ff, PT ;  /* 0x000002ff0000780c */ /* 0x000fe40003f44070 */
[----:B------:R-:W-:Y:S01]  /*2a20*/  SHF.R.U32.HI R18, RZ, 0x5, R28 ;  /* 0x00000005ff127819 */ /* 0x000fe2000001161c */
[----:B------:R-:W-:-:S03]  /*2a30*/  FADD.FTZ R2, R151, R2 ;  /* 0x0000000297027221 */ /* 0x000fc60000010000 */
[----:B------:R-:W-:Y:S01]  /*2a40*/  LOP3.LUT R18, R18, 0x7fffff8, RZ, 0xc0, !PT ;  /* 0x07fffff812127812 */ /* 0x000fe200078ec0ff */
[----:B------:R-:W-:-:S04]  /*2a50*/  FADD.FTZ R2, R161, R2 ;  /* 0x00000002a1027221 */ /* 0x000fc80000010000 */
[----:B------:R-:W-:Y:S01]  /*2a60*/  FADD.FTZ R2, R167, R2 ;  /* 0x00000002a7027221 */ /* 0x000fe20000010000 */
[----:B------:R-:W-:-:S03]  /*2a70*/  @!P6 IADD3 R18, R18, 0x8, RZ ;  /* 0x000000081212e810 */ /* 0x000fc60007ffe0ff */
[----:B------:R-:W-:-:S04]  /*2a80*/  FADD.FTZ R2, R169, R2 ;  /* 0x00000002a9027221 */ /* 0x000fc80000010000 */
[----:B------:R-:W-:-:S04]  /*2a90*/  FADD.FTZ R2, R171, R2 ;  /* 0x00000002ab027221 */ /* 0x000fc80000010000 */
[----:B------:R-:W-:-:S05]  /*2aa0*/  FADD.FTZ R2, R173, R2 ;  /* 0x00000002ad027221 */ /* 0x000fca0000010000 */
[----:B------:R-:W-:-:S05]  /*2ab0*/  FSEL R2, R2, RZ, P5 ;  /* 0x000000ff02027208 */ /* 0x000fca0002800000 */
[----:B------:R-:W-:-:S04]  /*2ac0*/  FADD.FTZ R16, R129, R2 ;  /* 0x0000000281107221 */ /* 0x000fc80000010000 */
[----:B------:R-:W-:-:S04]  /*2ad0*/  FADD.FTZ R16, R137, R16 ;  /* 0x0000001089107221 */ /* 0x000fc80000010000 */
[----:B------:R-:W-:-:S04]  /*2ae0*/  FADD.FTZ R16, R143, R16 ;  /* 0x000000108f107221 */ /* 0x000fc80000010000 */
[----:B------:R-:W-:-:S04]  /*2af0*/  FADD.FTZ R16, R147, R16 ;  /* 0x0000001093107221 */ /* 0x000fc80000010000 */
[----:B------:R-:W-:-:S04]  /*2b00*/  FADD.FTZ R16, R149, R16 ;  /* 0x0000001095107221 */ /* 0x000fc80000010000 */
[----:B------:R-:W-:-:S04]  /*2b10*/  FADD.FTZ R16, R155, R16 ;  /* 0x000000109b107221 */ /* 0x000fc80000010000 */
[----:B------:R-:W-:-:S04]  /*2b20*/  FADD.FTZ R16, R159, R16 ;  /* 0x000000109f107221 */ /* 0x000fc80000010000 */
[----:B------:R-:W-:-:S04]  /*2b30*/  @P1 FADD.FTZ R2, R163, R16 ;  /* 0x00000010a3021221 */ /* 0x000fc80000010000 */
[----:B------:R-:W-:-:S04]  /*2b40*/  FADD.FTZ R16, R131, R2 ;  /* 0x0000000283107221 */ /* 0x000fc80000010000 */
[----:B------:R-:W-:-:S04]  /*2b50*/  FADD.FTZ R16, R133, R16 ;  /* 0x0000001085107221 */ /* 0x000fc80000010000 */
[----:B------:R-:W-:-:S04]  /*2b60*/  FADD.FTZ R16, R135, R16 ;  /* 0x0000001087107221 */ /* 0x000fc80000010000 */
[----:B------:R-:W-:-:S04]  /*2b70*/  FADD.FTZ R16, R139, R16 ;  /* 0x000000108b107221 */ /* 0x000fc80000010000 */
[----:B------:R-:W-:-:S04]  /*2b80*/  FADD.FTZ R16, R141, R16 ;  /* 0x000000108d107221 */ /* 0x000fc80000010000 */
[----:B------:R-:W-:-:S04]  /*2b90*/  FADD.FTZ R16, R153, R16 ;  /* 0x0000001099107221 */ /* 0x000fc80000010000 */
[----:B------:R-:W-:-:S04]  /*2ba0*/  FADD.FTZ R16, R157, R16 ;  /* 0x000000109d107221 */ /* 0x000fc80000010000 */
[----:B------:R-:W-:Y:S01]  /*2bb0*/  @P2 FADD.FTZ R2, R165, R16 ;  /* 0x00000010a5022221 */ /* 0x000fe20000010000 */
[----:B------:R-:W-:Y:S05]  /*2bc0*/  BRA.DIV ~URZ, `(.L_x_108) ;  /* 0x000013027f007947 */ /* 0x000fea000b800000 */
[----:B------:R0:W1:Y:S02]  /*2bd0*/  SHFL.BFLY PT, R3, R2, 0x1, 0x1f ;  /* 0x0c201f0002037f89 */ /* 0x00006400000e0000 */
.L_x_118:
[----:B-1----:R-:W-:Y:S01]  /*2be0*/  FADD.FTZ R20, R2, R3 ;  /* 0x0000000302147221 */ /* 0x002fe20000010000 */
[----:B------:R-:W-:Y:S05]  /*2bf0*/  BRA.DIV ~URZ, `(.L_x_109) ;  /* 0x000013427f007947 */ /* 0x000fea000b800000 */
[----:B0-----:R-:W0:Y:S02]  /*2c00*/  SHFL.BFLY PT, R2, R20, 0x2, 0x1f ;  /* 0x0c401f0014027f89 */ /* 0x001e2400000e0000 */
[----:B0-----:R-:W-:-:S05]  /*2c10*/  FADD.FTZ R3, R20, R2 ;  /* 0x0000000214037221 */ /* 0x001fca0000010000 */
[----:B------:R-:W0:Y:S02]  /*2c20*/  SHFL.BFLY PT, R2, R3, 0x4, 0x1f ;  /* 0x0c801f0003027f89 */ /* 0x000e2400000e0000 */
[----:B0-----:R-:W-:-:S05]  /*2c30*/  FADD.FTZ R16, R3, R2 ;  /* 0x0000000203107221 */ /* 0x001fca0000010000 */
[----:B------:R-:W0:Y:S02]  /*2c40*/  SHFL.BFLY PT, R17, R16, 0x8, 0x1f ;  /* 0x0d001f0010117f89 */ /* 0x000e2400000e0000 */
[----:B0-----:R-:W-:-:S05]  /*2c50*/  FADD.FTZ R17, R16, R17 ;  /* 0x0000001110117221 */ /* 0x001fca0000010000 */
[----:B------:R-:W0:Y:S02]  /*2c60*/  SHFL.BFLY PT, R2, R17, 0x10, 0x1f ;  /* 0x0e001f0011027f89 */ /* 0x000e2400000e0000 */
[----:B0-----:R-:W-:-:S04]  /*2c70*/  FADD.FTZ R2, R17, R2 ;  /* 0x0000000211027221 */ /* 0x001fc80000010000 */
[----:B------:R-:W-:-:S04]  /*2c80*/  FMUL.FTZ R2, R113, R2 ;  /* 0x0000000271027220 */ /* 0x000fc80000410000 */
[--C-:B------:R-:W-:Y:S02]  /*2c90*/  FADD.FTZ R19, R127, -R2.reuse ;  /* 0x800000027f137221 */ /* 0x100fe40000010000 */
[--C-:B------:R-:W-:Y:S02]  /*2ca0*/  FADD.FTZ R20, R145, -R2.reuse ;  /* 0x8000000291147221 */ /* 0x100fe40000010000 */
[----:B------:R-:W-:Y:S02]  /*2cb0*/  FFMA.FTZ R19, R19, R19, RZ ;  /* 0x0000001313137223 */ /* 0x000fe400000100ff */
[--C-:B------:R-:W-:Y:S02]  /*2cc0*/  FADD.FTZ R22, R151, -R2.reuse ;  /* 0x8000000297167221 */ /* 0x100fe40000010000 */
[----:B------:R-:W-:Y:S02]  /*2cd0*/  FFMA.FTZ R19, R20, R20, R19 ;  /* 0x0000001414137223 */ /* 0x000fe40000010013 */
[----:B------:R-:W-:-:S02]  /*2ce0*/  FADD.FTZ R20, R161, -R2 ;  /* 0x80000002a1147221 */ /* 0x000fc40000010000 */
[----:B------:R-:W-:Y:S02]  /*2cf0*/  FFMA.FTZ R19, R22, R22, R19 ;  /* 0x0000001616137223 */ /* 0x000fe40000010013 */
[--C-:B------:R-:W-:Y:S02]  /*2d00*/  FADD.FTZ R16, R167, -R2.reuse ;  /* 0x80000002a7107221 */ /* 0x100fe40000010000 */
[----:B------:R-:W-:Y:S02]  /*2d10*/  FFMA.FTZ R19, R20, R20, R19 ;  /* 0x0000001414137223 */ /* 0x000fe40000010013 */
        /* <DEDUP_REMOVED lines=9> */
[--C-:B------:R-:W-:Y:S01]  /*2db0*/  FADD.FTZ R17, R143, -R2.reuse ;  /* 0x800000028f117221 */ /* 0x100fe20000010000 */
[----:B------:R-:W-:Y:S01]  /*2dc0*/  FSEL R19, R19, RZ, P5 ;  /* 0x000000ff13137208 */ /* 0x000fe20002800000 */
[----:B------:R-:W-:-:S04]  /*2dd0*/  FADD.FTZ R20, R131, -R2 ;  /* 0x8000000283147221 */ /* 0x000fc80000010000 */
[----:B------:R-:W-:-:S04]  /*2de0*/  FFMA.FTZ R16, R16, R16, R19 ;  /* 0x0000001010107223 */ /* 0x000fc80000010013 */
[----:B------:R-:W-:Y:S02]  /*2df0*/  FFMA.FTZ R16, R3, R3, R16 ;  /* 0x0000000303107223 */ /* 0x000fe40000010010 */
[----:B------:R-:W-:Y:S02]  /*2e00*/  FADD.FTZ R3, R147, -R2 ;  /* 0x8000000293037221 */ /* 0x000fe40000010000 */
[----:B------:R-:W-:Y:S02]  /*2e10*/  FFMA.FTZ R16, R17, R17, R16 ;  /* 0x0000001111107223 */ /* 0x000fe40000010010 */
[----:B------:R-:W-:Y:S02]  /*2e20*/  FADD.FTZ R17, R149, -R2 ;  /* 0x8000000295117221 */ /* 0x000fe40000010000 */
[----:B------:R-:W-:Y:S02]  /*2e30*/  FFMA.FTZ R16, R3, R3, R16 ;  /* 0x0000000303107223 */ /* 0x000fe40000010010 */
[----:B------:R-:W-:-:S02]  /*2e40*/  FADD.FTZ R3, R155, -R2 ;  /* 0x800000029b037221 */ /* 0x000fc40000010000 */
[----:B------:R-:W-:Y:S02]  /*2e50*/  FFMA.FTZ R16, R17, R17, R16 ;  /* 0x0000001111107223 */ /* 0x000fe40000010010 */
[----:B------:R-:W-:Y:S02]  /*2e60*/  FADD.FTZ R17, R159, -R2 ;  /* 0x800000029f117221 */ /* 0x000fe40000010000 */
[----:B------:R-:W-:Y:S02]  /*2e70*/  FFMA.FTZ R16, R3, R3, R16 ;  /* 0x0000000303107223 */ /* 0x000fe40000010010 */
[----:B------:R-:W-:Y:S02]  /*2e80*/  FADD.FTZ R3, R163, -R2 ;  /* 0x80000002a3037221 */ /* 0x000fe40000010000 */
[----:B------:R-:W-:Y:S02]  /*2e90*/  FFMA.FTZ R16, R17, R17, R16 ;  /* 0x0000001111107223 */ /* 0x000fe40000010010 */
[----:B------:R-:W-:-:S02]  /*2ea0*/  FADD.FTZ R17, R135, -R2 ;  /* 0x8000000287117221 */ /* 0x000fc40000010000 */
[----:B------:R-:W-:Y:S02]  /*2eb0*/  @P1 FFMA.FTZ R19, R3, R3, R16 ;  /* 0x0000000303131223 */ /* 0x000fe40000010010 */
[----:B------:R-:W-:Y:S02]  /*2ec0*/  FADD.FTZ R3, R133, -R2 ;  /* 0x8000000285037221 */ /* 0x000fe40000010000 */
        /* <DEDUP_REMOVED lines=11> */
[----:B------:R-:W-:-:S04]  /*2f80*/  FFMA.FTZ R20, R17, R17, R20 ;  /* 0x0000001111147223 */ /* 0x000fc80000010014 */
[----:B------:R-:W-:-:S05]  /*2f90*/  @P2 FFMA.FTZ R19, R3, R3, R20 ;  /* 0x0000000303132223 */ /* 0x000fca0000010014 */
[----:B------:R-:W0:Y:S02]  /*2fa0*/  SHFL.BFLY PT, R16, R19, 0x1, 0x1f ;  /* 0x0c201f0013107f89 */ /* 0x000e2400000e0000 */
[----:B0-----:R-:W-:-:S05]  /*2fb0*/  FADD.FTZ R16, R19, R16 ;  /* 0x0000001013107221 */ /* 0x001fca0000010000 */
[----:B------:R-:W0:Y:S02]  /*2fc0*/  SHFL.BFLY PT, R3, R16, 0x2, 0x1f ;  /* 0x0c401f0010037f89 */ /* 0x000e2400000e0000 */
[----:B0-----:R-:W-:-:S05]  /*2fd0*/  FADD.FTZ R3, R16, R3 ;  /* 0x0000000310037221 */ /* 0x001fca0000010000 */
[----:B------:R-:W0:Y:S02]  /*2fe0*/  SHFL.BFLY PT, R20, R3, 0x4, 0x1f ;  /* 0x0c801f0003147f89 */ /* 0x000e2400000e0000 */
[----:B0-----:R-:W-:-:S05]  /*2ff0*/  FADD.FTZ R20, R3, R20 ;  /* 0x0000001403147221 */ /* 0x001fca0000010000 */
[----:B------:R-:W0:Y:S02]  /*3000*/  SHFL.BFLY PT, R17, R20, 0x8, 0x1f ;  /* 0x0d001f0014117f89 */ /* 0x000e2400000e0000 */
[----:B0-----:R-:W-:-:S05]  /*3010*/  FADD.FTZ R21, R20, R17 ;  /* 0x0000001114157221 */ /* 0x001fca0000010000 */
[----:B------:R0:W1:Y:S02]  /*3020*/  SHFL.BFLY PT, R22, R21, 0x10, 0x1f ;  /* 0x0e001f0015167f89 */ /* 0x00006400000e0000 */
.L_x_119:
[----:B------:R-:W-:Y:S01]  /*3030*/  LOP3.LUT P1, RZ, R28, 0x1f, RZ, 0xc0, !PT ;  /* 0x0000001f1cff7812 */ /* 0x000fe2000782c0ff */
[----:B-1----:R-:W-:Y:S01]  /*3040*/  FADD.FTZ R3, R22, R21 ;  /* 0x0000001516037221 */ /* 0x002fe20000010000 */
[----:B------:R-:W-:Y:S01]  /*3050*/  SHF.R.U32.HI R17, RZ, 0x5, R28 ;  /* 0x00000005ff117819 */ /* 0x000fe2000001161c */
[----:B------:R-:W-:Y:S01]  /*3060*/  WARPSYNC 0xffffffff ;  /* 0xffffffff00007948 */ /* 0x000fe20003800000 */
[----:B------:R-:W-:Y:S02]  /*3070*/  LOP3.LUT R19, R28, 0x1f, RZ, 0xc0, !PT ;  /* 0x0000001f1c137812 */ /* 0x000fe400078ec0ff */
[----:B------:R-:W-:-:S07]  /*3080*/  LOP3.LUT R17, R17, 0x7, RZ, 0xc0, !PT ;  /* 0x0000000711117812 */ /* 0x000fce00078ec0ff */
[----:B------:R-:W-:-:S05]  /*3090*/  @!P1 IMAD.IADD R16, R18, 0x1, R17 ;  /* 0x0000000112109824 */ /* 0x000fca00078e0211 */
[----:B------:R1:W-:Y:S01]  /*30a0*/  @!P1 STS.64 [R16.X8], R2 ;  /* 0x0000000210009388 */ /* 0x0003e20000008a00 */
[----:B------:R-:W-:-:S11]  /*30b0*/  ISETP.GT.U32.AND P1, PT, R19, 0x7, PT ;  /* 0x000000071300780c */ /* 0x000fd60003f24070 */
[----:B------:R-:W-:Y:S01]  /*30c0*/  BAR.SYNC.DEFER_BLOCKING 0x0 ;  /* 0x0000000000007b1d */ /* 0x000fe20000010000 */
[----:B-1----:R-:W-:Y:S01]  /*30d0*/  CS2R R2, SRZ ;  /* 0x0000000000027805 */ /* 0x002fe2000001ff00 */
[----:B------:R-:W-:Y:S01]  /*30e0*/  @!P1 IMAD.IADD R18, R18, 0x1, R19 ;  /* 0x0000000112129824 */ /* 0x000fe200078e0213 */
[----:B------:R-:W-:Y:S01]  /*30f0*/  ISETP.NE.AND P2, PT, RZ, UR6, PT ;  /* 0x00000006ff007c0c */ /* 0x000fe2000bf45270 */
[----:B------:R-:W-:Y:S02]  /*3100*/  IMAD.MOV.U32 R16, RZ, RZ, RZ ;  /* 0x000000ffff107224 */ /* 0x000fe400078e00ff */
[----:B------:R-:W-:Y:S01]  /*3110*/  @!P1 IMAD.MOV.U32 R16, RZ, RZ, R120 ;  /* 0x000000ffff109224 */ /* 0x000fe200078e0078 */
[----:B------:R-:W-:Y:S03]  /*3120*/  BSSY B0, `(.L_x_110) ;  /* 0x0000072000007945 */ /* 0x000fe60003800000 */
[----:B------:R-:W-:Y:S01]  /*3130*/  I2F R25, R16 ;  /* 0x0000001000197306 */ /* 0x000fe20000201400 */
[----:B------:R-:W1:Y:S04]  /*3140*/  SHFL.DOWN PT, R19, R16, 0x4, 0x1f ;  /* 0x08801f0010137f89 */ /* 0x000e6800000e0000 */
[----:B------:R2:W3:Y:S01]  /*3150*/  @!P1 LDS.64 R2, [R18.X8] ;  /* 0x0000000012029984 */ /* 0x0004e20000008a00 */
[----:B------:R-:W-:Y:S01]  /*3160*/  LOP3.LUT P1, RZ, R17, 0x1f, R28, 0xf8, !PT ;  /* 0x0000001f11ff7812 */ /* 0x000fe2000782f81c */
[----:B-1----:R-:W-:Y:S01]  /*3170*/  IMAD.IADD R22, R19, 0x1, R16 ;  /* 0x0000000113167824 */ /* 0x002fe200078e0210 */
[----:B------:R-:W-:Y:S11]  /*3180*/  I2F R128, R19 ;  /* 0x0000001300807306 */ /* 0x000ff60000201400 */
[----:B------:R-:W-:Y:S01]  /*3190*/  @!P1 IMAD.MOV.U32 R17, RZ, RZ, 0x4 ;  /* 0x00000004ff119424 */ /* 0x000fe200078e00ff */
[----:B------:R-:W-:Y:S01]  /*31a0*/  SHFL.DOWN PT, R177, R22, 0x2, 0x1f ;  /* 0x08401f0016b17f89 */ /* 0x000fe200000e0000 */
[----:B------:R-:W2:Y:S08]  /*31b0*/  I2F R23, R22 ;  /* 0x0000001600177306 */ /* 0x000eb00000201400 */
[----:B--2---:R-:W1:Y:S01]  /*31c0*/  MUFU.RCP R18, R23 ;  /* 0x0000001700127308 */ /* 0x004e620000001000 */
[----:B0--3--:R-:W0:Y:S04]  /*31d0*/  SHFL.DOWN PT, R21, R2, 0x4, 0x1f ;  /* 0x08801f0002157f89 */ /* 0x009e2800000e0000 */
[----:B------:R-:W2:Y:S01]  /*31e0*/  SHFL.DOWN PT, R20, R3, 0x4, 0x1f ;  /* 0x08801f0003147f89 */ /* 0x000ea200000e0000 */
[----:B0-----:R-:W-:-:S02]  /*31f0*/  FMUL.FTZ R130, R21, R128 ;  /* 0x0000008015827220 */ /* 0x001fc40000410000 */
[----:B------:R-:W-:Y:S02]  /*3200*/  FADD.FTZ R21, -R21, R2 ;  /* 0x0000000215157221 */ /* 0x000fe40000010100 */
[----:B------:R-:W-:Y:S02]  /*3210*/  FFMA.FTZ R175, R25, R2, R130 ;  /* 0x0000000219af7223 */ /* 0x000fe40000010082 */
[----:B------:R-:W-:Y:S02]  /*3220*/  FMUL.FTZ R21, R21, R21 ;  /* 0x0000001515157220 */ /* 0x000fe40000410000 */
[----:B-1----:R-:W-:Y:S02]  /*3230*/  FMUL.FTZ R2, R18, R175 ;  /* 0x000000af12027220 */ /* 0x002fe40000410000 */
[----:B------:R-:W-:Y:S02]  /*3240*/  FMUL.FTZ R21, R21, R25 ;  /* 0x0000001915157220 */ /* 0x000fe40000410000 */
[----:B------:R-:W-:Y:S01]  /*3250*/  IMAD.IADD R25, R22, 0x1, R177 ;  /* 0x0000000116197824 */ /* 0x000fe200078e02b1 */
[----:B------:R-:W0:Y:S01]  /*3260*/  SHFL.DOWN PT, R19, R2, 0x2, 0x1f ;  /* 0x08401f0002137f89 */ /* 0x000e2200000e0000 */
[----:B------:R-:W-:Y:S01]  /*3270*/  FMUL.FTZ R21, R21, R128 ;  /* 0x0000008015157220 */ /* 0x000fe20000410000 */
[----:B------:R-:W0:Y:S01]  /*3280*/  I2F R177, R177 ;  /* 0x000000b100b17306 */ /* 0x000e220000201400 */
[----:B--2---:R-:W-:Y:S01]  /*3290*/  FADD.FTZ R3, R20, R3 ;  /* 0x0000000314037221 */ /* 0x004fe20000010000 */
[----:B------:R-:W1:Y:S03]  /*32a0*/  SHFL.DOWN PT, R128, R25, 0x1, 0x1f ;  /* 0x08201f0019807f89 */ /* 0x000e6600000e0000 */
[----:B------:R-:W-:-:S03]  /*32b0*/  FFMA.FTZ R3, R18, R21, R3 ;  /* 0x0000001512037223 */ /* 0x000fc60000010003 */
[----:B------:R-:W2:Y:S02]  /*32c0*/  I2F R22, R25 ;  /* 0x0000001900167306 */ /* 0x000ea40000201400 */
[----:B------:R-:W3:Y:S01]  /*32d0*/  SHFL.DOWN PT, R16, R3, 0x2, 0x1f ;  /* 0x08401f0003107f89 */ /* 0x000ee200000e0000 */
[----:B0-----:R-:W-:-:S05]  /*32e0*/  FMUL.FTZ R20, R19, R177 ;  /* 0x000000b113147220 */ /* 0x001fca0000410000 */
[----:B--2---:R-:W0:Y:S01]  /*32f0*/  MUFU.RCP R18, R22 ;  /* 0x0000001600127308 */ /* 0x004e220000001000 */
[----:B------:R-:W-:Y:S02]  /*3300*/  FADD.FTZ R19, R2, -R19 ;  /* 0x8000001302137221 */ /* 0x000fe40000010000 */
[----:B------:R-:W-:Y:S02]  /*3310*/  FFMA.FTZ R21, R23, R2, R20 ;  /* 0x0000000217157223 */ /* 0x000fe40000010014 */
[----:B------:R-:W-:-:S04]  /*3320*/  FMUL.FTZ R20, R19, R19 ;  /* 0x0000001313147220 */ /* 0x000fc80000410000 */
[----:B------:R-:W-:Y:S02]  /*3330*/  FMUL.FTZ R20, R23, R20 ;  /* 0x0000001417147220 */ /* 0x000fe40000410000 */
[----:B-1----:R-:W-:Y:S02]  /*3340*/  IMAD.IADD R23, R25, 0x1, R128 ;  /* 0x0000000119177824 */ /* 0x002fe400078e0280 */
[----:B---3--:R-:W-:Y:S01]  /*3350*/  FADD.FTZ R19, R3, R16 ;  /* 0x0000001003137221 */ /* 0x008fe20000010000 */
[----:B------:R-:W-:Y:S01]  /*3360*/  I2F R128, R128 ;  /* 0x0000008000807306 */ /* 0x000fe20000201400 */
[----:B------:R-:W-:Y:S02]  /*3370*/  FMUL.FTZ R20, R20, R177 ;  /* 0x000000b114147220 */ /* 0x000fe40000410000 */
[C---:B0-----:R-:W-:Y:S02]  /*3380*/  FMUL.FTZ R21, R18.reuse, R21 ;  /* 0x0000001512157220 */ /* 0x041fe40000410000 */
[----:B------:R-:W-:-:S03]  /*3390*/  FFMA.FTZ R19, R18, R20, R19 ;  /* 0x0000001412137223 */ /* 0x000fc60000010013 */
[----:B------:R-:W0:Y:S01]  /*33a0*/  SHFL.DOWN PT, R2, R21, 0x1, 0x1f ;  /* 0x08201f0015027f89 */ /* 0x000e2200000e0000 */
[----:B------:R-:W1:Y:S03]  /*33b0*/  I2F R23, R23 ;  /* 0x0000001700177306 */ /* 0x000e660000201400 */
[----:B------:R-:W2:Y:S05]  /*33c0*/  SHFL.DOWN PT, R16, R19, 0x1, 0x1f ;  /* 0x08201f0013107f89 */ /* 0x000eaa00000e0000 */
[----:B-1----:R-:W1:Y:S01]  /*33d0*/  MUFU.RCP R3, R23 ;  /* 0x0000001700037308 */ /* 0x002e620000001000 */
[----:B0-----:R-:W-:-:S02]  /*33e0*/  FADD.FTZ R18, R21, -R2 ;  /* 0x8000000215127221 */ /* 0x001fc40000010000 */
[----:B------:R-:W-:Y:S02]  /*33f0*/  FMUL.FTZ R2, R2, R128 ;  /* 0x0000008002027220 */ /* 0x000fe40000410000 */
[----:B------:R-:W-:Y:S02]  /*3400*/  FMUL.FTZ R25, R18, R18 ;  /* 0x0000001212197220 */ /* 0x000fe40000410000 */
[C---:B------:R-:W-:Y:S02]  /*3410*/  FFMA.FTZ R2, R22.reuse, R21, R2 ;  /* 0x0000001516027223 */ /* 0x040fe40000010002 */
[----:B------:R-:W-:Y:S02]  /*3420*/  FMUL.FTZ R25, R22, R25 ;  /* 0x0000001916197220 */ /* 0x000fe40000410000 */
[----:B-1----:R-:W-:Y:S02]  /*3430*/  FMUL.FTZ R2, R3, R2 ;  /* 0x0000000203027220 */ /* 0x002fe40000410000 */
[----:B--2---:R-:W-:-:S02]  /*3440*/  FADD.FTZ R16, R19, R16 ;  /* 0x0000001013107221 */ /* 0x004fc40000010000 */
[----:B------:R-:W-:Y:S01]  /*3450*/  FMUL.FTZ R25, R25, R128 ;  /* 0x0000008019197220 */ /* 0x000fe20000410000 */
[----:B------:R-:W0:Y:S01]  /*3460*/  SHFL.IDX PT, R21, R2, RZ, 0x1f ;  /* 0x00001fff02157589 */ /* 0x000e2200000e0000 */
[----:B------:R-:W-:Y:S02]  /*3470*/  IMAD.MOV.U32 R19, RZ, RZ, c[0x0][0x1e0] ;  /* 0x00007800ff137624 */ /* 0x000fe400078e00ff */
[----:B------:R-:W-:-:S06]  /*3480*/  FFMA.FTZ R16, R3, R25, R16 ;  /* 0x0000001903107223 */ /* 0x000fcc0000010010 */
[----:B------:R-:W1:Y:S01]  /*3490*/  SHFL.IDX PT, R16, R16, RZ, 0x1f ;  /* 0x00001fff10107589 */ /* 0x000e6200000e0000 */
[C---:B0-----:R-:W-:Y:S01]  /*34a0*/  FMUL.FTZ R3, R21.reuse, R21 ;  /* 0x0000001515037220 */ /* 0x041fe20000410000 */
[----:B------:R-:W-:-:S04]  /*34b0*/  FSEL R138, R21, RZ, !P2 ;  /* 0x000000ff158a7208 */ /* 0x000fc80005000000 */
[----:B------:R-:W-:Y:S01]  /*34c0*/  FSEL R18, R3, RZ, P2 ;  /* 0x000000ff03127208 */ /* 0x000fe20001000000 */
[----:B-1----:R-:W-:Y:S02]  /*34d0*/  FFMA.FTZ R3, R16, R19, c[0x0][0x228] ;  /* 0x00008a0010037623 */ /* 0x002fe40000010013 */
[----:B------:R-:W-:-:S04]  /*34e0*/  @!P1 IMAD.WIDE R16, R118, R17, c[0x0][0x1a8] ;  /* 0x00006a0076109625 */ /* 0x000fc800078e0211 */
[----:B------:R-:W-:Y:S02]  /*34f0*/  FADD.FTZ R18, R3, R18 ;  /* 0x0000001203127221 */ /* 0x000fe40000010000 */
[----:B------:R-:W-:Y:S02]  /*3500*/  @!P1 IMAD.MOV.U32 R3, RZ, RZ, 0x4 ;  /* 0x00000004ff039424 */ /* 0x000fe400078e00ff */
[----:B------:R-:W0:Y:S02]  /*3510*/  MUFU.RSQ R25, R18 ;  /* 0x0000001200197308 */ /* 0x000e240000001400 */
[----:B------:R-:W-:-:S05]  /*3520*/  @!P1 IMAD.WIDE R2, R118, R3, c[0x0][0x1a0] ;  /* 0x0000680076029625 */ /* 0x000fca00078e0203 */
[----:B------:R1:W-:Y:S04]  /*3530*/  @!P1 STG.E [R2.64], R21 ;  /* 0x0000001502009986 */ /* 0x0003e8000c101904 */
[----:B0-----:R1:W-:Y:S01]  /*3540*/  @!P1 STG.E [R16.64], R25 ;  /* 0x0000001910009986 */ /* 0x0013e2000c101904 */
[----:B------:R-:W-:Y:S05]  /*3550*/  @!P5 BRA `(.L_x_111) ;  /* 0x000002e00000d947 */ /* 0x000fea0003800000 */
[--C-:B------:R-:W-:Y:S02]  /*3560*/  FADD.FTZ R18, R151, -R138.reuse ;  /* 0x8000008a97127221 */ /* 0x100fe40000010000 */
[--C-:B------:R-:W-:Y:S02]  /*3570*/  FADD.FTZ R128, R161, -R138.reuse ;  /* 0x8000008aa1807221 */ /* 0x100fe40000010000 */
[----:B-1----:R-:W-:Y:S02]  /*3580*/  FADD.FTZ R2, R127, -R138 ;  /* 0x8000008a7f027221 */ /* 0x002fe40000010000 */
[----:B------:R-:W-:-:S02]  /*3590*/  FMUL.FTZ R22, R25, R18 ;  /* 0x0000001219167220 */ /* 0x000fc40000410000 */
[C---:B------:R-:W-:Y:S02]  /*35a0*/  FMUL.FTZ R23, R25.reuse, R128 ;  /* 0x0000008019177220 */ /* 0x040fe40000410000 */
[----:B------:R-:W-:Y:S02]  /*35b0*/  FMUL.FTZ R20, R25, R2 ;  /* 0x0000000219147220 */ /* 0x000fe40000410000 */
[----:B------:R-:W-:Y:S02]  /*35c0*/  FADD.FTZ R16, R145, -R138 ;  /* 0x8000008a91107221 */ /* 0x000fe40000010000 */
[----:B------:R-:W-:Y:S02]  /*35d0*/  FFMA.FTZ R17, R31, R22, R40 ;  /* 0x000000161f117223 */ /* 0x000fe40000010028 */
[----:B------:R-:W-:Y:S02]  /*35e0*/  FFMA.FTZ R2, R32, R23, R39 ;  /* 0x0000001720027223 */ /* 0x000fe40000010027 */
[----:B------:R-:W-:-:S02]  /*35f0*/  FADD.FTZ R128, R169, -R138 ;  /* 0x8000008aa9807221 */ /* 0x000fc40000010000 */
[C---:B------:R-:W-:Y:S01]  /*3600*/  FMUL.FTZ R21, R25.reuse, R16 ;  /* 0x0000001019157220 */ /* 0x040fe20000410000 */
[----:B------:R-:W-:Y:S01]  /*3610*/  F2FP.BF16.PACK_AB R17, R2, R17 ;  /* 0x000000110211723e */ /* 0x000fe200000010ff */
[----:B------:R-:W-:Y:S02]  /*3620*/  FMUL.FTZ R132, R25, R128 ;  /* 0x0000008019847220 */ /* 0x000fe40000410000 */
[--C-:B------:R-:W-:Y:S02]  /*3630*/  FADD.FTZ R18, R167, -R138.reuse ;  /* 0x8000008aa7127221 */ /* 0x100fe40000010000 */
[--C-:B------:R-:W-:Y:S02]  /*3640*/  FADD.FTZ R2, R171, -R138.reuse ;  /* 0x8000008aab027221 */ /* 0x100fe40000010000 */
[----:B------:R-:W-:Y:S02]  /*3650*/  FADD.FTZ R128, R173, -R138 ;  /* 0x8000008aad807221 */ /* 0x000fe40000010000 */
[----:B------:R-:W-:-:S02]  /*3660*/  FFMA.FTZ R16, R29, R20, R38 ;  /* 0x000000141d107223 */ /* 0x000fc40000010026 */
[----:B------:R-:W-:Y:S02]  /*3670*/  FFMA.FTZ R3, R30, R21, R37 ;  /* 0x000000151e037223 */ /* 0x000fe40000010025 */
[C---:B------:R-:W-:Y:S02]  /*3680*/  FMUL.FTZ R130, R25.reuse, R18 ;  /* 0x0000001219827220 */ /* 0x040fe40000410000 */
[----:B------:R-:W-:Y:S01]  /*3690*/  FMUL.FTZ R134, R25, R2 ;  /* 0x0000000219867220 */ /* 0x000fe20000410000 */
[----:B------:R-:W-:Y:S01]  /*36a0*/  F2FP.BF16.PACK_AB R16, R3, R16 ;  /* 0x000000100310723e */ /* 0x000fe200000010ff */
[----:B------:R-:W-:Y:S02]  /*36b0*/  FMUL.FTZ R136, R25, R128 ;  /* 0x0000008019887220 */ /* 0x000fe40000410000 */
[----:B------:R-:W-:Y:S02]  /*36c0*/  FFMA.FTZ R18, R33, R130, R42 ;  /* 0x0000008221127223 */ /* 0x000fe4000001002a */
[----:B------:R-:W-:-:S02]  /*36d0*/  FFMA.FTZ R3, R34, R132, R41 ;  /* 0x0000008422037223 */ /* 0x000fc40000010029 */
[----:B------:R-:W-:Y:S02]  /*36e0*/  FFMA.FTZ R19, R35, R134, R44 ;  /* 0x0000008623137223 */ /* 0x000fe4000001002c */
[----:B------:R-:W-:Y:S01]  /*36f0*/  FFMA.FTZ R2, R36, R136, R43 ;  /* 0x0000008824027223 */ /* 0x000fe2000001002b */
[----:B------:R-:W-:Y:S01]  /*3700*/  F2FP.BF16.PACK_AB R18, R3, R18 ;  /* 0x000000120312723e */ /* 0x000fe200000010ff */
[----:B------:R-:W-:Y:S02]  /*3710*/  IMAD.MOV.U32 R183, RZ, RZ, 0x10 ;  /* 0x00000010ffb77424 */ /* 0x000fe400078e00ff */
[----:B------:R-:W-:Y:S01]  /*3720*/  FFMA.FTZ R128, R47, R22, R56 ;  /* 0x000000162f807223 */ /* 0x000fe20000010038 */
[----:B------:R-:W-:Y:S01]  /*3730*/  F2FP.BF16.PACK_AB R19, R2, R19 ;  /* 0x000000130213723e */ /* 0x000fe200000010ff */
[----:B------:R-:W-:-:S04]  /*3740*/  IMAD.WIDE.U32 R2, R24, R183, c[0x0][0x208] ;  /* 0x0000820018027625 */ /* 0x000fc800078e00b7 */
[----:B------:R-:W-:Y:S01]  /*3750*/  FFMA.FTZ R20, R45, R20, R54 ;  /* 0x000000142d147223 */ /* 0x000fe20000010036 */
[----:B------:R0:W-:Y:S01]  /*3760*/  STG.E.128 [R2.64], R16 ;  /* 0x0000001002007986 */ /* 0x0001e2000c101d04 */
[----:B------:R-:W-:Y:S02]  /*3770*/  FFMA.FTZ R22, R49, R130, R58 ;  /* 0x0000008231167223 */ /* 0x000fe4000001003a */
[----:B------:R-:W-:Y:S02]  /*3780*/  FFMA.FTZ R134, R51, R134, R60 ;  /* 0x0000008633867223 */ /* 0x000fe4000001003c */
[----:B------:R-:W-:Y:S02]  /*3790*/  FFMA.FTZ R181, R52, R136, R59 ;  /* 0x0000008834b57223 */ /* 0x000fe4000001003b */
[----:B------:R-:W-:Y:S02]  /*37a0*/  FFMA.FTZ R179, R50, R132, R57 ;  /* 0x0000008432b37223 */ /* 0x000fe40000010039 */
[----:B------:R-:W-:Y:S01]  /*37b0*/  FFMA.FTZ R177, R48, R23, R55 ;  /* 0x0000001730b17223 */ /* 0x000fe20000010037 */
[----:B------:R-:W-:Y:S01]  /*37c0*/  F2FP.BF16.PACK_AB R23, R181, R134 ;  /* 0x00000086b517723e */ /* 0x000fe200000010ff */
[----:B------:R-:W-:Y:S01]  /*37d0*/  FFMA.FTZ R175, R46, R21, R53 ;  /* 0x000000152eaf7223 */ /* 0x000fe20000010035 */
[----:B------:R-:W-:-:S02]  /*37e0*/  F2FP.BF16.PACK_AB R22, R179, R22 ;  /* 0x00000016b316723e */ /* 0x000fc400000010ff */
[----:B------:R-:W-:Y:S02]  /*37f0*/  F2FP.BF16.PACK_AB R21, R177, R128 ;  /* 0x00000080b115723e */ /* 0x000fe400000010ff */
[----:B------:R-:W-:Y:S01]  /*3800*/  F2FP.BF16.PACK_AB R20, R175, R20 ;  /* 0x00000014af14723e */ /* 0x000fe200000010ff */
[C---:B0-----:R-:W-:Y:S01]  /*3810*/  IMAD.WIDE.U32 R2, R24.reuse, R183, c[0x0][0x210] ;  /* 0x0000840018027625 */ /* 0x041fe200078e00b7 */
[----:B------:R-:W-:-:S04]  /*3820*/  IADD3 R24, R24, 0x100, RZ ;  /* 0x0000010018187810 */ /* 0x000fc80007ffe0ff */
[----:B------:R0:W-:Y:S03]  /*3830*/  STG.E.128 [R2.64], R20 ;  /* 0x0000001402007986 */ /* 0x0001e6000c101d04 */
.L_x_111:
[----:B------:R-:W-:Y:S05]  /*3840*/  BSYNC B0 ;  /* 0x0000000000007941 */ /* 0x000fea0003800000 */
.L_x_110:
[----:B------:R-:W-:Y:S01]  /*3850*/  BSSY B0, `(.L_x_112) ;  /* 0x0000030000007945 */ /* 0x000fe20003800000 */
[----:B------:R-:W-:Y:S05]  /*3860*/  @!P4 BRA `(.L_x_113) ;  /* 0x000002e00000c947 */ /* 0x000fea0003800000 */
[--C-:B------:R-:W-:Y:S02]  /*3870*/  FADD.FTZ R18, R143, -R138.reuse ;  /* 0x8000008a8f127221 */ /* 0x100fe40000010000 */
[--C-:B------:R-:W-:Y:S02]  /*3880*/  FADD.FTZ R128, R147, -R138.reuse ;  /* 0x8000008a93807221 */ /* 0x100fe40000010000 */
[----:B01----:R-:W-:Y:S02]  /*3890*/  FADD.FTZ R2, R129, -R138 ;  /* 0x8000008a81027221 */ /* 0x003fe40000010000 */
[C---:B------:R-:W-:Y:S02]  /*38a0*/  FMUL.FTZ R22, R25.reuse, R18 ;  /* 0x0000001219167220 */ /* 0x040fe40000410000 */
[C---:B------:R-:W-:Y:S02]  /*38b0*/  FMUL.FTZ R23, R25.reuse, R128 ;  /* 0x0000008019177220 */ /* 0x040fe40000410000 */
[----:B------:R-:W-:-:S02]  /*38c0*/  FMUL.FTZ R20, R25, R2 ;  /* 0x0000000219147220 */ /* 0x000fc40000410000 */
[----:B------:R-:W-:Y:S02]  /*38d0*/  FADD.FTZ R16, R137, -R138 ;  /* 0x8000008a89107221 */ /* 0x000fe40000010000 */
[----:B------:R-:W-:Y:S02]  /*38e0*/  FFMA.FTZ R17, R63, R22, R70 ;  /* 0x000000163f117223 */ /* 0x000fe40000010046 */
[----:B------:R-:W-:Y:S02]  /*38f0*/  FFMA.FTZ R2, R64, R23, R73 ;  /* 0x0000001740027223 */ /* 0x000fe40000010049 */
[----:B------:R-:W-:Y:S02]  /*3900*/  FADD.FTZ R128, R155, -R138 ;  /* 0x8000008a9b807221 */ /* 0x000fe40000010000 */
[C---:B------:R-:W-:Y:S01]  /*3910*/  FMUL.FTZ R21, R25.reuse, R16 ;  /* 0x0000001019157220 */ /* 0x040fe20000410000 */
[----:B------:R-:W-:Y:S01]  /*3920*/  F2FP.BF16.PACK_AB R17, R2, R17 ;  /* 0x000000110211723e */ /* 0x000fe200000010ff */
[----:B------:R-:W-:-:S02]  /*3930*/  FMUL.FTZ R132, R25, R128 ;  /* 0x0000008019847220 */ /* 0x000fc40000410000 */
[--C-:B------:R-:W-:Y:S02]  /*3940*/  FADD.FTZ R18, R149, -R138.reuse ;  /* 0x8000008a95127221 */ /* 0x100fe40000010000 */
[--C-:B------:R-:W-:Y:S02]  /*3950*/  FADD.FTZ R2, R159, -R138.reuse ;  /* 0x8000008a9f027221 */ /* 0x100fe40000010000 */
[----:B------:R-:W-:Y:S02]  /*3960*/  FADD.FTZ R128, R163, -R138 ;  /* 0x8000008aa3807221 */ /* 0x000fe40000010000 */
[----:B------:R-:W-:Y:S02]  /*3970*/  FFMA.FTZ R16, R61, R20, R68 ;  /* 0x000000143d107223 */ /* 0x000fe40000010044 */
[----:B------:R-:W-:Y:S02]  /*3980*/  FFMA.FTZ R3, R62, R21, R71 ;  /* 0x000000153e037223 */ /* 0x000fe40000010047 */
[----:B------:R-:W-:-:S02]  /*3990*/  FMUL.FTZ R130, R25, R18 ;  /* 0x0000001219827220 */ /* 0x000fc40000410000 */
[----:B------:R-:W-:Y:S01]  /*39a0*/  FMUL.FTZ R134, R25, R2 ;  /* 0x0000000219867220 */ /* 0x000fe20000410000 */
[----:B------:R-:W-:Y:S01]  /*39b0*/  F2FP.BF16.PACK_AB R16, R3, R16 ;  /* 0x000000100310723e */ /* 0x000fe200000010ff */
[----:B------:R-:W-:Y:S02]  /*39c0*/  FMUL.FTZ R136, R25, R128 ;  /* 0x0000008019887220 */ /* 0x000fe40000410000 */
[----:B------:R-:W-:Y:S02]  /*39d0*/  FFMA.FTZ R18, R65, R130, R72 ;  /* 0x0000008241127223 */ /* 0x000fe40000010048 */
[----:B------:R-:W-:Y:S02]  /*39e0*/  FFMA.FTZ R3, R66, R132, R77 ;  /* 0x0000008442037223 */ /* 0x000fe4000001004d */
[----:B------:R-:W-:Y:S02]  /*39f0*/  FFMA.FTZ R19, R67, R134, R74 ;  /* 0x0000008643137223 */ /* 0x000fe4000001004a */
[----:B------:R-:W-:Y:S01]  /*3a00*/  FFMA.FTZ R2, R69, R136, R76 ;  /* 0x0000008845027223 */ /* 0x000fe2000001004c */
[----:B------:R-:W-:Y:S01]  /*3a10*/  F2FP.BF16.PACK_AB R18, R3, R18 ;  /* 0x000000120312723e */ /* 0x000fe200000010ff */
[----:B------:R-:W-:-:S02]  /*3a20*/  IMAD.MOV.U32 R183, RZ, RZ, 0x10 ;  /* 0x00000010ffb77424 */ /* 0x000fc400078e00ff */
        /* <DEDUP_REMOVED lines=18> */
.L_x_113:
[----:B------:R-:W-:Y:S05]  /*3b50*/  BSYNC B0 ;  /* 0x0000000000007941 */ /* 0x000fea0003800000 */
.L_x_112:
[----:B------:R-:W-:Y:S01]  /*3b60*/  BSSY B0, `(.L_x_114) ;  /* 0x000002f000007945 */ /* 0x000fe20003800000 */
[----:B------:R-:W-:Y:S05]  /*3b70*/  @!P3 BRA `(.L_x_115) ;  /* 0x000002d00000b947 */ /* 0x000fea0003800000 */
[--C-:B0-----:R-:W-:Y:S02]  /*3b80*/  FADD.FTZ R22, R141, -R138.reuse ;  /* 0x8000008a8d167221 */ /* 0x101fe40000010000 */
[--C-:B------:R-:W-:Y:S02]  /*3b90*/  FADD.FTZ R128, R153, -R138.reuse ;  /* 0x8000008a99807221 */ /* 0x100fe40000010000 */
[--C-:B-1----:R-:W-:Y:S02]  /*3ba0*/  FADD.FTZ R16, R133, -R138.reuse ;  /* 0x8000008a85107221 */ /* 0x102fe40000010000 */
[C---:B------:R-:W-:Y:S02]  /*3bb0*/  FMUL.FTZ R22, R25.reuse, R22 ;  /* 0x0000001619167220 */ /* 0x040fe40000410000 */
[----:B------:R-:W-:Y:S02]  /*3bc0*/  FMUL.FTZ R17, R25, R128 ;  /* 0x0000008019117220 */ /* 0x000fe40000410000 */
[----:B------:R-:W-:-:S02]  /*3bd0*/  FADD.FTZ R130, R157, -R138 ;  /* 0x8000008a9d827221 */ /* 0x000fc40000010000 */
[--C-:B------:R-:W-:Y:S02]  /*3be0*/  FADD.FTZ R132, R165, -R138.reuse ;  /* 0x8000008aa5847221 */ /* 0x100fe40000010000 */
[----:B------:R-:W-:Y:S02]  /*3bf0*/  FMUL.FTZ R3, R25, R16 ;  /* 0x0000001019037220 */ /* 0x000fe40000410000 */
[----:B------:R-:W-:Y:S02]  /*3c00*/  FADD.FTZ R18, R135, -R138 ;  /* 0x8000008a87127221 */ /* 0x000fe40000010000 */
[----:B------:R-:W-:Y:S02]  /*3c10*/  FFMA.FTZ R16, R95, R22, R102 ;  /* 0x000000165f107223 */ /* 0x000fe40000010066 */
[----:B------:R-:W-:Y:S02]  /*3c20*/  FFMA.FTZ R19, R96, R17, R105 ;  /* 0x0000001160137223 */ /* 0x000fe40000010069 */
[----:B------:R-:W-:-:S02]  /*3c30*/  FMUL.FTZ R130, R25, R130 ;  /* 0x0000008219827220 */ /* 0x000fc40000410000 */
[----:B------:R-:W-:Y:S02]  /*3c40*/  FMUL.FTZ R132, R25, R132 ;  /* 0x0000008419847220 */ /* 0x000fe40000410000 */
[--C-:B------:R-:W-:Y:S02]  /*3c50*/  FADD.FTZ R2, R131, -R138.reuse ;  /* 0x8000008a83027221 */ /* 0x100fe40000010000 */
[----:B------:R-:W-:Y:S01]  /*3c60*/  FMUL.FTZ R21, R25, R18 ;  /* 0x0000001219157220 */ /* 0x000fe20000410000 */
[----:B------:R-:W-:Y:S01]  /*3c70*/  F2FP.BF16.PACK_AB R18, R19, R16 ;  /* 0x000000101312723e */ /* 0x000fe200000010ff */
[----:B------:R-:W-:Y:S02]  /*3c80*/  FADD.FTZ R20, R139, -R138 ;  /* 0x8000008a8b147221 */ /* 0x000fe40000010000 */
[----:B------:R-:W-:Y:S02]  /*3c90*/  FFMA.FTZ R22, R111, R22, R124 ;  /* 0x000000166f167223 */ /* 0x000fe4000001007c */
[----:B------:R-:W-:-:S02]  /*3ca0*/  FFMA.FTZ R19, R97, R130, R104 ;  /* 0x0000008261137223 */ /* 0x000fc40000010068 */
[----:B------:R-:W-:Y:S02]  /*3cb0*/  FFMA.FTZ R16, R99, R132, R106 ;  /* 0x0000008463107223 */ /* 0x000fe4000001006a */
[----:B------:R-:W-:Y:S02]  /*3cc0*/  FFMA.FTZ R17, R112, R17, R123 ;  /* 0x0000001170117223 */ /* 0x000fe4000001007b */
[C---:B------:R-:W-:Y:S01]  /*3cd0*/  FMUL.FTZ R2, R25.reuse, R2 ;  /* 0x0000000219027220 */ /* 0x040fe20000410000 */
[----:B------:R-:W-:Y:S01]  /*3ce0*/  F2FP.BF16.PACK_AB R19, R16, R19 ;  /* 0x000000131013723e */ /* 0x000fe200000010ff */
[----:B------:R-:W-:Y:S01]  /*3cf0*/  FMUL.FTZ R128, R25, R20 ;  /* 0x0000001419807220 */ /* 0x000fe20000410000 */
[----:B------:R-:W-:Y:S01]  /*3d00*/  F2FP.BF16.PACK_AB R22, R17, R22 ;  /* 0x000000161116723e */ /* 0x000fe200000010ff */
[----:B------:R-:W-:Y:S02]  /*3d10*/  FFMA.FTZ R16, R91, R2, R98 ;  /* 0x000000025b107223 */ /* 0x000fe40000010062 */
[----:B------:R-:W-:-:S02]  /*3d20*/  FFMA.FTZ R17, R92, R3, R101 ;  /* 0x000000035c117223 */ /* 0x000fc40000010065 */
[----:B------:R-:W-:Y:S02]  /*3d30*/  FFMA.FTZ R20, R93, R21, R100 ;  /* 0x000000155d147223 */ /* 0x000fe40000010064 */
[----:B------:R-:W-:Y:S01]  /*3d40*/  FFMA.FTZ R25, R94, R128, R103 ;  /* 0x000000805e197223 */ /* 0x000fe20000010067 */
[----:B------:R-:W-:Y:S01]  /*3d50*/  F2FP.BF16.PACK_AB R16, R17, R16 ;  /* 0x000000101110723e */ /* 0x000fe200000010ff */
[----:B------:R-:W-:Y:S02]  /*3d60*/  FFMA.FTZ R3, R108, R3, R117 ;  /* 0x000000036c037223 */ /* 0x000fe40000010075 */
[----:B------:R-:W-:Y:S01]  /*3d70*/  FFMA.FTZ R23, R114, R130, R125 ;  /* 0x0000008272177223 */ /* 0x000fe2000001007d */
[----:B------:R-:W-:Y:S01]  /*3d80*/  F2FP.BF16.PACK_AB R17, R25, R20 ;  /* 0x000000141911723e */ /* 0x000fe200000010ff */
[----:B------:R-:W-:Y:S02]  /*3d90*/  FFMA.FTZ R20, R107, R2, R116 ;  /* 0x000000026b147223 */ /* 0x000fe40000010074 */
[----:B------:R-:W-:-:S02]  /*3da0*/  FFMA.FTZ R132, R115, R132, R126 ;  /* 0x0000008473847223 */ /* 0x000fc4000001007e */
[----:B------:R-:W-:Y:S01]  /*3db0*/  FFMA.FTZ R21, R109, R21, R122 ;  /* 0x000000156d157223 */ /* 0x000fe2000001007a */
[----:B------:R-:W-:Y:S01]  /*3dc0*/  F2FP.BF16.PACK_AB R20, R3, R20 ;  /* 0x000000140314723e */ /* 0x000fe200000010ff */
[----:B------:R-:W-:Y:S01]  /*3dd0*/  FFMA.FTZ R128, R110, R128, R121 ;  /* 0x000000806e807223 */ /* 0x000fe20000010079 */
[----:B------:R-:W-:Y:S01]  /*3de0*/  F2FP.BF16.PACK_AB R23, R132, R23 ;  /* 0x000000178417723e */ /* 0x000fe200000010ff */
[----:B------:R-:W-:-:S03]  /*3df0*/  IMAD.MOV.U32 R25, RZ, RZ, 0x10 ;  /* 0x00000010ff197424 */ /* 0x000fc600078e00ff */
[----:B------:R-:W-:Y:S01]  /*3e00*/  F2FP.BF16.PACK_AB R21, R128, R21 ;  /* 0x000000158015723e */ /* 0x000fe200000010ff */
[----:B------:R-:W-:-:S04]  /*3e10*/  IMAD.WIDE.U32 R2, R24, R25, c[0x0][0x208] ;  /* 0x0000820018027625 */ /* 0x000fc800078e0019 */
[----:B------:R-:W-:Y:S01]  /*3e20*/  IMAD.WIDE.U32 R24, R24, R25, c[0x0][0x210] ;  /* 0x0000840018187625 */ /* 0x000fe200078e0019 */
[----:B------:R0:W-:Y:S04]  /*3e30*/  STG.E.128 [R2.64], R16 ;  /* 0x0000001002007986 */ /* 0x0001e8000c101d04 */
[----:B------:R0:W-:Y:S02]  /*3e40*/  STG.E.128 [R24.64], R20 ;  /* 0x0000001418007986 */ /* 0x0001e4000c101d04 */
.L_x_115:
[----:B------:R-:W-:Y:S05]  /*3e50*/  BSYNC B0 ;  /* 0x0000000000007941 */ /* 0x000fea0003800000 */
.L_x_114:
[----:B------:R-:W-:Y:S02]  /*3e60*/  IADD3 R118, R118, c[0x0][0x160], RZ ;  /* 0x0000580076767a10 */ /* 0x000fe40007ffe0ff */
[----:B------:R-:W-:Y:S02]  /*3e70*/  LOP3.LUT P2, RZ, R119, 0xff, RZ, 0xc0, !PT ;  /* 0x000000ff77ff7812 */ /* 0x000fe4000784c0ff */
[----:B------:R-:W-:Y:S02]  /*3e80*/  ISETP.GE.AND P1, PT, R118, c[0x0][0x164], PT ;  /* 0x0000590076007a0c */ /* 0x000fe40003f26270 */
[----:B------:R-:W-:-:S11]  /*3e90*/  SEL R119, RZ, 0x1, P2 ;  /* 0x00000001ff777807 */ /* 0x000fd60001000000 */
[----:B01---5:R-:W-:Y:S01]  /*3ea0*/  @P1 CALL.REL.NOINC `(.L_x_116) ;  /* 0x0000001000001944 */ /* 0x023fe20003c00000 */
[----:B------:R-:W-:Y:S05]  /*3eb0*/  BRA `(.L_x_117) ;  /* 0xffffcea000007947 */ /* 0x000fea000383ffff */
.L_x_116:
[----:B------:R-:W-:Y:S05]  /*3ec0*/  EXIT ;  /* 0x000000000000794d */ /* 0x000fea0003800000 */
.L_x_108:
[----:B------:R-:W-:Y:S01]  /*3ed0*/  IMAD.MOV.U32 R20, RZ, RZ, R2 ;  /* 0x000000ffff147224 */ /* 0x000fe200078e0002 */
[----:B------:R-:W-:Y:S01]  /*3ee0*/  MOV R16, 0x3f30 ;  /* 0x00003f3000107802 */ /* 0x000fe20000000f00 */
[----:B------:R-:W-:Y:S02]  /*3ef0*/  IMAD.MOV.U32 R3, RZ, RZ, 0x1 ;  /* 0x00000001ff037424 */ /* 0x000fe400078e00ff */
[----:B------:R-:W-:Y:S02]  /*3f00*/  IMAD.MOV.U32 R19, RZ, RZ, 0x1f ;  /* 0x0000001fff137424 */ /* 0x000fe400078e00ff */
[----:B------:R-:W-:Y:S02]  /*3f10*/  IMAD.MOV.U32 R22, RZ, RZ, -0x1 ;  /* 0xffffffffff167424 */ /* 0x000fe400078e00ff */
[----:B-----5:R-:W-:Y:S05]  /*3f20*/  CALL.REL.NOINC `($__internal_0_$__cuda_sm70_shflsync_bfly_p) ;  /* 0x000006b000007944 */ /* 0x020fea0003c00000 */
[----:B01----:R-:W-:Y:S05]  /*3f30*/  BRA `(.L_x_118) ;  /* 0xffffeca000007947 */ /* 0x003fea000383ffff */
.L_x_109:
[----:B------:R-:W-:Y:S01]  /*3f40*/  IMAD.MOV.U32 R3, RZ, RZ, 0x2 ;  /* 0x00000002ff037424 */ /* 0x000fe200078e00ff */
[----:B------:R-:W-:Y:S01]  /*3f50*/  MOV R16, 0x3f90 ;  /* 0x00003f9000107802 */ /* 0x000fe20000000f00 */
[----:B------:R-:W-:Y:S02]  /*3f60*/  IMAD.MOV.U32 R19, RZ, RZ, 0x1f ;  /* 0x0000001fff137424 */ /* 0x000fe400078e00ff */
[----:B------:R-:W-:-:S02]  /*3f70*/  IMAD.MOV.U32 R22, RZ, RZ, -0x1 ;  /* 0xffffffffff167424 */ /* 0x000fc400078e00ff */
[----:B0----5:R-:W-:Y:S05]  /*3f80*/  CALL.REL.NOINC `($__internal_0_$__cuda_sm70_shflsync_bfly_p) ;  /* 0x0000065000007944 */ /* 0x021fea0003c00000 */
[----:B01----:R-:W-:Y:S01]  /*3f90*/  FADD.FTZ R20, R20, R3 ;  /* 0x0000000314147221 */ /* 0x003fe20000010000 */
[----:B------:R-:W-:Y:S01]  /*3fa0*/  MOV R16, 0x3ff0 ;  /* 0x00003ff000107802 */ /* 0x000fe20000000f00 */
[----:B------:R-:W-:-:S02]  /*3fb0*/  IMAD.MOV.U32 R3, RZ, RZ, 0x4 ;  /* 0x00000004ff037424 */ /* 0x000fc400078e00ff */
[----:B------:R-:W-:Y:S02]  /*3fc0*/  IMAD.MOV.U32 R19, RZ, RZ, 0x1f ;  /* 0x0000001fff137424 */ /* 0x000fe400078e00ff */
[----:B------:R-:W-:Y:S02]  /*3fd0*/  IMAD.MOV.U32 R22, RZ, RZ, -0x1 ;  /* 0xffffffffff167424 */ /* 0x000fe400078e00ff */
[----:B------:R-:W-:Y:S05]  /*3fe0*/  CALL.REL.NOINC `($__internal_0_$__cuda_sm70_shflsync_bfly_p) ;  /* 0x000005f000007944 */ /* 0x000fea0003c00000 */
[----:B01----:R-:W-:Y:S01]  /*3ff0*/  FADD.FTZ R20, R20, R3 ;  /* 0x0000000314147221 */ /* 0x003fe20000010000 */
[----:B------:R-:W-:Y:S01]  /*4000*/  MOV R16, 0x4050 ;  /* 0x0000405000107802 */ /* 0x000fe20000000f00 */
[----:B------:R-:W-:Y:S02]  /*4010*/  IMAD.MOV.U32 R3, RZ, RZ, 0x8 ;  /* 0x00000008ff037424 */ /* 0x000fe400078e00ff */
[----:B------:R-:W-:Y:S02]  /*4020*/  IMAD.MOV.U32 R19, RZ, RZ, 0x1f ;  /* 0x0000001fff137424 */ /* 0x000fe400078e00ff */
[----:B------:R-:W-:Y:S02]  /*4030*/  IMAD.MOV.U32 R22, RZ, RZ, -0x1 ;  /* 0xffffffffff167424 */ /* 0x000fe400078e00ff */
[----:B------:R-:W-:Y:S05]  /*4040*/  CALL.REL.NOINC `($__internal_0_$__cuda_sm70_shflsync_bfly_p) ;  /* 0x0000059000007944 */ /* 0x000fea0003c00000 */
[----:B01----:R-:W-:Y:S01]  /*4050*/  FADD.FTZ R20, R20, R3 ;  /* 0x0000000314147221 */ /* 0x003fe20000010000 */
[----:B------:R-:W-:Y:S01]  /*4060*/  MOV R16, 0x40b0 ;  /* 0x000040b000107802 */ /* 0x000fe20000000f00 */
[----:B------:R-:W-:-:S02]  /*4070*/  IMAD.MOV.U32 R3, RZ, RZ, 0x10 ;  /* 0x00000010ff037424 */ /* 0x000fc400078e00ff */
[----:B------:R-:W-:Y:S02]  /*4080*/  IMAD.MOV.U32 R19, RZ, RZ, 0x1f ;  /* 0x0000001fff137424 */ /* 0x000fe400078e00ff */
[----:B------:R-:W-:Y:S02]  /*4090*/  IMAD.MOV.U32 R22, RZ, RZ, -0x1 ;  /* 0xffffffffff167424 */ /* 0x000fe400078e00ff */
[----:B------:R-:W-:Y:S05]  /*40a0*/  CALL.REL.NOINC `($__internal_0_$__cuda_sm70_shflsync_bfly_p) ;  /* 0x0000053000007944 */ /* 0x000fea0003c00000 */
[----:B-1----:R-:W-:Y:S02]  /*40b0*/  FADD.FTZ R2, R20, R3 ;  /* 0x0000000314027221 */ /* 0x002fe40000010000 */
[----:B0-----:R-:W-:Y:S02]  /*40c0*/  IMAD.MOV.U32 R19, RZ, RZ, 0x1f ;  /* 0x0000001fff137424 */ /* 0x001fe400078e00ff */
        /* <DEDUP_REMOVED lines=35> */
[----:B------:R-:W-:Y:S02]  /*4300*/  @P1 FFMA.FTZ R20, R16, R16, R3 ;  /* 0x0000001010141223 */ /* 0x000fe40000010003 */
[----:B------:R-:W-:Y:S02]  /*4310*/  FADD.FTZ R16, R133, -R2 ;  /* 0x8000000285107221 */ /* 0x000fe40000010000 */
[----:B------:R-:W-:Y:S02]  /*4320*/  FFMA.FTZ R17, R17, R17, R20 ;  /* 0x0000001111117223 */ /* 0x000fe40000010014 */
[----:B------:R-:W-:Y:S02]  /*4330*/  IMAD.MOV.U32 R3, RZ, RZ, 0x1 ;  /* 0x00000001ff037424 */ /* 0x000fe400078e00ff */
        /* <DEDUP_REMOVED lines=9> */
[----:B------:R-:W-:Y:S02]  /*43d0*/  FADD.FTZ R16, R165, -R2 ;  /* 0x80000002a5107221 */ /* 0x000fe40000010000 */
[----:B------:R-:W-:Y:S02]  /*43e0*/  FFMA.FTZ R17, R22, R22, R17 ;  /* 0x0000001616117223 */ /* 0x000fe40000010011 */
[----:B------:R-:W-:Y:S02]  /*43f0*/  IMAD.MOV.U32 R22, RZ, RZ, -0x1 ;  /* 0xffffffffff167424 */ /* 0x000fe400078e00ff */
[----:B------:R-:W-:Y:S01]  /*4400*/  @P2 FFMA.FTZ R20, R16, R16, R17 ;  /* 0x0000001010142223 */ /* 0x000fe20000010011 */
[----:B------:R-:W-:Y:S02]  /*4410*/  MOV R16, 0x4430 ;  /* 0x0000443000107802 */ /* 0x000fe40000000f00 */
[----:B------:R-:W-:Y:S05]  /*4420*/  CALL.REL.NOINC `($__internal_0_$__cuda_sm70_shflsync_bfly_p) ;  /* 0x000001b000007944 */ /* 0x000fea0003c00000 */
        /* <DEDUP_REMOVED lines=18> */
[----:B-1----:R-:W-:Y:S01]  /*4550*/  FADD.FTZ R21, R20, R3 ;  /* 0x0000000314157221 */ /* 0x002fe20000010000 */
[----:B------:R-:W-:Y:S01]  /*4560*/  MOV R16, 0x45c0 ;  /* 0x000045c000107802 */ /* 0x000fe20000000f00 */
[----:B------:R-:W-:Y:S02]  /*4570*/  IMAD.MOV.U32 R3, RZ, RZ, 0x10 ;  /* 0x00000010ff037424 */ /* 0x000fe400078e00ff */
[----:B0-----:R-:W-:Y:S02]  /*4580*/  IMAD.MOV.U32 R19, RZ, RZ, 0x1f ;  /* 0x0000001fff137424 */ /* 0x001fe400078e00ff */
[----:B------:R-:W-:Y:S02]  /*4590*/  IMAD.MOV.U32 R22, RZ, RZ, -0x1 ;  /* 0xffffffffff167424 */ /* 0x000fe400078e00ff */
[----:B------:R-:W-:-:S02]  /*45a0*/  IMAD.MOV.U32 R20, RZ, RZ, R21 ;  /* 0x000000ffff147224 */ /* 0x000fc400078e0015 */
[----:B------:R-:W-:Y:S05]  /*45b0*/  CALL.REL.NOINC `($__internal_0_$__cuda_sm70_shflsync_bfly_p) ;  /* 0x0000002000007944 */ /* 0x000fea0003c00000 */
[----:B01----:R-:W-:Y:S01]  /*45c0*/  IMAD.MOV.U32 R22, RZ, RZ, R3 ;  /* 0x000000ffff167224 */ /* 0x003fe200078e0003 */
[----:B------:R-:W-:Y:S05]  /*45d0*/  BRA `(.L_x_119) ;  /* 0xffffea5000007947 */ /* 0x000fea000383ffff */
        .weak           $__internal_0_$__cuda_sm70_shflsync_bfly_p
        .type           $__internal_0_$__cuda_sm70_shflsync_bfly_p,@function
        .size           $__internal_0_$__cuda_sm70_shflsync_bfly_p,(.L_x_19980 - $__internal_0_$__cuda_sm70_shflsync_bfly_p)
$__internal_0_$__cuda_sm70_shflsync_bfly_p:
[----:B------:R-:W-:Y:S01]  /*45e0*/  IMAD.MOV.U32 R17, RZ, RZ, 0x0 ;  /* 0x00000000ff117424 */ /* 0x000fe200078e00ff */
[----:B------:R-:W-:Y:S04]  /*45f0*/  WARPSYNC R22 ;  /* 0x0000001600007348 */ /* 0x000fe80003800000 */
[----:B------:R0:W1:Y:S01]  /*4600*/  SHFL.BFLY PT, R3, R20, R3, R19 ;  /* 0x0c00000314037389 */ /* 0x00006200000e0013 */
[----:B------:R-:W-:Y:S05]  /*4610*/  RET.REL.NODEC R16 `(_ZN10layer_norm31ln_parallel_residual_fwd_kernelINS_13Kernel_traitsI13__nv_bfloat16S2_S2_S2_fjLj6144ELj1ELj1ELj8ELj16ENS_18Kernel_traits_baseILj6144ES2_S2_S2_S2_fjLj256EEEEELb0ELb0ELb0EEEvNS_9FwdParamsE) ;  /* 0xffffb9e010007950 */ /* 0x000fea0003c3ffff */
.L_x_120:
[----:B------:R-:W-:-:S00]  /*4620*/  BRA `(.L_x_120) ;  /* 0xfffffff000007947 */ /* 0x000fc0000383ffff */
[----:B------:R-:W-:-:S00]  /*4630*/  NOP ;  /* 0x0000000000007918 */ /* 0x000fc00000000000 */
        /* <DEDUP_REMOVED lines=12> */
.L_x_19980:


//--------------------- .text._ZN10layer_norm31ln_parallel_residual_fwd_kernelINS_13Kernel_traitsI13__nv_bfloat16S2_S2_S2_fjLj6144ELj1ELj1ELj8ELj16ENS_18Kernel_traits_baseILj6144ES2_S2_S2_S2_fjLj256EEEEELb0ELb0ELb1EEEvNS_9FwdParamsE --------------------------
	.section	.text._ZN10layer_norm31ln_parallel_residual_fwd_kernelINS_13Kernel_traitsI13__nv_bfloat16S2_S2_S2_fjLj6144ELj1ELj1ELj8ELj16ENS_18Kernel_traits_baseILj6144ES2_S2_S2_S2_fjLj256EEEEELb0ELb0ELb1EEEvNS_9FwdParamsE,"ax",@progbits
	.sectioninfo	@"SHI_REGISTERS=180"
	.align	128
        .global         _ZN10layer_norm31ln_parallel_residual_fwd_kernelINS_13Kernel_traitsI13__nv_bfloat16S2_S2_S2_fjLj6144ELj1ELj1ELj8ELj16ENS_18Kernel_traits_baseILj6144ES2_S2_S2_S2_fjLj256EEEEELb0ELb0ELb1EEEvNS_9FwdParamsE
        .type           _ZN10layer_norm31ln_parallel_residual_fwd_kernelINS_13Kernel_traitsI13__nv_bfloat16S2_S2_S2_fjLj6144ELj1ELj1ELj8ELj16ENS_18Kernel_traits_baseILj6144ES2_S2_S2_S2_fjLj256EEEEELb0ELb0ELb1EEEvNS_9FwdParamsE,@function
        .size           _ZN10layer_norm31ln_parallel_residual_fwd_kernelINS_13Kernel_traitsI13__nv_bfloat16S2_S2_S2_fjLj6144ELj1ELj1ELj8ELj16ENS_18Kernel_traits_baseILj6144ES2_S2_S2_S2_fjLj256EEEEELb0ELb0ELb1EEEvNS_9FwdParamsE,(.L_x_19981 - _ZN10layer_norm31ln_parallel_residual_fwd_kernelINS_13Kernel_traitsI13__nv_bfloat16S2_S2_S2_fjLj6144ELj1ELj1ELj8ELj16ENS_18Kernel_traits_baseILj6144ES2_S2_S2_S2_fjLj256EEEEELb0ELb0ELb1EEEvNS_9FwdParamsE)
        .other          _ZN10layer_norm31ln_parallel_residual_fwd_kernelINS_13Kernel_traitsI13__nv_bfloat16S2_S2_S2_fjLj6144ELj1ELj1ELj8ELj16ENS_18Kernel_traits_baseILj6144ES2_S2_S2_S2_fjLj256EEEEELb0ELb0ELb1EEEvNS_9FwdParamsE,@"STO_CUDA_ENTRY STV_DEFAULT"
_ZN10layer_norm31ln_parallel_residual_fwd_kernelINS_13Kernel_traitsI13__nv_bfloat16S2_S2_S2_fjLj6144ELj1ELj1ELj8ELj16ENS_18Kernel_traits_baseILj6144ES2_S2_S2_S2_fjLj256EEEEELb0ELb0ELb1EEEvNS_9FwdParamsE:
.text._ZN10layer_norm31ln_parallel_residual_fwd_kernelINS_13Kernel_traitsI13__nv_bfloat16S2_S2_S2_fjLj6144ELj1ELj1ELj8ELj16ENS_18Kernel_traits_baseILj6144ES2_S2_S2_S2_fjLj256EEEEELb0ELb0ELb1EEEvNS_9FwdParamsE:
[----:B------:R-:W-:Y:S02]  /*0000*/  IMAD.MOV.U32 R1, RZ, RZ, c[0x0][0x28] ;  /* 0x00000a00ff017624 */ /* 0x000fe400078e00ff */
[----:B------:R-:W0:Y:S01]  /*0010*/  S2R R0, SR_TID.X ;  /* 0x0000000000007919 */ /* 0x000e220000002100 */
[----:B------:R-:W-:Y:S01]  /*0020*/  ISETP.NE.U32.AND P1, PT, RZ, c[0x0][0x218], PT ;  /* 0x00008600ff007a0c */ /* 0x000fe20003f25070 */
[----:B------:R-:W-:Y:S01]  /*0030*/  ULDC.64 UR4, c[0x0][0x118] ;  /* 0x0000460000047ab9 */ /* 0x000fe20000000a00 */
[----:B------:R-:W-:Y:S02]  /*0040*/  ISETP.NE.U32.AND P2, PT, RZ, c[0x0][0x220], PT ;  /* 0x00008800ff007a0c */ /* 0x000fe40003f45070 */
[----:B------:R-:W-:Y:S02]  /*0050*/  ISETP.NE.AND.EX P1, PT, RZ, c[0x0][0x21c], PT, P1 ;  /* 0x00008700ff007a0c */ /* 0x000fe40003f25310 */
[----:B------:R-:W-:Y:S01]  /*0060*/  ISETP.NE.AND.EX P2, PT, RZ, c[0x0][0x224], PT, P2 ;  /* 0x00008900ff007a0c */ /* 0x000fe20003f45320 */
[C---:B0-----:R-:W-:Y:S01]  /*0070*/  IMAD.SHL.U32 R2, R0.reuse, 0x10, RZ ;  /* 0x0000001000027824 */ /* 0x041fe200078e00ff */
[----:B------:R-:W-:-:S04]  /*0080*/  LOP3.LUT R52, R0, 0xff, RZ, 0xc0, !PT ;  /* 0x000000ff00347812 */ /* 0x000fc800078ec0ff */
[----:B------:R-:W-:Y:S01]  /*0090*/  LOP3.LUT R2, R2, 0xff0, RZ, 0xc0, !PT ;  /* 0x00000ff002027812 */ /* 0x000fe200078ec0ff */
[----:B------:R-:W-:-:S03]  /*00a0*/  IMAD.SHL.U32 R32, R52, 0x10, RZ ;  /* 0x0000001034207824 */ /* 0x000fc600078e00ff */
[----:B------:R-:W-:-:S05]  /*00b0*/  IADD3 R4, P0, R2, c[0x0][0x218], RZ ;  /* 0x0000860002047a10 */ /* 0x000fca0007f1e0ff */
[----:B------:R-:W-:Y:S01]  /*00c0*/  IMAD.X R5, RZ, RZ, c[0x0][0x21c], P0 ;  /* 0x00008700ff057624 */ /* 0x000fe200000e06ff */
[----:B------:R-:W-:-:S04]  /*00d0*/  IADD3 R6, P0, R32, c[0x0][0x220], RZ ;  /* 0x0000880020067a10 */ /* 0x000fc80007f1e0ff */
[----:B------:R0:W5:Y:S01]  /*00e0*/  @P1 LDG.E.128 R36, [R4.64] ;  /* 0x0000000404241981 */ /* 0x000162000c1e1d00 */
[----:B------:R-:W-:-:S03]  /*00f0*/  IMAD.X R7, RZ, RZ, c[0x0][0x224], P0 ;  /* 0x00008900ff077624 */ /* 0x000fc600000e06ff */
[----:B------:R0:W5:Y:S04]  /*0100*/  @P1 LDG.E.128 R44, [R4.64+0x1000] ;  /* 0x00100004042c1981 */ /* 0x000168000c1e1d00 */
[----:B------:R0:W5:Y:S04]  /*0110*/  @P1 LDG.E.128 R76, [R4.64+0x2000] ;  /* 0x00200004044c1981 */ /* 0x000168000c1e1d00 */
[----:B------:R0:W5:Y:S01]  /*0120*/  @P2 LDG.E.128 R40, [R6.64] ;  /* 0x0000000406282981 */ /* 0x000162000c1e1d00 */
[----:B------:R-:W1:Y:S03]  /*0130*/  S2UR UR6, SR_CTAID.X ;  /* 0x00000000000679c3 */ /* 0x000e660000002500 */
[----:B------:R0:W5:Y:S04]  /*0140*/  @P2 LDG.E.128 R48, [R6.64+0x1000] ;  /* 0x0010000406302981 */ /* 0x000168000c1e1d00 */
[----:B------:R0:W5:Y:S01]  /*0150*/  @P2 LDG.E.128 R28, [R6.64+0x2000] ;  /* 0x00200004061c2981 */ /* 0x000162000c1e1d00 */
[----:B------:R-:W-:-:S02]  /*0160*/  SHF.R.U32.HI R101, RZ, 0x8, R0 ;  /* 0x00000008ff657819 */ /* 0x000fc40000011600 */
[----:B------:R-:W-:Y:S02]  /*0170*/  IADD3 R2, P3, R2, c[0x0][0x1b0], RZ ;  /* 0x00006c0002027a10 */ /* 0x000fe40007f7e0ff */
[----:B------:R-:W-:-:S03]  /*0180*/  IADD3 R32, P4, R32, c[0x0][0x1b8], RZ ;  /* 0x00006e0020207a10 */ /* 0x000fc60007f9e0ff */
[----:B------:R-:W-:Y:S02]  /*0190*/  IMAD.X R3, RZ, RZ, c[0x0][0x1b4], P3 ;  /* 0x00006d00ff037624 */ /* 0x000fe400018e06ff */
[----:B------:R-:W-:Y:S01]  /*01a0*/  IMAD.X R33, RZ, RZ, c[0x0][0x1bc], P4 ;  /* 0x00006f00ff217624 */ /* 0x000fe200020e06ff */
[----:B-1----:R-:W-:-:S04]  /*01b0*/  IADD3 R102, R101, UR6, RZ ;  /* 0x0000000665667c10 */ /* 0x002fc8000fffe0ff */
[----:B------:R-:W-:-:S13]  /*01c0*/  ISETP.GE.AND P0, PT, R102, c[0x0][0x164], PT ;  /* 0x0000590066007a0c */ /* 0x000fda0003f06270 */
[----:B------:R-:W-:Y:S05]  /*01d0*/  @P0 EXIT ;  /* 0x000000000000094d */ /* 0x000fea0003800000 */
[----:B0-----:R-:W2:Y:S04]  /*01e0*/  LDG.E.128 R4, [R2.64] ;  /* 0x0000000402047981 */ /* 0x001ea8000c1e1d00 */
[----:B------:R-:W3:Y:S04]  /*01f0*/  LDG.E.128 R8, [R32.64] ;  /* 0x0000000420087981 */ /* 0x000ee8000c1e1d00 */
[----:B------:R-:W4:Y:S04]  /*0200*/  LDG.E.128 R12, [R2.64+0x1000] ;  /* 0x00100004020c7981 */ /* 0x000f28000c1e1d00 */
[----:B------:R-:W4:Y:S04]  /*0210*/  LDG.E.128 R16, [R32.64+0x1000] ;  /* 0x0010000420107981 */ /* 0x000f28000c1e1d00 */
[----:B------:R-:W4:Y:S04]  /*0220*/  LDG.E.128 R20, [R2.64+0x2000] ;  /* 0x0020000402147981 */ /* 0x000f28000c1e1d00 */
[----:B------:R-:W4:Y:S01]  /*0230*/  LDG.E.128 R24, [R32.64+0x2000] ;  /* 0x0020000420187981 */ /* 0x000f22000c1e1d00 */
[----:B------:R-:W-:Y:S01]  /*0240*/  IMAD.MOV.U32 R34, RZ, RZ, c[0x0][0x180] ;  /* 0x00006000ff227624 */ /* 0x000fe200078e00ff */
[----:B-----5:R-:W-:Y:S01]  /*0250*/  @!P1 CS2R R76, SRZ ;  /* 0x00000000004c9805 */ /* 0x020fe2000001ff00 */
[----:B------:R-:W-:Y:S01]  /*0260*/  @!P1 CS2R R78, SRZ ;  /* 0x00000000004e9805 */ /* 0x000fe2000001ff00 */
[----:B------:R-:W-:Y:S01]  /*0270*/  @!P1 CS2R R36, SRZ ;  /* 0x0000000000249805 */ /* 0x000fe2000001ff00 */
[----:B------:R-:W-:Y:S01]  /*0280*/  @!P1 CS2R R38, SRZ ;  /* 0x0000000000269805 */ /* 0x000fe2000001ff00 */
[----:B------:R-:W-:Y:S01]  /*0290*/  LOP3.LUT P0, RZ, R34, c[0x0][0x178], RZ, 0xfc, !PT ;  /* 0x00005e0022ff7a12 */ /* 0x000fe2000780fcff */
[----:B------:R-:W-:Y:S01]  /*02a0*/  @!P1 CS2R R44, SRZ ;  /* 0x00000000002c9805 */ /* 0x000fe2000001ff00 */
[----:B------:R-:W-:Y:S01]  /*02b0*/  @!P1 CS2R R46, SRZ ;  /* 0x00000000002e9805 */ /* 0x000fe2000001ff00 */
[----:B------:R-:W-:Y:S01]  /*02c0*/  @!P2 CS2R R40, SRZ ;  /* 0x000000000028a805 */ /* 0x000fe2000001ff00 */
[----:B------:R-:W-:Y:S01]  /*02d0*/  @!P2 CS2R R42, SRZ ;  /* 0x00000000002aa805 */ /* 0x000fe2000001ff00 */
[----:B------:R-:W-:Y:S01]  /*02e0*/  @!P2 CS2R R48, SRZ ;  /* 0x000000000030a805 */ /* 0x000fe2000001ff00 */
[----:B------:R-:W-:Y:S01]  /*02f0*/  @!P2 CS2R R50, SRZ ;  /* 0x000000000032a805 */ /* 0x000fe2000001ff00 */
[----:B------:R-:W-:Y:S01]  /*0300*/  @!P2 CS2R R28, SRZ ;  /* 0x00000000001ca805 */ /* 0x000fe2000001ff00 */
[----:B------:R-:W-:Y:S01]  /*0310*/  @!P2 CS2R R30, SRZ ;  /* 0x00000000001ea805 */ /* 0x000fe2000001ff00 */
[----:B------:R-:W-:Y:S01]  /*0320*/  IMAD.MOV.U32 R34, RZ, RZ, c[0x0][0x184] ;  /* 0x00006100ff227624 */ /* 0x000fe200078e00ff */
[----:B------:R-:W-:Y:S01]  /*0330*/  SHF.R.U32.HI R125, RZ, 0x5, R0 ;  /* 0x00000005ff7d7819 */ /* 0x000fe20000011600 */
[----:B------:R-:W-:Y:S01]  /*0340*/  IMAD.SHL.U32 R101, R101, 0x8, RZ ;  /* 0x0000000865657824 */ /* 0x000fe200078e00ff */
[--C-:B------:R-:W-:Y:S01]  /*0350*/  PRMT R69, RZ, 0x5410, R76.reuse ;  /* 0x00005410ff457816 */ /* 0x100fe2000000004c */
[----:B------:R-:W-:Y:S01]  /*0360*/  IMAD.MOV.U32 R116, RZ, RZ, 0x1 ;  /* 0x00000001ff747424 */ /* 0x000fe200078e00ff */
[----:B------:R-:W-:Y:S01]  /*0370*/  PRMT R70, RZ, 0x7610, R76 ;  /* 0x00007610ff467816 */ /* 0x000fe2000000004c */
[----:B------:R-:W-:Y:S01]  /*0380*/  ULDC.U8 UR6, c[0x0][0x1f0] ;  /* 0x00007c0000067ab9 */ /* 0x000fe20000000000 */
[----:B------:R-:W-:-:S02]  /*0390*/  PRMT R71, RZ, 0x5410, R77 ;  /* 0x00005410ff477816 */ /* 0x000fc4000000004d */
[----:B------:R-:W-:Y:S02]  /*03a0*/  PRMT R72, RZ, 0x7610, R77 ;  /* 0x00007610ff487816 */ /* 0x000fe4000000004d */
[--C-:B------:R-:W-:Y:S02]  /*03b0*/  PRMT R73, RZ, 0x5410, R78.reuse ;  /* 0x00005410ff497816 */ /* 0x100fe4000000004e */
[----:B------:R-:W-:Y:S02]  /*03c0*/  PRMT R74, RZ, 0x7610, R78 ;  /* 0x00007610ff4a7816 */ /* 0x000fe4000000004e */
[--C-:B------:R-:W-:Y:S02]  /*03d0*/  PRMT R75, RZ, 0x5410, R79.reuse ;  /* 0x00005410ff4b7816 */ /* 0x100fe4000000004f */
[----:B------:R-:W-:Y:S02]  /*03e0*/  PRMT R76, RZ, 0x7610, R79 ;  /* 0x00007610ff4c7816 */ /* 0x000fe4000000004f */
[----:B------:R-:W-:-:S02]  /*03f0*/  LOP3.LUT P0, RZ, R34, c[0x0][0x17c], RZ, 0xfc, P0 ;  /* 0x00005f0022ff7a12 */ /* 0x000fc4000000fcff */
        /* <DEDUP_REMOVED lines=40> */
[----:B------:R-:W-:Y:S02]  /*0680*/  LOP3.LUT R103, R0, 0x1f, RZ, 0xc0, !PT ;  /* 0x0000001f00677812 */ /* 0x000fe400078ec0ff */
[----:B------:R-:W-:-:S02]  /*0690*/  LOP3.LUT R125, R125, 0x7, RZ, 0xc0, !PT ;  /* 0x000000077d7d7812 */ /* 0x000fc400078ec0ff */
[----:B------:R-:W-:Y:S02]  /*06a0*/  IADD3 R118, R101, 0x8, RZ ;  /* 0x0000000865767810 */ /* 0x000fe40007ffe0ff */
[--C-:B--2---:R-:W-:Y:S02]  /*06b0*/  PRMT R108, RZ, 0x5410, R6.reuse ;  /* 0x00005410ff6c7816 */ /* 0x104fe40000000006 */
[----:B------:R-:W-:Y:S02]  /*06c0*/  PRMT R109, RZ, 0x7610, R6 ;  /* 0x00007610ff6d7816 */ /* 0x000fe40000000006 */
[--C-:B---3--:R-:W-:Y:S02]  /*06d0*/  PRMT R110, RZ, 0x5410, R10.reuse ;  /* 0x00005410ff6e7816 */ /* 0x108fe4000000000a */
[----:B------:R-:W-:Y:S02]  /*06e0*/  PRMT R113, RZ, 0x7610, R10 ;  /* 0x00007610ff717816 */ /* 0x000fe4000000000a */
[----:B----4-:R-:W-:-:S02]  /*06f0*/  PRMT R112, RZ, 0x5410, R14 ;  /* 0x00005410ff707816 */ /* 0x010fc4000000000e */
        /* <DEDUP_REMOVED lines=15> */
[----:B------:R-:W-:Y:S02]  /*07f0*/  PRMT R8, RZ, 0x5410, R9 ;  /* 0x00005410ff087816 */ /* 0x000fe40000000009 */
[----:B------:R-:W-:Y:S02]  /*0800*/  PRMT R12, RZ, 0x5410, R13 ;  /* 0x00005410ff0c7816 */ /* 0x000fe4000000000d */
[----:B------:R-:W-:-:S02]  /*0810*/  PRMT R16, RZ, 0x5410, R17 ;  /* 0x00005410ff107816 */ /* 0x000fc40000000011 */
[----:B------:R-:W-:Y:S02]  /*0820*/  PRMT R20, RZ, 0x5410, R21 ;  /* 0x00005410ff147816 */ /* 0x000fe40000000015 */
[----:B------:R-:W-:Y:S02]  /*0830*/  PRMT R24, RZ, 0x5410, R25 ;  /* 0x00005410ff187816 */ /* 0x000fe40000000019 */
[--C-:B------:R-:W-:Y:S02]  /*0840*/  PRMT R104, RZ, 0x5410, R4.reuse ;  /* 0x00005410ff687816 */ /* 0x100fe40000000004 */
[----:B------:R-:W-:Y:S02]  /*0850*/  PRMT R105, RZ, 0x7610, R4 ;  /* 0x00007610ff697816 */ /* 0x000fe40000000004 */
[--C-:B------:R-:W-:Y:S02]  /*0860*/  PRMT R106, RZ, 0x5410, R5.reuse ;  /* 0x00005410ff6a7816 */ /* 0x100fe40000000005 */
[----:B------:R-:W-:-:S02]  /*0870*/  PRMT R107, RZ, 0x7610, R5 ;  /* 0x00007610ff6b7816 */ /* 0x000fc40000000005 */
[----:B------:R-:W-:Y:S02]  /*0880*/  PRMT R9, RZ, 0x7610, R9 ;  /* 0x00007610ff097816 */ /* 0x000fe40000000009 */
[----:B------:R-:W-:Y:S02]  /*0890*/  PRMT R13, RZ, 0x7610, R13 ;  /* 0x00007610ff0d7816 */ /* 0x000fe4000000000d */
[----:B------:R-:W-:Y:S02]  /*08a0*/  PRMT R17, RZ, 0x7610, R17 ;  /* 0x00007610ff117816 */ /* 0x000fe40000000011 */
[----:B------:R-:W-:Y:S02]  /*08b0*/  PRMT R21, RZ, 0x7610, R21 ;  /* 0x00007610ff157816 */ /* 0x000fe40000000015 */
[----:B------:R-:W-:Y:S02]  /*08c0*/  PRMT R25, RZ, 0x7610, R25 ;  /* 0x00007610ff197816 */ /* 0x000fe40000000019 */
[----:B------:R-:W-:-:S02]  /*08d0*/  PRMT R122, RZ, 0x5410, R26 ;  /* 0x00005410ff7a7816 */ /* 0x000fc4000000001a */
[----:B------:R-:W-:Y:S02]  /*08e0*/  PRMT R131, RZ, 0x7610, R26 ;  /* 0x00007610ff837816 */ /* 0x000fe4000000001a */
.L_x_220:
[----:B------:R-:W-:Y:S01]  /*08f0*/  IMAD R2, R102, c[0x0][0x168], RZ ;  /* 0x00005a0066027a24 */ /* 0x000fe200078e02ff */
[----:B------:R-:W-:Y:S01]  /*0900*/  ISETP.NE.U32.AND P1, PT, RZ, c[0x0][0x178], PT ;  /* 0x00005e00ff007a0c */ /* 0x000fe20003f25070 */
[----:B------:R-:W-:Y:S01]  /*0910*/  IMAD.MOV.U32 R149, RZ, RZ, 0x10 ;  /* 0x00000010ff957424 */ /* 0x000fe200078e00ff */
[----:B------:R-:W-:Y:S02]  /*0920*/  ISETP.NE.U32.AND P2, PT, RZ, c[0x0][0x180], PT ;  /* 0x00006000ff007a0c */ /* 0x000fe40003f45070 */
[----:B------:R-:W-:Y:S02]  /*0930*/  SHF.R.S32.HI R3, RZ, 0x1f, R2 ;  /* 0x0000001fff037819 */ /* 0x000fe40000011402 */
[----:B------:R-:W-:Y:S02]  /*0940*/  ISETP.NE.AND.EX P1, PT, RZ, c[0x0][0x17c], PT, P1 ;  /* 0x00005f00ff007a0c */ /* 0x000fe40003f25310 */
[----:B------:R-:W-:Y:S02]  /*0950*/  ISETP.NE.AND.EX P2, PT, RZ, c[0x0][0x184], PT, P2 ;  /* 0x00006100ff007a0c */ /* 0x000fe40003f45320 */
[----:B------:R-:W-:-:S04]  /*0960*/  LEA.HI R3, R3, R2, RZ, 0x3 ;  /* 0x0000000203037211 */ /* 0x000fc800078f18ff */
[----:B------:R-:W-:-:S05]  /*0970*/  LEA.HI.SX32 R26, R3, R52, 0x1d ;  /* 0x00000034031a7211 */ /* 0x000fca00078feaff */
[C---:B------:R-:W-:Y:S01]  /*0980*/  IMAD.WIDE.U32 R40, R26.reuse, R149, c[0x0][0x170] ;  /* 0x00005c001a287625 */ /* 0x040fe200078e0095 */
[C---:B------:R-:W-:Y:S02]  /*0990*/  @P1 LEA R2, P3, R26.reuse, c[0x0][0x178], 0x4 ;  /* 0x00005e001a021a11 */ /* 0x040fe400078620ff */
[C---:B------:R-:W-:Y:S02]  /*09a0*/  @P2 LEA R4, P4, R26.reuse, c[0x0][0x180], 0x4 ;  /* 0x000060001a042a11 */ /* 0x040fe400078820ff */
[C---:B------:R-:W-:Y:S01]  /*09b0*/  @P1 LEA.HI.X R3, R26.reuse, c[0x0][0x17c], RZ, 0x4, P3 ;  /* 0x00005f001a031a11 */ /* 0x040fe200018f24ff */
[----:B------:R-:W2:Y:S01]  /*09c0*/  LDG.E.128 R40, [R40.64] ;  /* 0x0000000428287981 */ /* 0x000ea2000c1e1d00 */
[----:B------:R-:W-:-:S03]  /*09d0*/  @P2 LEA.HI.X R5, R26, c[0x0][0x184], RZ, 0x4, P4 ;  /* 0x000061001a052a11 */ /* 0x000fc600020f24ff */
[----:B------:R0:W5:Y:S04]  /*09e0*/  @P1 LDG.E.128 R28, [R2.64] ;  /* 0x00000004021c1981 */ /* 0x000168000c1e1d00 */
        /* <DEDUP_REMOVED lines=10> */
.L_x_122:
[----:B-----5:R-:W-:-:S05]  /*0a90*/  PRMT R2, RZ, 0x5410, R32 ;  /* 0x00005410ff027816 */ /* 0x020fca0000000020 */
[----:B------:R-:W-:Y:S01]  /*0aa0*/  FADD.FTZ R45, R45, R2 ;  /* 0x000000022d2d7221 */ /* 0x000fe20000010000 */
[----:B------:R-:W-:Y:S05]  /*0ab0*/  BRA `(.L_x_123) ;  /* 0x0000004000007947 */ /* 0x000fea0003800000 */
.L_x_121:
[----:B0----5:R-:W-:-:S05]  /*0ac0*/  PRMT R2, RZ, 0x5410, R28 ;  /* 0x00005410ff027816 */ /* 0x021fca000000001c */
[----:B------:R-:W-:Y:S01]  /*0ad0*/  FADD.FTZ R45, R45, R2 ;  /* 0x000000022d2d7221 */ /* 0x000fe20000010000 */
[----:B------:R-:W-:-:S05]  /*0ae0*/  @P2 PRMT R2, RZ, 0x5410, R32 ;  /* 0x00005410ff022816 */ /* 0x000fca0000000020 */
[----:B------:R-:W-:-:S05]  /*0af0*/  @P2 FADD.FTZ R45, R45, R2 ;  /* 0x000000022d2d2221 */ /* 0x000fca0000010000 */
.L_x_123:
[----:B------:R-:W-:-:S04]  /*0b00*/  F2FP.BF16.PACK_AB R2, RZ, R45 ;  /* 0x0000002dff02723e */ /* 0x000fc800000010ff */
[----:B------:R-:W-:Y:S02]  /*0b10*/  PRMT R36, R2, 0x7610, R36 ;  /* 0x0000761002247816 */ /* 0x000fe40000000024 */
.L_x_124:
[----:B------:R-:W-:Y:S01]  /*0b20*/  PRMT R47, RZ, 0x7610, R40 ;  /* 0x00007610ff2f7816 */ /* 0x000fe20000000028 */
[----:B------:R-:W-:Y:S05]  /*0b30*/  @P3 BRA `(.L_x_125) ;  /* 0x0000008000003947 */ /* 0x000fea0003800000 */
[----:B------:R-:W-:-:S04]  /*0b40*/  ISETP.NE.U32.AND P4, PT, RZ, c[0x0][0x180], PT ;  /* 0x00006000ff007a0c */ /* 0x000fc80003f85070 */
[----:B------:R-:W-:-:S13]  /*0b50*/  ISETP.NE.AND.EX P4, PT, RZ, c[0x0][0x184], PT, P4 ;  /* 0x00006100ff007a0c */ /* 0x000fda0003f85340 */
[----:B------:R-:W-:Y:S05]  /*0b60*/  @P4 BRA `(.L_x_126) ;  /* 0x0000002000004947 */ /* 0x000fea0003800000 */
[----:B------:R-:W-:Y:S05]  /*0b70*/  @P0 BRA `(.L_x_127) ;  /* 0x0000008000000947 */ /* 0x000fea0003800000 */
[----:B------:R-:W-:Y:S05]  /*0b80*/  BRA `(.L_x_128) ;  /* 0x0000009000007947 */ /* 0x000fea0003800000 */
.L_x_126:
[----:B-----5:R-:W-:-:S05]  /*0b90*/  PRMT R2, RZ, 0x7610, R32 ;  /* 0x00007610ff027816 */ /* 0x020fca0000000020 */
[----:B------:R-:W-:Y:S01]  /*0ba0*/  FADD.FTZ R47, R47, R2 ;  /* 0x000000022f2f7221 */ /* 0x000fe20000010000 */
[----:B------:R-:W-:Y:S05]  /*0bb0*/  BRA `(.L_x_127) ;  /* 0x0000004000007947 */ /* 0x000fea0003800000 */
.L_x_125:
[----:B-----5:R-:W-:-:S05]  /*0bc0*/  PRMT R2, RZ, 0x7610, R28 ;  /* 0x00007610ff027816 */ /* 0x020fca000000001c */
[----:B------:R-:W-:Y:S01]  /*0bd0*/  FADD.FTZ R47, R47, R2 ;  /* 0x000000022f2f7221 */ /* 0x000fe20000010000 */
[----:B------:R-:W-:-:S05]  /*0be0*/  @P2 PRMT R2, RZ, 0x7610, R32 ;  /* 0x00007610ff022816 */ /* 0x000fca0000000020 */
[----:B------:R-:W-:-:S05]  /*0bf0*/  @P2 FADD.FTZ R47, R47, R2 ;  /* 0x000000022f2f2221 */ /* 0x000fca0000010000 */
.L_x_127:
[----:B------:R-:W-:-:S04]  /*0c00*/  F2FP.BF16.PACK_AB R2, RZ, R47 ;  /* 0x0000002fff02723e */ /* 0x000fc800000010ff */
[----:B------:R-:W-:Y:S02]  /*0c10*/  PRMT R36, R36, 0x5410, R2 ;  /* 0x0000541024247816 */ /* 0x000fe40000000002 */
.L_x_128:
[----:B------:R-:W-:Y:S01]  /*0c20*/  PRMT R49, RZ, 0x5410, R41 ;  /* 0x00005410ff317816 */ /* 0x000fe20000000029 */
[----:B------:R-:W-:Y:S05]  /*0c30*/  @P3 BRA `(.L_x_129) ;  /* 0x0000008000003947 */ /* 0x000fea0003800000 */
[----:B------:R-:W-:-:S04]  /*0c40*/  ISETP.NE.U32.AND P4, PT, RZ, c[0x0][0x180], PT ;  /* 0x00006000ff007a0c */ /* 0x000fc80003f85070 */
[----:B------:R-:W-:-:S13]  /*0c50*/  ISETP.NE.AND.EX P4, PT, RZ, c[0x0][0x184], PT, P4 ;  /* 0x00006100ff007a0c */ /* 0x000fda0003f85340 */
[----:B------:R-:W-:Y:S05]  /*0c60*/  @P4 BRA `(.L_x_130) ;  /* 0x0000002000004947 */ /* 0x000fea0003800000 */
[----:B------:R-:W-:Y:S05]  /*0c70*/  @P0 BRA `(.L_x_131) ;  /* 0x0000008000000947 */ /* 0x000fea0003800000 */
[----:B------:R-:W-:Y:S05]  /*0c80*/  BRA `(.L_x_132) ;  /* 0x0000009000007947 */ /* 0x000fea0003800000 */
.L_x_130:
[----:B-----5:R-:W-:-:S05]  /*0c90*/  PRMT R2, RZ, 0x5410, R33 ;  /* 0x00005410ff027816 */ /* 0x020fca0000000021 */
[----:B------:R-:W-:Y:S01]  /*0ca0*/  FADD.FTZ R49, R49, R2 ;  /* 0x0000000231317221 */ /* 0x000fe20000010000 */
[----:B------:R-:W-:Y:S05]  /*0cb0*/  BRA `(.L_x_131) ;  /* 0x0000004000007947 */ /* 0x000fea0003800000 */
.L_x_129:
[----:B-----5:R-:W-:-:S05]  /*0cc0*/  PRMT R2, RZ, 0x5410, R29 ;  /* 0x00005410ff027816 */ /* 0x020fca000000001d */
[----:B------:R-:W-:Y:S01]  /*0cd0*/  FADD.FTZ R49, R49, R2 ;  /* 0x0000000231317221 */ /* 0x000fe20000010000 */
[----:B------:R-:W-:-:S05]  /*0ce0*/  @P2 PRMT R2, RZ, 0x5410, R33 ;  /* 0x00005410ff022816 */ /* 0x000fca0000000021 */
[----:B------:R-:W-:-:S05]  /*0cf0*/  @P2 FADD.FTZ R49, R49, R2 ;  /* 0x0000000231312221 */ /* 0x000fca0000010000 */
.L_x_131:
[----:B------:R-:W-:-:S04]  /*0d00*/  F2FP.BF16.PACK_AB R2, RZ, R49 ;  /* 0x00000031ff02723e */ /* 0x000fc800000010ff */
[----:B------:R-:W-:Y:S02]  /*0d10*/  PRMT R37, R2, 0x7610, R37 ;  /* 0x0000761002257816 */ /* 0x000fe40000000025 */
.L_x_132:
[----:B------:R-:W-:Y:S01]  /*0d20*/  PRMT R51, RZ, 0x7610, R41 ;  /* 0x00007610ff337816 */ /* 0x000fe20000000029 */
[----:B------:R-:W-:Y:S05]  /*0d30*/  @P3 BRA `(.L_x_133) ;  /* 0x0000008000003947 */ /* 0x000fea0003800000 */
[----:B------:R-:W-:-:S04]  /*0d40*/  ISETP.NE.U32.AND P4, PT, RZ, c[0x0][0x180], PT ;  /* 0x00006000ff007a0c */ /* 0x000fc80003f85070 */
[----:B------:R-:W-:-:S13]  /*0d50*/  ISETP.NE.AND.EX P4, PT, RZ, c[0x0][0x184], PT, P4 ;  /* 0x00006100ff007a0c */ /* 0x000fda0003f85340 */
[----:B------:R-:W-:Y:S05]  /*0d60*/  @P4 BRA `(.L_x_134) ;  /* 0x0000002000004947 */ /* 0x000fea0003800000 */
[----:B------:R-:W-:Y:S05]  /*0d70*/  @P0 BRA `(.L_x_135) ;  /* 0x0000008000000947 */ /* 0x000fea0003800000 */
[----:B------:R-:W-:Y:S05]  /*0d80*/  BRA `(.L_x_136) ;  /* 0x0000009000007947 */ /* 0x000fea0003800000 */
.L_x_134:
[----:B-----5:R-:W-:-:S05]  /*0d90*/  PRMT R2, RZ, 0x7610, R33 ;  /* 0x00007610ff027816 */ /* 0x020fca0000000021 */
[----:B------:R-:W-:Y:S01]  /*0da0*/  FADD.FTZ R51, R51, R2 ;  /* 0x0000000233337221 */ /* 0x000fe20000010000 */
[----:B------:R-:W-:Y:S05]  /*0db0*/  BRA `(.L_x_135) ;  /* 0x0000004000007947 */ /* 0x000fea0003800000 */
.L_x_133:
[----:B-----5:R-:W-:-:S05]  /*0dc0*/  PRMT R2, RZ, 0x7610, R29 ;  /* 0x00007610ff027816 */ /* 0x020fca000000001d */
[----:B------:R-:W-:Y:S01]  /*0dd0*/  FADD.FTZ R51, R51, R2 ;  /* 0x0000000233337221 */ /* 0x000fe20000010000 */
[----:B------:R-:W-:-:S05]  /*0de0*/  @P2 PRMT R2, RZ, 0x7610, R33 ;  /* 0x00007610ff022816 */ /* 0x000fca0000000021 */
[----:B------:R-:W-:-:S05]  /*0df0*/  @P2 FADD.FTZ R51, R51, R2 ;  /* 0x0000000233332221 */ /* 0x000fca0000010000 */
.L_x_135:
[----:B------:R-:W-:-:S04]  /*0e00*/  F2FP.BF16.PACK_AB R2, RZ, R51 ;  /* 0x00000033ff02723e */ /* 0x000fc800000010ff */
[----:B------:R-:W-:Y:S02]  /*0e10*/  PRMT R37, R37, 0x5410, R2 ;  /* 0x0000541025257816 */ /* 0x000fe40000000002 */
.L_x_136:
[----:B------:R-:W-:Y:S01]  /*0e20*/  PRMT R133, RZ, 0x5410, R42 ;  /* 0x00005410ff857816 */ /* 0x000fe2000000002a */
[----:B------:R-:W-:Y:S05]  /*0e30*/  @P3 BRA `(.L_x_137) ;  /* 0x0000008000003947 */ /* 0x000fea0003800000 */
[----:B------:R-:W-:-:S04]  /*0e40*/  ISETP.NE.U32.AND P4, PT, RZ, c[0x0][0x180], PT ;  /* 0x00006000ff007a0c */ /* 0x000fc80003f85070 */
[----:B------:R-:W-:-:S13]  /*0e50*/  ISETP.NE.AND.EX P4, PT, RZ, c[0x0][0x184], PT, P4 ;  /* 0x00006100ff007a0c */ /* 0x000fda0003f85340 */
[----:B------:R-:W-:Y:S05]  /*0e60*/  @P4 BRA `(.L_x_138) ;  /* 0x0000002000004947 */ /* 0x000fea0003800000 */
[----:B------:R-:W-:Y:S05]  /*0e70*/  @P0 BRA `(.L_x_139) ;  /* 0x0000008000000947 */ /* 0x000fea0003800000 */
[----:B------:R-:W-:Y:S05]  /*0e80*/  BRA `(.L_x_140) ;  /* 0x0000009000007947 */ /* 0x000fea0003800000 */
.L_x_138:
[----:B-----5:R-:W-:-:S05]  /*0e90*/  PRMT R2, RZ, 0x5410, R34 ;  /* 0x00005410ff027816 */ /* 0x020fca0000000022 */
[----:B------:R-:W-:Y:S01]  /*0ea0*/  FADD.FTZ R133, R133, R2 ;  /* 0x0000000285857221 */ /* 0x000fe20000010000 */
[----:B------:R-:W-:Y:S05]  /*0eb0*/  BRA `(.L_x_139) ;  /* 0x0000004000007947 */ /* 0x000fea0003800000 */
.L_x_137:
[----:B-----5:R-:W-:-:S05]  /*0ec0*/  PRMT R2, RZ, 0x5410, R30 ;  /* 0x00005410ff027816 */ /* 0x020fca000000001e */
[----:B------:R-:W-:Y:S01]  /*0ed0*/  FADD.FTZ R133, R133, R2 ;  /* 0x0000000285857221 */ /* 0x000fe20000010000 */
[----:B------:R-:W-:-:S05]  /*0ee0*/  @P2 PRMT R2, RZ, 0x5410, R34 ;  /* 0x00005410ff022816 */ /* 0x000fca0000000022 */
[----:B------:R-:W-:-:S05]  /*0ef0*/  @P2 FADD.FTZ R133, R133, R2 ;  /* 0x0000000285852221 */ /* 0x000fca0000010000 */
.L_x_139:
[----:B------:R-:W-:-:S04]  /*0f00*/  F2FP.BF16.PACK_AB R2, RZ, R133 ;  /* 0x00000085ff02723e */ /* 0x000fc800000010ff */
[----:B------:R-:W-:Y:S02]  /*0f10*/  PRMT R38, R2, 0x7610, R38 ;  /* 0x0000761002267816 */ /* 0x000fe40000000026 */
.L_x_140:
[----:B------:R-:W-:Y:S01]  /*0f20*/  PRMT R135, RZ, 0x7610, R42 ;  /* 0x00007610ff877816 */ /* 0x000fe2000000002a */
[----:B------:R-:W-:Y:S05]  /*0f30*/  @P3 BRA `(.L_x_141) ;  /* 0x0000008000003947 */ /* 0x000fea0003800000 */
[----:B------:R-:W-:-:S04]  /*0f40*/  ISETP.NE.U32.AND P4, PT, RZ, c[0x0][0x180], PT ;  /* 0x00006000ff007a0c */ /* 0x000fc80003f85070 */
[----:B------:R-:W-:-:S13]  /*0f50*/  ISETP.NE.AND.EX P4, PT, RZ, c[0x0][0x184], PT, P4 ;  /* 0x00006100ff007a0c */ /* 0x000fda0003f85340 */
[----:B------:R-:W-:Y:S05]  /*0f60*/  @P4 BRA `(.L_x_142) ;  /* 0x0000002000004947 */ /* 0x000fea0003800000 */
[----:B------:R-:W-:Y:S05]  /*0f70*/  @P0 BRA `(.L_x_143) ;  /* 0x0000008000000947 */ /* 0x000fea0003800000 */
[----:B------:R-:W-:Y:S05]  /*0f80*/  BRA `(.L_x_144) ;  /* 0x0000009000007947 */ /* 0x000fea0003800000 */
.L_x_142:
[----:B-----5:R-:W-:-:S05]  /*0f90*/  PRMT R2, RZ, 0x7610, R34 ;  /* 0x00007610ff027816 */ /* 0x020fca0000000022 */
[----:B------:R-:W-:Y:S01]  /*0fa0*/  FADD.FTZ R135, R135, R2 ;  /* 0x0000000287877221 */ /* 0x000fe20000010000 */
[----:B------:R-:W-:Y:S05]  /*0fb0*/  BRA `(.L_x_143) ;  /* 0x0000004000007947 */ /* 0x000fea0003800000 */
.L_x_141:
[----:B-----5:R-:W-:-:S05]  /*0fc0*/  PRMT R2, RZ, 0x7610, R30 ;  /* 0x00007610ff027816 */ /* 0x020fca000000001e */
[----:B------:R-:W-:Y:S01]  /*0fd0*/  FADD.FTZ R135, R135, R2 ;  /* 0x0000000287877221 */ /* 0x000fe20000010000 */
[----:B------:R-:W-:-:S05]  /*0fe0*/  @P2 PRMT R2, RZ, 0x7610, R34 ;  /* 0x00007610ff022816 */ /* 0x000fca0000000022 */
[----:B------:R-:W-:-:S05]  /*0ff0*/  @P2 FADD.FTZ R135, R135, R2 ;  /* 0x0000000287872221 */ /* 0x000fca0000010000 */
.L_x_143:
[----:B------:R-:W-:-:S04]  /*1000*/  F2FP.BF16.PACK_AB R2, RZ, R135 ;  /* 0x00000087ff02723e */ /* 0x000fc800000010ff */
[----:B------:R-:W-:Y:S02]  /*1010*/  PRMT R38, R38, 0x5410, R2 ;  /* 0x0000541026267816 */ /* 0x000fe40000000002 */
.L_x_144:
[----:B------:R-:W-:Y:S01]  /*1020*/  PRMT R137, RZ, 0x5410, R43 ;  /* 0x00005410ff897816 */ /* 0x000fe2000000002b */
[----:B------:R-:W-:Y:S05]  /*1030*/  @P3 BRA `(.L_x_145) ;  /* 0x0000008000003947 */ /* 0x000fea0003800000 */
[----:B------:R-:W-:-:S04]  /*1040*/  ISETP.NE.U32.AND P4, PT, RZ, c[0x0][0x180], PT ;  /* 0x00006000ff007a0c */ /* 0x000fc80003f85070 */
[----:B------:R-:W-:-:S13]  /*1050*/  ISETP.NE.AND.EX P4, PT, RZ, c[0x0][0x184], PT, P4 ;  /* 0x00006100ff007a0c */ /* 0x000fda0003f85340 */
[----:B------:R-:W-:Y:S05]  /*1060*/  @P4 BRA `(.L_x_146) ;  /* 0x0000002000004947 */ /* 0x000fea0003800000 */
[----:B------:R-:W-:Y:S05]  /*1070*/  @P0 BRA `(.L_x_147) ;  /* 0x0000008000000947 */ /* 0x000fea0003800000 */
[----:B------:R-:W-:Y:S05]  /*1080*/  BRA `(.L_x_148) ;  /* 0x0000009000007947 */ /* 0x000fea0003800000 */
.L_x_146:
[----:B-----5:R-:W-:-:S05]  /*1090*/  PRMT R2, RZ, 0x5410, R35 ;  /* 0x00005410ff027816 */ /* 0x020fca0000000023 */
[----:B------:R-:W-:Y:S01]  /*10a0*/  FADD.FTZ R137, R137, R2 ;  /* 0x0000000289897221 */ /* 0x000fe20000010000 */
[----:B------:R-:W-:Y:S05]  /*10b0*/  BRA `(.L_x_147) ;  /* 0x0000004000007947 */ /* 0x000fea0003800000 */
.L_x_145:
[----:B-----5:R-:W-:-:S05]  /*10c0*/  PRMT R2, RZ, 0x5410, R31 ;  /* 0x00005410ff027816 */ /* 0x020fca000000001f */
[----:B------:R-:W-:Y:S01]  /*10d0*/  FADD.FTZ R137, R137, R2 ;  /* 0x0000000289897221 */ /* 0x000fe20000010000 */
[----:B------:R-:W-:-:S05]  /*10e0*/  @P2 PRMT R2, RZ, 0x5410, R35 ;  /* 0x00005410ff022816 */ /* 0x000fca0000000023 */
[----:B------:R-:W-:-:S05]  /*10f0*/  @P2 FADD.FTZ R137, R137, R2 ;  /* 0x0000000289892221 */ /* 0x000fca0000010000 */
.L_x_147:
[----:B------:R-:W-:-:S04]  /*1100*/  F2FP.BF16.PACK_AB R2, RZ, R137 ;  /* 0x00000089ff02723e */ /* 0x000fc800000010ff */
[----:B------:R-:W-:Y:S02]  /*1110*/  PRMT R39, R2, 0x7610, R39 ;  /* 0x0000761002277816 */ /* 0x000fe40000000027 */
.L_x_148:
[----:B------:R-:W-:Y:S01]  /*1120*/  PRMT R139, RZ, 0x7610, R43 ;  /* 0x00007610ff8b7816 */ /* 0x000fe2000000002b */
[----:B------:R-:W-:Y:S05]  /*1130*/  @P3 BRA `(.L_x_149) ;  /* 0x0000008000003947 */ /* 0x000fea0003800000 */
[----:B------:R-:W-:-:S04]  /*1140*/  ISETP.NE.U32.AND P4, PT, RZ, c[0x0][0x180], PT ;  /* 0x00006000ff007a0c */ /* 0x000fc80003f85070 */
[----:B------:R-:W-:-:S13]  /*1150*/  ISETP.NE.AND.EX P4, PT, RZ, c[0x0][0x184], PT, P4 ;  /* 0x00006100ff007a0c */ /* 0x000fda0003f85340 */
[----:B------:R-:W-:Y:S05]  /*1160*/  @P4 BRA `(.L_x_150) ;  /* 0x0000002000004947 */ /* 0x000fea0003800000 */
[----:B------:R-:W-:Y:S05]  /*1170*/  @P0 BRA `(.L_x_151) ;  /* 0x0000008000000947 */ /* 0x000fea0003800000 */
[----:B------:R-:W-:Y:S05]  /*1180*/  BRA `(.L_x_152) ;  /* 0x0000009000007947 */ /* 0x000fea0003800000 */
.L_x_150:
[----:B-----5:R-:W-:-:S05]  /*1190*/  PRMT R2, RZ, 0x7610, R35 ;  /* 0x00007610ff027816 */ /* 0x020fca0000000023 */
[----:B------:R-:W-:Y:S01]  /*11a0*/  FADD.FTZ R139, R139, R2 ;  /* 0x000000028b8b7221 */ /* 0x000fe20000010000 */
[----:B------:R-:W-:Y:S05]  /*11b0*/  BRA `(.L_x_151) ;  /* 0x0000004000007947 */ /* 0x000fea0003800000 */
.L_x_149:
[----:B-----5:R-:W-:-:S05]  /*11c0*/  PRMT R2, RZ, 0x7610, R31 ;  /* 0x00007610ff027816 */ /* 0x020fca000000001f */
[----:B------:R-:W-:Y:S01]  /*11d0*/  FADD.FTZ R139, R139, R2 ;  /* 0x000000028b8b7221 */ /* 0x000fe20000010000 */
[----:B------:R-:W-:-:S05]  /*11e0*/  @P2 PRMT R2, RZ, 0x7610, R35 ;  /* 0x00007610ff022816 */ /* 0x000fca0000000023 */
[----:B------:R-:W-:-:S05]  /*11f0*/  @P2 FADD.FTZ R139, R139, R2 ;  /* 0x000000028b8b2221 */ /* 0x000fca0000010000 */
.L_x_151:
[----:B------:R-:W-:-:S04]  /*1200*/  F2FP.BF16.PACK_AB R2, RZ, R139 ;  /* 0x0000008bff02723e */ /* 0x000fc800000010ff */
[----:B------:R-:W-:Y:S02]  /*1210*/  PRMT R39, R39, 0x5410, R2 ;  /* 0x0000541027277816 */ /* 0x000fe40000000002 */
.L_x_152:
[C---:B------:R-:W-:Y:S02]  /*1220*/  IADD3 R50, R26.reuse, 0x100, RZ ;  /* 0x000001001a327810 */ /* 0x040fe40007ffe0ff */
[----:B------:R-:W-:Y:S02]  /*1230*/  @P0 LEA R2, P4, R26, c[0x0][0x188], 0x4 ;  /* 0x000062001a020a11 */ /* 0x000fe400078820ff */
[C---:B------:R-:W-:Y:S01]  /*1240*/  @P2 LEA R140, P5, R50.reuse, c[0x0][0x180], 0x4 ;  /* 0x00006000328c2a11 */ /* 0x040fe200078a20ff */
[----:B------:R-:W-:Y:S01]  /*1250*/  IMAD.WIDE.U32 R40, R50, R149, c[0x0][0x170] ;  /* 0x00005c0032287625 */ /* 0x000fe200078e0095 */
[----:B------:R-:W-:Y:S02]  /*1260*/  @P0 LEA.HI.X R3, R26, c[0x0][0x18c], RZ, 0x4, P4 ;  /* 0x000063001a030a11 */ /* 0x000fe400020f24ff */
[C---:B------:R-:W-:Y:S02]  /*1270*/  @P1 LEA R4, P4, R50.reuse, c[0x0][0x178], 0x4 ;  /* 0x00005e0032041a11 */ /* 0x040fe400078820ff */
[C---:B------:R-:W-:Y:S01]  /*1280*/  @P2 LEA.HI.X R141, R50.reuse, c[0x0][0x184], RZ, 0x4, P5 ;  /* 0x00006100328d2a11 */ /* 0x040fe200028f24ff */
[----:B------:R0:W-:Y:S01]  /*1290*/  @P0 STG.E.128 [R2.64], R36 ;  /* 0x0000002402000986 */ /* 0x0001e2000c101d04 */
[----:B------:R-:W-:-:S03]  /*12a0*/  @P1 LEA.HI.X R5, R50, c[0x0][0x17c], RZ, 0x4, P4 ;  /* 0x00005f0032051a11 */ /* 0x000fc600020f24ff */
[----:B------:R-:W2:Y:S04]  /*12b0*/  LDG.E.128 R40, [R40.64] ;  /* 0x0000000428287981 */ /* 0x000ea8000c1e1d00 */
[----:B-----5:R0:W5:Y:S04]  /*12c0*/  @P1 LDG.E.128 R28, [R4.64] ;  /* 0x00000004041c1981 */ /* 0x020168000c1e1d00 */
[----:B------:R2:W5:Y:S02]  /*12d0*/  @P2 LDG.E.128 R32, [R140.64] ;  /* 0x000000048c202981 */ /* 0x000564000c1e1d00 */
[----:B--2---:R-:W-:Y:S01]  /*12e0*/  PRMT R141, RZ, 0x5410, R40 ;  /* 0x00005410ff8d7816 */ /* 0x004fe20000000028 */
[----:B------:R-:W-:Y:S05]  /*12f0*/  @P3 BRA `(.L_x_153) ;  /* 0x0000008000003947 */ /* 0x000fea0003800000 */
[----:B0-----:R-:W-:-:S04]  /*1300*/  ISETP.NE.U32.AND P4, PT, RZ, c[0x0][0x180], PT ;  /* 0x00006000ff007a0c */ /* 0x001fc80003f85070 */
[----:B------:R-:W-:-:S13]  /*1310*/  ISETP.NE.AND.EX P4, PT, RZ, c[0x0][0x184], PT, P4 ;  /* 0x00006100ff007a0c */ /* 0x000fda0003f85340 */
[----:B------:R-:W-:Y:S05]  /*1320*/  @P4 BRA `(.L_x_154) ;  /* 0x0000002000004947 */ /* 0x000fea0003800000 */
[----:B------:R-:W-:Y:S05]  /*1330*/  @P0 BRA `(.L_x_155) ;  /* 0x0000008000000947 */ /* 0x000fea0003800000 */
[----:B------:R-:W-:Y:S05]  /*1340*/  BRA `(.L_x_156) ;  /* 0x0000009000007947 */ /* 0x000fea0003800000 */
.L_x_154:
[----:B-----5:R-:W-:-:S05]  /*1350*/  PRMT R2, RZ, 0x5410, R32 ;  /* 0x00005410ff027816 */ /* 0x020fca0000000020 */
[----:B------:R-:W-:Y:S01]  /*1360*/  FADD.FTZ R141, R2, R141 ;  /* 0x0000008d028d7221 */ /* 0x000fe20000010000 */
[----:B------:R-:W-:Y:S05]  /*1370*/  BRA `(.L_x_155) ;  /* 0x0000004000007947 */ /* 0x000fea0003800000 */
.L_x_153:
[----:B0----5:R-:W-:-:S05]  /*1380*/  PRMT R2, RZ, 0x5410, R28 ;  /* 0x00005410ff027816 */ /* 0x021fca000000001c */
[----:B------:R-:W-:Y:S01]  /*1390*/  FADD.FTZ R141, R2, R141 ;  /* 0x0000008d028d7221 */ /* 0x000fe20000010000 */
[----:B------:R-:W-:-:S05]  /*13a0*/  @P2 PRMT R2, RZ, 0x5410, R32 ;  /* 0x00005410ff022816 */ /* 0x000fca0000000020 */
[----:B------:R-:W-:-:S05]  /*13b0*/  @P2 FADD.FTZ R141, R2, R141 ;  /* 0x0000008d028d2221 */ /* 0x000fca0000010000 */
.L_x_155:
[----:B------:R-:W-:-:S04]  /*13c0*/  F2FP.BF16.PACK_AB R2, RZ, R141 ;  /* 0x0000008dff02723e */ /* 0x000fc800000010ff */
[----:B------:R-:W-:Y:S02]  /*13d0*/  PRMT R36, R2, 0x7610, R36 ;  /* 0x0000761002247816 */ /* 0x000fe40000000024 */
.L_x_156:
[----:B------:R-:W-:Y:S01]  /*13e0*/  PRMT R143, RZ, 0x7610, R40 ;  /* 0x00007610ff8f7816 */ /* 0x000fe20000000028 */
[----:B------:R-:W-:Y:S05]  /*13f0*/  @P3 BRA `(.L_x_157) ;  /* 0x0000008000003947 */ /* 0x000fea0003800000 */
[----:B------:R-:W-:-:S04]  /*1400*/  ISETP.NE.U32.AND P4, PT, RZ, c[0x0][0x180], PT ;  /* 0x00006000ff007a0c */ /* 0x000fc80003f85070 */
[----:B------:R-:W-:-:S13]  /*1410*/  ISETP.NE.AND.EX P4, PT, RZ, c[0x0][0x184], PT, P4 ;  /* 0x00006100ff007a0c */ /* 0x000fda0003f85340 */
[----:B------:R-:W-:Y:S05]  /*1420*/  @P4 BRA `(.L_x_158) ;  /* 0x0000002000004947 */ /* 0x000fea0003800000 */
[----:B------:R-:W-:Y:S05]  /*1430*/  @P0 BRA `(.L_x_159) ;  /* 0x0000008000000947 */ /* 0x000fea0003800000 */
[----:B------:R-:W-:Y:S05]  /*1440*/  BRA `(.L_x_160) ;  /* 0x0000009000007947 */ /* 0x000fea0003800000 */
.L_x_158:
[----:B-----5:R-:W-:-:S05]  /*1450*/  PRMT R2, RZ, 0x7610, R32 ;  /* 0x00007610ff027816 */ /* 0x020fca0000000020 */
[----:B------:R-:W-:Y:S01]  /*1460*/  FADD.FTZ R143, R2, R143 ;  /* 0x0000008f028f7221 */ /* 0x000fe20000010000 */
[----:B------:R-:W-:Y:S05]  /*1470*/  BRA `(.L_x_159) ;  /* 0x0000004000007947 */ /* 0x000fea0003800000 */
.L_x_157:
[----:B-----5:R-:W-:-:S05]  /*1480*/  PRMT R2, RZ, 0x7610, R28 ;  /* 0x00007610ff027816 */ /* 0x020fca000000001c */
[----:B------:R-:W-:Y:S01]  /*1490*/  FADD.FTZ R143, R2, R143 ;  /* 0x0000008f028f7221 */ /* 0x000fe20000010000 */
[----:B------:R-:W-:-:S05]  /*14a0*/  @P2 PRMT R2, RZ, 0x7610, R32 ;  /* 0x00007610ff022816 */ /* 0x000fca0000000020 */
[----:B------:R-:W-:-:S05]  /*14b0*/  @P2 FADD.FTZ R143, R2, R143 ;  /* 0x0000008f028f2221 */ /* 0x000fca0000010000 */
.L_x_159:
[----:B------:R-:W-:-:S04]  /*14c0*/  F2FP.BF16.PACK_AB R2, RZ, R143 ;  /* 0x0000008fff02723e */ /* 0x000fc800000010ff */
[----:B------:R-:W-:Y:S02]  /*14d0*/  PRMT R36, R36, 0x5410, R2 ;  /* 0x0000541024247816 */ /* 0x000fe40000000002 */
.L_x_160:
[----:B------:R-:W-:Y:S01]  /*14e0*/  PRMT R145, RZ, 0x5410, R41 ;  /* 0x00005410ff917816 */ /* 0x000fe20000000029 */
[----:B------:R-:W-:Y:S05]  /*14f0*/  @P3 BRA `(.L_x_161) ;  /* 0x0000008000003947 */ /* 0x000fea0003800000 */
[----:B------:R-:W-:-:S04]  /*1500*/  ISETP.NE.U32.AND P4, PT, RZ, c[0x0][0x180], PT ;  /* 0x00006000ff007a0c */ /* 0x000fc80003f85070 */
[----:B------:R-:W-:-:S13]  /*1510*/  ISETP.NE.AND.EX P4, PT, RZ, c[0x0][0x184], PT, P4 ;  /* 0x00006100ff007a0c */ /* 0x000fda0003f85340 */
[----:B------:R-:W-:Y:S05]  /*1520*/  @P4 BRA `(.L_x_162) ;  /* 0x0000002000004947 */ /* 0x000fea0003800000 */
[----:B------:R-:W-:Y:S05]  /*1530*/  @P0 BRA `(.L_x_163) ;  /* 0x0000008000000947 */ /* 0x000fea0003800000 */
[----:B------:R-:W-:Y:S05]  /*1540*/  BRA `(.L_x_164) ;  /* 0x0000009000007947 */ /* 0x000fea0003800000 */
.L_x_162:
[----:B-----5:R-:W-:-:S05]  /*1550*/  PRMT R2, RZ, 0x5410, R33 ;  /* 0x00005410ff027816 */ /* 0x020fca0000000021 */
[----:B------:R-:W-:Y:S01]  /*1560*/  FADD.FTZ R145, R2, R145 ;  /* 0x0000009102917221 */ /* 0x000fe20000010000 */
[----:B------:R-:W-:Y:S05]  /*1570*/  BRA `(.L_x_163) ;  /* 0x0000004000007947 */ /* 0x000fea0003800000 */
.L_x_161:
[----:B-----5:R-:W-:-:S05]  /*1580*/  PRMT R2, RZ, 0x5410, R29 ;  /* 0x00005410ff027816 */ /* 0x020fca000000001d */
[----:B------:R-:W-:Y:S01]  /*1590*/  FADD.FTZ R145, R2, R145 ;  /* 0x0000009102917221 */ /* 0x000fe20000010000 */
[----:B------:R-:W-:-:S05]  /*15a0*/  @P2 PRMT R2, RZ, 0x5410, R33 ;  /* 0x00005410ff022816 */ /* 0x000fca0000000021 */
[----:B------:R-:W-:-:S05]  /*15b0*/  @P2 FADD.FTZ R145, R2, R145 ;  /* 0x0000009102912221 */ /* 0x000fca0000010000 */
.L_x_163:
[----:B------:R-:W-:-:S04]  /*15c0*/  F2FP.BF16.PACK_AB R2, RZ, R145 ;  /* 0x00000091ff02723e */ /* 0x000fc800000010ff */
[----:B------:R-:W-:Y:S02]  /*15d0*/  PRMT R37, R2, 0x7610, R37 ;  /* 0x0000761002257816 */ /* 0x000fe40000000025 */
.L_x_164:
[----:B------:R-:W-:Y:S01]  /*15e0*/  PRMT R147, RZ, 0x7610, R41 ;  /* 0x00007610ff937816 */ /* 0x000fe20000000029 */
[----:B------:R-:W-:Y:S05]  /*15f0*/  @P3 BRA `(.L_x_165) ;  /* 0x0000008000003947 */ /* 0x000fea0003800000 */
[----:B------:R-:W-:-:S04]  /*1600*/  ISETP.NE.U32.AND P4, PT, RZ, c[0x0][0x180], PT ;  /* 0x00006000ff007a0c */ /* 0x000fc80003f85070 */
[----:B------:R-:W-:-:S13]  /*1610*/  ISETP.NE.AND.EX P4, PT, RZ, c[0x0][0x184], PT, P4 ;  /* 0x00006100ff007a0c */ /* 0x000fda0003f85340 */
[----:B------:R-:W-:Y:S05]  /*1620*/  @P4 BRA `(.L_x_166) ;  /* 0x0000002000004947 */ /* 0x000fea0003800000 */
[----:B------:R-:W-:Y:S05]  /*1630*/  @P0 BRA `(.L_x_167) ;  /* 0x0000008000000947 */ /* 0x000fea0003800000 */
[----:B------:R-:W-:Y:S05]  /*1640*/  BRA `(.L_x_168) ;  /* 0x0000009000007947 */ /* 0x000fea0003800000 */
.L_x_166:
[----:B-----5:R-:W-:-:S05]  /*1650*/  PRMT R2, RZ, 0x7610, R33 ;  /* 0x00007610ff027816 */ /* 0x020fca0000000021 */
[----:B------:R-:W-:Y:S01]  /*1660*/  FADD.FTZ R147, R2, R147 ;  /* 0x0000009302937221 */ /* 0x000fe20000010000 */
[----:B------:R-:W-:Y:S05]  /*1670*/  BRA `(.L_x_167) ;  /* 0x0000004000007947 */ /* 0x000fea0003800000 */
.L_x_165:
[----:B-----5:R-:W-:-:S05]  /*1680*/  PRMT R2, RZ, 0x7610, R29 ;  /* 0x00007610ff027816 */ /* 0x020fca000000001d */
[----:B------:R-:W-:Y:S01]  /*1690*/  FADD.FTZ R147, R2, R147 ;  /* 0x0000009302937221 */ /* 0x000fe20000010000 */
[----:B------:R-:W-:-:S05]  /*16a0*/  @P2 PRMT R2, RZ, 0x7610, R33 ;  /* 0x00007610ff022816 */ /* 0x000fca0000000021 */
[----:B------:R-:W-:-:S05]  /*16b0*/  @P2 FADD.FTZ R147, R2, R147 ;  /* 0x0000009302932221 */ /* 0x000fca0000010000 */
.L_x_167:
[----:B------:R-:W-:-:S04]  /*16c0*/  F2FP.BF16.PACK_AB R2, RZ, R147 ;  /* 0x00000093ff02723e */ /* 0x000fc800000010ff */
[----:B------:R-:W-:Y:S02]  /*16d0*/  PRMT R37, R37, 0x5410, R2 ;  /* 0x0000541025257816 */ /* 0x000fe40000000002 */
.L_x_168:
[----:B------:R-:W-:Y:S01]  /*16e0*/  PRMT R151, RZ, 0x5410, R42 ;  /* 0x00005410ff977816 */ /* 0x000fe2000000002a */
[----:B------:R-:W-:Y:S05]  /*16f0*/  @P3 BRA `(.L_x_169) ;  /* 0x0000008000003947 */ /* 0x000fea0003800000 */
[----:B------:R-:W-:-:S04]  /*1700*/  ISETP.NE.U32.AND P4, PT, RZ, c[0x0][0x180], PT ;  /* 0x00006000ff007a0c */ /* 0x000fc80003f85070 */
[----:B------:R-:W-:-:S13]  /*1710*/  ISETP.NE.AND.EX P4, PT, RZ, c[0x0][0x184], PT, P4 ;  /* 0x00006100ff007a0c */ /* 0x000fda0003f85340 */
[----:B------:R-:W-:Y:S05]  /*1720*/  @P4 BRA `(.L_x_170) ;  /* 0x0000002000004947 */ /* 0x000fea0003800000 */
[----:B------:R-:W-:Y:S05]  /*1730*/  @P0 BRA `(.L_x_171) ;  /* 0x0000008000000947 */ /* 0x000fea0003800000 */
[----:B------:R-:W-:Y:S05]  /*1740*/  BRA `(.L_x_172) ;  /* 0x0000009000007947 */ /* 0x000fea0003800000 */
.L_x_170:
[----:B-----5:R-:W-:-:S05]  /*1750*/  PRMT R2, RZ, 0x5410, R34 ;  /* 0x00005410ff027816 */ /* 0x020fca0000000022 */
[----:B------:R-:W-:Y:S01]  /*1760*/  FADD.FTZ R151, R2, R151 ;  /* 0x0000009702977221 */ /* 0x000fe20000010000 */
[----:B------:R-:W-:Y:S05]  /*1770*/  BRA `(.L_x_171) ;  /* 0x0000004000007947 */ /* 0x000fea0003800000 */
.L_x_169:
[----:B-----5:R-:W-:-:S05]  /*1780*/  PRMT R2, RZ, 0x5410, R30 ;  /* 0x00005410ff027816 */ /* 0x020fca000000001e */
[----:B------:R-:W-:Y:S01]  /*1790*/  FADD.FTZ R151, R2, R151 ;  /* 0x0000009702977221 */ /* 0x000fe20000010000 */
[----:B------:R-:W-:-:S05]  /*17a0*/  @P2 PRMT R2, RZ, 0x5410, R34 ;  /* 0x00005410ff022816 */ /* 0x000fca0000000022 */
[----:B------:R-:W-:-:S05]  /*17b0*/  @P2 FADD.FTZ R151, R2, R151 ;  /* 0x0000009702972221 */ /* 0x000fca0000010000 */
.L_x_171:
[----:B------:R-:W-:-:S04]  /*17c0*/  F2FP.BF16.PACK_AB R2, RZ, R151 ;  /* 0x00000097ff02723e */ /* 0x000fc800000010ff */
[----:B------:R-:W-:Y:S02]  /*17d0*/  PRMT R38, R2, 0x7610, R38 ;  /* 0x0000761002267816 */ /* 0x000fe40000000026 */
.L_x_172:
[----:B------:R-:W-:Y:S01]  /*17e0*/  PRMT R153, RZ, 0x7610, R42 ;  /* 0x00007610ff997816 */ /* 0x000fe2000000002a */
[----:B------:R-:W-:Y:S05]  /*17f0*/  @P3 BRA `(.L_x_173) ;  /* 0x0000008000003947 */ /* 0x000fea0003800000 */
[----:B------:R-:W-:-:S04]  /*1800*/  ISETP.NE.U32.AND P4, PT, RZ, c[0x0][0x180], PT ;  /* 0x00006000ff007a0c */ /* 0x000fc80003f85070 */
[----:B------:R-:W-:-:S13]  /*1810*/  ISETP.NE.AND.EX P4, PT, RZ, c[0x0][0x184], PT, P4 ;  /* 0x00006100ff007a0c */ /* 0x000fda0003f85340 */
[----:B------:R-:W-:Y:S05]  /*1820*/  @P4 BRA `(.L_x_174) ;  /* 0x0000002000004947 */ /* 0x000fea0003800000 */
[----:B------:R-:W-:Y:S05]  /*1830*/  @P0 BRA `(.L_x_175) ;  /* 0x0000008000000947 */ /* 0x000fea0003800000 */
[----:B------:R-:W-:Y:S05]  /*1840*/  BRA `(.L_x_176) ;  /* 0x0000009000007947 */ /* 0x000fea0003800000 */
.L_x_174:
[----:B-----5:R-:W-:-:S05]  /*1850*/  PRMT R2, RZ, 0x7610, R34 ;  /* 0x00007610ff027816 */ /* 0x020fca0000000022 */
[----:B------:R-:W-:Y:S01]  /*1860*/  FADD.FTZ R153, R2, R153 ;  /* 0x0000009902997221 */ /* 0x000fe20000010000 */
[----:B------:R-:W-:Y:S05]  /*1870*/  BRA `(.L_x_175) ;  /* 0x0000004000007947 */ /* 0x000fea0003800000 */
.L_x_173:
[----:B-----5:R-:W-:-:S05]  /*1880*/  PRMT R2, RZ, 0x7610, R30 ;  /* 0x00007610ff027816 */ /* 0x020fca000000001e */
[----:B------:R-:W-:Y:S01]  /*1890*/  FADD.FTZ R153, R2, R153 ;  /* 0x0000009902997221 */ /* 0x000fe20000010000 */
[----:B------:R-:W-:-:S05]  /*18a0*/  @P2 PRMT R2, RZ, 0x7610, R34 ;  /* 0x00007610ff022816 */ /* 0x000fca0000000022 */
[----:B------:R-:W-:-:S05]  /*18b0*/  @P2 FADD.FTZ R153, R2, R153 ;  /* 0x0000009902992221 */ /* 0x000fca0000010000 */
.L_x_175:
[----:B------:R-:W-:-:S04]  /*18c0*/  F2FP.BF16.PACK_AB R2, RZ, R153 ;  /* 0x00000099ff02723e */ /* 0x000fc800000010ff */
[----:B------:R-:W-:Y:S02]  /*18d0*/  PRMT R38, R38, 0x5410, R2 ;  /* 0x0000541026267816 */ /* 0x000fe40000000002 */
.L_x_176:
[----:B------:R-:W-:Y:S01]  /*18e0*/  PRMT R155, RZ, 0x5410, R43 ;  /* 0x00005410ff9b7816 */ /* 0x000fe2000000002b */
[----:B------:R-:W-:Y:S05]  /*18f0*/  @P3 BRA `(.L_x_177) ;  /* 0x0000008000003947 */ /* 0x000fea0003800000 */
[----:B------:R-:W-:-:S04]  /*1900*/  ISETP.NE.U32.AND P4, PT, RZ, c[0x0][0x180], PT ;  /* 0x00006000ff007a0c */ /* 0x000fc80003f85070 */
[----:B------:R-:W-:-:S13]  /*1910*/  ISETP.NE.AND.EX P4, PT, RZ, c[0x0][0x184], PT, P4 ;  /* 0x00006100ff007a0c */ /* 0x000fda0003f85340 */
[----:B------:R-:W-:Y:S05]  /*1920*/  @P4 BRA `(.L_x_178) ;  /* 0x0000002000004947 */ /* 0x000fea0003800000 */
[----:B------:R-:W-:Y:S05]  /*1930*/  @P0 BRA `(.L_x_179) ;  /* 0x0000008000000947 */ /* 0x000fea0003800000 */
[----:B------:R-:W-:Y:S05]  /*1940*/  BRA `(.L_x_180) ;  /* 0x0000009000007947 */ /* 0x000fea0003800000 */
.L_x_178:
[----:B-----5:R-:W-:-:S05]  /*1950*/  PRMT R2, RZ, 0x5410, R35 ;  /* 0x00005410ff027816 */ /* 0x020fca0000000023 */
[----:B------:R-:W-:Y:S01]  /*1960*/  FADD.FTZ R155, R2, R155 ;  /* 0x0000009b029b7221 */ /* 0x000fe20000010000 */
[----:B------:R-:W-:Y:S05]  /*1970*/  BRA `(.L_x_179) ;  /* 0x0000004000007947 */ /* 0x000fea0003800000 */
.L_x_177:
[----:B-----5:R-:W-:-:S05]  /*1980*/  PRMT R2, RZ, 0x5410, R31 ;  /* 0x00005410ff027816 */ /* 0x020fca000000001f */
[----:B------:R-:W-:Y:S01]  /*1990*/  FADD.FTZ R155, R2, R155 ;  /* 0x0000009b029b7221 */ /* 0x000fe20000010000 */
[----:B------:R-:W-:-:S05]  /*19a0*/  @P2 PRMT R2, RZ, 0x5410, R35 ;  /* 0x00005410ff022816 */ /* 0x000fca0000000023 */
[----:B------:R-:W-:-:S05]  /*19b0*/  @P2 FADD.FTZ R155, R2, R155 ;  /* 0x0000009b029b2221 */ /* 0x000fca0000010000 */
.L_x_179:
[----:B------:R-:W-:-:S04]  /*19c0*/  F2FP.BF16.PACK_AB R2, RZ, R155 ;  /* 0x0000009bff02723e */ /* 0x000fc800000010ff */
[----:B------:R-:W-:Y:S02]  /*19d0*/  PRMT R39, R2, 0x7610, R39 ;  /* 0x0000761002277816 */ /* 0x000fe40000000027 */
.L_x_180:
[----:B------:R-:W-:Y:S01]  /*19e0*/  PRMT R157, RZ, 0x7610, R43 ;  /* 0x00007610ff9d7816 */ /* 0x000fe2000000002b */
[----:B------:R-:W-:Y:S05]  /*19f0*/  @P3 BRA `(.L_x_181) ;  /* 0x0000008000003947 */ /* 0x000fea0003800000 */
[----:B------:R-:W-:-:S04]  /*1a00*/  ISETP.NE.U32.AND P4, PT, RZ, c[0x0][0x180], PT ;  /* 0x00006000ff007a0c */ /* 0x000fc80003f85070 */
[----:B------:R-:W-:-:S13]  /*1a10*/  ISETP.NE.AND.EX P4, PT, RZ, c[0x0][0x184], PT, P4 ;  /* 0x00006100ff007a0c */ /* 0x000fda0003f85340 */
[----:B------:R-:W-:Y:S05]  /*1a20*/  @P4 BRA `(.L_x_182) ;  /* 0x0000002000004947 */ /* 0x000fea0003800000 */
[----:B------:R-:W-:Y:S05]  /*1a30*/  @P0 BRA `(.L_x_183) ;  /* 0x0000008000000947 */ /* 0x000fea0003800000 */
[----:B------:R-:W-:Y:S05]  /*1a40*/  BRA `(.L_x_184) ;  /* 0x0000009000007947 */ /* 0x000fea0003800000 */
.L_x_182:
[----:B-----5:R-:W-:-:S05]  /*1a50*/  PRMT R2, RZ, 0x7610, R35 ;  /* 0x00007610ff027816 */ /* 0x020fca0000000023 */
[----:B------:R-:W-:Y:S01]  /*1a60*/  FADD.FTZ R157, R2, R157 ;  /* 0x0000009d029d7221 */ /* 0x000fe20000010000 */
[----:B------:R-:W-:Y:S05]  /*1a70*/  BRA `(.L_x_183) ;  /* 0x0000004000007947 */ /* 0x000fea0003800000 */
.L_x_181:
[----:B-----5:R-:W-:-:S05]  /*1a80*/  PRMT R2, RZ, 0x7610, R31 ;  /* 0x00007610ff027816 */ /* 0x020fca000000001f */
[----:B------:R-:W-:Y:S01]  /*1a90*/  FADD.FTZ R157, R2, R157 ;  /* 0x0000009d029d7221 */ /* 0x000fe20000010000 */
[----:B------:R-:W-:-:S05]  /*1aa0*/  @P2 PRMT R2, RZ, 0x7610, R35 ;  /* 0x00007610ff022816 */ /* 0x000fca0000000023 */
[----:B------:R-:W-:-:S05]  /*1ab0*/  @P2 FADD.FTZ R157, R2, R157 ;  /* 0x0000009d029d2221 */ /* 0x000fca0000010000 */
.L_x_183:
[----:B------:R-:W-:-:S04]  /*1ac0*/  F2FP.BF16.PACK_AB R2, RZ, R157 ;  /* 0x0000009dff02723e */ /* 0x000fc800000010ff */
[----:B------:R-:W-:Y:S02]  /*1ad0*/  PRMT R39, R39, 0x5410, R2 ;  /* 0x0000541027277816 */ /* 0x000fe40000000002 */
.L_x_184:
[----:B------:R-:W-:Y:S02]  /*1ae0*/  IADD3 R124, R26, 0x200, RZ ;  /* 0x000002001a7c7810 */ /* 0x000fe40007ffe0ff */
        /* <DEDUP_REMOVED lines=18> */
.L_x_186:
[----:B-----5:R-:W-:-:S05]  /*1c10*/  PRMT R2, RZ, 0x5410, R32 ;  /* 0x00005410ff027816 */ /* 0x020fca0000000020 */
[----:B------:R-:W-:Y:S01]  /*1c20*/  FADD.FTZ R149, R2, R149 ;  /* 0x0000009502957221 */ /* 0x000fe20000010000 */
[----:B------:R-:W-:Y:S05]  /*1c30*/  BRA `(.L_x_187) ;  /* 0x0000004000007947 */ /* 0x000fea0003800000 */
.L_x_185:
[----:B0----5:R-:W-:-:S05]  /*1c40*/  PRMT R2, RZ, 0x5410, R28 ;  /* 0x00005410ff027816 */ /* 0x021fca000000001c */
[----:B------:R-:W-:Y:S01]  /*1c50*/  FADD.FTZ R149, R2, R149 ;  /* 0x0000009502957221 */ /* 0x000fe20000010000 */
[----:B------:R-:W-:-:S05]  /*1c60*/  @P2 PRMT R2, RZ, 0x5410, R32 ;  /* 0x00005410ff022816 */ /* 0x000fca0000000020 */
[----:B------:R-:W-:-:S05]  /*1c70*/  @P2 FADD.FTZ R149, R2, R149 ;  /* 0x0000009502952221 */ /* 0x000fca0000010000 */
.L_x_187:
[----:B------:R-:W-:-:S04]  /*1c80*/  F2FP.BF16.PACK_AB R2, RZ, R149 ;  /* 0x00000095ff02723e */ /* 0x000fc800000010ff */
[----:B------:R-:W-:Y:S02]  /*1c90*/  PRMT R36, R2, 0x7610, R36 ;  /* 0x0000761002247816 */ /* 0x000fe40000000024 */
.L_x_188:
[----:B------:R-:W-:Y:S01]  /*1ca0*/  PRMT R159, RZ, 0x7610, R40 ;  /* 0x00007610ff9f7816 */ /* 0x000fe20000000028 */
[----:B------:R-:W-:Y:S05]  /*1cb0*/  @P3 BRA `(.L_x_189) ;  /* 0x0000008000003947 */ /* 0x000fea0003800000 */
[----:B------:R-:W-:-:S04]  /*1cc0*/  ISETP.NE.U32.AND P1, PT, RZ, c[0x0][0x180], PT ;  /* 0x00006000ff007a0c */ /* 0x000fc80003f25070 */
[----:B------:R-:W-:-:S13]  /*1cd0*/  ISETP.NE.AND.EX P1, PT, RZ, c[0x0][0x184], PT, P1 ;  /* 0x00006100ff007a0c */ /* 0x000fda0003f25310 */
[----:B------:R-:W-:Y:S05]  /*1ce0*/  @P1 BRA `(.L_x_190) ;  /* 0x0000002000001947 */ /* 0x000fea0003800000 */
[----:B------:R-:W-:Y:S05]  /*1cf0*/  @P0 BRA `(.L_x_191) ;  /* 0x0000008000000947 */ /* 0x000fea0003800000 */
[----:B------:R-:W-:Y:S05]  /*1d00*/  BRA `(.L_x_192) ;  /* 0x0000009000007947 */ /* 0x000fea0003800000 */
.L_x_190:
[----:B-----5:R-:W-:-:S05]  /*1d10*/  PRMT R2, RZ, 0x7610, R32 ;  /* 0x00007610ff027816 */ /* 0x020fca0000000020 */
[----:B------:R-:W-:Y:S01]  /*1d20*/  FADD.FTZ R159, R2, R159 ;  /* 0x0000009f029f7221 */ /* 0x000fe20000010000 */
[----:B------:R-:W-:Y:S05]  /*1d30*/  BRA `(.L_x_191) ;  /* 0x0000004000007947 */ /* 0x000fea0003800000 */
.L_x_189:
[----:B-----5:R-:W-:-:S05]  /*1d40*/  PRMT R2, RZ, 0x7610, R28 ;  /* 0x00007610ff027816 */ /* 0x020fca000000001c */
[----:B------:R-:W-:Y:S01]  /*1d50*/  FADD.FTZ R159, R2, R159 ;  /* 0x0000009f029f7221 */ /* 0x000fe20000010000 */
[----:B------:R-:W-:-:S05]  /*1d60*/  @P2 PRMT R2, RZ, 0x7610, R32 ;  /* 0x00007610ff022816 */ /* 0x000fca0000000020 */
[----:B------:R-:W-:-:S05]  /*1d70*/  @P2 FADD.FTZ R159, R2, R159 ;  /* 0x0000009f029f2221 */ /* 0x000fca0000010000 */
.L_x_191:
[----:B------:R-:W-:-:S04]  /*1d80*/  F2FP.BF16.PACK_AB R2, RZ, R159 ;  /* 0x0000009fff02723e */ /* 0x000fc800000010ff */
[----:B------:R-:W-:Y:S02]  /*1d90*/  PRMT R36, R36, 0x5410, R2 ;  /* 0x0000541024247816 */ /* 0x000fe40000000002 */
.L_x_192:
[----:B------:R-:W-:Y:S01]  /*1da0*/  PRMT R161, RZ, 0x5410, R41 ;  /* 0x00005410ffa17816 */ /* 0x000fe20000000029 */
[----:B------:R-:W-:Y:S05]  /*1db0*/  @P3 BRA `(.L_x_193) ;  /* 0x0000008000003947 */ /* 0x000fea0003800000 */
[----:B------:R-:W-:-:S04]  /*1dc0*/  ISETP.NE.U32.AND P1, PT, RZ, c[0x0][0x180], PT ;  /* 0x00006000ff007a0c */ /* 0x000fc80003f25070 */
[----:B------:R-:W-:-:S13]  /*1dd0*/  ISETP.NE.AND.EX P1, PT, RZ, c[0x0][0x184], PT, P1 ;  /* 0x00006100ff007a0c */ /* 0x000fda0003f25310 */
[----:B------:R-:W-:Y:S05]  /*1de0*/  @P1 BRA `(.L_x_194) ;  /* 0x0000002000001947 */ /* 0x000fea0003800000 */
[----:B------:R-:W-:Y:S05]  /*1df0*/  @P0 BRA `(.L_x_195) ;  /* 0x0000008000000947 */ /* 0x000fea0003800000 */
[----:B------:R-:W-:Y:S05]  /*1e00*/  BRA `(.L_x_196) ;  /* 0x0000009000007947 */ /* 0x000fea0003800000 */
.L_x_194:
[----:B-----5:R-:W-:-:S05]  /*1e10*/  PRMT R2, RZ, 0x5410, R33 ;  /* 0x00005410ff027816 */ /* 0x020fca0000000021 */
[----:B------:R-:W-:Y:S01]  /*1e20*/  FADD.FTZ R161, R2, R161 ;  /* 0x000000a102a17221 */ /* 0x000fe20000010000 */
[----:B------:R-:W-:Y:S05]  /*1e30*/  BRA `(.L_x_195) ;  /* 0x0000004000007947 */ /* 0x000fea0003800000 */
.L_x_193:
[----:B-----5:R-:W-:-:S05]  /*1e40*/  PRMT R2, RZ, 0x5410, R29 ;  /* 0x00005410ff027816 */ /* 0x020fca000000001d */
[----:B------:R-:W-:Y:S01]  /*1e50*/  FADD.FTZ R161, R2, R161 ;  /* 0x000000a102a17221 */ /* 0x000fe20000010000 */
[----:B------:R-:W-:-:S05]  /*1e60*/  @P2 PRMT R2, RZ, 0x5410, R33 ;  /* 0x00005410ff022816 */ /* 0x000fca0000000021 */
[----:B------:R-:W-:-:S05]  /*1e70*/  @P2 FADD.FTZ R161, R2, R161 ;  /* 0x000000a102a12221 */ /* 0x000fca0000010000 */
.L_x_195:
[----:B------:R-:W-:-:S04]  /*1e80*/  F2FP.BF16.PACK_AB R2, RZ, R161 ;  /* 0x000000a1ff02723e */ /* 0x000fc800000010ff */
[----:B------:R-:W-:Y:S02]  /*1e90*/  PRMT R37, R2, 0x7610, R37 ;  /* 0x0000761002257816 */ /* 0x000fe40000000025 */
.L_x_196:
[----:B------:R-:W-:Y:S01]  /*1ea0*/  PRMT R41, RZ, 0x7610, R41 ;  /* 0x00007610ff297816 */ /* 0x000fe20000000029 */
[----:B------:R-:W-:Y:S05]  /*1eb0*/  @P3 BRA `(.L_x_197) ;  /* 0x0000008000003947 */ /* 0x000fea0003800000 */
[----:B------:R-:W-:-:S04]  /*1ec0*/  ISETP.NE.U32.AND P1, PT, RZ, c[0x0][0x180], PT ;  /* 0x00006000ff007a0c */ /* 0x000fc80003f25070 */
[----:B------:R-:W-:-:S13]  /*1ed0*/  ISETP.NE.AND.EX P1, PT, RZ, c[0x0][0x184], PT, P1 ;  /* 0x00006100ff007a0c */ /* 0x000fda0003f25310 */
[----:B------:R-:W-:Y:S05]  /*1ee0*/  @P1 BRA `(.L_x_198) ;  /* 0x0000002000001947 */ /* 0x000fea0003800000 */
[----:B------:R-:W-:Y:S05]  /*1ef0*/  @P0 BRA `(.L_x_199) ;  /* 0x0000008000000947 */ /* 0x000fea0003800000 */
[----:B------:R-:W-:Y:S05]  /*1f00*/  BRA `(.L_x_200) ;  /* 0x0000009000007947 */ /* 0x000fea0003800000 */
.L_x_198:
[----:B-----5:R-:W-:-:S05]  /*1f10*/  PRMT R2, RZ, 0x7610, R33 ;  /* 0x00007610ff027816 */ /* 0x020fca0000000021 */
[----:B------:R-:W-:Y:S01]  /*1f20*/  FADD.FTZ R41, R2, R41 ;  /* 0x0000002902297221 */ /* 0x000fe20000010000 */
[----:B------:R-:W-:Y:S05]  /*1f30*/  BRA `(.L_x_199) ;  /* 0x0000004000007947 */ /* 0x000fea0003800000 */
.L_x_197:
[----:B-----5:R-:W-:-:S05]  /*1f40*/  PRMT R2, RZ, 0x7610, R29 ;  /* 0x00007610ff027816 */ /* 0x020fca000000001d */
[----:B------:R-:W-:Y:S01]  /*1f50*/  FADD.FTZ R41, R2, R41 ;  /* 0x0000002902297221 */ /* 0x000fe20000010000 */
[----:B------:R-:W-:-:S05]  /*1f60*/  @P2 PRMT R2, RZ, 0x7610, R33 ;  /* 0x00007610ff022816 */ /* 0x000fca0000000021 */
[----:B------:R-:W-:-:S05]  /*1f70*/  @P2 FADD.FTZ R41, R2, R41 ;  /* 0x0000002902292221 */ /* 0x000fca0000010000 */
.L_x_199:
[----:B------:R-:W-:-:S04]  /*1f80*/  F2FP.BF16.PACK_AB R2, RZ, R41 ;  /* 0x00000029ff02723e */ /* 0x000fc800000010ff */
[----:B------:R-:W-:Y:S02]  /*1f90*/  PRMT R37, R37, 0x5410, R2 ;  /* 0x0000541025257816 */ /* 0x000fe40000000002 */
.L_x_200:
[----:B------:R-:W-:Y:S01]  /*1fa0*/  PRMT R163, RZ, 0x5410, R42 ;  /* 0x00005410ffa37816 */ /* 0x000fe2000000002a */
[----:B------:R-:W-:Y:S05]  /*1fb0*/  @P3 BRA `(.L_x_201) ;  /* 0x0000008000003947 */ /* 0x000fea0003800000 */
[----:B------:R-:W-:-:S04]  /*1fc0*/  ISETP.NE.U32.AND P1, PT, RZ, c[0x0][0x180], PT ;  /* 0x00006000ff007a0c */ /* 0x000fc80003f25070 */
[----:B------:R-:W-:-:S13]  /*1fd0*/  ISETP.NE.AND.EX P1, PT, RZ, c[0x0][0x184], PT, P1 ;  /* 0x00006100ff007a0c */ /* 0x000fda0003f25310 */
[----:B------:R-:W-:Y:S05]  /*1fe0*/  @P1 BRA `(.L_x_202) ;  /* 0x0000002000001947 */ /* 0x000fea0003800000 */
[----:B------:R-:W-:Y:S05]  /*1ff0*/  @P0 BRA `(.L_x_203) ;  /* 0x0000008000000947 */ /* 0x000fea0003800000 */
[----:B------:R-:W-:Y:S05]  /*2000*/  BRA `(.L_x_204) ;  /* 0x0000009000007947 */ /* 0x000fea0003800000 */
.L_x_202:
[----:B-----5:R-:W-:-:S05]  /*2010*/  PRMT R2, RZ, 0x5410, R34 ;  /* 0x00005410ff027816 */ /* 0x020fca0000000022 */
[----:B------:R-:W-:Y:S01]  /*2020*/  FADD.FTZ R163, R2, R163 ;  /* 0x000000a302a37221 */ /* 0x000fe20000010000 */
[----:B------:R-:W-:Y:S05]  /*2030*/  BRA `(.L_x_203) ;  /* 0x0000004000007947 */ /* 0x000fea0003800000 */
.L_x_201:
[----:B-----5:R-:W-:-:S05]  /*2040*/  PRMT R2, RZ, 0x5410, R30 ;  /* 0x00005410ff027816 */ /* 0x020fca000000001e */
[----:B------:R-:W-:Y:S01]  /*2050*/  FADD.FTZ R163, R2, R163 ;  /* 0x000000a302a37221 */ /* 0x000fe20000010000 */
[----:B------:R-:W-:-:S05]  /*2060*/  @P2 PRMT R2, RZ, 0x5410, R34 ;  /* 0x00005410ff022816 */ /* 0x000fca0000000022 */
[----:B------:R-:W-:-:S05]  /*2070*/  @P2 FADD.FTZ R163, R2, R163 ;  /* 0x000000a302a32221 */ /* 0x000fca0000010000 */
.L_x_203:
[----:B------:R-:W-:-:S04]  /*2080*/  F2FP.BF16.PACK_AB R2, RZ, R163 ;  /* 0x000000a3ff02723e */ /* 0x000fc800000010ff */
[----:B------:R-:W-:Y:S02]  /*2090*/  PRMT R38, R2, 0x7610, R38 ;  /* 0x0000761002267816 */ /* 0x000fe40000000026 */
.L_x_204:
[----:B------:R-:W-:Y:S01]  /*20a0*/  PRMT R165, RZ, 0x7610, R42 ;  /* 0x00007610ffa57816 */ /* 0x000fe2000000002a */
[----:B------:R-:W-:Y:S05]  /*20b0*/  @P3 BRA `(.L_x_205) ;  /* 0x0000008000003947 */ /* 0x000fea0003800000 */
[----:B------:R-:W-:-:S04]  /*20c0*/  ISETP.NE.U32.AND P1, PT, RZ, c[0x0][0x180], PT ;  /* 0x00006000ff007a0c */ /* 0x000fc80003f25070 */
[----:B------:R-:W-:-:S13]  /*20d0*/  ISETP.NE.AND.EX P1, PT, RZ, c[0x0][0x184], PT, P1 ;  /* 0x00006100ff007a0c */ /* 0x000fda0003f25310 */
[----:B------:R-:W-:Y:S05]  /*20e0*/  @P1 BRA `(.L_x_206) ;  /* 0x0000002000001947 */ /* 0x000fea0003800000 */
[----:B------:R-:W-:Y:S05]  /*20f0*/  @P0 BRA `(.L_x_207) ;  /* 0x0000008000000947 */ /* 0x000fea0003800000 */
[----:B------:R-:W-:Y:S05]  /*2100*/  BRA `(.L_x_208) ;  /* 0x0000009000007947 */ /* 0x000fea0003800000 */
.L_x_206:
[----:B-----5:R-:W-:-:S05]  /*2110*/  PRMT R2, RZ, 0x7610, R34 ;  /* 0x00007610ff027816 */ /* 0x020fca0000000022 */
[----:B------:R-:W-:Y:S01]  /*2120*/  FADD.FTZ R165, R2, R165 ;  /* 0x000000a502a57221 */ /* 0x000fe20000010000 */
[----:B------:R-:W-:Y:S05]  /*2130*/  BRA `(.L_x_207) ;  /* 0x0000004000007947 */ /* 0x000fea0003800000 */
.L_x_205:
[----:B-----5:R-:W-:-:S05]  /*2140*/  PRMT R2, RZ, 0x7610, R30 ;  /* 0x00007610ff027816 */ /* 0x020fca000000001e */
[----:B------:R-:W-:Y:S01]  /*2150*/  FADD.FTZ R165, R2, R165 ;  /* 0x000000a502a57221 */ /* 0x000fe20000010000 */
[----:B------:R-:W-:-:S05]  /*2160*/  @P2 PRMT R2, RZ, 0x7610, R34 ;  /* 0x00007610ff022816 */ /* 0x000fca0000000022 */
[----:B------:R-:W-:-:S05]  /*2170*/  @P2 FADD.FTZ R165, R2, R165 ;  /* 0x000000a502a52221 */ /* 0x000fca0000010000 */
.L_x_207:
[----:B------:R-:W-:-:S04]  /*2180*/  F2FP.BF16.PACK_AB R2, RZ, R165 ;  /* 0x000000a5ff02723e */ /* 0x000fc800000010ff */
[----:B------:R-:W-:Y:S02]  /*2190*/  PRMT R38, R38, 0x5410, R2 ;  /* 0x0000541026267816 */ /* 0x000fe40000000002 */
.L_x_208:
[----:B------:R-:W-:Y:S01]  /*21a0*/  PRMT R167, RZ, 0x5410, R43 ;  /* 0x00005410ffa77816 */ /* 0x000fe2000000002b */
[----:B------:R-:W-:Y:S05]  /*21b0*/  @P3 BRA `(.L_x_209) ;  /* 0x0000008000003947 */ /* 0x000fea0003800000 */
[----:B------:R-:W-:-:S04]  /*21c0*/  ISETP.NE.U32.AND P1, PT, RZ, c[0x0][0x180], PT ;  /* 0x00006000ff007a0c */ /* 0x000fc80003f25070 */
[----:B------:R-:W-:-:S13]  /*21d0*/  ISETP.NE.AND.EX P1, PT, RZ, c[0x0][0x184], PT, P1 ;  /* 0x00006100ff007a0c */ /* 0x000fda0003f25310 */
[----:B------:R-:W-:Y:S05]  /*21e0*/  @P1 BRA `(.L_x_210) ;  /* 0x0000002000001947 */ /* 0x000fea0003800000 */
[----:B------:R-:W-:Y:S05]  /*21f0*/  @P0 BRA `(.L_x_211) ;  /* 0x0000008000000947 */ /* 0x000fea0003800000 */
[----:B------:R-:W-:Y:S05]  /*2200*/  BRA `(.L_x_212) ;  /* 0x0000009000007947 */ /* 0x000fea0003800000 */
.L_x_210:
[----:B-----5:R-:W-:-:S05]  /*2210*/  PRMT R2, RZ, 0x5410, R35 ;  /* 0x00005410ff027816 */ /* 0x020fca0000000023 */
[----:B------:R-:W-:Y:S01]  /*2220*/  FADD.FTZ R167, R2, R167 ;  /* 0x000000a702a77221 */ /* 0x000fe20000010000 */
[----:B------:R-:W-:Y:S05]  /*2230*/  BRA `(.L_x_211) ;  /* 0x0000004000007947 */ /* 0x000fea0003800000 */
.L_x_209:
[----:B-----5:R-:W-:-:S05]  /*2240*/  PRMT R2, RZ, 0x5410, R31 ;  /* 0x00005410ff027816 */ /* 0x020fca000000001f */
[----:B------:R-:W-:Y:S01]  /*2250*/  FADD.FTZ R167, R2, R167 ;  /* 0x000000a702a77221 */ /* 0x000fe20000010000 */
[----:B------:R-:W-:-:S05]  /*2260*/  @P2 PRMT R2, RZ, 0x5410, R35 ;  /* 0x00005410ff022816 */ /* 0x000fca0000000023 */
[----:B------:R-:W-:-:S05]  /*2270*/  @P2 FADD.FTZ R167, R2, R167 ;  /* 0x000000a702a72221 */ /* 0x000fca0000010000 */
.L_x_211:
[----:B------:R-:W-:-:S04]  /*2280*/  F2FP.BF16.PACK_AB R2, RZ, R167 ;  /* 0x000000a7ff02723e */ /* 0x000fc800000010ff */
[----:B------:R-:W-:Y:S02]  /*2290*/  PRMT R39, R2, 0x7610, R39 ;  /* 0x0000761002277816 */ /* 0x000fe40000000027 */
.L_x_212:
[----:B------:R-:W-:Y:S01]  /*22a0*/  PRMT R43, RZ, 0x7610, R43 ;  /* 0x00007610ff2b7816 */ /* 0x000fe2000000002b */
[----:B------:R-:W-:Y:S05]  /*22b0*/  @P3 BRA `(.L_x_213) ;  /* 0x0000008000003947 */ /* 0x000fea0003800000 */
[----:B------:R-:W-:-:S04]  /*22c0*/  ISETP.NE.U32.AND P1, PT, RZ, c[0x0][0x180], PT ;  /* 0x00006000ff007a0c */ /* 0x000fc80003f25070 */
[----:B------:R-:W-:-:S13]  /*22d0*/  ISETP.NE.AND.EX P1, PT, RZ, c[0x0][0x184], PT, P1 ;  /* 0x00006100ff007a0c */ /* 0x000fda0003f25310 */
[----:B------:R-:W-:Y:S05]  /*22e0*/  @P1 BRA `(.L_x_214) ;  /* 0x0000002000001947 */ /* 0x000fea0003800000 */
[----:B------:R-:W-:Y:S05]  /*22f0*/  @P0 BRA `(.L_x_215) ;  /* 0x0000008000000947 */ /* 0x000fea0003800000 */
[----:B------:R-:W-:Y:S05]  /*2300*/  BRA `(.L_x_216) ;  /* 0x0000009000007947 */ /* 0x000fea0003800000 */
.L_x_214:
[----:B-----5:R-:W-:-:S05]  /*2310*/  PRMT R2, RZ, 0x7610, R35 ;  /* 0x00007610ff027816 */ /* 0x020fca0000000023 */
[----:B------:R-:W-:Y:S01]  /*2320*/  FADD.FTZ R43, R2, R43 ;  /* 0x0000002b022b7221 */ /* 0x000fe20000010000 */
[----:B------:R-:W-:Y:S05]  /*2330*/  BRA `(.L_x_215) ;  /* 0x0000004000007947 */ /* 0x000fea0003800000 */
.L_x_213:
[----:B-----5:R-:W-:-:S05]  /*2340*/  PRMT R2, RZ, 0x7610, R31 ;  /* 0x00007610ff027816 */ /* 0x020fca000000001f */
[----:B------:R-:W-:Y:S01]  /*2350*/  FADD.FTZ R43, R2, R43 ;  /* 0x0000002b022b7221 */ /* 0x000fe20000010000 */
[----:B------:R-:W-:-:S05]  /*2360*/  @P2 PRMT R2, RZ, 0x7610, R35 ;  /* 0x00007610ff022816 */ /* 0x000fca0000000023 */
[----:B------:R-:W-:-:S05]  /*2370*/  @P2 FADD.FTZ R43, R2, R43 ;  /* 0x0000002b022b2221 */ /* 0x000fca0000010000 */
.L_x_215:
[----:B------:R-:W-:-:S04]  /*2380*/  F2FP.BF16.PACK_AB R2, RZ, R43 ;  /* 0x0000002bff02723e */ /* 0x000fc800000010ff */
[----:B------:R-:W-:Y:S02]  /*2390*/  PRMT R39, R39, 0x5410, R2 ;  /* 0x0000541027277816 */ /* 0x000fe40000000002 */
.L_x_216:
[----:B------:R-:W-:Y:S01]  /*23a0*/  FADD.FTZ R2, RZ, R45 ;  /* 0x0000002dff027221 */ /* 0x000fe20000010000 */
[----:B------:R-:W-:-:S03]  /*23b0*/  ISETP.NE.AND P2, PT, R103, RZ, PT ;  /* 0x000000ff6700720c */ /* 0x000fc60003f45270 */
[----:B------:R-:W-:-:S04]  /*23c0*/  FADD.FTZ R2, R2, R47 ;  /* 0x0000002f02027221 */ /* 0x000fc80000010000 */
        /* <DEDUP_REMOVED lines=14> */
[----:B------:R-:W-:Y:S01]  /*24b0*/  FADD.FTZ R4, R2, R149 ;  /* 0x0000009502047221 */ /* 0x000fe20000010000 */
[----:B------:R-:W-:-:S03]  /*24c0*/  @P0 LEA R2, P1, R124, c[0x0][0x188], 0x4 ;  /* 0x000062007c020a11 */ /* 0x000fc600078220ff */
[----:B------:R-:W-:Y:S01]  /*24d0*/  FADD.FTZ R4, R4, R159 ;  /* 0x0000009f04047221 */ /* 0x000fe20000010000 */
[----:B------:R-:W-:Y:S02]  /*24e0*/  @P0 LEA.HI.X R3, R124, c[0x0][0x18c], RZ, 0x4, P1 ;  /* 0x000063007c030a11 */ /* 0x000fe400008f24ff */
[----:B------:R-:W-:Y:S01]  /*24f0*/  LOP3.LUT P1, RZ, R116, 0xff, RZ, 0xc0, !PT ;  /* 0x000000ff74ff7812 */ /* 0x000fe2000782c0ff */
[----:B------:R-:W-:Y:S02]  /*2500*/  FADD.FTZ R4, R4, R161 ;  /* 0x000000a104047221 */ /* 0x000fe40000010000 */
[----:B------:R0:W-:Y:S01]  /*2510*/  @P0 STG.E.128 [R2.64], R36 ;  /* 0x0000002402000986 */ /* 0x0001e2000c101d04 */
[----:B------:R-:W-:Y:S01]  /*2520*/  SEL R40, R118, R101, !P1 ;  /* 0x0000006576287207 */ /* 0x000fe20004800000 */
[----:B------:R-:W-:-:S04]  /*2530*/  FADD.FTZ R4, R4, R41 ;  /* 0x0000002904047221 */ /* 0x000fc80000010000 */
[----:B------:R-:W-:-:S04]  /*2540*/  FADD.FTZ R4, R4, R163 ;  /* 0x000000a304047221 */ /* 0x000fc80000010000 */
[----:B------:R-:W-:-:S04]  /*2550*/  FADD.FTZ R4, R4, R165 ;  /* 0x000000a504047221 */ /* 0x000fc80000010000 */
[----:B------:R-:W-:-:S04]  /*2560*/  FADD.FTZ R4, R4, R167 ;  /* 0x000000a704047221 */ /* 0x000fc80000010000 */
[----:B------:R-:W-:Y:S01]  /*2570*/  FADD.FTZ R44, R4, R43 ;  /* 0x0000002b042c7221 */ /* 0x000fe20000010000 */
[----:B------:R-:W-:Y:S05]  /*2580*/  BRA.DIV ~URZ, `(.L_x_217) ;  /* 0x000013527f007947 */ /* 0x000fea000b800000 */
[----:B0-----:R0:W1:Y:S02]  /*2590*/  SHFL.BFLY PT, R2, R44, 0x1, 0x1f ;  /* 0x0c201f002c027f89 */ /* 0x00106400000e0000 */
.L_x_221:
[----:B01----:R-:W-:Y:S01]  /*25a0*/  FADD.FTZ R44, R44, R2 ;  /* 0x000000022c2c7221 */ /* 0x003fe20000010000 */
[----:B------:R-:W-:Y:S05]  /*25b0*/  BRA.DIV ~URZ, `(.L_x_218) ;  /* 0x000013927f007947 */ /* 0x000fea000b800000 */
[----:B------:R-:W0:Y:S02]  /*25c0*/  SHFL.BFLY PT, R2, R44, 0x2, 0x1f ;  /* 0x0c401f002c027f89 */ /* 0x000e2400000e0000 */
[----:B0-----:R-:W-:-:S05]  /*25d0*/  FADD.FTZ R3, R44, R2 ;  /* 0x000000022c037221 */ /* 0x001fca0000010000 */
[----:B------:R-:W0:Y:S02]  /*25e0*/  SHFL.BFLY PT, R2, R3, 0x4, 0x1f ;  /* 0x0c801f0003027f89 */ /* 0x000e2400000e0000 */
[----:B0-----:R-:W-:-:S05]  /*25f0*/  FADD.FTZ R4, R3, R2 ;  /* 0x0000000203047221 */ /* 0x001fca0000010000 */
[----:B------:R-:W0:Y:S02]  /*2600*/  SHFL.BFLY PT, R5, R4, 0x8, 0x1f ;  /* 0x0d001f0004057f89 */ /* 0x000e2400000e0000 */
[----:B0-----:R-:W-:-:S05]  /*2610*/  FADD.FTZ R5, R4, R5 ;  /* 0x0000000504057221 */ /* 0x001fca0000010000 */
[----:B------:R-:W0:Y:S02]  /*2620*/  SHFL.BFLY PT, R2, R5, 0x10, 0x1f ;  /* 0x0e001f0005027f89 */ /* 0x000e2400000e0000 */
[----:B0-----:R-:W-:-:S04]  /*2630*/  FADD.FTZ R2, R5, R2 ;  /* 0x0000000205027221 */ /* 0x001fc80000010000 */
[----:B------:R-:W-:-:S04]  /*2640*/  FMUL.FTZ R2, R2, 0.001302083372138440609 ;  /* 0x3aaaaaab02027820 */ /* 0x000fc80000410000 */
[C---:B------:R-:W-:Y:S02]  /*2650*/  FADD.FTZ R42, -R2.reuse, R45 ;  /* 0x0000002d022a7221 */ /* 0x040fe40000010100 */
[----:B------:R-:W-:Y:S02]  /*2660*/  FADD.FTZ R169, -R2, R47 ;  /* 0x0000002f02a97221 */ /* 0x000fe40000010100 */
[----:B------:R-:W-:Y:S02]  /*2670*/  FFMA.FTZ R42, R42, R42, RZ ;  /* 0x0000002a2a2a7223 */ /* 0x000fe400000100ff */
[C---:B------:R-:W-:Y:S02]  /*2680*/  FADD.FTZ R171, -R2.reuse, R49 ;  /* 0x0000003102ab7221 */ /* 0x040fe40000010100 */
[----:B------:R-:W-:Y:S02]  /*2690*/  FFMA.FTZ R42, R169, R169, R42 ;  /* 0x000000a9a92a7223 */ /* 0x000fe4000001002a */
[----:B------:R-:W-:-:S02]  /*26a0*/  FADD.FTZ R3, -R2, R51 ;  /* 0x0000003302037221 */ /* 0x000fc40000010100 */
[----:B------:R-:W-:Y:S02]  /*26b0*/  FFMA.FTZ R42, R171, R171, R42 ;  /* 0x000000abab2a7223 */ /* 0x000fe4000001002a */
[C---:B------:R-:W-:Y:S02]  /*26c0*/  FADD.FTZ R169, -R2.reuse, R133 ;  /* 0x0000008502a97221 */ /* 0x040fe40000010100 */
[----:B------:R-:W-:Y:S02]  /*26d0*/  FFMA.FTZ R42, R3, R3, R42 ;  /* 0x00000003032a7223 */ /* 0x000fe4000001002a */
        /* <DEDUP_REMOVED lines=36> */
[----:B------:R-:W-:Y:S02]  /*2920*/  FADD.FTZ R3, -R2, R43 ;  /* 0x0000002b02037221 */ /* 0x000fe40000010100 */
[----:B------:R-:W-:-:S04]  /*2930*/  FFMA.FTZ R42, R5, R5, R42 ;  /* 0x00000005052a7223 */ /* 0x000fc8000001002a */
[----:B------:R-:W-:-:S05]  /*2940*/  FFMA.FTZ R42, R3, R3, R42 ;  /* 0x00000003032a7223 */ /* 0x000fca000001002a */
        /* <DEDUP_REMOVED lines=9> */
.L_x_222:
[----:B-1----:R-:W-:Y:S01]  /*29e0*/  FADD.FTZ R3, R169, R44 ;  /* 0x0000002ca9037221 */ /* 0x002fe20000010000 */
[----:B------:R-:W-:Y:S01]  /*29f0*/  WARPSYNC 0xffffffff ;  /* 0xffffffff00007948 */ /* 0x000fe20003800000 */
[----:B------:R-:W-:Y:S01]  /*2a00*/  @!P2 IMAD.IADD R42, R125, 0x1, R40 ;  /* 0x000000017d2aa824 */ /* 0x000fe200078e0228 */
[----:B------:R-:W-:Y:S01]  /*2a10*/  ISETP.GT.U32.AND P1, PT, R103, 0x7, PT ;  /* 0x000000076700780c */ /* 0x000fe20003f24070 */
[----:B------:R-:W-:Y:S01]  /*2a20*/  CS2R R4, SRZ ;  /* 0x0000000000047805 */ /* 0x000fe2000001ff00 */
[----:B------:R-:W-:Y:S01]  /*2a30*/  PRMT R136, RZ, 0x5410, R27 ;  /* 0x00005410ff887816 */ /* 0x000fe2000000001b */
[----:B------:R-:W-:Y:S01]  /*2a40*/  IMAD.SHL.U32 R138, R50, 0x10, RZ ;  /* 0x00000010328a7824 */ /* 0x000fe200078e00ff */
[----:B------:R-:W-:Y:S04]  /*2a50*/  @!P2 STS.64 [R42.X8], R2 ;  /* 0x000000022a00a388 */ /* 0x000fe80000008a00 */
[----:B------:R-:W-:Y:S01]  /*2a60*/  BAR.SYNC.DEFER_BLOCKING 0x0 ;  /* 0x0000000000007b1d */ /* 0x000fe20000010000 */
[----:B------:R-:W-:-:S04]  /*2a70*/  ISETP.NE.AND P2, PT, RZ, UR6, PT ;  /* 0x00000006ff007c0c */ /* 0x000fc8000bf45270 */
[----:B0-----:R-:W-:Y:S02]  /*2a80*/  @!P1 IMAD.IADD R44, R103, 0x1, R40 ;  /* 0x00000001672c9824 */ /* 0x001fe400078e0228 */
[----:B------:R-:W-:Y:S02]  /*2a90*/  IMAD.MOV.U32 R40, RZ, RZ, RZ ;  /* 0x000000ffff287224 */ /* 0x000fe400078e00ff */
[----:B------:R-:W-:-:S04]  /*2aa0*/  @!P1 IMAD.MOV.U32 R40, RZ, RZ, 0x300 ;  /* 0x00000300ff289424 */ /* 0x000fc800078e00ff */
[----:B------:R-:W-:Y:S01]  /*2ab0*/  I2F R126, R40 ;  /* 0x00000028007e7306 */ /* 0x000fe20000201400 */
[----:B------:R-:W0:Y:S04]  /*2ac0*/  SHFL.DOWN PT, R169, R40, 0x4, 0x1f ;  /* 0x08801f0028a97f89 */ /* 0x000e2800000e0000 */
[----:B------:R-:W1:Y:S01]  /*2ad0*/  @!P1 LDS.64 R4, [R44.X8] ;  /* 0x000000002c049984 */ /* 0x000e620000008a00 */
[----:B------:R-:W-:Y:S01]  /*2ae0*/  LOP3.LUT P1, RZ, R125, 0x1f, R0, 0xf8, !PT ;  /* 0x0000001f7dff7812 */ /* 0x000fe2000782f800 */
[----:B0-----:R-:W-:Y:S01]  /*2af0*/  IMAD.IADD R46, R169, 0x1, R40 ;  /* 0x00000001a92e7824 */ /* 0x001fe200078e0228 */
[----:B------:R-:W-:Y:S04]  /*2b00*/  I2F R42, R169 ;  /* 0x000000a9002a7306 */ /* 0x000fe80000201400 */
[----:B------:R-:W0:Y:S04]  /*2b10*/  SHFL.DOWN PT, R175, R46, 0x2, 0x1f ;  /* 0x08401f002eaf7f89 */ /* 0x000e2800000e0000 */
[----:B------:R-:W2:Y:S08]  /*2b20*/  I2F R48, R46 ;  /* 0x0000002e00307306 */ /* 0x000eb00000201400 */
[----:B--2---:R-:W2:Y:S01]  /*2b30*/  MUFU.RCP R3, R48 ;  /* 0x0000003000037308 */ /* 0x004ea20000001000 */
[----:B-1----:R-:W1:Y:S01]  /*2b40*/  SHFL.DOWN PT, R171, R4, 0x4, 0x1f ;  /* 0x08801f0004ab7f89 */ /* 0x002e6200000e0000 */
[----:B0-----:R-:W-:-:S03]  /*2b50*/  IMAD.IADD R40, R46, 0x1, R175 ;  /* 0x000000012e287824 */ /* 0x001fc600078e02af */
[----:B------:R-:W0:Y:S03]  /*2b60*/  SHFL.DOWN PT, R2, R5, 0x4, 0x1f ;  /* 0x08801f0005027f89 */ /* 0x000e2600000e0000 */
[----:B------:R-:W-:Y:S01]  /*2b70*/  I2F R175, R175 ;  /* 0x000000af00af7306 */ /* 0x000fe20000201400 */
[----:B------:R-:W-:Y:S01]  /*2b80*/  SHFL.DOWN PT, R177, R40, 0x1, 0x1f ;  /* 0x08201f0028b17f89 */ /* 0x000fe200000e0000 */
[C---:B-1----:R-:W-:Y:S02]  /*2b90*/  FMUL.FTZ R173, R171.reuse, R42 ;  /* 0x0000002aabad7220 */ /* 0x042fe40000410000 */
[----:B------:R-:W-:Y:S02]  /*2ba0*/  FADD.FTZ R171, -R171, R4 ;  /* 0x00000004abab7221 */ /* 0x000fe40000010100 */
[----:B------:R-:W-:Y:S02]  /*2bb0*/  FFMA.FTZ R44, R126, R4, R173 ;  /* 0x000000047e2c7223 */ /* 0x000fe400000100ad */
[----:B------:R-:W-:-:S02]  /*2bc0*/  FMUL.FTZ R171, R171, R171 ;  /* 0x000000ababab7220 */ /* 0x000fc40000410000 */
[----:B--2---:R-:W-:Y:S02]  /*2bd0*/  FMUL.FTZ R173, R3, R44 ;  /* 0x0000002c03ad7220 */ /* 0x004fe40000410000 */
[----:B------:R-:W1:Y:S01]  /*2be0*/  I2F R44, R40 ;  /* 0x00000028002c7306 */ /* 0x000e620000201400 */
[----:B------:R-:W-:Y:S01]  /*2bf0*/  FMUL.FTZ R171, R171, R126 ;  /* 0x0000007eabab7220 */ /* 0x000fe20000410000 */
[----:B------:R-:W-:Y:S01]  /*2c00*/  PRMT R126, RZ, 0x5410, R23 ;  /* 0x00005410ff7e7816 */ /* 0x000fe20000000017 */
[----:B------:R-:W2:Y:S01]  /*2c10*/  SHFL.DOWN PT, R4, R173, 0x2, 0x1f ;  /* 0x08401f00ad047f89 */ /* 0x000ea200000e0000 */
[----:B0-----:R-:W-:Y:S02]  /*2c20*/  FADD.FTZ R2, R2, R5 ;  /* 0x0000000502027221 */ /* 0x001fe40000010000 */
[----:B------:R-:W-:-:S04]  /*2c30*/  FMUL.FTZ R171, R171, R42 ;  /* 0x0000002aabab7220 */ /* 0x000fc80000410000 */
[----:B------:R-:W-:-:S05]  /*2c40*/  FFMA.FTZ R2, R3, R171, R2 ;  /* 0x000000ab03027223 */ /* 0x000fca0000010002 */
[----:B------:R-:W0:Y:S01]  /*2c50*/  SHFL.DOWN PT, R3, R2, 0x2, 0x1f ;  /* 0x08401f0002037f89 */ /* 0x000e2200000e0000 */
[----:B-1----:R-:W1:Y:S01]  /*2c60*/  MUFU.RCP R5, R44 ;  /* 0x0000002c00057308 */ /* 0x002e620000001000 */
[----:B--2---:R-:W-:Y:S02]  /*2c70*/  FMUL.FTZ R42, R4, R175 ;  /* 0x000000af042a7220 */ /* 0x004fe40000410000 */
[----:B------:R-:W-:Y:S02]  /*2c80*/  FADD.FTZ R4, R173, -R4 ;  /* 0x80000004ad047221 */ /* 0x000fe40000010000 */
[----:B------:R-:W-:Y:S02]  /*2c90*/  FFMA.FTZ R42, R48, R173, R42 ;  /* 0x000000ad302a7223 */ /* 0x000fe4000001002a */
[----:B------:R-:W-:Y:S02]  /*2ca0*/  FMUL.FTZ R169, R4, R4 ;  /* 0x0000000404a97220 */ /* 0x000fe40000410000 */
[----:B-1----:R-:W-:-:S02]  /*2cb0*/  FMUL.FTZ R171, R5, R42 ;  /* 0x0000002a05ab7220 */ /* 0x002fc40000410000 */
[----:B------:R-:W-:Y:S02]  /*2cc0*/  IMAD.IADD R42, R40, 0x1, R177 ;  /* 0x00000001282a7824 */ /* 0x000fe400078e02b1 */
[----:B------:R-:W-:Y:S01]  /*2cd0*/  FMUL.FTZ R169, R48, R169 ;  /* 0x000000a930a97220 */ /* 0x000fe20000410000 */
[----:B------:R-:W1:Y:S01]  /*2ce0*/  SHFL.DOWN PT, R40, R171, 0x1, 0x1f ;  /* 0x08201f00ab287f89 */ /* 0x000e6200000e0000 */
[----:B0-----:R-:W-:Y:S01]  /*2cf0*/  FADD.FTZ R4, R2, R3 ;  /* 0x0000000302047221 */ /* 0x001fe20000010000 */
[----:B------:R-:W-:Y:S01]  /*2d00*/  I2F R177, R177 ;  /* 0x000000b100b17306 */ /* 0x000fe20000201400 */
[----:B------:R-:W-:Y:S02]  /*2d10*/  FMUL.FTZ R169, R169, R175 ;  /* 0x000000afa9a97220 */ /* 0x000fe40000410000 */
[----:B------:R-:W-:Y:S02]  /*2d20*/  @!P1 IMAD.MOV.U32 R173, RZ, RZ, 0x4 ;  /* 0x00000004ffad9424 */ /* 0x000fe400078e00ff */
[----:B------:R-:W-:-:S03]  /*2d30*/  FFMA.FTZ R4, R5, R169, R4 ;  /* 0x000000a905047223 */ /* 0x000fc60000010004 */
[----:B------:R-:W0:Y:S02]  /*2d40*/  I2F R42, R42 ;  /* 0x0000002a002a7306 */ /* 0x000e240000201400 */
[----:B------:R-:W2:Y:S01]  /*2d50*/  SHFL.DOWN PT, R3, R4, 0x1, 0x1f ;  /* 0x08201f0004037f89 */ /* 0x000ea200000e0000 */
[----:B-1----:R-:W-:-:S05]  /*2d60*/  FADD.FTZ R5, R171, -R40 ;  /* 0x80000028ab057221 */ /* 0x002fca0000010000 */
[----:B0-----:R-:W0:Y:S01]  /*2d70*/  MUFU.RCP R2, R42 ;  /* 0x0000002a00027308 */ /* 0x001e220000001000 */
[----:B------:R-:W-:Y:S02]  /*2d80*/  FMUL.FTZ R40, R40, R177 ;  /* 0x000000b128287220 */ /* 0x000fe40000410000 */
[----:B------:R-:W-:Y:S02]  /*2d90*/  FMUL.FTZ R5, R5, R5 ;  /* 0x0000000505057220 */ /* 0x000fe40000410000 */
[C---:B------:R-:W-:Y:S02]  /*2da0*/  FFMA.FTZ R169, R44.reuse, R171, R40 ;  /* 0x000000ab2ca97223 */ /* 0x040fe40000010028 */
[----:B------:R-:W-:Y:S02]  /*2db0*/  FMUL.FTZ R5, R44, R5 ;  /* 0x000000052c057220 */ /* 0x000fe40000410000 */
[----:B------:R-:W-:Y:S02]  /*2dc0*/  IMAD.MOV.U32 R40, RZ, RZ, c[0x0][0x1e0] ;  /* 0x00007800ff287624 */ /* 0x000fe400078e00ff */
[----:B--2---:R-:W-:-:S02]  /*2dd0*/  FADD.FTZ R3, R4, R3 ;  /* 0x0000000304037221 */ /* 0x004fc40000010000 */
[----:B------:R-:W-:Y:S02]  /*2de0*/  FMUL.FTZ R5, R5, R177 ;  /* 0x000000b105057220 */ /* 0x000fe40000410000 */
[C---:B0-----:R-:W-:Y:S02]  /*2df0*/  FMUL.FTZ R169, R2.reuse, R169 ;  /* 0x000000a902a97220 */ /* 0x041fe40000410000 */
[----:B------:R-:W-:Y:S01]  /*2e00*/  FFMA.FTZ R5, R2, R5, R3 ;  /* 0x0000000502057223 */ /* 0x000fe20000010003 */
[----:B------:R-:W-:-:S03]  /*2e10*/  @!P1 MOV R3, 0x4 ;  /* 0x0000000400039802 */ /* 0x000fc60000000f00 */
[----:B------:R-:W0:Y:S02]  /*2e20*/  SHFL.IDX PT, R169, R169, RZ, 0x1f ;  /* 0x00001fffa9a97589 */ /* 0x000e2400000e0000 */
[----:B------:R-:W-:Y:S02]  /*2e30*/  @!P1 IMAD.WIDE R2, R102, R3, c[0x0][0x1a0] ;  /* 0x0000680066029625 */ /* 0x000fe400078e0203 */
[----:B------:R-:W1:Y:S02]  /*2e40*/  SHFL.IDX PT, R5, R5, RZ, 0x1f ;  /* 0x00001fff05057589 */ /* 0x000e6400000e0000 */
[----:B0-----:R-:W-:Y:S02]  /*2e50*/  FMUL.FTZ R4, R169, R169 ;  /* 0x000000a9a9047220 */ /* 0x001fe40000410000 */
[----:B------:R0:W-:Y:S03]  /*2e60*/  @!P1 STG.E [R2.64], R169 ;  /* 0x000000a902009986 */ /* 0x0001e6000c101904 */
[----:B------:R-:W-:Y:S01]  /*2e70*/  FSEL R171, R4, RZ, P2 ;  /* 0x000000ff04ab7208 */ /* 0x000fe20001000000 */
[----:B-1----:R-:W-:Y:S01]  /*2e80*/  FFMA.FTZ R4, R5, R40, c[0x0][0x228] ;  /* 0x00008a0005047623 */ /* 0x002fe20000010028 */
[----:B------:R-:W-:-:S03]  /*2e90*/  FSEL R40, R169, RZ, !P2 ;  /* 0x000000ffa9287208 */ /* 0x000fc60005000000 */
[----:B------:R-:W-:Y:S02]  /*2ea0*/  FADD.FTZ R171, R4, R171 ;  /* 0x000000ab04ab7221 */ /* 0x000fe40000010000 */
[C---:B------:R-:W-:Y:S01]  /*2eb0*/  @!P1 IMAD.WIDE R4, R102.reuse, R173, c[0x0][0x1a8] ;  /* 0x00006a0066049625 */ /* 0x040fe200078e02ad */
[----:B0-----:R-:W-:Y:S01]  /*2ec0*/  PRMT R3, RZ, 0x5410, R7 ;  /* 0x00005410ff037816 */ /* 0x001fe20000000007 */
[----:B------:R-:W0:Y:S01]  /*2ed0*/  MUFU.RSQ R44, R171 ;  /* 0x000000ab002c7308 */ /* 0x000e220000001400 */
[----:B------:R-:W-:Y:S01]  /*2ee0*/  IADD3 R102, R102, c[0x0][0x160], RZ ;  /* 0x0000580066667a10 */ /* 0x000fe20007ffe0ff */
[C---:B------:R-:W-:Y:S02]  /*2ef0*/  FADD.FTZ R137, -R40.reuse, R137 ;  /* 0x0000008928897221 */ /* 0x040fe40000010100 */
[C---:B------:R-:W-:Y:S02]  /*2f00*/  FADD.FTZ R155, -R40.reuse, R155 ;  /* 0x0000009b289b7221 */ /* 0x040fe40000010100 */
[----:B------:R-:W-:-:S02]  /*2f10*/  FADD.FTZ R45, -R40, R45 ;  /* 0x0000002d282d7221 */ /* 0x000fc40000010100 */
[C---:B------:R-:W-:Y:S02]  /*2f20*/  FADD.FTZ R47, -R40.reuse, R47 ;  /* 0x0000002f282f7221 */ /* 0x040fe40000010100 */
[C---:B------:R-:W-:Y:S02]  /*2f30*/  FADD.FTZ R49, -R40.reuse, R49 ;  /* 0x0000003128317221 */ /* 0x040fe40000010100 */
[C---:B------:R-:W-:Y:S02]  /*2f40*/  FADD.FTZ R51, -R40.reuse, R51 ;  /* 0x0000003328337221 */ /* 0x040fe40000010100 */
[C---:B------:R-:W-:Y:S02]  /*2f50*/  FADD.FTZ R133, -R40.reuse, R133 ;  /* 0x0000008528857221 */ /* 0x040fe40000010100 */
[C---:B------:R-:W-:Y:S01]  /*2f60*/  FADD.FTZ R135, -R40.reuse, R135 ;  /* 0x0000008728877221 */ /* 0x040fe20000010100 */
[----:B0-----:R0:W-:Y:S01]  /*2f70*/  @!P1 STG.E [R4.64], R44 ;  /* 0x0000002c04009986 */ /* 0x0011e2000c101904 */
[----:B------:R-:W-:-:S02]  /*2f80*/  FADD.FTZ R139, -R40, R139 ;  /* 0x0000008b288b7221 */ /* 0x000fc40000010100 */
[C---:B------:R-:W-:Y:S02]  /*2f90*/  FADD.FTZ R141, -R40.reuse, R141 ;  /* 0x0000008d288d7221 */ /* 0x040fe40000010100 */
[C---:B------:R-:W-:Y:S02]  /*2fa0*/  FADD.FTZ R143, -R40.reuse, R143 ;  /* 0x0000008f288f7221 */ /* 0x040fe40000010100 */
[C---:B------:R-:W-:Y:S02]  /*2fb0*/  FADD.FTZ R145, -R40.reuse, R145 ;  /* 0x0000009128917221 */ /* 0x040fe40000010100 */
[C---:B------:R-:W-:Y:S02]  /*2fc0*/  FADD.FTZ R147, -R40.reuse, R147 ;  /* 0x0000009328937221 */ /* 0x040fe40000010100 */
[C---:B------:R-:W-:Y:S01]  /*2fd0*/  FADD.FTZ R151, -R40.reuse, R151 ;  /* 0x0000009728977221 */ /* 0x040fe20000010100 */
[----:B0-----:R-:W-:Y:S01]  /*2fe0*/  PRMT R4, RZ, 0x5410, R11 ;  /* 0x00005410ff047816 */ /* 0x001fe2000000000b */
[----:B------:R-:W-:-:S02]  /*2ff0*/  FADD.FTZ R153, -R40, R153 ;  /* 0x0000009928997221 */ /* 0x000fc40000010100 */
[C---:B------:R-:W-:Y:S02]  /*3000*/  FADD.FTZ R157, -R40.reuse, R157 ;  /* 0x0000009d289d7221 */ /* 0x040fe40000010100 */
[C---:B------:R-:W-:Y:S02]  /*3010*/  FADD.FTZ R149, -R40.reuse, R149 ;  /* 0x0000009528957221 */ /* 0x040fe40000010100 */
[C---:B------:R-:W-:Y:S02]  /*3020*/  FADD.FTZ R159, -R40.reuse, R159 ;  /* 0x0000009f289f7221 */ /* 0x040fe40000010100 */
[C---:B------:R-:W-:Y:S02]  /*3030*/  FADD.FTZ R161, -R40.reuse, R161 ;  /* 0x000000a128a17221 */ /* 0x040fe40000010100 */
[C---:B------:R-:W-:Y:S02]  /*3040*/  FADD.FTZ R41, -R40.reuse, R41 ;  /* 0x0000002928297221 */ /* 0x040fe40000010100 */
[----:B------:R-:W-:-:S02]  /*3050*/  FADD.FTZ R163, -R40, R163 ;  /* 0x000000a328a37221 */ /* 0x000fc40000010100 */
[C---:B------:R-:W-:Y:S02]  /*3060*/  FADD.FTZ R165, -R40.reuse, R165 ;  /* 0x000000a528a57221 */ /* 0x040fe40000010100 */
[C---:B------:R-:W-:Y:S02]  /*3070*/  FADD.FTZ R167, -R40.reuse, R167 ;  /* 0x000000a728a77221 */ /* 0x040fe40000010100 */
[----:B------:R-:W-:Y:S02]  /*3080*/  FADD.FTZ R43, -R40, R43 ;  /* 0x0000002b282b7221 */ /* 0x000fe40000010100 */
[C---:B------:R-:W-:Y:S02]  /*3090*/  FMUL.FTZ R40, R44.reuse, R137 ;  /* 0x000000892c287220 */ /* 0x040fe40000410000 */
[C---:B------:R-:W-:Y:S02]  /*30a0*/  FMUL.FTZ R42, R44.reuse, R155 ;  /* 0x0000009b2c2a7220 */ /* 0x040fe40000410000 */
[----:B------:R-:W-:-:S02]  /*30b0*/  FMUL.FTZ R155, R44, R43 ;  /* 0x0000002b2c9b7220 */ /* 0x000fc40000410000 */
[----:B------:R-:W-:Y:S02]  /*30c0*/  FMUL.FTZ R2, R44, R47 ;  /* 0x0000002f2c027220 */ /* 0x000fe40000410000 */
[C---:B------:R-:W-:Y:S01]  /*30d0*/  FFMA.FTZ R43, R40.reuse, R3, R59 ;  /* 0x00000003282b7223 */ /* 0x040fe2000001003b */
[----:B------:R-:W-:Y:S01]  /*30e0*/  PRMT R3, RZ, 0x7610, R7 ;  /* 0x00007610ff037816 */ /* 0x000fe20000000007 */
[----:B------:R-:W-:Y:S01]  /*30f0*/  FFMA.FTZ R47, R40, R4, R83 ;  /* 0x00000004282f7223 */ /* 0x000fe20000010053 */
[----:B------:R-:W-:Y:S01]  /*3100*/  PRMT R4, RZ, 0x7610, R11 ;  /* 0x00007610ff047816 */ /* 0x000fe2000000000b */
[C---:B------:R-:W-:Y:S02]  /*3110*/  FMUL.FTZ R139, R44.reuse, R139 ;  /* 0x0000008b2c8b7220 */ /* 0x040fe40000410000 */
[C---:B------:R-:W-:Y:S02]  /*3120*/  FMUL.FTZ R45, R44.reuse, R45 ;  /* 0x0000002d2c2d7220 */ /* 0x040fe40000410000 */
[----:B------:R-:W-:-:S02]  /*3130*/  FMUL.FTZ R49, R44, R49 ;  /* 0x000000312c317220 */ /* 0x000fc40000410000 */
[C---:B------:R-:W-:Y:S02]  /*3140*/  FMUL.FTZ R51, R44.reuse, R51 ;  /* 0x000000332c337220 */ /* 0x040fe40000410000 */
[C---:B------:R-:W-:Y:S02]  /*3150*/  FMUL.FTZ R133, R44.reuse, R133 ;  /* 0x000000852c857220 */ /* 0x040fe40000410000 */
[C---:B------:R-:W-:Y:S02]  /*3160*/  FMUL.FTZ R135, R44.reuse, R135 ;  /* 0x000000872c877220 */ /* 0x040fe40000410000 */
        /* <DEDUP_REMOVED lines=13> */
[----:B------:R-:W-:Y:S02]  /*3240*/  FMUL.FTZ R48, R44, R167 ;  /* 0x000000a72c307220 */ /* 0x000fe40000410000 */
[C---:B------:R-:W-:Y:S01]  /*3250*/  FFMA.FTZ R44, R139.reuse, R3, R60 ;  /* 0x000000038b2c7223 */ /* 0x040fe2000001003c */
[----:B------:R-:W-:Y:S01]  /*3260*/  PRMT R3, RZ, 0x5410, R15 ;  /* 0x00005410ff037816 */ /* 0x000fe2000000000f */
[----:B------:R-:W-:Y:S01]  /*3270*/  FFMA.FTZ R46, R139, R4, R84 ;  /* 0x000000048b2e7223 */ /* 0x000fe20000010054 */
[----:B------:R-:W-:Y:S01]  /*3280*/  PRMT R4, RZ, 0x5410, R19 ;  /* 0x00005410ff047816 */ /* 0x000fe20000000013 */
[----:B------:R-:W-:Y:S01]  /*3290*/  FFMA.FTZ R41, R106, R49, R55 ;  /* 0x000000316a297223 */ /* 0x000fe20000010037 */
[----:B------:R-:W-:Y:S01]  /*32a0*/  F2FP.BF16.PACK_AB R43, R44, R43 ;  /* 0x0000002b2c2b723e */ /* 0x000fe200000010ff */
[C---:B------:R-:W-:Y:S01]  /*32b0*/  FFMA.FTZ R128, R42.reuse, R3, R67 ;  /* 0x000000032a807223 */ /* 0x040fe20000010043 */
[----:B------:R-:W-:Y:S01]  /*32c0*/  PRMT R3, RZ, 0x7610, R15 ;  /* 0x00007610ff037816 */ /* 0x000fe2000000000f */
[----:B------:R-:W-:Y:S01]  /*32d0*/  FFMA.FTZ R130, R42, R4, R91 ;  /* 0x000000042a827223 */ /* 0x000fe2000001005b */
[----:B------:R-:W-:Y:S01]  /*32e0*/  PRMT R4, RZ, 0x7610, R19 ;  /* 0x00007610ff047816 */ /* 0x000fe20000000013 */
[----:B------:R-:W-:Y:S01]  /*32f0*/  FFMA.FTZ R42, R108, R133, R57 ;  /* 0x000000856c2a7223 */ /* 0x000fe20000010039 */
[----:B------:R-:W-:Y:S01]  /*3300*/  F2FP.BF16.PACK_AB R47, R46, R47 ;  /* 0x0000002f2e2f723e */ /* 0x000fe200000010ff */
[C---:B------:R-:W-:Y:S01]  /*3310*/  FFMA.FTZ R137, R157.reuse, R3, R68 ;  /* 0x000000039d897223 */ /* 0x040fe20000010044 */
[----:B------:R-:W-:Y:S01]  /*3320*/  SHF.R.U32.HI R139, RZ, 0x1c, R50 ;  /* 0x0000001cff8b7819 */ /* 0x000fe20000011632 */
[----:B------:R-:W-:-:S02]  /*3330*/  FFMA.FTZ R157, R157, R4, R92 ;  /* 0x000000049d9d7223 */ /* 0x000fc4000001005c */
[----:B------:R-:W-:Y:S02]  /*3340*/  FFMA.FTZ R4, R107, R51, R56 ;  /* 0x000000336b047223 */ /* 0x000fe40000010038 */
[----:B------:R-:W-:Y:S02]  /*3350*/  FFMA.FTZ R5, R109, R135, R58 ;  /* 0x000000876d057223 */ /* 0x000fe4000001003a */
[----:B------:R-:W-:Y:S01]  /*3360*/  FFMA.FTZ R40, R104, R45, R53 ;  /* 0x0000002d68287223 */ /* 0x000fe20000010035 */
[----:B------:R-:W-:Y:S01]  /*3370*/  F2FP.BF16.PACK_AB R41, R4, R41 ;  /* 0x000000290429723e */ /* 0x000fe200000010ff */
[----:B------:R-:W-:Y:S01]  /*3380*/  FFMA.FTZ R3, R105, R2, R54 ;  /* 0x0000000269037223 */ /* 0x000fe20000010036 */
[----:B------:R-:W-:Y:S01]  /*3390*/  F2FP.BF16.PACK_AB R42, R5, R42 ;  /* 0x0000002a052a723e */ /* 0x000fe200000010ff */
[----:B------:R-:W-:Y:S02]  /*33a0*/  FFMA.FTZ R49, R8, R49, R79 ;  /* 0x0000003108317223 */ /* 0x000fe4000001004f */
[----:B------:R-:W-:Y:S01]  /*33b0*/  FFMA.FTZ R4, R9, R51, R80 ;  /* 0x0000003309047223 */ /* 0x000fe20000010050 */
[----:B------:R-:W-:Y:S01]  /*33c0*/  F2FP.BF16.PACK_AB R40, R3, R40 ;  /* 0x000000280328723e */ /* 0x000fe200000010ff */
[----:B------:R-:W-:-:S02]  /*33d0*/  IMAD.SHL.U32 R5, R26, 0x10, RZ ;  /* 0x000000101a057824 */ /* 0x000fc400078e00ff */
[----:B------:R-:W-:Y:S01]  /*33e0*/  FFMA.FTZ R44, R6, R45, R77 ;  /* 0x0000002d062c7223 */ /* 0x000fe2000001004d */
[----:B------:R-:W-:Y:S01]  /*33f0*/  F2FP.BF16.PACK_AB R45, R4, R49 ;  /* 0x00000031042d723e */ /* 0x000fe200000010ff */
[----:B------:R-:W-:Y:S01]  /*3400*/  FFMA.FTZ R3, R111, R2, R78 ;  /* 0x000000026f037223 */ /* 0x000fe2000001004e */
[----:B------:R-:W-:Y:S01]  /*3410*/  SHF.R.U32.HI R49, RZ, 0x1c, R26 ;  /* 0x0000001cff317819 */ /* 0x000fe2000001161a */
[----:B------:R-:W-:Y:S01]  /*3420*/  FFMA.FTZ R46, R110, R133, R81 ;  /* 0x000000856e2e7223 */ /* 0x000fe20000010051 */
[----:B------:R-:W-:Y:S01]  /*3430*/  IADD3 R2, P1, R5, c[0x0][0x208], RZ ;  /* 0x0000820005027a10 */ /* 0x000fe20007f3e0ff */
[----:B------:R-:W-:Y:S01]  /*3440*/  FFMA.FTZ R135, R113, R135, R82 ;  /* 0x0000008771877223 */ /* 0x000fe20000010052 */
[----:B------:R-:W-:Y:S01]  /*3450*/  PRMT R26, RZ, 0x7610, R23 ;  /* 0x00007610ff1a7816 */ /* 0x000fe20000000017 */
[C---:B------:R-:W-:Y:S01]  /*3460*/  FFMA.FTZ R134, R48.reuse, R126, R75 ;  /* 0x0000007e30867223 */ /* 0x040fe2000001004b */
[----:B------:R-:W-:Y:S01]  /*3470*/  IADD3 R4, P2, R5, c[0x0][0x210], RZ ;  /* 0x0000840005047a10 */ /* 0x000fe20007f5e0ff */
[----:B------:R-:W-:Y:S01]  /*3480*/  FFMA.FTZ R136, R48, R136, R99 ;  /* 0x0000008830887223 */ /* 0x000fe20000010063 */
[----:B------:R-:W-:Y:S01]  /*3490*/  PRMT R48, RZ, 0x7610, R27 ;  /* 0x00007610ff307816 */ /* 0x000fe2000000001b */
[----:B------:R-:W-:Y:S01]  /*34a0*/  FFMA.FTZ R51, R13, R147, R64 ;  /* 0x000000930d337223 */ /* 0x000fe20000010040 */
[----:B------:R-:W-:Y:S01]  /*34b0*/  F2FP.BF16.PACK_AB R44, R3, R44 ;  /* 0x0000002c032c723e */ /* 0x000fe200000010ff */
[----:B------:R-:W-:Y:S01]  /*34c0*/  FFMA.FTZ R126, R112, R151, R65 ;  /* 0x00000097707e7223 */ /* 0x000fe20000010041 */
[----:B------:R-:W-:Y:S01]  /*34d0*/  F2FP.BF16.PACK_AB R46, R135, R46 ;  /* 0x0000002e872e723e */ /* 0x000fe200000010ff */
[----:B------:R-:W-:Y:S01]  /*34e0*/  FFMA.FTZ R135, R155, R26, R76 ;  /* 0x0000001a9b877223 */ /* 0x000fe2000001004c */
[----:B------:R-:W-:Y:S01]  /*34f0*/  IADD3.X R3, R49, c[0x0][0x20c], RZ, P1, !PT ;  /* 0x0000830031037a10 */ /* 0x000fe20000ffe4ff */
[----:B------:R-:W-:Y:S01]  /*3500*/  FFMA.FTZ R155, R155, R48, R100 ;  /* 0x000000309b9b7223 */ /* 0x000fe20000010064 */
[----:B------:R-:W-:Y:S01]  /*3510*/  IADD3.X R5, R49, c[0x0][0x214], RZ, P2, !PT ;  /* 0x0000850031057a10 */ /* 0x000fe200017fe4ff */
[----:B------:R-:W-:-:S02]  /*3520*/  FFMA.FTZ R48, R10, R141, R61 ;  /* 0x0000008d0a307223 */ /* 0x000fc4000001003d */
[----:B------:R-:W-:Y:S01]  /*3530*/  FFMA.FTZ R49, R115, R143, R62 ;  /* 0x0000008f73317223 */ /* 0x000fe2000001003e */
[----:B------:R0:W-:Y:S01]  /*3540*/  STG.E.128 [R2.64], R40 ;  /* 0x0000002802007986 */ /* 0x0001e2000c101d04 */
[----:B------:R-:W-:Y:S02]  /*3550*/  FFMA.FTZ R26, R12, R145, R63 ;  /* 0x000000910c1a7223 */ /* 0x000fe4000001003f */
[-C--:B------:R-:W-:Y:S01]  /*3560*/  FFMA.FTZ R133, R117, R153.reuse, R66 ;  /* 0x0000009975857223 */ /* 0x080fe20000010042 */
[----:B------:R1:W-:Y:S01]  /*3570*/  STG.E.128 [R4.64], R44 ;  /* 0x0000002c04007986 */ /* 0x0003e2000c101d04 */
[----:B------:R-:W-:Y:S01]  /*3580*/  F2FP.BF16.PACK_AB R48, R49, R48 ;  /* 0x000000303130723e */ /* 0x000fe200000010ff */
[----:B------:R-:W-:Y:S01]  /*3590*/  FFMA.FTZ R153, R121, R153, R90 ;  /* 0x0000009979997223 */ /* 0x000fe2000001005a */
[----:B------:R-:W-:Y:S01]  /*35a0*/  F2FP.BF16.PACK_AB R49, R51, R26 ;  /* 0x0000001a3331723e */ /* 0x000fe200000010ff */
[----:B------:R-:W-:Y:S01]  /*35b0*/  FFMA.FTZ R143, R119, R143, R86 ;  /* 0x0000008f778f7223 */ /* 0x000fe20000010056 */
[----:B------:R-:W-:Y:S01]  /*35c0*/  F2FP.BF16.PACK_AB R50, R133, R126 ;  /* 0x0000007e8532723e */ /* 0x000fe200000010ff */
[----:B------:R-:W-:Y:S01]  /*35d0*/  IMAD.SHL.U32 R133, R124, 0x10, RZ ;  /* 0x000000107c857824 */ /* 0x000fe200078e00ff */
[----:B------:R-:W-:Y:S01]  /*35e0*/  F2FP.BF16.PACK_AB R51, R137, R128 ;  /* 0x000000808933723e */ /* 0x000fe200000010ff */
[----:B------:R-:W-:Y:S01]  /*35f0*/  FFMA.FTZ R26, R25, R132, R96 ;  /* 0x00000084191a7223 */ /* 0x000fe20000010060 */
[----:B------:R-:W-:-:S02]  /*3600*/  SHF.R.U32.HI R124, RZ, 0x1c, R124 ;  /* 0x0000001cff7c7819 */ /* 0x000fc4000001167c */
[----:B0-----:R-:W-:Y:S01]  /*3610*/  IADD3 R2, P1, R138, c[0x0][0x208], RZ ;  /* 0x000082008a027a10 */ /* 0x001fe20007f3e0ff */
[----:B------:R-:W-:Y:S01]  /*3620*/  FFMA.FTZ R41, R16, R145, R87 ;  /* 0x0000009110297223 */ /* 0x000fe20000010057 */
[----:B------:R-:W-:Y:S01]  /*3630*/  F2FP.BF16.PACK_AB R43, R157, R130 ;  /* 0x000000829d2b723e */ /* 0x000fe200000010ff */
[----:B------:R-:W-:Y:S01]  /*3640*/  FFMA.FTZ R42, R114, R151, R89 ;  /* 0x00000097722a7223 */ /* 0x000fe20000010059 */
[----:B------:R-:W-:Y:S01]  /*3650*/  IADD3.X R3, R139, c[0x0][0x20c], RZ, P1, !PT ;  /* 0x000083008b037a10 */ /* 0x000fe20000ffe4ff */
[----:B-1----:R-:W-:Y:S01]  /*3660*/  FFMA.FTZ R4, R17, R147, R88 ;  /* 0x0000009311047223 */ /* 0x002fe20000010058 */
[----:B------:R-:W-:Y:S01]  /*3670*/  F2FP.BF16.PACK_AB R47, R135, R134 ;  /* 0x00000086872f723e */ /* 0x000fe200000010ff */
[----:B------:R-:W-:Y:S01]  /*3680*/  FFMA.FTZ R45, R20, R161, R71 ;  /* 0x000000a1142d7223 */ /* 0x000fe20000010047 */
[----:B------:R-:W-:Y:S01]  /*3690*/  F2FP.BF16.PACK_AB R42, R153, R42 ;  /* 0x0000002a992a723e */ /* 0x000fe200000010ff */
[----:B------:R0:W-:Y:S01]  /*36a0*/  STG.E.128 [R2.64], R48 ;  /* 0x0000003002007986 */ /* 0x0001e2000c101d04 */
[----:B------:R-:W-:Y:S01]  /*36b0*/  F2FP.BF16.PACK_AB R41, R4, R41 ;  /* 0x000000290429723e */ /* 0x000fe200000010ff */
[----:B------:R-:W-:Y:S01]  /*36c0*/  FFMA.FTZ R4, R21, R132, R72 ;  /* 0x0000008415047223 */ /* 0x000fe20000010048 */
[----:B------:R-:W-:Y:S01]  /*36d0*/  IADD3 R132, P3, R133, c[0x0][0x210], RZ ;  /* 0x0000840085847a10 */ /* 0x000fe20007f7e0ff */
[----:B------:R-:W-:-:S02]  /*36e0*/  FFMA.FTZ R46, R120, R163, R73 ;  /* 0x000000a3782e7223 */ /* 0x000fc40000010049 */
[----:B------:R-:W-:Y:S01]  /*36f0*/  FFMA.FTZ R40, R14, R141, R85 ;  /* 0x0000008d0e287223 */ /* 0x000fe20000010055 */
[----:B------:R-:W-:Y:S01]  /*3700*/  F2FP.BF16.PACK_AB R45, R4, R45 ;  /* 0x0000002d042d723e */ /* 0x000fe200000010ff */
[----:B------:R-:W-:Y:S01]  /*3710*/  FFMA.FTZ R44, R18, R149, R69 ;  /* 0x00000095122c7223 */ /* 0x000fe20000010045 */
[----:B------:R-:W-:Y:S01]  /*3720*/  IADD3 R4, P2, R133, c[0x0][0x208], RZ ;  /* 0x0000820085047a10 */ /* 0x000fe20007f5e0ff */
[-C--:B------:R-:W-:Y:S01]  /*3730*/  FFMA.FTZ R5, R123, R159.reuse, R70 ;  /* 0x0000009f7b057223 */ /* 0x080fe20000010046 */
[----:B------:R-:W-:Y:S01]  /*3740*/  F2FP.BF16.PACK_AB R40, R143, R40 ;  /* 0x000000288f28723e */ /* 0x000fe200000010ff */
[----:B------:R-:W-:Y:S01]  /*3750*/  FFMA.FTZ R159, R129, R159, R94 ;  /* 0x0000009f819f7223 */ /* 0x000fe2000001005e */
[C---:B------:R-:W-:Y:S02]  /*3760*/  IADD3.X R133, R124.reuse, c[0x0][0x214], RZ, P3, !PT ;  /* 0x000085007c857a10 */ /* 0x040fe40001ffe4ff */
[----:B------:R-:W-:Y:S02]  /*3770*/  F2FP.BF16.PACK_AB R44, R5, R44 ;  /* 0x0000002c052c723e */ /* 0x000fe400000010ff */
[----:B------:R-:W-:Y:S01]  /*3780*/  IADD3.X R5, R124, c[0x0][0x20c], RZ, P2, !PT ;  /* 0x000083007c057a10 */ /* 0x000fe200017fe4ff */
[----:B0-----:R-:W-:Y:S01]  /*3790*/  FFMA.FTZ R3, R127, R165, R74 ;  /* 0x000000a57f037223 */ /* 0x001fe2000001004a */
[----:B------:R-:W-:Y:S01]  /*37a0*/  IADD3 R2, P1, R138, c[0x0][0x210], RZ ;  /* 0x000084008a027a10 */ /* 0x000fe20007f3e0ff */
[----:B------:R-:W-:Y:S01]  /*37b0*/  FFMA.FTZ R50, R122, R163, R97 ;  /* 0x000000a37a327223 */ /* 0x000fe20000010061 */
[----:B------:R-:W-:Y:S01]  /*37c0*/  F2FP.BF16.PACK_AB R51, R155, R136 ;  /* 0x000000889b33723e */ /* 0x000fe200000010ff */
[----:B------:R-:W-:Y:S01]  /*37d0*/  FFMA.FTZ R165, R131, R165, R98 ;  /* 0x000000a583a57223 */ /* 0x000fe20000010062 */
[----:B------:R-:W-:Y:S01]  /*37e0*/  F2FP.BF16.PACK_AB R46, R3, R46 ;  /* 0x0000002e032e723e */ /* 0x000fe200000010ff */
[----:B------:R-:W-:Y:S01]  /*37f0*/  FFMA.FTZ R49, R24, R161, R95 ;  /* 0x000000a118317223 */ /* 0x000fe2000001005f */
[----:B------:R-:W-:Y:S01]  /*3800*/  IADD3.X R3, R139, c[0x0][0x214], RZ, P1, !PT ;  /* 0x000085008b037a10 */ /* 0x000fe20000ffe4ff */
[----:B------:R-:W-:Y:S01]  /*3810*/  FFMA.FTZ R48, R22, R149, R93 ;  /* 0x0000009516307223 */ /* 0x000fe2000001005d */
[----:B------:R-:W-:-:S02]  /*3820*/  F2FP.BF16.PACK_AB R50, R165, R50 ;  /* 0x00000032a532723e */ /* 0x000fc400000010ff */
[----:B------:R-:W-:Y:S01]  /*3830*/  F2FP.BF16.PACK_AB R49, R26, R49 ;  /* 0x000000311a31723e */ /* 0x000fe200000010ff */
[----:B------:R0:W-:Y:S01]  /*3840*/  STG.E.128 [R2.64], R40 ;  /* 0x0000002802007986 */ /* 0x0001e2000c101d04 */
[----:B------:R-:W-:Y:S02]  /*3850*/  F2FP.BF16.PACK_AB R48, R159, R48 ;  /* 0x000000309f30723e */ /* 0x000fe400000010ff */
[----:B------:R-:W-:Y:S01]  /*3860*/  ISETP.GE.AND P1, PT, R102, c[0x0][0x164], PT ;  /* 0x0000590066007a0c */ /* 0x000fe20003f26270 */
[----:B------:R0:W-:Y:S01]  /*3870*/  STG.E.128 [R4.64], R44 ;  /* 0x0000002c04007986 */ /* 0x0001e2000c101d04 */
[----:B------:R-:W-:-:S03]  /*3880*/  LOP3.LUT P2, RZ, R116, 0xff, RZ, 0xc0, !PT ;  /* 0x000000ff74ff7812 */ /* 0x000fc6000784c0ff */
[----:B------:R0:W-:Y:S01]  /*3890*/  STG.E.128 [R132.64], R48 ;  /* 0x0000003084007986 */ /* 0x0001e2000c101d04 */
[----:B------:R-:W-:-:S07]  /*38a0*/  SEL R116, RZ, 0x1, P2 ;  /* 0x00000001ff747807 */ /* 0x000fce0001000000 */
[----:B0----5:R-:W-:Y:S01]  /*38b0*/  @P1 CALL.REL.NOINC `(.L_x_219) ;  /* 0x0000001000001944 */ /* 0x021fe20003c00000 */
[----:B------:R-:W-:Y:S05]  /*38c0*/  BRA `(.L_x_220) ;  /* 0xffffd02000007947 */ /* 0x000fea000383ffff */
.L_x_219:
[----:B------:R-:W-:Y:S05]  /*38d0*/  EXIT ;  /* 0x000000000000794d */ /* 0x000fea0003800000 */
.L_x_217:
[----:B0-----:R-:W-:Y:S01]  /*38e0*/  IMAD.MOV.U32 R169, RZ, RZ, 0x1 ;  /* 0x00000001ffa97424 */ /* 0x001fe200078e00ff */
[----:B------:R-:W-:Y:S01]  /*38f0*/  MOV R4, 0x3930 ;  /* 0x0000393000047802 */ /* 0x000fe20000000f00 */
[----:B------:R-:W-:Y:S02]  /*3900*/  IMAD.MOV.U32 R3, RZ, RZ, 0x1f ;  /* 0x0000001fff037424 */ /* 0x000fe400078e00ff */
[----:B------:R-:W-:Y:S02]  /*3910*/  IMAD.MOV.U32 R42, RZ, RZ, -0x1 ;  /* 0xffffffffff2a7424 */ /* 0x000fe400078e00ff */
[----:B-----5:R-:W-:Y:S05]  /*3920*/  CALL.REL.NOINC `($__internal_1_$__cuda_sm70_shflsync_bfly_p) ;  /* 0x0000069000007944 */ /* 0x020fea0003c00000 */
[----:B-1----:R-:W-:Y:S01]  /*3930*/  IMAD.MOV.U32 R2, RZ, RZ, R169 ;  /* 0x000000ffff027224 */ /* 0x002fe200078e00a9 */
[----:B0-----:R-:W-:Y:S05]  /*3940*/  BRA `(.L_x_221) ;  /* 0xffffec5000007947 */ /* 0x001fea000383ffff */
.L_x_218:
[----:B------:R-:W-:Y:S01]  /*3950*/  IMAD.MOV.U32 R169, RZ, RZ, 0x2 ;  /* 0x00000002ffa97424 */ /* 0x000fe200078e00ff */
[----:B------:R-:W-:Y:S01]  /*3960*/  MOV R4, 0x39a0 ;  /* 0x000039a000047802 */ /* 0x000fe20000000f00 */
[----:B------:R-:W-:Y:S02]  /*3970*/  IMAD.MOV.U32 R3, RZ, RZ, 0x1f ;  /* 0x0000001fff037424 */ /* 0x000fe400078e00ff */
[----:B------:R-:W-:Y:S02]  /*3980*/  IMAD.MOV.U32 R42, RZ, RZ, -0x1 ;  /* 0xffffffffff2a7424 */ /* 0x000fe400078e00ff */
[----:B-----5:R-:W-:Y:S05]  /*3990*/  CALL.REL.NOINC `($__internal_1_$__cuda_sm70_shflsync_bfly_p) ;  /* 0x0000062000007944 */ /* 0x020fea0003c00000 */
[----:B01----:R-:W-:Y:S01]  /*39a0*/  FADD.FTZ R44, R44, R169 ;  /* 0x000000a92c2c7221 */ /* 0x003fe20000010000 */
[----:B------:R-:W-:Y:S01]  /*39b0*/  HFMA2.MMA R169, -RZ, RZ, 0, 2.384185791015625e-07 ;  /* 0x00000004ffa97435 */ /* 0x000fe200000001ff */
[----:B------:R-:W-:Y:S01]  /*39c0*/  IMAD.MOV.U32 R3, RZ, RZ, 0x1f ;  /* 0x0000001fff037424 */ /* 0x000fe200078e00ff */
[----:B------:R-:W-:Y:S01]  /*39d0*/  MOV R4, 0x3a00 ;  /* 0x00003a0000047802 */ /* 0x000fe20000000f00 */
[----:B------:R-:W-:-:S03]  /*39e0*/  IMAD.MOV.U32 R42, RZ, RZ, -0x1 ;  /* 0xffffffffff2a7424 */ /* 0x000fc600078e00ff */
[----:B------:R-:W-:Y:S05]  /*39f0*/  CALL.REL.NOINC `($__internal_1_$__cuda_sm70_shflsync_bfly_p) ;  /* 0x000005c000007944 */ /* 0x000fea0003c00000 */
[----:B01----:R-:W-:Y:S01]  /*3a00*/  FADD.FTZ R44, R44, R169 ;  /* 0x000000a92c2c7221 */ /* 0x003fe20000010000 */
[----:B------:R-:W-:Y:S01]  /*3a10*/  MOV R4, 0x3a60 ;  /* 0x00003a6000047802 */ /* 0x000fe20000000f00 */
[----:B------:R-:W-:-:S02]  /*3a20*/  IMAD.MOV.U32 R169, RZ, RZ, 0x8 ;  /* 0x00000008ffa97424 */ /* 0x000fc400078e00ff */
[----:B------:R-:W-:Y:S02]  /*3a30*/  IMAD.MOV.U32 R3, RZ, RZ, 0x1f ;  /* 0x0000001fff037424 */ /* 0x000fe400078e00ff */
[----:B------:R-:W-:Y:S02]  /*3a40*/  IMAD.MOV.U32 R42, RZ, RZ, -0x1 ;  /* 0xffffffffff2a7424 */ /* 0x000fe400078e00ff */
[----:B------:R-:W-:Y:S05]  /*3a50*/  CALL.REL.NOINC `($__internal_1_$__cuda_sm70_shflsync_bfly_p) ;  /* 0x0000056000007944 */ /* 0x000fea0003c00000 */
[----:B01----:R-:W-:Y:S01]  /*3a60*/  FADD.FTZ R44, R44, R169 ;  /* 0x000000a92c2c7221 */ /* 0x003fe20000010000 */
[----:B------:R-:W-:Y:S01]  /*3a70*/  MOV R4, 0x3ac0 ;  /* 0x00003ac000047802 */ /* 0x000fe20000000f00 */
[----:B------:R-:W-:Y:S02]  /*3a80*/  IMAD.MOV.U32 R169, RZ, RZ, 0x10 ;  /* 0x00000010ffa97424 */ /* 0x000fe400078e00ff */
[----:B------:R-:W-:Y:S02]  /*3a90*/  IMAD.MOV.U32 R3, RZ, RZ, 0x1f ;  /* 0x0000001fff037424 */ /* 0x000fe400078e00ff */
[----:B------:R-:W-:Y:S02]  /*3aa0*/  IMAD.MOV.U32 R42, RZ, RZ, -0x1 ;  /* 0xffffffffff2a7424 */ /* 0x000fe400078e00ff */
[----:B------:R-:W-:Y:S05]  /*3ab0*/  CALL.REL.NOINC `($__internal_1_$__cuda_sm70_shflsync_bfly_p) ;  /* 0x0000050000007944 */ /* 0x000fea0003c00000 */
[----:B-1----:R-:W-:Y:S02]  /*3ac0*/  FADD.FTZ R2, R44, R169 ;  /* 0x000000a92c027221 */ /* 0x002fe40000010000 */
[----:B------:R-:W-:-:S02]  /*3ad0*/  IMAD.MOV.U32 R169, RZ, RZ, 0x1 ;  /* 0x00000001ffa97424 */ /* 0x000fc400078e00ff */
[----:B------:R-:W-:-:S04]  /*3ae0*/  FMUL.FTZ R2, R2, 0.001302083372138440609 ;  /* 0x3aaaaaab02027820 */ /* 0x000fc80000410000 */
[C---:B0-----:R-:W-:Y:S02]  /*3af0*/  FADD.FTZ R3, -R2.reuse, R45 ;  /* 0x0000002d02037221 */ /* 0x041fe40000010100 */
[C---:B------:R-:W-:Y:S02]  /*3b00*/  FADD.FTZ R4, -R2.reuse, R47 ;  /* 0x0000002f02047221 */ /* 0x040fe40000010100 */
[----:B------:R-:W-:Y:S02]  /*3b10*/  FFMA.FTZ R3, R3, R3, RZ ;  /* 0x0000000303037223 */ /* 0x000fe400000100ff */
[----:B------:R-:W-:Y:S02]  /*3b20*/  FADD.FTZ R42, -R2, R49 ;  /* 0x00000031022a7221 */ /* 0x000fe40000010100 */
[----:B------:R-:W-:Y:S02]  /*3b30*/  FFMA.FTZ R3, R4, R4, R3 ;  /* 0x0000000404037223 */ /* 0x000fe40000010003 */
[----:B------:R-:W-:-:S02]  /*3b40*/  FADD.FTZ R4, -R2, R51 ;  /* 0x0000003302047221 */ /* 0x000fc40000010100 */
[----:B------:R-:W-:Y:S02]  /*3b50*/  FFMA.FTZ R3, R42, R42, R3 ;  /* 0x0000002a2a037223 */ /* 0x000fe40000010003 */
[----:B------:R-:W-:Y:S02]  /*3b60*/  FADD.FTZ R42, -R2, R133 ;  /* 0x00000085022a7221 */ /* 0x000fe40000010100 */
[----:B------:R-:W-:Y:S02]  /*3b70*/  FFMA.FTZ R3, R4, R4, R3 ;  /* 0x0000000404037223 */ /* 0x000fe40000010003 */
        /* <DEDUP_REMOVED lines=38> */
[----:B------:R-:W-:-:S02]  /*3de0*/  IMAD.MOV.U32 R42, RZ, RZ, -0x1 ;  /* 0xffffffffff2a7424 */ /* 0x000fc400078e00ff */
[----:B------:R-:W-:Y:S01]  /*3df0*/  FFMA.FTZ R44, R4, R4, R3 ;  /* 0x00000004042c7223 */ /* 0x000fe20000010003 */
[----:B------:R-:W-:Y:S01]  /*3e00*/  MOV R4, 0x3e30 ;  /* 0x00003e3000047802 */ /* 0x000fe20000000f00 */
[----:B------:R-:W-:Y:S02]  /*3e10*/  IMAD.MOV.U32 R3, RZ, RZ, 0x1f ;  /* 0x0000001fff037424 */ /* 0x000fe400078e00ff */
[----:B------:R-:W-:Y:S05]  /*3e20*/  CALL.REL.NOINC `($__internal_1_$__cuda_sm70_shflsync_bfly_p) ;  /* 0x0000019000007944 */ /* 0x000fea0003c00000 */
[----:B01----:R-:W-:Y:S01]  /*3e30*/  FADD.FTZ R44, R44, R169 ;  /* 0x000000a92c2c7221 */ /* 0x003fe20000010000 */
[----:B------:R-:W-:Y:S01]  /*3e40*/  MOV R3, 0x1f ;  /* 0x0000001f00037802 */ /* 0x000fe20000000f00 */
[----:B------:R-:W-:Y:S01]  /*3e50*/  IMAD.MOV.U32 R169, RZ, RZ, 0x2 ;  /* 0x00000002ffa97424 */ /* 0x000fe200078e00ff */
[----:B------:R-:W-:Y:S01]  /*3e60*/  MOV R4, 0x3e90 ;  /* 0x00003e9000047802 */ /* 0x000fe20000000f00 */
[----:B------:R-:W-:Y:S02]  /*3e70*/  IMAD.MOV.U32 R42, RZ, RZ, -0x1 ;  /* 0xffffffffff2a7424 */ /* 0x000fe400078e00ff */
[----:B------:R-:W-:Y:S05]  /*3e80*/  CALL.REL.NOINC `($__internal_1_$__cuda_sm70_shflsync_bfly_p) ;  /* 0x0000013000007944 */ /* 0x000fea0003c00000 */
[----:B01----:R-:W-:Y:S01]  /*3e90*/  FADD.FTZ R44, R44, R169 ;  /* 0x000000a92c2c7221 */ /* 0x003fe20000010000 */
[----:B------:R-:W-:Y:S01]  /*3ea0*/  MOV R4, 0x3ef0 ;  /* 0x00003ef000047802 */ /* 0x000fe20000000f00 */
[----:B------:R-:W-:Y:S02]  /*3eb0*/  IMAD.MOV.U32 R169, RZ, RZ, 0x4 ;  /* 0x00000004ffa97424 */ /* 0x000fe400078e00ff */
[----:B------:R-:W-:-:S02]  /*3ec0*/  IMAD.MOV.U32 R3, RZ, RZ, 0x1f ;  /* 0x0000001fff037424 */ /* 0x000fc400078e00ff */
        /* <DEDUP_REMOVED lines=14> */
[----:B01----:R-:W-:Y:S05]  /*3fb0*/  BRA `(.L_x_222) ;  /* 0xffffea2000007947 */ /* 0x003fea000383ffff */
        .weak           $__internal_1_$__cuda_sm70_shflsync_bfly_p
        .type           $__internal_1_$__cuda_sm70_shflsync_bfly_p,@function
        .size           $__internal_1_$__cuda_sm70_shflsync_bfly_p,(.L_x_19981 - $__internal_1_$__cuda_sm70_shflsync_bfly_p)
$__internal_1_$__cuda_sm70_shflsync_bfly_p:
[----:B------:R-:W-:Y:S01]  /*3fc0*/  IMAD.MOV.U32 R5, RZ, RZ, 0x0 ;  /* 0x00000000ff057424 */ /* 0x000fe200078e00ff */
[----:B------:R-:W-:Y:S04]  /*3fd0*/  WARPSYNC R42 ;  /* 0x0000002a00007348 */ /* 0x000fe80003800000 */
[----:B------:R0:W1:Y:S01]  /*3fe0*/  SHFL.BFLY PT, R169, R44, R169, R3 ;  /* 0x0c0000a92ca97389 */ /* 0x00006200000e0003 */
[----:B------:R-:W-:Y:S05]  /*3ff0*/  RET.REL.NODEC R4 `(_ZN10layer_norm31ln_parallel_residual_fwd_kernelINS_13Kernel_traitsI13__nv_bfloat16S2_S2_S2_fjLj6144ELj1ELj1ELj8ELj16ENS_18Kernel_traits_baseILj6144ES2_S2_S2_S2_fjLj256EEEEELb0ELb0ELb1EEEvNS_9FwdParamsE) ;  /* 0xffffc00004007950 */ /* 0x000fea0003c3ffff */
.L_x_223:
        /* <DEDUP_REMOVED lines=16> */
.L_x_19981:


//--------------------- .text._ZN10layer_norm31ln_parallel_residual_fwd_kernelINS_13Kernel_traitsI13__nv_bfloat16S2_S2_S2_fjLj6144ELj1ELj1ELj8ELj16ENS_18Kernel_traits_baseILj6144ES2_S2_S2_S2_fjLj256EEEEELb0ELb1ELb0EEEvNS_9FwdParamsE --------------------------
	.section	.text._ZN10layer_norm31ln_parallel_residual_fwd_kernelINS_13Kernel_traitsI13__nv_bfloat16S2_S2_S2_fjLj6144ELj1ELj1ELj8ELj16ENS_18Kernel_traits_baseILj6144ES2_S2_S2_S2_fjLj256EEEEELb0ELb1ELb0EEEvNS_9FwdParamsE,"ax",@progbits
	.sectioninfo	@"SHI_REGISTERS=128"
	.align	128
        .global         _ZN10layer_norm31ln_parallel_residual_fwd_kernelINS_13Kernel_traitsI13__nv_bfloat16S2_S2_S2_fjLj6144ELj1ELj1ELj8ELj16ENS_18Kernel_traits_baseILj6144ES2_S2_S2_S2_fjLj256EEEEELb0ELb1ELb0EEEvNS_9FwdParamsE
        .type           _ZN10layer_norm31ln_parallel_residual_fwd_kernelINS_13Kernel_traitsI13__nv_bfloat16S2_S2_S2_fjLj6144ELj1ELj1ELj8ELj16ENS_18Kernel_traits_baseILj6144ES2_S2_S2_S2_fjLj256EEEEELb0ELb1ELb0EEEvNS_9FwdParamsE,@function
        .size           _ZN10layer_norm31ln_parallel_residual_fwd_kernelINS_13Kernel_traitsI13__nv_bfloat16S2_S2_S2_fjLj6144ELj1ELj1ELj8ELj16ENS_18Kernel_traits_baseILj6144ES2_S2_S2_S2_fjLj256EEEEELb0ELb1ELb0EEEvNS_9FwdParamsE,(.L_x_19982 - _ZN10layer_norm31ln_parallel_residual_fwd_kernelINS_13Kernel_traitsI13__nv_bfloat16S2_S2_S2_fjLj6144ELj1ELj1ELj8ELj16ENS_18Kernel_traits_baseILj6144ES2_S2_S2_S2_fjLj256EEEEELb0ELb1ELb0EEEvNS_9FwdParamsE)
        .other          _ZN10layer_norm31ln_parallel_residual_fwd_kernelINS_13Kernel_traitsI13__nv_bfloat16S2_S2_S2_fjLj6144ELj1ELj1ELj8ELj16ENS_18Kernel_traits_baseILj6144ES2_S2_S2_S2_fjLj256EEEEELb0ELb1ELb0EEEvNS_9FwdParamsE,@"STO_CUDA_ENTRY STV_DEFAULT"
_ZN10layer_norm31ln_parallel_residual_fwd_kernelINS_13Kernel_traitsI13__nv_bfloat16S2_S2_S2_fjLj6144ELj1ELj1ELj8ELj16ENS_18Kernel_traits_baseILj6144ES2_S2_S2_S2_fjLj256EEEEELb0ELb1ELb0EEEvNS_9FwdParamsE:
.text._ZN10layer_norm31ln_parallel_residual_fwd_kernelINS_13Kernel_traitsI13__nv_bfloat16S2_S2_S2_fjLj6144ELj1ELj1ELj8ELj16ENS_18Kernel_traits_baseILj6144ES2_S2_S2_S2_fjLj256EEEEELb0ELb1ELb0EEEvNS_9FwdParamsE:
        /* <DEDUP_REMOVED lines=15> */
[----:B------:R-:W-:-:S03]  /*00f0*/  IMAD.MOV.U32 R3, RZ, RZ, 0x10 ;  /* 0x00000010ff037424 */ /* 0x000fc600078e00ff */
[----:B------:R-:W-:Y:S01]  /*0100*/  ISETP.NE.AND.EX P0, PT, RZ, c[0x0][0x21c], PT, P0 ;  /* 0x00008700ff007a0c */ /* 0x000fe20003f05300 */
[----:B------:R-:W-:-:S05]  /*0110*/  IMAD.WIDE.U32 R2, R28, R3, c[0x0][0x1b0] ;  /* 0x00006c001c027625 */ /* 0x000fca00078e0003 */
[----:B------:R0:W5:Y:S07]  /*0120*/  LDG.E.128 R16, [R2.64] ;  /* 0x0000000402107981 */ /* 0x00016e000c1e1d00 */
[----:B------:R-:W-:-:S04]  /*0130*/  @P0 LEA R8, P1, R28, c[0x0][0x218], 0x4 ;  /* 0x000086001c080a11 */ /* 0x000fc800078220ff */
[----:B------:R-:W-:-:S05]  /*0140*/  @P0 LEA.HI.X R9, R28, c[0x0][0x21c], RZ, 0x4, P1 ;  /* 0x000087001c090a11 */ /* 0x000fca00008f24ff */
[----:B------:R0:W5:Y:S01]  /*0150*/  @P0 LDG.E.128 R4, [R8.64] ;  /* 0x0000000408040981 */ /* 0x000162000c1e1d00 */
[----:B------:R-:W-:Y:S01]  /*0160*/  LOP3.LUT R28, R28, 0x100, RZ, 0xfc, !PT ;  /* 0x000001001c1c7812 */ /* 0x000fe200078efcff */
[----:B------:R-:W-:Y:S01]  /*0170*/  @!P0 CS2R R4, SRZ ;  /* 0x0000000000048805 */ /* 0x000fe2000001ff00 */
[----:B------:R-:W-:Y:S02]  /*0180*/  @!P0 CS2R R6, SRZ ;  /* 0x0000000000068805 */ /* 0x000fe4000001ff00 */
.L_x_225:
[----:B0-----:R-:W-:Y:S05]  /*0190*/  BSYNC B0 ;  /* 0x0000000000007941 */ /* 0x001fea0003800000 */
.L_x_224:
[----:B------:R-:W-:Y:S01]  /*01a0*/  BSSY B0, `(.L_x_226) ;  /* 0x000000d000007945 */ /* 0x000fe20003800000 */
[----:B------:R-:W-:Y:S05]  /*01b0*/  @!P4 BRA `(.L_x_227) ;  /* 0x000000b00000c947 */ /* 0x000fea0003800000 */
[----:B------:R-:W-:Y:S01]  /*01c0*/  ISETP.NE.U32.AND P0, PT, RZ, c[0x0][0x218], PT ;  /* 0x00008600ff007a0c */ /* 0x000fe20003f05070 */
[----:B------:R-:W-:-:S03]  /*01d0*/  IMAD.MOV.U32 R41, RZ, RZ, 0x10 ;  /* 0x00000010ff297424 */ /* 0x000fc600078e00ff */
[----:B------:R-:W-:Y:S01]  /*01e0*/  ISETP.NE.AND.EX P0, PT, RZ, c[0x0][0x21c], PT, P0 ;  /* 0x00008700ff007a0c */ /* 0x000fe20003f05300 */
[----:B------:R-:W-:-:S06]  /*01f0*/  IMAD.WIDE.U32 R40, R28, R41, c[0x0][0x1b0] ;  /* 0x00006c001c287625 */ /* 0x000fcc00078e0029 */
[----:B------:R-:W5:Y:S06]  /*0200*/  LDG.E.128 R40, [R40.64] ;  /* 0x0000000428287981 */ /* 0x000f6c000c1e1d00 */
[----:B------:R-:W-:-:S04]  /*0210*/  @P0 LEA R2, P1, R28, c[0x0][0x218], 0x4 ;  /* 0x000086001c020a11 */ /* 0x000fc800078220ff */
[----:B------:R-:W-:-:S05]  /*0220*/  @P0 LEA.HI.X R3, R28, c[0x0][0x21c], RZ, 0x4, P1 ;  /* 0x000087001c030a11 */ /* 0x000fca00008f24ff */
[----:B------:R0:W5:Y:S01]  /*0230*/  @P0 LDG.E.128 R36, [R2.64] ;  /* 0x0000000402240981 */ /* 0x000162000c1e1d00 */
[----:B------:R-:W-:Y:S01]  /*0240*/  IADD3 R28, R28, 0x100, RZ ;  /* 0x000001001c1c7810 */ /* 0x000fe20007ffe0ff */
[----:B------:R-:W-:Y:S01]  /*0250*/  @!P0 CS2R R36, SRZ ;  /* 0x0000000000248805 */ /* 0x000fe2000001ff00 */
[----:B------:R-:W-:Y:S02]  /*0260*/  @!P0 CS2R R38, SRZ ;  /* 0x0000000000268805 */ /* 0x000fe4000001ff00 */
.L_x_227:
[----:B0-----:R-:W-:Y:S05]  /*0270*/  BSYNC B0 ;  /* 0x0000000000007941 */ /* 0x001fea0003800000 */
.L_x_226:
[----:B------:R-:W-:Y:S01]  /*0280*/  BSSY B0, `(.L_x_228) ;  /* 0x000000c000007945 */ /* 0x000fe20003800000 */
[----:B------:R-:W-:Y:S05]  /*0290*/  @!P3 BRA `(.L_x_229) ;  /* 0x000000a00000b947 */ /* 0x000fea0003800000 */
[----:B------:R-:W-:Y:S01]  /*02a0*/  ISETP.NE.U32.AND P0, PT, RZ, c[0x0][0x218], PT ;  /* 0x00008600ff007a0c */ /* 0x000fe20003f05070 */
[----:B------:R-:W-:-:S03]  /*02b0*/  HFMA2.MMA R29, -RZ, RZ, 0, 9.5367431640625e-07 ;  /* 0x00000010ff1d7435 */ /* 0x000fc600000001ff */
[----:B------:R-:W-:-:S13]  /*02c0*/  ISETP.NE.AND.EX P0, PT, RZ, c[0x0][0x21c], PT, P0 ;  /* 0x00008700ff007a0c */ /* 0x000fda0003f05300 */
[----:B------:R-:W-:-:S04]  /*02d0*/  @P0 LEA R2, P1, R28, c[0x0][0x218], 0x4 ;  /* 0x000086001c020a11 */ /* 0x000fc800078220ff */
[C---:B------:R-:W-:Y:S01]  /*02e0*/  @P0 LEA.HI.X R3, R28.reuse, c[0x0][0x21c], RZ, 0x4, P1 ;  /* 0x000087001c030a11 */ /* 0x040fe200008f24ff */
[----:B------:R-:W-:-:S04]  /*02f0*/  IMAD.WIDE.U32 R28, R28, R29, c[0x0][0x1b0] ;  /* 0x00006c001c1c7625 */ /* 0x000fc800078e001d */
[----:B------:R0:W5:Y:S04]  /*0300*/  @P0 LDG.E.128 R32, [R2.64] ;  /* 0x0000000402200981 */ /* 0x000168000c1e1d00 */
[----:B------:R-:W5:Y:S01]  /*0310*/  LDG.E.128 R28, [R28.64] ;  /* 0x000000041c1c7981 */ /* 0x000f62000c1e1d00 */
[----:B------:R-:W-:Y:S01]  /*0320*/  @!P0 CS2R R32, SRZ ;  /* 0x0000000000208805 */ /* 0x000fe2000001ff00 */
[----:B------:R-:W-:Y:S02]  /*0330*/  @!P0 CS2R R34, SRZ ;  /* 0x0000000000228805 */ /* 0x000fe4000001ff00 */
.L_x_229:
[----:B0-----:R-:W-:Y:S05]  /*0340*/  BSYNC B0 ;  /* 0x0000000000007941 */ /* 0x001fea0003800000 */
.L_x_228:
[----:B------:R-:W0:Y:S01]  /*0350*/  S2UR UR6, SR_CTAID.X ;  /* 0x00000000000679c3 */ /* 0x000e220000002500 */
[----:B------:R-:W-:Y:S02]  /*0360*/  IMAD.MOV.U32 R2, RZ, RZ, c[0x0][0x180] ;  /* 0x00006000ff027624 */ /* 0x000fe400078e00ff */
[----:B------:R-:W-:-:S03]  /*0370*/  IMAD.MOV.U32 R3, RZ, RZ, c[0x0][0x184] ;  /* 0x00006100ff037624 */ /* 0x000fc600078e00ff */
[----:B------:R-:W-:-:S04]  /*0380*/  LOP3.LUT P0, RZ, R2, c[0x0][0x178], RZ, 0xfc, !PT ;  /* 0x00005e0002ff7a12 */ /* 0x000fc8000780fcff */
[----:B------:R-:W-:Y:S02]  /*0390*/  LOP3.LUT P0, RZ, R3, c[0x0][0x17c], RZ, 0xfc, P0 ;  /* 0x00005f0003ff7a12 */ /* 0x000fe4000000fcff */
[----:B0-----:R-:W-:-:S04]  /*03a0*/  LEA.HI R64, R27, UR6, RZ, 0x18 ;  /* 0x000000061b407c11 */ /* 0x001fc8000f8fc0ff */
[----:B------:R-:W-:-:S13]  /*03b0*/  ISETP.GE.AND P1, PT, R64, c[0x0][0x164], PT ;  /* 0x0000590040007a0c */ /* 0x000fda0003f26270 */
[----:B------:R-:W-:Y:S05]  /*03c0*/  @P1 EXIT ;  /* 0x000000000000194d */ /* 0x000fea0003800000 */
[----:B------:R-:W-:Y:S01]  /*03d0*/  SHF.R.S32.HI R0, RZ, 0x3, R0 ;  /* 0x00000003ff007819 */ /* 0x000fe20000011400 */
[----:B------:R-:W-:Y:S01]  /*03e0*/  IMAD.MOV.U32 R63, RZ, RZ, 0x1 ;  /* 0x00000001ff3f7424 */ /* 0x000fe200078e00ff */
[----:B------:R-:W-:Y:S01]  /*03f0*/  LOP3.LUT R3, R27, 0xe0, RZ, 0xc0, !PT ;  /* 0x000000e01b037812 */ /* 0x000fe200078ec0ff */
[----:B------:R-:W-:Y:S01]  /*0400*/  ULDC.U8 UR6, c[0x0][0x1f0] ;  /* 0x00007c0000067ab9 */ /* 0x000fe20000000000 */
[----:B------:R-:W-:Y:S02]  /*0410*/  LOP3.LUT R50, R0, 0xff, RZ, 0xc0, !PT ;  /* 0x000000ff00327812 */ /* 0x000fe400078ec0ff */
[----:B------:R-:W-:Y:S02]  /*0420*/  SHF.R.U32.HI R0, RZ, 0x3, R0 ;  /* 0x00000003ff007819 */ /* 0x000fe40000011600 */
[--C-:B-----5:R-:W-:Y:S01]  /*0430*/  PRMT R9, RZ, 0x5410, R40.reuse ;  /* 0x00005410ff097816 */ /* 0x120fe20000000028 */
[----:B------:R-:W-:Y:S01]  /*0440*/  IMAD.IADD R3, R50, 0x1, -R3 ;  /* 0x0000000132037824 */ /* 0x000fe200078e0a03 */
[----:B------:R-:W-:-:S02]  /*0450*/  PRMT R8, RZ, 0x7610, R40 ;  /* 0x00007610ff087816 */ /* 0x000fc40000000028 */
[----:B------:R-:W-:Y:S02]  /*0460*/  LOP3.LUT R40, R0, 0x1fffffe0, RZ, 0xc0, !PT ;  /* 0x1fffffe000287812 */ /* 0x000fe400078ec0ff */
[----:B------:R-:W-:Y:S02]  /*0470*/  IMNMX R3, RZ, R3, !PT ;  /* 0x00000003ff037217 */ /* 0x000fe40007800200 */
[--C-:B------:R-:W-:Y:S02]  /*0480*/  PRMT R13, RZ, 0x5410, R6.reuse ;  /* 0x00005410ff0d7816 */ /* 0x100fe40000000006 */
[----:B------:R-:W-:Y:S02]  /*0490*/  IMNMX R3, R3, 0x20, PT ;  /* 0x0000002003037817 */ /* 0x000fe40003800200 */
[----:B------:R-:W-:Y:S02]  /*04a0*/  PRMT R12, RZ, 0x7610, R6 ;  /* 0x00007610ff0c7816 */ /* 0x000fe40000000006 */
[----:B------:R-:W-:-:S02]  /*04b0*/  PRMT R11, RZ, 0x5410, R7 ;  /* 0x00005410ff0b7816 */ /* 0x000fc40000000007 */
[----:B------:R-:W-:Y:S02]  /*04c0*/  PRMT R10, RZ, 0x7610, R7 ;  /* 0x00007610ff0a7816 */ /* 0x000fe40000000007 */
[--C-:B------:R-:W-:Y:S02]  /*04d0*/  PRMT R7, RZ, 0x5410, R41.reuse ;  /* 0x00005410ff077816 */ /* 0x100fe40000000029 */
[----:B------:R-:W-:Y:S02]  /*04e0*/  PRMT R6, RZ, 0x7610, R41 ;  /* 0x00007610ff067816 */ /* 0x000fe40000000029 */
[----:B------:R-:W-:Y:S02]  /*04f0*/  IADD3 R41, R3, R40, RZ ;  /* 0x0000002803297210 */ /* 0x000fe40007ffe0ff */
[--C-:B------:R-:W-:Y:S02]  /*0500*/  PRMT R0, RZ, 0x5410, R36.reuse ;  /* 0x00005410ff007816 */ /* 0x100fe40000000024 */
[----:B------:R-:W-:Y:S01]  /*0510*/  PRMT R45, RZ, 0x7610, R36 ;  /* 0x00007610ff2d7816 */ /* 0x000fe20000000024 */
[----:B------:R-:W-:Y:S01]  /*0520*/  IMAD.SHL.U32 R41, R41, 0x8, RZ ;  /* 0x0000000829297824 */ /* 0x000fe200078e00ff */
[--C-:B------:R-:W-:Y:S01]  /*0530*/  PRMT R44, RZ, 0x5410, R37.reuse ;  /* 0x00005410ff2c7816 */ /* 0x100fe20000000025 */
[----:B------:R-:W-:Y:S01]  /*0540*/  IMAD.SHL.U32 R36, R27, 0x20, RZ ;  /* 0x000000201b247824 */ /* 0x000fe200078e00ff */
[----:B------:R-:W-:-:S02]  /*0550*/  PRMT R47, RZ, 0x7610, R37 ;  /* 0x00007610ff2f7816 */ /* 0x000fc40000000025 */
[--C-:B------:R-:W-:Y:S01]  /*0560*/  PRMT R24, RZ, 0x5410, R16.reuse ;  /* 0x00005410ff187816 */ /* 0x100fe20000000010 */
[----:B------:R-:W0:Y:S01]  /*0570*/  I2F.U32 R41, R41 ;  /* 0x0000002900297306 */ /* 0x000e220000201000 */
[----:B------:R-:W-:Y:S02]  /*0580*/  LOP3.LUT R37, R36, 0x3e0, RZ, 0xc0, !PT ;  /* 0x000003e024257812 */ /* 0x000fe400078ec0ff */
[----:B------:R-:W-:Y:S02]  /*0590*/  PRMT R25, RZ, 0x7610, R16 ;  /* 0x00007610ff197816 */ /* 0x000fe40000000010 */
[----:B------:R-:W-:Y:S01]  /*05a0*/  PRMT R22, RZ, 0x5410, R17 ;  /* 0x00005410ff167816 */ /* 0x000fe20000000011 */
[----:B------:R-:W-:Y:S01]  /*05b0*/  IMAD.IADD R37, R50, 0x1, -R37 ;  /* 0x0000000132257824 */ /* 0x000fe200078e0a25 */
[----:B------:R-:W-:Y:S02]  /*05c0*/  PRMT R23, RZ, 0x7610, R17 ;  /* 0x00007610ff177816 */ /* 0x000fe40000000011 */
[----:B------:R-:W-:-:S02]  /*05d0*/  PRMT R20, RZ, 0x5410, R18 ;  /* 0x00005410ff147816 */ /* 0x000fc40000000012 */
[----:B------:R-:W-:Y:S02]  /*05e0*/  IMNMX R37, RZ, R37, !PT ;  /* 0x00000025ff257217 */ /* 0x000fe40007800200 */
[----:B------:R-:W-:Y:S02]  /*05f0*/  PRMT R21, RZ, 0x7610, R18 ;  /* 0x00007610ff157816 */ /* 0x000fe40000000012 */
[----:B------:R-:W-:Y:S01]  /*0600*/  IMNMX R37, R37, 0x20, PT ;  /* 0x0000002025257817 */ /* 0x000fe20003800200 */
[----:B0-----:R0:W1:Y:S01]  /*0610*/  MUFU.RCP R57, R41 ;  /* 0x0000002900397308 */ /* 0x0010620000001000 */
[----:B------:R-:W-:Y:S02]  /*0620*/  PRMT R18, RZ, 0x5410, R19 ;  /* 0x00005410ff127816 */ /* 0x000fe40000000013 */
[----:B------:R-:W-:Y:S02]  /*0630*/  IADD3 R37, R40, R37, RZ ;  /* 0x0000002528257210 */ /* 0x000fe40007ffe0ff */
[----:B------:R-:W-:-:S02]  /*0640*/  PRMT R17, RZ, 0x5410, R4 ;  /* 0x00005410ff117816 */ /* 0x000fc40000000004 */
[----:B------:R-:W-:Y:S01]  /*0650*/  PRMT R16, RZ, 0x7610, R4 ;  /* 0x00007610ff107816 */ /* 0x000fe20000000004 */
[----:B------:R-:W-:Y:S01]  /*0660*/  IMAD.SHL.U32 R62, R37, 0x8, RZ ;  /* 0x00000008253e7824 */ /* 0x000fe200078e00ff */
[--C-:B------:R-:W-:Y:S02]  /*0670*/  PRMT R15, RZ, 0x5410, R5.reuse ;  /* 0x00005410ff0f7816 */ /* 0x100fe40000000005 */
[----:B------:R-:W-:Y:S02]  /*0680*/  PRMT R14, RZ, 0x7610, R5 ;  /* 0x00007610ff0e7816 */ /* 0x000fe40000000005 */
        /* <DEDUP_REMOVED lines=24> */
[----:B01----:R-:W-:Y:S02]  /*0810*/  PRMT R73, RZ, 0x7610, R35 ;  /* 0x00007610ff497816 */ /* 0x003fe40000000023 */
.L_x_341:
        /* <DEDUP_REMOVED lines=9> */
[----:B------:R-:W-:Y:S01]  /*08b0*/  HFMA2.MMA R41, -RZ, RZ, 0, 9.5367431640625e-07 ;  /* 0x00000010ff297435 */ /* 0x000fe200000001ff */
[----:B------:R-:W-:Y:S02]  /*08c0*/  ISETP.NE.U32.AND P1, PT, RZ, c[0x0][0x180], PT ;  /* 0x00006000ff007a0c */ /* 0x000fe40003f25070 */
[----:B------:R-:W-:Y:S02]  /*08d0*/  ISETP.NE.AND.EX P2, PT, RZ, c[0x0][0x17c], PT, P2 ;  /* 0x00005f00ff007a0c */ /* 0x000fe40003f45320 */
[----:B------:R-:W-:-:S05]  /*08e0*/  ISETP.NE.AND.EX P1, PT, RZ, c[0x0][0x184], PT, P1 ;  /* 0x00006100ff007a0c */ /* 0x000fca0003f25310 */
[----:B------:R-:W-:-:S06]  /*08f0*/  IMAD.WIDE.U32 R40, R74, R41, c[0x0][0x170] ;  /* 0x00005c004a287625 */ /* 0x000fcc00078e0029 */
[C---:B------:R-:W-:Y:S01]  /*0900*/  @P2 LEA R78, P6, R74.reuse, c[0x0][0x178], 0x4 ;  /* 0x00005e004a4e2a11 */ /* 0x040fe200078c20ff */
[----:B------:R-:W2:Y:S03]  /*0910*/  LDG.E.128 R40, [R40.64] ;  /* 0x0000000428287981 */ /* 0x000ea6000c1e1d00 */
        /* <DEDUP_REMOVED lines=14> */
.L_x_233:
[----:B-----5:R-:W-:-:S05]  /*0a00*/  PRMT R71, RZ, 0x5410, R32 ;  /* 0x00005410ff477816 */ /* 0x020fca0000000020 */
[----:B------:R-:W-:Y:S01]  /*0a10*/  FADD.FTZ R72, R71, R72 ;  /* 0x0000004847487221 */ /* 0x000fe20000010000 */
[----:B------:R-:W-:Y:S05]  /*0a20*/  BRA `(.L_x_234) ;  /* 0x0000004000007947 */ /* 0x000fea0003800000 */
.L_x_232:
[----:B0----5:R-:W-:-:S05]  /*0a30*/  PRMT R71, RZ, 0x5410, R36 ;  /* 0x00005410ff477816 */ /* 0x021fca0000000024 */
[----:B------:R-:W-:Y:S01]  /*0a40*/  FADD.FTZ R72, R71, R72 ;  /* 0x0000004847487221 */ /* 0x000fe20000010000 */
[----:B------:R-:W-:-:S05]  /*0a50*/  @P1 PRMT R71, RZ, 0x5410, R32 ;  /* 0x00005410ff471816 */ /* 0x000fca0000000020 */
[----:B------:R-:W-:-:S05]  /*0a60*/  @P1 FADD.FTZ R72, R71, R72 ;  /* 0x0000004847481221 */ /* 0x000fca0000010000 */
.L_x_234:
[----:B------:R-:W-:-:S04]  /*0a70*/  F2FP.BF16.PACK_AB R70, RZ, R72 ;  /* 0x00000048ff46723e */ /* 0x000fc800000010ff */
[----:B------:R-:W-:Y:S02]  /*0a80*/  PRMT R28, R70, 0x7610, R28 ;  /* 0x00007610461c7816 */ /* 0x000fe4000000001c */
.L_x_235:
[----:B------:R-:W-:Y:S01]  /*0a90*/  PRMT R81, RZ, 0x7610, R40 ;  /* 0x00007610ff517816 */ /* 0x000fe20000000028 */
[----:B------:R-:W-:Y:S05]  /*0aa0*/  @P2 BRA `(.L_x_236) ;  /* 0x0000008000002947 */ /* 0x000fea0003800000 */
[----:B------:R-:W-:-:S04]  /*0ab0*/  ISETP.NE.U32.AND P6, PT, RZ, c[0x0][0x180], PT ;  /* 0x00006000ff007a0c */ /* 0x000fc80003fc5070 */
[----:B------:R-:W-:-:S13]  /*0ac0*/  ISETP.NE.AND.EX P6, PT, RZ, c[0x0][0x184], PT, P6 ;  /* 0x00006100ff007a0c */ /* 0x000fda0003fc5360 */
[----:B------:R-:W-:Y:S05]  /*0ad0*/  @P6 BRA `(.L_x_237) ;  /* 0x0000002000006947 */ /* 0x000fea0003800000 */
[----:B------:R-:W-:Y:S05]  /*0ae0*/  @P0 BRA `(.L_x_238) ;  /* 0x0000008000000947 */ /* 0x000fea0003800000 */
[----:B------:R-:W-:Y:S05]  /*0af0*/  BRA `(.L_x_239) ;  /* 0x0000009000007947 */ /* 0x000fea0003800000 */
.L_x_237:
[----:B-----5:R-:W-:-:S05]  /*0b00*/  PRMT R40, RZ, 0x7610, R32 ;  /* 0x00007610ff287816 */ /* 0x020fca0000000020 */
[----:B------:R-:W-:Y:S01]  /*0b10*/  FADD.FTZ R81, R40, R81 ;  /* 0x0000005128517221 */ /* 0x000fe20000010000 */
[----:B------:R-:W-:Y:S05]  /*0b20*/  BRA `(.L_x_238) ;  /* 0x0000004000007947 */ /* 0x000fea0003800000 */
.L_x_236:
[----:B-----5:R-:W-:-:S05]  /*0b30*/  PRMT R40, RZ, 0x7610, R36 ;  /* 0x00007610ff287816 */ /* 0x020fca0000000024 */
[----:B------:R-:W-:Y:S01]  /*0b40*/  FADD.FTZ R81, R40, R81 ;  /* 0x0000005128517221 */ /* 0x000fe20000010000 */
[----:B------:R-:W-:-:S05]  /*0b50*/  @P1 PRMT R40, RZ, 0x7610, R32 ;  /* 0x00007610ff281816 */ /* 0x000fca0000000020 */
[----:B------:R-:W-:-:S05]  /*0b60*/  @P1 FADD.FTZ R81, R40, R81 ;  /* 0x0000005128511221 */ /* 0x000fca0000010000 */
.L_x_238:
[----:B------:R-:W-:-:S04]  /*0b70*/  F2FP.BF16.PACK_AB R40, RZ, R81 ;  /* 0x00000051ff28723e */ /* 0x000fc800000010ff */
[----:B------:R-:W-:Y:S02]  /*0b80*/  PRMT R28, R28, 0x5410, R40 ;  /* 0x000054101c1c7816 */ /* 0x000fe40000000028 */
.L_x_239:
[----:B------:R-:W-:Y:S01]  /*0b90*/  PRMT R79, RZ, 0x5410, R41 ;  /* 0x00005410ff4f7816 */ /* 0x000fe20000000029 */
[----:B------:R-:W-:Y:S05]  /*0ba0*/  @P2 BRA `(.L_x_240) ;  /* 0x0000008000002947 */ /* 0x000fea0003800000 */
[----:B------:R-:W-:-:S04]  /*0bb0*/  ISETP.NE.U32.AND P6, PT, RZ, c[0x0][0x180], PT ;  /* 0x00006000ff007a0c */ /* 0x000fc80003fc5070 */
[----:B------:R-:W-:-:S13]  /*0bc0*/  ISETP.NE.AND.EX P6, PT, RZ, c[0x0][0x184], PT, P6 ;  /* 0x00006100ff007a0c */ /* 0x000fda0003fc5360 */
[----:B------:R-:W-:Y:S05]  /*0bd0*/  @P6 BRA `(.L_x_241) ;  /* 0x0000002000006947 */ /* 0x000fea0003800000 */
[----:B------:R-:W-:Y:S05]  /*0be0*/  @P0 BRA `(.L_x_242) ;  /* 0x0000008000000947 */ /* 0x000fea0003800000 */
[----:B------:R-:W-:Y:S05]  /*0bf0*/  BRA `(.L_x_243) ;  /* 0x0000009000007947 */ /* 0x000fea0003800000 */
.L_x_241:
[----:B-----5:R-:W-:-:S05]  /*0c00*/  PRMT R40, RZ, 0x5410, R33 ;  /* 0x00005410ff287816 */ /* 0x020fca0000000021 */
[----:B------:R-:W-:Y:S01]  /*0c10*/  FADD.FTZ R79, R40, R79 ;  /* 0x0000004f284f7221 */ /* 0x000fe20000010000 */
[----:B------:R-:W-:Y:S05]  /*0c20*/  BRA `(.L_x_242) ;  /* 0x0000004000007947 */ /* 0x000fea0003800000 */
.L_x_240:
[----:B-----5:R-:W-:-:S05]  /*0c30*/  PRMT R40, RZ, 0x5410, R37 ;  /* 0x00005410ff287816 */ /* 0x020fca0000000025 */
[----:B------:R-:W-:Y:S01]  /*0c40*/  FADD.FTZ R79, R40, R79 ;  /* 0x0000004f284f7221 */ /* 0x000fe20000010000 */
[----:B------:R-:W-:-:S05]  /*0c50*/  @P1 PRMT R40, RZ, 0x5410, R33 ;  /* 0x00005410ff281816 */ /* 0x000fca0000000021 */
[----:B------:R-:W-:-:S05]  /*0c60*/  @P1 FADD.FTZ R79, R40, R79 ;  /* 0x0000004f284f1221 */ /* 0x000fca0000010000 */
.L_x_242:
[----:B------:R-:W-:-:S04]  /*0c70*/  F2FP.BF16.PACK_AB R40, RZ, R79 ;  /* 0x0000004fff28723e */ /* 0x000fc800000010ff */
[----:B------:R-:W-:Y:S02]  /*0c80*/  PRMT R29, R40, 0x7610, R29 ;  /* 0x00007610281d7816 */ /* 0x000fe4000000001d */
.L_x_243:
[----:B------:R-:W-:Y:S01]  /*0c90*/  PRMT R97, RZ, 0x7610, R41 ;  /* 0x00007610ff617816 */ /* 0x000fe20000000029 */
[----:B------:R-:W-:Y:S05]  /*0ca0*/  @P2 BRA `(.L_x_244) ;  /* 0x0000008000002947 */ /* 0x000fea0003800000 */
[----:B------:R-:W-:-:S04]  /*0cb0*/  ISETP.NE.U32.AND P6, PT, RZ, c[0x0][0x180], PT ;  /* 0x00006000ff007a0c */ /* 0x000fc80003fc5070 */
[----:B------:R-:W-:-:S13]  /*0cc0*/  ISETP.NE.AND.EX P6, PT, RZ, c[0x0][0x184], PT, P6 ;  /* 0x00006100ff007a0c */ /* 0x000fda0003fc5360 */
[----:B------:R-:W-:Y:S05]  /*0cd0*/  @P6 BRA `(.L_x_245) ;  /* 0x0000002000006947 */ /* 0x000fea0003800000 */
[----:B------:R-:W-:Y:S05]  /*0ce0*/  @P0 BRA `(.L_x_246) ;  /* 0x0000008000000947 */ /* 0x000fea0003800000 */
[----:B------:R-:W-:Y:S05]  /*0cf0*/  BRA `(.L_x_247) ;  /* 0x0000009000007947 */ /* 0x000fea0003800000 */
.L_x_245:
[----:B-----5:R-:W-:-:S05]  /*0d00*/  PRMT R40, RZ, 0x7610, R33 ;  /* 0x00007610ff287816 */ /* 0x020fca0000000021 */
[----:B------:R-:W-:Y:S01]  /*0d10*/  FADD.FTZ R97, R40, R97 ;  /* 0x0000006128617221 */ /* 0x000fe20000010000 */
[----:B------:R-:W-:Y:S05]  /*0d20*/  BRA `(.L_x_246) ;  /* 0x0000004000007947 */ /* 0x000fea0003800000 */
.L_x_244:
[----:B-----5:R-:W-:-:S05]  /*0d30*/  PRMT R40, RZ, 0x7610, R37 ;  /* 0x00007610ff287816 */ /* 0x020fca0000000025 */
[----:B------:R-:W-:Y:S01]  /*0d40*/  FADD.FTZ R97, R40, R97 ;  /* 0x0000006128617221 */ /* 0x000fe20000010000 */
[----:B------:R-:W-:-:S05]  /*0d50*/  @P1 PRMT R40, RZ, 0x7610, R33 ;  /* 0x00007610ff281816 */ /* 0x000fca0000000021 */
[----:B------:R-:W-:-:S05]  /*0d60*/  @P1 FADD.FTZ R97, R40, R97 ;  /* 0x0000006128611221 */ /* 0x000fca0000010000 */
.L_x_246:
[----:B------:R-:W-:-:S04]  /*0d70*/  F2FP.BF16.PACK_AB R40, RZ, R97 ;  /* 0x00000061ff28723e */ /* 0x000fc800000010ff */
[----:B------:R-:W-:Y:S02]  /*0d80*/  PRMT R29, R29, 0x5410, R40 ;  /* 0x000054101d1d7816 */ /* 0x000fe40000000028 */
.L_x_247:
[----:B------:R-:W-:Y:S01]  /*0d90*/  PRMT R95, RZ, 0x5410, R42 ;  /* 0x00005410ff5f7816 */ /* 0x000fe2000000002a */
[----:B------:R-:W-:Y:S05]  /*0da0*/  @P2 BRA `(.L_x_248) ;  /* 0x0000008000002947 */ /* 0x000fea0003800000 */
[----:B------:R-:W-:-:S04]  /*0db0*/  ISETP.NE.U32.AND P6, PT, RZ, c[0x0][0x180], PT ;  /* 0x00006000ff007a0c */ /* 0x000fc80003fc5070 */
[----:B------:R-:W-:-:S13]  /*0dc0*/  ISETP.NE.AND.EX P6, PT, RZ, c[0x0][0x184], PT, P6 ;  /* 0x00006100ff007a0c */ /* 0x000fda0003fc5360 */
[----:B------:R-:W-:Y:S05]  /*0dd0*/  @P6 BRA `(.L_x_249) ;  /* 0x0000002000006947 */ /* 0x000fea0003800000 */
[----:B------:R-:W-:Y:S05]  /*0de0*/  @P0 BRA `(.L_x_250) ;  /* 0x0000008000000947 */ /* 0x000fea0003800000 */
[----:B------:R-:W-:Y:S05]  /*0df0*/  BRA `(.L_x_251) ;  /* 0x0000009000007947 */ /* 0x000fea0003800000 */
.L_x_249:
[----:B-----5:R-:W-:-:S05]  /*0e00*/  PRMT R40, RZ, 0x5410, R34 ;  /* 0x00005410ff287816 */ /* 0x020fca0000000022 */
[----:B------:R-:W-:Y:S01]  /*0e10*/  FADD.FTZ R95, R40, R95 ;  /* 0x0000005f285f7221 */ /* 0x000fe20000010000 */
[----:B------:R-:W-:Y:S05]  /*0e20*/  BRA `(.L_x_250) ;  /* 0x0000004000007947 */ /* 0x000fea0003800000 */
.L_x_248:
[----:B-----5:R-:W-:-:S05]  /*0e30*/  PRMT R40, RZ, 0x5410, R38 ;  /* 0x00005410ff287816 */ /* 0x020fca0000000026 */
[----:B------:R-:W-:Y:S01]  /*0e40*/  FADD.FTZ R95, R40, R95 ;  /* 0x0000005f285f7221 */ /* 0x000fe20000010000 */
[----:B------:R-:W-:-:S05]  /*0e50*/  @P1 PRMT R40, RZ, 0x5410, R34 ;  /* 0x00005410ff281816 */ /* 0x000fca0000000022 */
[----:B------:R-:W-:-:S05]  /*0e60*/  @P1 FADD.FTZ R95, R40, R95 ;  /* 0x0000005f285f1221 */ /* 0x000fca0000010000 */
.L_x_250:
[----:B------:R-:W-:-:S04]  /*0e70*/  F2FP.BF16.PACK_AB R40, RZ, R95 ;  /* 0x0000005fff28723e */ /* 0x000fc800000010ff */
[----:B------:R-:W-:Y:S02]  /*0e80*/  PRMT R30, R40, 0x7610, R30 ;  /* 0x00007610281e7816 */ /* 0x000fe4000000001e */
.L_x_251:
[----:B------:R-:W-:Y:S01]  /*0e90*/  PRMT R113, RZ, 0x7610, R42 ;  /* 0x00007610ff717816 */ /* 0x000fe2000000002a */
[----:B------:R-:W-:Y:S05]  /*0ea0*/  @P2 BRA `(.L_x_252) ;  /* 0x0000008000002947 */ /* 0x000fea0003800000 */
[----:B------:R-:W-:-:S04]  /*0eb0*/  ISETP.NE.U32.AND P6, PT, RZ, c[0x0][0x180], PT ;  /* 0x00006000ff007a0c */ /* 0x000fc80003fc5070 */
[----:B------:R-:W-:-:S13]  /*0ec0*/  ISETP.NE.AND.EX P6, PT, RZ, c[0x0][0x184], PT, P6 ;  /* 0x00006100ff007a0c */ /* 0x000fda0003fc5360 */
[----:B------:R-:W-:Y:S05]  /*0ed0*/  @P6 BRA `(.L_x_253) ;  /* 0x0000002000006947 */ /* 0x000fea0003800000 */
[----:B------:R-:W-:Y:S05]  /*0ee0*/  @P0 BRA `(.L_x_254) ;  /* 0x0000008000000947 */ /* 0x000fea0003800000 */
[----:B------:R-:W-:Y:S05]  /*0ef0*/  BRA `(.L_x_255) ;  /* 0x0000009000007947 */ /* 0x000fea0003800000 */
.L_x_253:
[----:B-----5:R-:W-:-:S05]  /*0f00*/  PRMT R40, RZ, 0x7610, R34 ;  /* 0x00007610ff287816 */ /* 0x020fca0000000022 */
[----:B------:R-:W-:Y:S01]  /*0f10*/  FADD.FTZ R113, R40, R113 ;  /* 0x0000007128717221 */ /* 0x000fe20000010000 */
[----:B------:R-:W-:Y:S05]  /*0f20*/  BRA `(.L_x_254) ;  /* 0x0000004000007947 */ /* 0x000fea0003800000 */
.L_x_252:
[----:B-----5:R-:W-:-:S05]  /*0f30*/  PRMT R40, RZ, 0x7610, R38 ;  /* 0x00007610ff287816 */ /* 0x020fca0000000026 */
[----:B------:R-:W-:Y:S01]  /*0f40*/  FADD.FTZ R113, R40, R113 ;  /* 0x0000007128717221 */ /* 0x000fe20000010000 */
[----:B------:R-:W-:-:S05]  /*0f50*/  @P1 PRMT R40, RZ, 0x7610, R34 ;  /* 0x00007610ff281816 */ /* 0x000fca0000000022 */
[----:B------:R-:W-:-:S05]  /*0f60*/  @P1 FADD.FTZ R113, R40, R113 ;  /* 0x0000007128711221 */ /* 0x000fca0000010000 */
.L_x_254:
[----:B------:R-:W-:-:S04]  /*0f70*/  F2FP.BF16.PACK_AB R40, RZ, R113 ;  /* 0x00000071ff28723e */ /* 0x000fc800000010ff */
[----:B------:R-:W-:Y:S02]  /*0f80*/  PRMT R30, R30, 0x5410, R40 ;  /* 0x000054101e1e7816 */ /* 0x000fe40000000028 */
.L_x_255:
[----:B------:R-:W-:Y:S01]  /*0f90*/  PRMT R111, RZ, 0x5410, R43 ;  /* 0x00005410ff6f7816 */ /* 0x000fe2000000002b */
[----:B------:R-:W-:Y:S05]  /*0fa0*/  @P2 BRA `(.L_x_256) ;  /* 0x0000008000002947 */ /* 0x000fea0003800000 */
[----:B------:R-:W-:-:S04]  /*0fb0*/  ISETP.NE.U32.AND P6, PT, RZ, c[0x0][0x180], PT ;  /* 0x00006000ff007a0c */ /* 0x000fc80003fc5070 */
[----:B------:R-:W-:-:S13]  /*0fc0*/  ISETP.NE.AND.EX P6, PT, RZ, c[0x0][0x184], PT, P6 ;  /* 0x00006100ff007a0c */ /* 0x000fda0003fc5360 */
[----:B------:R-:W-:Y:S05]  /*0fd0*/  @P6 BRA `(.L_x_257) ;  /* 0x0000002000006947 */ /* 0x000fea0003800000 */
[----:B------:R-:W-:Y:S05]  /*0fe0*/  @P0 BRA `(.L_x_258) ;  /* 0x0000008000000947 */ /* 0x000fea0003800000 */
[----:B------:R-:W-:Y:S05]  /*0ff0*/  BRA `(.L_x_259) ;  /* 0x0000009000007947 */ /* 0x000fea0003800000 */
.L_x_257:
[----:B-----5:R-:W-:-:S05]  /*1000*/  PRMT R40, RZ, 0x5410, R35 ;  /* 0x00005410ff287816 */ /* 0x020fca0000000023 */
[----:B------:R-:W-:Y:S01]  /*1010*/  FADD.FTZ R111, R40, R111 ;  /* 0x0000006f286f7221 */ /* 0x000fe20000010000 */
[----:B------:R-:W-:Y:S05]  /*1020*/  BRA `(.L_x_258) ;  /* 0x0000004000007947 */ /* 0x000fea0003800000 */
.L_x_256:
[----:B-----5:R-:W-:-:S05]  /*1030*/  PRMT R40, RZ, 0x5410, R39 ;  /* 0x00005410ff287816 */ /* 0x020fca0000000027 */
[----:B------:R-:W-:Y:S01]  /*1040*/  FADD.FTZ R111, R40, R111 ;  /* 0x0000006f286f7221 */ /* 0x000fe20000010000 */
[----:B------:R-:W-:-:S05]  /*1050*/  @P1 PRMT R40, RZ, 0x5410, R35 ;  /* 0x00005410ff281816 */ /* 0x000fca0000000023 */
[----:B------:R-:W-:-:S05]  /*1060*/  @P1 FADD.FTZ R111, R40, R111 ;  /* 0x0000006f286f1221 */ /* 0x000fca0000010000 */
.L_x_258:
[----:B------:R-:W-:-:S04]  /*1070*/  F2FP.BF16.PACK_AB R40, RZ, R111 ;  /* 0x0000006fff28723e */ /* 0x000fc800000010ff */
[----:B------:R-:W-:Y:S02]  /*1080*/  PRMT R31, R40, 0x7610, R31 ;  /* 0x00007610281f7816 */ /* 0x000fe4000000001f */
.L_x_259:
[----:B------:R-:W-:Y:S01]  /*1090*/  PRMT R115, RZ, 0x7610, R43 ;  /* 0x00007610ff737816 */ /* 0x000fe2000000002b */
[----:B------:R-:W-:Y:S05]  /*10a0*/  @P2 BRA `(.L_x_260) ;  /* 0x0000008000002947 */ /* 0x000fea0003800000 */
[----:B------:R-:W-:-:S04]  /*10b0*/  ISETP.NE.U32.AND P1, PT, RZ, c[0x0][0x180], PT ;  /* 0x00006000ff007a0c */ /* 0x000fc80003f25070 */
[----:B------:R-:W-:-:S13]  /*10c0*/  ISETP.NE.AND.EX P1, PT, RZ, c[0x0][0x184], PT, P1 ;  /* 0x00006100ff007a0c */ /* 0x000fda0003f25310 */
[----:B------:R-:W-:Y:S05]  /*10d0*/  @P1 BRA `(.L_x_261) ;  /* 0x0000002000001947 */ /* 0x000fea0003800000 */
[----:B------:R-:W-:Y:S05]  /*10e0*/  @P0 BRA `(.L_x_262) ;  /* 0x0000008000000947 */ /* 0x000fea0003800000 */
[----:B------:R-:W-:Y:S05]  /*10f0*/  BRA `(.L_x_263) ;  /* 0x0000009000007947 */ /* 0x000fea0003800000 */
.L_x_261:
[----:B-----5:R-:W-:-:S05]  /*1100*/  PRMT R40, RZ, 0x7610, R35 ;  /* 0x00007610ff287816 */ /* 0x020fca0000000023 */
[----:B------:R-:W-:Y:S01]  /*1110*/  FADD.FTZ R115, R40, R115 ;  /* 0x0000007328737221 */ /* 0x000fe20000010000 */
[----:B------:R-:W-:Y:S05]  /*1120*/  BRA `(.L_x_262) ;  /* 0x0000004000007947 */ /* 0x000fea0003800000 */
.L_x_260:
[----:B-----5:R-:W-:-:S05]  /*1130*/  PRMT R40, RZ, 0x7610, R39 ;  /* 0x00007610ff287816 */ /* 0x020fca0000000027 */
[----:B------:R-:W-:Y:S01]  /*1140*/  FADD.FTZ R115, R40, R115 ;  /* 0x0000007328737221 */ /* 0x000fe20000010000 */
[----:B------:R-:W-:-:S05]  /*1150*/  @P1 PRMT R40, RZ, 0x7610, R35 ;  /* 0x00007610ff281816 */ /* 0x000fca0000000023 */
[----:B------:R-:W-:-:S05]  /*1160*/  @P1 FADD.FTZ R115, R40, R115 ;  /* 0x0000007328731221 */ /* 0x000fca0000010000 */
.L_x_262:
[----:B------:R-:W-:-:S04]  /*1170*/  F2FP.BF16.PACK_AB R40, RZ, R115 ;  /* 0x00000073ff28723e */ /* 0x000fc800000010ff */
[----:B------:R-:W-:Y:S02]  /*1180*/  PRMT R31, R31, 0x5410, R40 ;  /* 0x000054101f1f7816 */ /* 0x000fe40000000028 */
.L_x_263:
[C---:B------:R-:W-:Y:S02]  /*1190*/  @P0 LEA R40, P1, R74.reuse, c[0x0][0x188], 0x4 ;  /* 0x000062004a280a11 */ /* 0x040fe400078220ff */
[C---:B------:R-:W-:Y:S02]  /*11a0*/  IADD3 R78, R74.reuse, 0x100, RZ ;  /* 0x000001004a4e7810 */ /* 0x040fe40007ffe0ff */
[----:B------:R-:W-:-:S05]  /*11b0*/  @P0 LEA.HI.X R41, R74, c[0x0][0x18c], RZ, 0x4, P1 ;  /* 0x000063004a290a11 */ /* 0x000fca00008f24ff */
[----:B------:R0:W-:Y:S04]  /*11c0*/  @P0 STG.E.128 [R40.64], R28 ;  /* 0x0000001c28000986 */ /* 0x0001e8000c101d04 */
.L_x_231:
[----:B------:R-:W-:Y:S05]  /*11d0*/  BSYNC B0 ;  /* 0x0000000000007941 */ /* 0x000fea0003800000 */
.L_x_230:
[----:B------:R-:W-:Y:S01]  /*11e0*/  BSSY B0, `(.L_x_264) ;  /* 0x0000095000007945 */ /* 0x000fe20003800000 */
[----:B------:R-:W-:Y:S05]  /*11f0*/  @!P4 BRA `(.L_x_265) ;  /* 0x000009300000c947 */ /* 0x000fea0003800000 */
[----:B------:R-:W-:Y:S01]  /*1200*/  ISETP.NE.U32.AND P2, PT, RZ, c[0x0][0x178], PT ;  /* 0x00005e00ff007a0c */ /* 0x000fe20003f45070 */
[----:B0-----:R-:W-:Y:S01]  /*1210*/  IMAD.MOV.U32 R41, RZ, RZ, 0x10 ;  /* 0x00000010ff297424 */ /* 0x001fe200078e00ff */
        /* <DEDUP_REMOVED lines=20> */
.L_x_267:
[----:B-----5:R-:W-:-:S05]  /*1360*/  PRMT R70, RZ, 0x5410, R32 ;  /* 0x00005410ff467816 */ /* 0x020fca0000000020 */
[----:B------:R-:W-:Y:S01]  /*1370*/  FADD.FTZ R75, R70, R75 ;  /* 0x0000004b464b7221 */ /* 0x000fe20000010000 */
[----:B------:R-:W-:Y:S05]  /*1380*/  BRA `(.L_x_268) ;  /* 0x0000004000007947 */ /* 0x000fea0003800000 */
.L_x_266:
[----:B0----5:R-:W-:-:S05]  /*1390*/  PRMT R70, RZ, 0x5410, R36 ;  /* 0x00005410ff467816 */ /* 0x021fca0000000024 */
[----:B------:R-:W-:Y:S01]  /*13a0*/  FADD.FTZ R75, R70, R75 ;  /* 0x0000004b464b7221 */ /* 0x000fe20000010000 */
[----:B------:R-:W-:-:S05]  /*13b0*/  @P1 PRMT R70, RZ, 0x5410, R32 ;  /* 0x00005410ff461816 */ /* 0x000fca0000000020 */
[----:B------:R-:W-:-:S05]  /*13c0*/  @P1 FADD.FTZ R75, R70, R75 ;  /* 0x0000004b464b1221 */ /* 0x000fca0000010000 */
.L_x_268:
[----:B------:R-:W-:-:S04]  /*13d0*/  F2FP.BF16.PACK_AB R70, RZ, R75 ;  /* 0x0000004bff46723e */ /* 0x000fc800000010ff */
[----:B------:R-:W-:Y:S02]  /*13e0*/  PRMT R28, R70, 0x7610, R28 ;  /* 0x00007610461c7816 */ /* 0x000fe4000000001c */
.L_x_269:
[----:B------:R-:W-:Y:S01]  /*13f0*/  PRMT R83, RZ, 0x7610, R40 ;  /* 0x00007610ff537816 */ /* 0x000fe20000000028 */
[----:B------:R-:W-:Y:S05]  /*1400*/  @P2 BRA `(.L_x_270) ;  /* 0x0000008000002947 */ /* 0x000fea0003800000 */
[----:B------:R-:W-:-:S04]  /*1410*/  ISETP.NE.U32.AND P6, PT, RZ, c[0x0][0x180], PT ;  /* 0x00006000ff007a0c */ /* 0x000fc80003fc5070 */
[----:B------:R-:W-:-:S13]  /*1420*/  ISETP.NE.AND.EX P6, PT, RZ, c[0x0][0x184], PT, P6 ;  /* 0x00006100ff007a0c */ /* 0x000fda0003fc5360 */
[----:B------:R-:W-:Y:S05]  /*1430*/  @P6 BRA `(.L_x_271) ;  /* 0x0000002000006947 */ /* 0x000fea0003800000 */
[----:B------:R-:W-:Y:S05]  /*1440*/  @P0 BRA `(.L_x_272) ;  /* 0x0000008000000947 */ /* 0x000fea0003800000 */
[----:B------:R-:W-:Y:S05]  /*1450*/  BRA `(.L_x_273) ;  /* 0x0000009000007947 */ /* 0x000fea0003800000 */
.L_x_271:
[----:B-----5:R-:W-:-:S05]  /*1460*/  PRMT R40, RZ, 0x7610, R32 ;  /* 0x00007610ff287816 */ /* 0x020fca0000000020 */
[----:B------:R-:W-:Y:S01]  /*1470*/  FADD.FTZ R83, R40, R83 ;  /* 0x0000005328537221 */ /* 0x000fe20000010000 */
[----:B------:R-:W-:Y:S05]  /*1480*/  BRA `(.L_x_272) ;  /* 0x0000004000007947 */ /* 0x000fea0003800000 */
.L_x_270:
[----:B-----5:R-:W-:-:S05]  /*1490*/  PRMT R40, RZ, 0x7610, R36 ;  /* 0x00007610ff287816 */ /* 0x020fca0000000024 */
[----:B------:R-:W-:Y:S01]  /*14a0*/  FADD.FTZ R83, R40, R83 ;  /* 0x0000005328537221 */ /* 0x000fe20000010000 */
[----:B------:R-:W-:-:S05]  /*14b0*/  @P1 PRMT R40, RZ, 0x7610, R32 ;  /* 0x00007610ff281816 */ /* 0x000fca0000000020 */
[----:B------:R-:W-:-:S05]  /*14c0*/  @P1 FADD.FTZ R83, R40, R83 ;  /* 0x0000005328531221 */ /* 0x000fca0000010000 */
.L_x_272:
[----:B------:R-:W-:-:S04]  /*14d0*/  F2FP.BF16.PACK_AB R40, RZ, R83 ;  /* 0x00000053ff28723e */ /* 0x000fc800000010ff */
[----:B------:R-:W-:Y:S02]  /*14e0*/  PRMT R28, R28, 0x5410, R40 ;  /* 0x000054101c1c7816 */ /* 0x000fe40000000028 */
.L_x_273:
[----:B------:R-:W-:Y:S01]  /*14f0*/  PRMT R85, RZ, 0x5410, R41 ;  /* 0x00005410ff557816 */ /* 0x000fe20000000029 */
[----:B------:R-:W-:Y:S05]  /*1500*/  @P2 BRA `(.L_x_274) ;  /* 0x0000008000002947 */ /* 0x000fea0003800000 */
[----:B------:R-:W-:-:S04]  /*1510*/  ISETP.NE.U32.AND P6, PT, RZ, c[0x0][0x180], PT ;  /* 0x00006000ff007a0c */ /* 0x000fc80003fc5070 */
[----:B------:R-:W-:-:S13]  /*1520*/  ISETP.NE.AND.EX P6, PT, RZ, c[0x0][0x184], PT, P6 ;  /* 0x00006100ff007a0c */ /* 0x000fda0003fc5360 */
[----:B------:R-:W-:Y:S05]  /*1530*/  @P6 BRA `(.L_x_275) ;  /* 0x0000002000006947 */ /* 0x000fea0003800000 */
[----:B------:R-:W-:Y:S05]  /*1540*/  @P0 BRA `(.L_x_276) ;  /* 0x0000008000000947 */ /* 0x000fea0003800000 */
[----:B------:R-:W-:Y:S05]  /*1550*/  BRA `(.L_x_277) ;  /* 0x0000009000007947 */ /* 0x000fea0003800000 */
.L_x_275:
[----:B-----5:R-:W-:-:S05]  /*1560*/  PRMT R40, RZ, 0x5410, R33 ;  /* 0x00005410ff287816 */ /* 0x020fca0000000021 */
[----:B------:R-:W-:Y:S01]  /*1570*/  FADD.FTZ R85, R40, R85 ;  /* 0x0000005528557221 */ /* 0x000fe20000010000 */
[----:B------:R-:W-:Y:S05]  /*1580*/  BRA `(.L_x_276) ;  /* 0x0000004000007947 */ /* 0x000fea0003800000 */
.L_x_274:
[----:B-----5:R-:W-:-:S05]  /*1590*/  PRMT R40, RZ, 0x5410, R37 ;  /* 0x00005410ff287816 */ /* 0x020fca0000000025 */
[----:B------:R-:W-:Y:S01]  /*15a0*/  FADD.FTZ R85, R40, R85 ;  /* 0x0000005528557221 */ /* 0x000fe20000010000 */
[----:B------:R-:W-:-:S05]  /*15b0*/  @P1 PRMT R40, RZ, 0x5410, R33 ;  /* 0x00005410ff281816 */ /* 0x000fca0000000021 */
[----:B------:R-:W-:-:S05]  /*15c0*/  @P1 FADD.FTZ R85, R40, R85 ;  /* 0x0000005528551221 */ /* 0x000fca0000010000 */
.L_x_276:
[----:B------:R-:W-:-:S04]  /*15d0*/  F2FP.BF16.PACK_AB R40, RZ, R85 ;  /* 0x00000055ff28723e */ /* 0x000fc800000010ff */
[----:B------:R-:W-:Y:S02]  /*15e0*/  PRMT R29, R40, 0x7610, R29 ;  /* 0x00007610281d7816 */ /* 0x000fe4000000001d */
.L_x_277:
[----:B------:R-:W-:Y:S01]  /*15f0*/  PRMT R93, RZ, 0x7610, R41 ;  /* 0x00007610ff5d7816 */ /* 0x000fe20000000029 */
[----:B------:R-:W-:Y:S05]  /*1600*/  @P2 BRA `(.L_x_278) ;  /* 0x0000008000002947 */ /* 0x000fea0003800000 */
[----:B------:R-:W-:-:S04]  /*1610*/  ISETP.NE.U32.AND P6, PT, RZ, c[0x0][0x180], PT ;  /* 0x00006000ff007a0c */ /* 0x000fc80003fc5070 */
[----:B------:R-:W-:-:S13]  /*1620*/  ISETP.NE.AND.EX P6, PT, RZ, c[0x0][0x184], PT, P6 ;  /* 0x00006100ff007a0c */ /* 0x000fda0003fc5360 */
[----:B------:R-:W-:Y:S05]  /*1630*/  @P6 BRA `(.L_x_279) ;  /* 0x0000002000006947 */ /* 0x000fea0003800000 */
[----:B------:R-:W-:Y:S05]  /*1640*/  @P0 BRA `(.L_x_280) ;  /* 0x0000008000000947 */ /* 0x000fea0003800000 */
[----:B------:R-:W-:Y:S05]  /*1650*/  BRA `(.L_x_281) ;  /* 0x0000009000007947 */ /* 0x000fea0003800000 */
.L_x_279:
[----:B-----5:R-:W-:-:S05]  /*1660*/  PRMT R40, RZ, 0x7610, R33 ;  /* 0x00007610ff287816 */ /* 0x020fca0000000021 */
[----:B------:R-:W-:Y:S01]  /*1670*/  FADD.FTZ R93, R40, R93 ;  /* 0x0000005d285d7221 */ /* 0x000fe20000010000 */
[----:B------:R-:W-:Y:S05]  /*1680*/  BRA `(.L_x_280) ;  /* 0x0000004000007947 */ /* 0x000fea0003800000 */
.L_x_278:
[----:B-----5:R-:W-:-:S05]  /*1690*/  PRMT R40, RZ, 0x7610, R37 ;  /* 0x00007610ff287816 */ /* 0x020fca0000000025 */
[----:B------:R-:W-:Y:S01]  /*16a0*/  FADD.FTZ R93, R40, R93 ;  /* 0x0000005d285d7221 */ /* 0x000fe20000010000 */
[----:B------:R-:W-:-:S05]  /*16b0*/  @P1 PRMT R40, RZ, 0x7610, R33 ;  /* 0x00007610ff281816 */ /* 0x000fca0000000021 */
[----:B------:R-:W-:-:S05]  /*16c0*/  @P1 FADD.FTZ R93, R40, R93 ;  /* 0x0000005d285d1221 */ /* 0x000fca0000010000 */
.L_x_280:
[----:B------:R-:W-:-:S04]  /*16d0*/  F2FP.BF16.PACK_AB R40, RZ, R93 ;  /* 0x0000005dff28723e */ /* 0x000fc800000010ff */
[----:B------:R-:W-:Y:S02]  /*16e0*/  PRMT R29, R29, 0x5410, R40 ;  /* 0x000054101d1d7816 */ /* 0x000fe40000000028 */
.L_x_281:
[----:B------:R-:W-:Y:S01]  /*16f0*/  PRMT R91, RZ, 0x5410, R42 ;  /* 0x00005410ff5b7816 */ /* 0x000fe2000000002a */
[----:B------:R-:W-:Y:S05]  /*1700*/  @P2 BRA `(.L_x_282) ;  /* 0x0000008000002947 */ /* 0x000fea0003800000 */
[----:B------:R-:W-:-:S04]  /*1710*/  ISETP.NE.U32.AND P6, PT, RZ, c[0x0][0x180], PT ;  /* 0x00006000ff007a0c */ /* 0x000fc80003fc5070 */
[----:B------:R-:W-:-:S13]  /*1720*/  ISETP.NE.AND.EX P6, PT, RZ, c[0x0][0x184], PT, P6 ;  /* 0x00006100ff007a0c */ /* 0x000fda0003fc5360 */
[----:B------:R-:W-:Y:S05]  /*1730*/  @P6 BRA `(.L_x_283) ;  /* 0x0000002000006947 */ /* 0x000fea0003800000 */
[----:B------:R-:W-:Y:S05]  /*1740*/  @P0 BRA `(.L_x_284) ;  /* 0x0000008000000947 */ /* 0x000fea0003800000 */
[----:B------:R-:W-:Y:S05]  /*1750*/  BRA `(.L_x_285) ;  /* 0x0000009000007947 */ /* 0x000fea0003800000 */
.L_x_283:
[----:B-----5:R-:W-:-:S05]  /*1760*/  PRMT R40, RZ, 0x5410, R34 ;  /* 0x00005410ff287816 */ /* 0x020fca0000000022 */
[----:B------:R-:W-:Y:S01]  /*1770*/  FADD.FTZ R91, R40, R91 ;  /* 0x0000005b285b7221 */ /* 0x000fe20000010000 */
[----:B------:R-:W-:Y:S05]  /*1780*/  BRA `(.L_x_284) ;  /* 0x0000004000007947 */ /* 0x000fea0003800000 */
.L_x_282:
[----:B-----5:R-:W-:-:S05]  /*1790*/  PRMT R40, RZ, 0x5410, R38 ;  /* 0x00005410ff287816 */ /* 0x020fca0000000026 */
[----:B------:R-:W-:Y:S01]  /*17a0*/  FADD.FTZ R91, R40, R91 ;  /* 0x0000005b285b7221 */ /* 0x000fe20000010000 */
[----:B------:R-:W-:-:S05]  /*17b0*/  @P1 PRMT R40, RZ, 0x5410, R34 ;  /* 0x00005410ff281816 */ /* 0x000fca0000000022 */
[----:B------:R-:W-:-:S05]  /*17c0*/  @P1 FADD.FTZ R91, R40, R91 ;  /* 0x0000005b285b1221 */ /* 0x000fca0000010000 */
.L_x_284:
[----:B------:R-:W-:-:S04]  /*17d0*/  F2FP.BF16.PACK_AB R40, RZ, R91 ;  /* 0x0000005bff28723e */ /* 0x000fc800000010ff */
[----:B------:R-:W-:Y:S02]  /*17e0*/  PRMT R30, R40, 0x7610, R30 ;  /* 0x00007610281e7816 */ /* 0x000fe4000000001e */
.L_x_285:
[----:B------:R-:W-:Y:S01]  /*17f0*/  PRMT R109, RZ, 0x7610, R42 ;  /* 0x00007610ff6d7816 */ /* 0x000fe2000000002a */
[----:B------:R-:W-:Y:S05]  /*1800*/  @P2 BRA `(.L_x_286) ;  /* 0x0000008000002947 */ /* 0x000fea0003800000 */
[----:B------:R-:W-:-:S04]  /*1810*/  ISETP.NE.U32.AND P6, PT, RZ, c[0x0][0x180], PT ;  /* 0x00006000ff007a0c */ /* 0x000fc80003fc5070 */
[----:B------:R-:W-:-:S13]  /*1820*/  ISETP.NE.AND.EX P6, PT, RZ, c[0x0][0x184], PT, P6 ;  /* 0x00006100ff007a0c */ /* 0x000fda0003fc5360 */
[----:B------:R-:W-:Y:S05]  /*1830*/  @P6 BRA `(.L_x_287) ;  /* 0x0000002000006947 */ /* 0x000fea0003800000 */
[----:B------:R-:W-:Y:S05]  /*1840*/  @P0 BRA `(.L_x_288) ;  /* 0x0000008000000947 */ /* 0x000fea0003800000 */
[----:B------:R-:W-:Y:S05]  /*1850*/  BRA `(.L_x_289) ;  /* 0x0000009000007947 */ /* 0x000fea0003800000 */
.L_x_287:
[----:B-----5:R-:W-:-:S05]  /*1860*/  PRMT R40, RZ, 0x7610, R34 ;  /* 0x00007610ff287816 */ /* 0x020fca0000000022 */
[----:B------:R-:W-:Y:S01]  /*1870*/  FADD.FTZ R109, R40, R109 ;  /* 0x0000006d286d7221 */ /* 0x000fe20000010000 */
[----:B------:R-:W-:Y:S05]  /*1880*/  BRA `(.L_x_288) ;  /* 0x0000004000007947 */ /* 0x000fea0003800000 */
.L_x_286:
[----:B-----5:R-:W-:-:S05]  /*1890*/  PRMT R40, RZ, 0x7610, R38 ;  /* 0x00007610ff287816 */ /* 0x020fca0000000026 */
[----:B------:R-:W-:Y:S01]  /*18a0*/  FADD.FTZ R109, R40, R109 ;  /* 0x0000006d286d7221 */ /* 0x000fe20000010000 */
[----:B------:R-:W-:-:S05]  /*18b0*/  @P1 PRMT R40, RZ, 0x7610, R34 ;  /* 0x00007610ff281816 */ /* 0x000fca0000000022 */
[----:B------:R-:W-:-:S05]  /*18c0*/  @P1 FADD.FTZ R109, R40, R109 ;  /* 0x0000006d286d1221 */ /* 0x000fca0000010000 */
.L_x_288:
[----:B------:R-:W-:-:S04]  /*18d0*/  F2FP.BF16.PACK_AB R40, RZ, R109 ;  /* 0x0000006dff28723e */ /* 0x000fc800000010ff */
[----:B------:R-:W-:Y:S02]  /*18e0*/  PRMT R30, R30, 0x5410, R40 ;  /* 0x000054101e1e7816 */ /* 0x000fe40000000028 */
.L_x_289:
[----:B------:R-:W-:Y:S01]  /*18f0*/  PRMT R107, RZ, 0x5410, R43 ;  /* 0x00005410ff6b7816 */ /* 0x000fe2000000002b */
[----:B------:R-:W-:Y:S05]  /*1900*/  @P2 BRA `(.L_x_290) ;  /* 0x0000008000002947 */ /* 0x000fea0003800000 */
[----:B------:R-:W-:-:S04]  /*1910*/  ISETP.NE.U32.AND P6, PT, RZ, c[0x0][0x180], PT ;  /* 0x00006000ff007a0c */ /* 0x000fc80003fc5070 */
[----:B------:R-:W-:-:S13]  /*1920*/  ISETP.NE.AND.EX P6, PT, RZ, c[0x0][0x184], PT, P6 ;  /* 0x00006100ff007a0c */ /* 0x000fda0003fc5360 */
[----:B------:R-:W-:Y:S05]  /*1930*/  @P6 BRA `(.L_x_291) ;  /* 0x0000002000006947 */ /* 0x000fea0003800000 */
[----:B------:R-:W-:Y:S05]  /*1940*/  @P0 BRA `(.L_x_292) ;  /* 0x0000008000000947 */ /* 0x000fea0003800000 */
[----:B------:R-:W-:Y:S05]  /*1950*/  BRA `(.L_x_293) ;  /* 0x0000009000007947 */ /* 0x000fea0003800000 */
.L_x_291:
[----:B-----5:R-:W-:-:S05]  /*1960*/  PRMT R40, RZ, 0x5410, R35 ;  /* 0x00005410ff287816 */ /* 0x020fca0000000023 */
[----:B------:R-:W-:Y:S01]  /*1970*/  FADD.FTZ R107, R40, R107 ;  /* 0x0000006b286b7221 */ /* 0x000fe20000010000 */
[----:B------:R-:W-:Y:S05]  /*1980*/  BRA `(.L_x_292) ;  /* 0x0000004000007947 */ /* 0x000fea0003800000 */
.L_x_290:
[----:B-----5:R-:W-:-:S05]  /*1990*/  PRMT R40, RZ, 0x5410, R39 ;  /* 0x00005410ff287816 */ /* 0x020fca0000000027 */
[----:B------:R-:W-:Y:S01]  /*19a0*/  FADD.FTZ R107, R40, R107 ;  /* 0x0000006b286b7221 */ /* 0x000fe20000010000 */
[----:B------:R-:W-:-:S05]  /*19b0*/  @P1 PRMT R40, RZ, 0x5410, R35 ;  /* 0x00005410ff281816 */ /* 0x000fca0000000023 */
[----:B------:R-:W-:-:S05]  /*19c0*/  @P1 FADD.FTZ R107, R40, R107 ;  /* 0x0000006b286b1221 */ /* 0x000fca0000010000 */
.L_x_292:
[----:B------:R-:W-:-:S04]  /*19d0*/  F2FP.BF16.PACK_AB R40, RZ, R107 ;  /* 0x0000006bff28723e */ /* 0x000fc800000010ff */
[----:B------:R-:W-:Y:S02]  /*19e0*/  PRMT R31, R40, 0x7610, R31 ;  /* 0x00007610281f7816 */ /* 0x000fe4000000001f */
.L_x_293:
[----:B------:R-:W-:Y:S01]  /*19f0*/  PRMT R117, RZ, 0x7610, R43 ;  /* 0x00007610ff757816 */ /* 0x000fe2000000002b */
[----:B------:R-:W-:Y:S05]  /*1a00*/  @P2 BRA `(.L_x_294) ;  /* 0x0000008000002947 */ /* 0x000fea0003800000 */
[----:B------:R-:W-:-:S04]  /*1a10*/  ISETP.NE.U32.AND P1, PT, RZ, c[0x0][0x180], PT ;  /* 0x00006000ff007a0c */ /* 0x000fc80003f25070 */
[----:B------:R-:W-:-:S13]  /*1a20*/  ISETP.NE.AND.EX P1, PT, RZ, c[0x0][0x184], PT, P1 ;  /* 0x00006100ff007a0c */ /* 0x000fda0003f25310 */
[----:B------:R-:W-:Y:S05]  /*1a30*/  @P1 BRA `(.L_x_295) ;  /* 0x0000002000001947 */ /* 0x000fea0003800000 */
[----:B------:R-:W-:Y:S05]  /*1a40*/  @P0 BRA `(.L_x_296) ;  /* 0x0000008000000947 */ /* 0x000fea0003800000 */
[----:B------:R-:W-:Y:S05]  /*1a50*/  BRA `(.L_x_297) ;  /* 0x0000009000007947 */ /* 0x000fea0003800000 */
.L_x_295:
[----:B-----5:R-:W-:-:S05]  /*1a60*/  PRMT R40, RZ, 0x7610, R35 ;  /* 0x00007610ff287816 */ /* 0x020fca0000000023 */
[----:B------:R-:W-:Y:S01]  /*1a70*/  FADD.FTZ R117, R40, R117 ;  /* 0x0000007528757221 */ /* 0x000fe20000010000 */
[----:B------:R-:W-:Y:S05]  /*1a80*/  BRA `(.L_x_296) ;  /* 0x0000004000007947 */ /* 0x000fea0003800000 */
.L_x_294:
[----:B-----5:R-:W-:-:S05]  /*1a90*/  PRMT R40, RZ, 0x7610, R39 ;  /* 0x00007610ff287816 */ /* 0x020fca0000000027 */
[----:B------:R-:W-:Y:S01]  /*1aa0*/  FADD.FTZ R117, R40, R117 ;  /* 0x0000007528757221 */ /* 0x000fe20000010000 */
[----:B------:R-:W-:-:S05]  /*1ab0*/  @P1 PRMT R40, RZ, 0x7610, R35 ;  /* 0x00007610ff281816 */ /* 0x000fca0000000023 */
[----:B------:R-:W-:-:S05]  /*1ac0*/  @P1 FADD.FTZ R117, R40, R117 ;  /* 0x0000007528751221 */ /* 0x000fca0000010000 */
.L_x_296:
[----:B------:R-:W-:-:S04]  /*1ad0*/  F2FP.BF16.PACK_AB R40, RZ, R117 ;  /* 0x00000075ff28723e */ /* 0x000fc800000010ff */
[----:B------:R-:W-:Y:S02]  /*1ae0*/  PRMT R31, R31, 0x5410, R40 ;  /* 0x000054101f1f7816 */ /* 0x000fe40000000028 */
.L_x_297:
[----:B------:R-:W-:-:S04]  /*1af0*/  @P0 LEA R40, P1, R78, c[0x0][0x188], 0x4 ;  /* 0x000062004e280a11 */ /* 0x000fc800078220ff */
[C---:B------:R-:W-:Y:S02]  /*1b00*/  @P0 LEA.HI.X R41, R78.reuse, c[0x0][0x18c], RZ, 0x4, P1 ;  /* 0x000063004e290a11 */ /* 0x040fe400008f24ff */
[----:B------:R-:W-:-:S03]  /*1b10*/  IADD3 R78, R78, 0x100, RZ ;  /* 0x000001004e4e7810 */ /* 0x000fc60007ffe0ff */
[----:B------:R0:W-:Y:S04]  /*1b20*/  @P0 STG.E.128 [R40.64], R28 ;  /* 0x0000001c28000986 */ /* 0x0001e8000c101d04 */
.L_x_265:
[----:B------:R-:W-:Y:S05]  /*1b30*/  BSYNC B0 ;  /* 0x0000000000007941 */ /* 0x000fea0003800000 */
.L_x_264:
        /* <DEDUP_REMOVED lines=24> */
.L_x_301:
[----:B-----5:R-:W-:-:S05]  /*1cc0*/  PRMT R70, RZ, 0x5410, R32 ;  /* 0x00005410ff467816 */ /* 0x020fca0000000020 */
[----:B------:R-:W-:Y:S01]  /*1cd0*/  FADD.FTZ R77, R70, R77 ;  /* 0x0000004d464d7221 */ /* 0x000fe20000010000 */
[----:B------:R-:W-:Y:S05]  /*1ce0*/  BRA `(.L_x_302) ;  /* 0x0000004000007947 */ /* 0x000fea0003800000 */
.L_x_300:
[----:B0----5:R-:W-:-:S05]  /*1cf0*/  PRMT R70, RZ, 0x5410, R36 ;  /* 0x00005410ff467816 */ /* 0x021fca0000000024 */
[----:B------:R-:W-:Y:S01]  /*1d00*/  FADD.FTZ R77, R70, R77 ;  /* 0x0000004d464d7221 */ /* 0x000fe20000010000 */
[----:B------:R-:W-:-:S05]  /*1d10*/  @P1 PRMT R70, RZ, 0x5410, R32 ;  /* 0x00005410ff461816 */ /* 0x000fca0000000020 */
[----:B------:R-:W-:-:S05]  /*1d20*/  @P1 FADD.FTZ R77, R70, R77 ;  /* 0x0000004d464d1221 */ /* 0x000fca0000010000 */
.L_x_302:
[----:B------:R-:W-:-:S04]  /*1d30*/  F2FP.BF16.PACK_AB R70, RZ, R77 ;  /* 0x0000004dff46723e */ /* 0x000fc800000010ff */
[----:B------:R-:W-:Y:S02]  /*1d40*/  PRMT R28, R70, 0x7610, R28 ;  /* 0x00007610461c7816 */ /* 0x000fe4000000001c */
.L_x_303:
[----:B------:R-:W-:Y:S01]  /*1d50*/  PRMT R87, RZ, 0x7610, R40 ;  /* 0x00007610ff577816 */ /* 0x000fe20000000028 */
[----:B------:R-:W-:Y:S05]  /*1d60*/  @P2 BRA `(.L_x_304) ;  /* 0x0000008000002947 */ /* 0x000fea0003800000 */
[----:B------:R-:W-:-:S04]  /*1d70*/  ISETP.NE.U32.AND P6, PT, RZ, c[0x0][0x180], PT ;  /* 0x00006000ff007a0c */ /* 0x000fc80003fc5070 */
[----:B------:R-:W-:-:S13]  /*1d80*/  ISETP.NE.AND.EX P6, PT, RZ, c[0x0][0x184], PT, P6 ;  /* 0x00006100ff007a0c */ /* 0x000fda0003fc5360 */
[----:B------:R-:W-:Y:S05]  /*1d90*/  @P6 BRA `(.L_x_305) ;  /* 0x0000002000006947 */ /* 0x000fea0003800000 */
[----:B------:R-:W-:Y:S05]  /*1da0*/  @P0 BRA `(.L_x_306) ;  /* 0x0000008000000947 */ /* 0x000fea0003800000 */
[----:B------:R-:W-:Y:S05]  /*1db0*/  BRA `(.L_x_307) ;  /* 0x0000009000007947 */ /* 0x000fea0003800000 */
.L_x_305:
[----:B-----5:R-:W-:-:S05]  /*1dc0*/  PRMT R40, RZ, 0x7610, R32 ;  /* 0x00007610ff287816 */ /* 0x020fca0000000020 */
[----:B------:R-:W-:Y:S01]  /*1dd0*/  FADD.FTZ R87, R40, R87 ;  /* 0x0000005728577221 */ /* 0x000fe20000010000 */
[----:B------:R-:W-:Y:S05]  /*1de0*/  BRA `(.L_x_306) ;  /* 0x0000004000007947 */ /* 0x000fea0003800000 */
.L_x_304:
[----:B-----5:R-:W-:-:S05]  /*1df0*/  PRMT R40, RZ, 0x7610, R36 ;  /* 0x00007610ff287816 */ /* 0x020fca0000000024 */
[----:B------:R-:W-:Y:S01]  /*1e00*/  FADD.FTZ R87, R40, R87 ;  /* 0x0000005728577221 */ /* 0x000fe20000010000 */
[----:B------:R-:W-:-:S05]  /*1e10*/  @P1 PRMT R40, RZ, 0x7610, R32 ;  /* 0x00007610ff281816 */ /* 0x000fca0000000020 */
[----:B------:R-:W-:-:S05]  /*1e20*/  @P1 FADD.FTZ R87, R40, R87 ;  /* 0x0000005728571221 */ /* 0x000fca0000010000 */
.L_x_306:
[----:B------:R-:W-:-:S04]  /*1e30*/  F2FP.BF16.PACK_AB R40, RZ, R87 ;  /* 0x00000057ff28723e */ /* 0x000fc800000010ff */
[----:B------:R-:W-:Y:S02]  /*1e40*/  PRMT R28, R28, 0x5410, R40 ;  /* 0x000054101c1c7816 */ /* 0x000fe40000000028 */
.L_x_307:
[----:B------:R-:W-:Y:S01]  /*1e50*/  PRMT R89, RZ, 0x5410, R41 ;  /* 0x00005410ff597816 */ /* 0x000fe20000000029 */
[----:B------:R-:W-:Y:S05]  /*1e60*/  @P2 BRA `(.L_x_308) ;  /* 0x0000008000002947 */ /* 0x000fea0003800000 */
[----:B------:R-:W-:-:S04]  /*1e70*/  ISETP.NE.U32.AND P6, PT, RZ, c[0x0][0x180], PT ;  /* 0x00006000ff007a0c */ /* 0x000fc80003fc5070 */
[----:B------:R-:W-:-:S13]  /*1e80*/  ISETP.NE.AND.EX P6, PT, RZ, c[0x0][0x184], PT, P6 ;  /* 0x00006100ff007a0c */ /* 0x000fda0003fc5360 */
[----:B------:R-:W-:Y:S05]  /*1e90*/  @P6 BRA `(.L_x_309) ;  /* 0x0000002000006947 */ /* 0x000fea0003800000 */
[----:B------:R-:W-:Y:S05]  /*1ea0*/  @P0 BRA `(.L_x_310) ;  /* 0x0000008000000947 */ /* 0x000fea0003800000 */
[----:B------:R-:W-:Y:S05]  /*1eb0*/  BRA `(.L_x_311) ;  /* 0x0000009000007947 */ /* 0x000fea0003800000 */
.L_x_309:
[----:B-----5:R-:W-:-:S05]  /*1ec0*/  PRMT R40, RZ, 0x5410, R33 ;  /* 0x00005410ff287816 */ /* 0x020fca0000000021 */
[----:B------:R-:W-:Y:S01]  /*1ed0*/  FADD.FTZ R89, R40, R89 ;  /* 0x0000005928597221 */ /* 0x000fe20000010000 */
[----:B------:R-:W-:Y:S05]  /*1ee0*/  BRA `(.L_x_310) ;  /* 0x0000004000007947 */ /* 0x000fea0003800000 */
.L_x_308:
[----:B-----5:R-:W-:-:S05]  /*1ef0*/  PRMT R40, RZ, 0x5410, R37 ;  /* 0x00005410ff287816 */ /* 0x020fca0000000025 */
[----:B------:R-:W-:Y:S01]  /*1f00*/  FADD.FTZ R89, R40, R89 ;  /* 0x0000005928597221 */ /* 0x000fe20000010000 */
[----:B------:R-:W-:-:S05]  /*1f10*/  @P1 PRMT R40, RZ, 0x5410, R33 ;  /* 0x00005410ff281816 */ /* 0x000fca0000000021 */
[----:B------:R-:W-:-:S05]  /*1f20*/  @P1 FADD.FTZ R89, R40, R89 ;  /* 0x0000005928591221 */ /* 0x000fca0000010000 */
.L_x_310:
[----:B------:R-:W-:-:S04]  /*1f30*/  F2FP.BF16.PACK_AB R40, RZ, R89 ;  /* 0x00000059ff28723e */ /* 0x000fc800000010ff */
[----:B------:R-:W-:Y:S02]  /*1f40*/  PRMT R29, R40, 0x7610, R29 ;  /* 0x00007610281d7816 */ /* 0x000fe4000000001d */
.L_x_311:
[----:B------:R-:W-:Y:S01]  /*1f50*/  PRMT R99, RZ, 0x7610, R41 ;  /* 0x00007610ff637816 */ /* 0x000fe20000000029 */
[----:B------:R-:W-:Y:S05]  /*1f60*/  @P2 BRA `(.L_x_312) ;  /* 0x0000008000002947 */ /* 0x000fea0003800000 */
[----:B------:R-:W-:-:S04]  /*1f70*/  ISETP.NE.U32.AND P6, PT, RZ, c[0x0][0x180], PT ;  /* 0x00006000ff007a0c */ /* 0x000fc80003fc5070 */
[----:B------:R-:W-:-:S13]  /*1f80*/  ISETP.NE.AND.EX P6, PT, RZ, c[0x0][0x184], PT, P6 ;  /* 0x00006100ff007a0c */ /* 0x000fda0003fc5360 */
[----:B------:R-:W-:Y:S05]  /*1f90*/  @P6 BRA `(.L_x_313) ;  /* 0x0000002000006947 */ /* 0x000fea0003800000 */
[----:B------:R-:W-:Y:S05]  /*1fa0*/  @P0 BRA `(.L_x_314) ;  /* 0x0000008000000947 */ /* 0x000fea0003800000 */
[----:B------:R-:W-:Y:S05]  /*1fb0*/  BRA `(.L_x_315) ;  /* 0x0000009000007947 */ /* 0x000fea0003800000 */
.L_x_313:
[----:B-----5:R-:W-:-:S05]  /*1fc0*/  PRMT R40, RZ, 0x7610, R33 ;  /* 0x00007610ff287816 */ /* 0x020fca0000000021 */
[----:B------:R-:W-:Y:S01]  /*1fd0*/  FADD.FTZ R99, R40, R99 ;  /* 0x0000006328637221 */ /* 0x000fe20000010000 */
[----:B------:R-:W-:Y:S05]  /*1fe0*/  BRA `(.L_x_314) ;  /* 0x0000004000007947 */ /* 0x000fea0003800000 */
.L_x_312:
[----:B-----5:R-:W-:-:S05]  /*1ff0*/  PRMT R40, RZ, 0x7610, R37 ;  /* 0x00007610ff287816 */ /* 0x020fca0000000025 */
[----:B------:R-:W-:Y:S01]  /*2000*/  FADD.FTZ R99, R40, R99 ;  /* 0x0000006328637221 */ /* 0x000fe20000010000 */
[----:B------:R-:W-:-:S05]  /*2010*/  @P1 PRMT R40, RZ, 0x7610, R33 ;  /* 0x00007610ff281816 */ /* 0x000fca0000000021 */
[----:B------:R-:W-:-:S05]  /*2020*/  @P1 FADD.FTZ R99, R40, R99 ;  /* 0x0000006328631221 */ /* 0x000fca0000010000 */
.L_x_314:
[----:B------:R-:W-:-:S04]  /*2030*/  F2FP.BF16.PACK_AB R40, RZ, R99 ;  /* 0x00000063ff28723e */ /* 0x000fc800000010ff */
[----:B------:R-:W-:Y:S02]  /*2040*/  PRMT R29, R29, 0x5410, R40 ;  /* 0x000054101d1d7816 */ /* 0x000fe40000000028 */
.L_x_315:
[----:B------:R-:W-:Y:S01]  /*2050*/  PRMT R101, RZ, 0x5410, R42 ;  /* 0x00005410ff657816 */ /* 0x000fe2000000002a */
[----:B------:R-:W-:Y:S05]  /*2060*/  @P2 BRA `(.L_x_316) ;  /* 0x0000008000002947 */ /* 0x000fea0003800000 */
[----:B------:R-:W-:-:S04]  /*2070*/  ISETP.NE.U32.AND P6, PT, RZ, c[0x0][0x180], PT ;  /* 0x00006000ff007a0c */ /* 0x000fc80003fc5070 */
[----:B------:R-:W-:-:S13]  /*2080*/  ISETP.NE.AND.EX P6, PT, RZ, c[0x0][0x184], PT, P6 ;  /* 0x00006100ff007a0c */ /* 0x000fda0003fc5360 */
[----:B------:R-:W-:Y:S05]  /*2090*/  @P6 BRA `(.L_x_317) ;  /* 0x0000002000006947 */ /* 0x000fea0003800000 */
[----:B------:R-:W-:Y:S05]  /*20a0*/  @P0 BRA `(.L_x_318) ;  /* 0x0000008000000947 */ /* 0x000fea0003800000 */
[----:B------:R-:W-:Y:S05]  /*20b0*/  BRA `(.L_x_319) ;  /* 0x0000009000007947 */ /* 0x000fea0003800000 */
.L_x_317:
[----:B-----5:R-:W-:-:S05]  /*20c0*/  PRMT R40, RZ, 0x5410, R34 ;  /* 0x00005410ff287816 */ /* 0x020fca0000000022 */
[----:B------:R-:W-:Y:S01]  /*20d0*/  FADD.FTZ R101, R40, R101 ;  /* 0x0000006528657221 */ /* 0x000fe20000010000 */
[----:B------:R-:W-:Y:S05]  /*20e0*/  BRA `(.L_x_318) ;  /* 0x0000004000007947 */ /* 0x000fea0003800000 */
.L_x_316:
[----:B-----5:R-:W-:-:S05]  /*20f0*/  PRMT R40, RZ, 0x5410, R38 ;  /* 0x00005410ff287816 */ /* 0x020fca0000000026 */
[----:B------:R-:W-:Y:S01]  /*2100*/  FADD.FTZ R101, R40, R101 ;  /* 0x0000006528657221 */ /* 0x000fe20000010000 */
[----:B------:R-:W-:-:S05]  /*2110*/  @P1 PRMT R40, RZ, 0x5410, R34 ;  /* 0x00005410ff281816 */ /* 0x000fca0000000022 */
[----:B------:R-:W-:-:S05]  /*2120*/  @P1 FADD.FTZ R101, R40, R101 ;  /* 0x0000006528651221 */ /* 0x000fca0000010000 */
.L_x_318:
[----:B------:R-:W-:-:S04]  /*2130*/  F2FP.BF16.PACK_AB R40, RZ, R101 ;  /* 0x00000065ff28723e */ /* 0x000fc800000010ff */
[----:B------:R-:W-:Y:S02]  /*2140*/  PRMT R30, R40, 0x7610, R30 ;  /* 0x00007610281e7816 */ /* 0x000fe4000000001e */
.L_x_319:
[----:B------:R-:W-:Y:S01]  /*2150*/  PRMT R105, RZ, 0x7610, R42 ;  /* 0x00007610ff697816 */ /* 0x000fe2000000002a */
[----:B------:R-:W-:Y:S05]  /*2160*/  @P2 BRA `(.L_x_320) ;  /* 0x0000008000002947 */ /* 0x000fea0003800000 */
[----:B------:R-:W-:-:S04]  /*2170*/  ISETP.NE.U32.AND P6, PT, RZ, c[0x0][0x180], PT ;  /* 0x00006000ff007a0c */ /* 0x000fc80003fc5070 */
[----:B------:R-:W-:-:S13]  /*2180*/  ISETP.NE.AND.EX P6, PT, RZ, c[0x0][0x184], PT, P6 ;  /* 0x00006100ff007a0c */ /* 0x000fda0003fc5360 */
[----:B------:R-:W-:Y:S05]  /*2190*/  @P6 BRA `(.L_x_321) ;  /* 0x0000002000006947 */ /* 0x000fea0003800000 */
[----:B------:R-:W-:Y:S05]  /*21a0*/  @P0 BRA `(.L_x_322) ;  /* 0x0000008000000947 */ /* 0x000fea0003800000 */
[----:B------:R-:W-:Y:S05]  /*21b0*/  BRA `(.L_x_323) ;  /* 0x0000009000007947 */ /* 0x000fea0003800000 */
.L_x_321:
[----:B-----5:R-:W-:-:S05]  /*21c0*/  PRMT R40, RZ, 0x7610, R34 ;  /* 0x00007610ff287816 */ /* 0x020fca0000000022 */
[----:B------:R-:W-:Y:S01]  /*21d0*/  FADD.FTZ R105, R40, R105 ;  /* 0x0000006928697221 */ /* 0x000fe20000010000 */
[----:B------:R-:W-:Y:S05]  /*21e0*/  BRA `(.L_x_322) ;  /* 0x0000004000007947 */ /* 0x000fea0003800000 */
.L_x_320:
[----:B-----5:R-:W-:-:S05]  /*21f0*/  PRMT R40, RZ, 0x7610, R38 ;  /* 0x00007610ff287816 */ /* 0x020fca0000000026 */
[----:B------:R-:W-:Y:S01]  /*2200*/  FADD.FTZ R105, R40, R105 ;  /* 0x0000006928697221 */ /* 0x000fe20000010000 */
[----:B------:R-:W-:-:S05]  /*2210*/  @P1 PRMT R40, RZ, 0x7610, R34 ;  /* 0x00007610ff281816 */ /* 0x000fca0000000022 */
[----:B------:R-:W-:-:S05]  /*2220*/  @P1 FADD.FTZ R105, R40, R105 ;  /* 0x0000006928691221 */ /* 0x000fca0000010000 */
.L_x_322:
[----:B------:R-:W-:-:S04]  /*2230*/  F2FP.BF16.PACK_AB R40, RZ, R105 ;  /* 0x00000069ff28723e */ /* 0x000fc800000010ff */
[----:B------:R-:W-:Y:S02]  /*2240*/  PRMT R30, R30, 0x5410, R40 ;  /* 0x000054101e1e7816 */ /* 0x000fe40000000028 */
.L_x_323:
[----:B------:R-:W-:Y:S01]  /*2250*/  PRMT R103, RZ, 0x5410, R43 ;  /* 0x00005410ff677816 */ /* 0x000fe2000000002b */
[----:B------:R-:W-:Y:S05]  /*2260*/  @P2 BRA `(.L_x_324) ;  /* 0x0000008000002947 */ /* 0x000fea0003800000 */
[----:B------:R-:W-:-:S04]  /*2270*/  ISETP.NE.U32.AND P6, PT, RZ, c[0x0][0x180], PT ;  /* 0x00006000ff007a0c */ /* 0x000fc80003fc5070 */
[----:B------:R-:W-:-:S13]  /*2280*/  ISETP.NE.AND.EX P6, PT, RZ, c[0x0][0x184], PT, P6 ;  /* 0x00006100ff007a0c */ /* 0x000fda0003fc5360 */
[----:B------:R-:W-:Y:S05]  /*2290*/  @P6 BRA `(.L_x_325) ;  /* 0x0000002000006947 */ /* 0x000fea0003800000 */
[----:B------:R-:W-:Y:S05]  /*22a0*/  @P0 BRA `(.L_x_326) ;  /* 0x0000008000000947 */ /* 0x000fea0003800000 */
[----:B------:R-:W-:Y:S05]  /*22b0*/  BRA `(.L_x_327) ;  /* 0x0000009000007947 */ /* 0x000fea0003800000 */
.L_x_325:
[----:B-----5:R-:W-:-:S05]  /*22c0*/  PRMT R40, RZ, 0x5410, R35 ;  /* 0x00005410ff287816 */ /* 0x020fca0000000023 */
[----:B------:R-:W-:Y:S01]  /*22d0*/  FADD.FTZ R103, R40, R103 ;  /* 0x0000006728677221 */ /* 0x000fe20000010000 */
[----:B------:R-:W-:Y:S05]  /*22e0*/  BRA `(.L_x_326) ;  /* 0x0000004000007947 */ /* 0x000fea0003800000 */
.L_x_324:
[----:B-----5:R-:W-:-:S05]  /*22f0*/  PRMT R40, RZ, 0x5410, R39 ;  /* 0x00005410ff287816 */ /* 0x020fca0000000027 */
[----:B------:R-:W-:Y:S01]  /*2300*/  FADD.FTZ R103, R40, R103 ;  /* 0x0000006728677221 */ /* 0x000fe20000010000 */
[----:B------:R-:W-:-:S05]  /*2310*/  @P1 PRMT R40, RZ, 0x5410, R35 ;  /* 0x00005410ff281816 */ /* 0x000fca0000000023 */
[----:B------:R-:W-:-:S05]  /*2320*/  @P1 FADD.FTZ R103, R40, R103 ;  /* 0x0000006728671221 */ /* 0x000fca0000010000 */
.L_x_326:
[----:B------:R-:W-:-:S04]  /*2330*/  F2FP.BF16.PACK_AB R40, RZ, R103 ;  /* 0x00000067ff28723e */ /* 0x000fc800000010ff */
[----:B------:R-:W-:Y:S02]  /*2340*/  PRMT R31, R40, 0x7610, R31 ;  /* 0x00007610281f7816 */ /* 0x000fe4000000001f */
.L_x_327:
[----:B------:R-:W-:Y:S01]  /*2350*/  PRMT R119, RZ, 0x7610, R43 ;  /* 0x00007610ff777816 */ /* 0x000fe2000000002b */
[----:B------:R-:W-:Y:S05]  /*2360*/  @P2 BRA `(.L_x_328) ;  /* 0x0000008000002947 */ /* 0x000fea0003800000 */
[----:B------:R-:W-:-:S04]  /*2370*/  ISETP.NE.U32.AND P1, PT, RZ, c[0x0][0x180], PT ;  /* 0x00006000ff007a0c */ /* 0x000fc80003f25070 */
[----:B------:R-:W-:-:S13]  /*2380*/  ISETP.NE.AND.EX P1, PT, RZ, c[0x0][0x184], PT, P1 ;  /* 0x00006100ff007a0c */ /* 0x000fda0003f25310 */
[----:B------:R-:W-:Y:S05]  /*2390*/  @P1 BRA `(.L_x_329) ;  /* 0x0000002000001947 */ /* 0x000fea0003800000 */
[----:B------:R-:W-:Y:S05]  /*23a0*/  @P0 BRA `(.L_x_330) ;  /* 0x0000008000000947 */ /* 0x000fea0003800000 */
[----:B------:R-:W-:Y:S05]  /*23b0*/  BRA `(.L_x_331) ;  /* 0x0000009000007947 */ /* 0x000fea0003800000 */
.L_x_329:
[----:B-----5:R-:W-:-:S05]  /*23c0*/  PRMT R40, RZ, 0x7610, R35 ;  /* 0x00007610ff287816 */ /* 0x020fca0000000023 */
[----:B------:R-:W-:Y:S01]  /*23d0*/  FADD.FTZ R119, R40, R119 ;  /* 0x0000007728777221 */ /* 0x000fe20000010000 */
[----:B------:R-:W-:Y:S05]  /*23e0*/  BRA `(.L_x_330) ;  /* 0x0000004000007947 */ /* 0x000fea0003800000 */
.L_x_328:
[----:B-----5:R-:W-:-:S05]  /*23f0*/  PRMT R40, RZ, 0x7610, R39 ;  /* 0x00007610ff287816 */ /* 0x020fca0000000027 */
[----:B------:R-:W-:Y:S01]  /*2400*/  FADD.FTZ R119, R40, R119 ;  /* 0x0000007728777221 */ /* 0x000fe20000010000 */
[----:B------:R-:W-:-:S05]  /*2410*/  @P1 PRMT R40, RZ, 0x7610, R35 ;  /* 0x00007610ff281816 */ /* 0x000fca0000000023 */
[----:B------:R-:W-:-:S05]  /*2420*/  @P1 FADD.FTZ R119, R40, R119 ;  /* 0x0000007728771221 */ /* 0x000fca0000010000 */
.L_x_330:
[----:B------:R-:W-:-:S04]  /*2430*/  F2FP.BF16.PACK_AB R40, RZ, R119 ;  /* 0x00000077ff28723e */ /* 0x000fc800000010ff */
[----:B------:R-:W-:Y:S02]  /*2440*/  PRMT R31, R31, 0x5410, R40 ;  /* 0x000054101f1f7816 */ /* 0x000fe40000000028 */
.L_x_331:
[----:B------:R-:W-:-:S04]  /*2450*/  @P0 LEA R40, P1, R78, c[0x0][0x188], 0x4 ;  /* 0x000062004e280a11 */ /* 0x000fc800078220ff */
[----:B------:R-:W-:-:S05]  /*2460*/  @P0 LEA.HI.X R41, R78, c[0x0][0x18c], RZ, 0x4, P1 ;  /* 0x000063004e290a11 */ /* 0x000fca00008f24ff */
[----:B------:R0:W-:Y:S04]  /*2470*/  @P0 STG.E.128 [R40.64], R28 ;  /* 0x0000001c28000986 */ /* 0x0001e8000c101d04 */
.L_x_299:
[----:B------:R-:W-:Y:S05]  /*2480*/  BSYNC B0 ;  /* 0x0000000000007941 */ /* 0x000fea0003800000 */
.L_x_298:
        /* <DEDUP_REMOVED lines=33> */
.L_x_342:
        /* <DEDUP_REMOVED lines=69> */
.L_x_343:
        /* <DEDUP_REMOVED lines=11> */
[----:B------:R-:W-:Y:S01]  /*2ba0*/  @!P1 IADD3 R70, R70, R71, RZ ;  /* 0x0000004746469210 */ /* 0x000fe20007ffe0ff */
[----:B------:R-:W-:Y:S01]  /*2bb0*/  IMAD.MOV.U32 R43, RZ, RZ, RZ ;  /* 0x000000ffff2b7224 */ /* 0x000fe200078e00ff */
[----:B------:R-:W-:Y:S01]  /*2bc0*/  ISETP.NE.AND P2, PT, RZ, UR6, PT ;  /* 0x00000006ff007c0c */ /* 0x000fe2000bf45270 */
[----:B------:R-:W-:Y:S01]  /*2bd0*/  @!P1 IMAD.MOV.U32 R43, RZ, RZ, R62 ;  /* 0x000000ffff2b9224 */ /* 0x000fe200078e003e */
[----:B------:R-:W-:Y:S03]  /*2be0*/  BSSY B0, `(.L_x_334) ;  /* 0x0000064000007945 */ /* 0x000fe60003800000 */
[----:B------:R-:W-:Y:S01]  /*2bf0*/  I2F R84, R43 ;  /* 0x0000002b00547306 */ /* 0x000fe20000201400 */
[----:B------:R-:W1:Y:S04]  /*2c00*/  SHFL.DOWN PT, R76, R43, 0x4, 0x1f ;  /* 0x08801f002b4c7f89 */ /* 0x000e6800000e0000 */
[----:B------:R2:W-:Y:S01]  /*2c10*/  @!P1 LDS.64 R40, [R70.X8] ;  /* 0x0000000046289984 */ /* 0x0005e20000008a00 */
[----:B------:R-:W-:Y:S01]  /*2c20*/  LOP3.LUT P1, RZ, R42, 0x1f, R27, 0xf8, !PT ;  /* 0x0000001f2aff7812 */ /* 0x000fe2000782f81b */
[----:B-1----:R-:W-:-:S02]  /*2c30*/  IMAD.IADD R80, R76, 0x1, R43 ;  /* 0x000000014c507824 */ /* 0x002fc400078e022b */
[----:B------:R-:W-:Y:S03]  /*2c40*/  I2F R76, R76 ;  /* 0x0000004c004c7306 */ /* 0x000fe60000201400 */
[----:B------:R-:W1:Y:S05]  /*2c50*/  SHFL.DOWN PT, R123, R80, 0x2, 0x1f ;  /* 0x08401f00507b7f89 */ /* 0x000e6a00000e0000 */
[----:B------:R-:W2:Y:S08]  /*2c60*/  I2F R82, R80 ;  /* 0x0000005000527306 */ /* 0x000eb00000201400 */
[----:B--2---:R-:W2:Y:S01]  /*2c70*/  MUFU.RCP R70, R82 ;  /* 0x0000005200467308 */ /* 0x004ea20000001000 */
[----:B-1----:R-:W-:Y:S01]  /*2c80*/  IADD3 R43, R80, R123, RZ ;  /* 0x0000007b502b7210 */ /* 0x002fe20007ffe0ff */
[----:B------:R-:W1:Y:S04]  /*2c90*/  SHFL.DOWN PT, R71, R40, 0x4, 0x1f ;  /* 0x08801f0028477f89 */ /* 0x000e6800000e0000 */
[----:B0-----:R-:W0:Y:S02]  /*2ca0*/  SHFL.DOWN PT, R78, R41, 0x4, 0x1f ;  /* 0x08801f00294e7f89 */ /* 0x001e2400000e0000 */
[----:B------:R-:W-:Y:S01]  /*2cb0*/  I2F R123, R123 ;  /* 0x0000007b007b7306 */ /* 0x000fe20000201400 */
[----:B-1----:R-:W-:-:S02]  /*2cc0*/  FMUL.FTZ R121, R71, R76 ;  /* 0x0000004c47797220 */ /* 0x002fc40000410000 */
[----:B------:R-:W-:Y:S02]  /*2cd0*/  FADD.FTZ R71, -R71, R40 ;  /* 0x0000002847477221 */ /* 0x000fe40000010100 */
[----:B------:R-:W-:Y:S02]  /*2ce0*/  FFMA.FTZ R121, R84, R40, R121 ;  /* 0x0000002854797223 */ /* 0x000fe40000010079 */
[----:B------:R-:W-:Y:S01]  /*2cf0*/  FMUL.FTZ R71, R71, R71 ;  /* 0x0000004747477220 */ /* 0x000fe20000410000 */
[----:B------:R-:W1:Y:S01]  /*2d00*/  I2F R40, R43 ;  /* 0x0000002b00287306 */ /* 0x000e620000201400 */
[----:B--2---:R-:W-:Y:S02]  /*2d10*/  FMUL.FTZ R121, R70, R121 ;  /* 0x0000007946797220 */ /* 0x004fe40000410000 */
[----:B------:R-:W-:Y:S02]  /*2d20*/  FMUL.FTZ R71, R71, R84 ;  /* 0x0000005447477220 */ /* 0x000fe40000410000 */
[----:B0-----:R-:W-:Y:S01]  /*2d30*/  FADD.FTZ R41, R78, R41 ;  /* 0x000000294e297221 */ /* 0x001fe20000010000 */
[----:B------:R-:W0:Y:S01]  /*2d40*/  SHFL.DOWN PT, R80, R121, 0x2, 0x1f ;  /* 0x08401f0079507f89 */ /* 0x000e2200000e0000 */
[----:B------:R-:W-:-:S03]  /*2d50*/  FMUL.FTZ R71, R71, R76 ;  /* 0x0000004c47477220 */ /* 0x000fc60000410000 */
[----:B------:R-:W2:Y:S01]  /*2d60*/  SHFL.DOWN PT, R78, R43, 0x1, 0x1f ;  /* 0x08201f002b4e7f89 */ /* 0x000ea200000e0000 */
[----:B------:R-:W-:-:S05]  /*2d70*/  FFMA.FTZ R41, R70, R71, R41 ;  /* 0x0000004746297223 */ /* 0x000fca0000010029 */
[----:B------:R-:W3:Y:S01]  /*2d80*/  SHFL.DOWN PT, R70, R41, 0x2, 0x1f ;  /* 0x08401f0029467f89 */ /* 0x000ee200000e0000 */
[----:B-1----:R-:W1:Y:S01]  /*2d90*/  MUFU.RCP R71, R40 ;  /* 0x0000002800477308 */ /* 0x002e620000001000 */
[----:B0-----:R-:W-:Y:S02]  /*2da0*/  FMUL.FTZ R76, R80, R123 ;  /* 0x0000007b504c7220 */ /* 0x001fe40000410000 */
[----:B------:R-:W-:Y:S02]  /*2db0*/  FADD.FTZ R80, R121, -R80 ;  /* 0x8000005079507221 */ /* 0x000fe40000010000 */
[----:B------:R-:W-:Y:S02]  /*2dc0*/  FFMA.FTZ R76, R82, R121, R76 ;  /* 0x00000079524c7223 */ /* 0x000fe4000001004c */
[----:B------:R-:W-:Y:S02]  /*2dd0*/  FMUL.FTZ R121, R80, R80 ;  /* 0x0000005050797220 */ /* 0x000fe40000410000 */
[----:B-1----:R-:W-:-:S02]  /*2de0*/  FMUL.FTZ R125, R71, R76 ;  /* 0x0000004c477d7220 */ /* 0x002fc40000410000 */
[----:B--2---:R-:W-:Y:S02]  /*2df0*/  IMAD.IADD R80, R43, 0x1, R78 ;  /* 0x000000012b507824 */ /* 0x004fe400078e024e */
[----:B------:R-:W-:Y:S01]  /*2e00*/  FMUL.FTZ R121, R82, R121 ;  /* 0x0000007952797220 */ /* 0x000fe20000410000 */
[----:B------:R-:W0:Y:S01]  /*2e10*/  SHFL.DOWN PT, R76, R125, 0x1, 0x1f ;  /* 0x08201f007d4c7f89 */ /* 0x000e2200000e0000 */
[----:B---3--:R-:W-:Y:S01]  /*2e20*/  FADD.FTZ R70, R41, R70 ;  /* 0x0000004629467221 */ /* 0x008fe20000010000 */
[----:B------:R-:W-:Y:S01]  /*2e30*/  I2F R78, R78 ;  /* 0x0000004e004e7306 */ /* 0x000fe20000201400 */
[----:B------:R-:W-:-:S04]  /*2e40*/  FMUL.FTZ R121, R121, R123 ;  /* 0x0000007b79797220 */ /* 0x000fc80000410000 */
[----:B------:R-:W-:-:S03]  /*2e50*/  FFMA.FTZ R70, R71, R121, R70 ;  /* 0x0000007947467223 */ /* 0x000fc60000010046 */
[----:B------:R-:W1:Y:S02]  /*2e60*/  I2F R80, R80 ;  /* 0x0000005000507306 */ /* 0x000e640000201400 */
[----:B------:R-:W2:Y:S01]  /*2e70*/  SHFL.DOWN PT, R41, R70, 0x1, 0x1f ;  /* 0x08201f0046297f89 */ /* 0x000ea200000e0000 */
[----:B0-----:R-:W-:-:S05]  /*2e80*/  FADD.FTZ R71, R125, -R76 ;  /* 0x8000004c7d477221 */ /* 0x001fca0000010000 */
[----:B-1----:R-:W0:Y:S01]  /*2e90*/  MUFU.RCP R43, R80 ;  /* 0x00000050002b7308 */ /* 0x002e220000001000 */
[-C--:B------:R-:W-:Y:S02]  /*2ea0*/  FMUL.FTZ R76, R76, R78.reuse ;  /* 0x0000004e4c4c7220 */ /* 0x080fe40000410000 */
[----:B------:R-:W-:Y:S02]  /*2eb0*/  FMUL.FTZ R71, R71, R71 ;  /* 0x0000004747477220 */ /* 0x000fe40000410000 */
[C---:B------:R-:W-:Y:S02]  /*2ec0*/  FFMA.FTZ R76, R40.reuse, R125, R76 ;  /* 0x0000007d284c7223 */ /* 0x040fe4000001004c */
[----:B------:R-:W-:Y:S02]  /*2ed0*/  FMUL.FTZ R71, R40, R71 ;  /* 0x0000004728477220 */ /* 0x000fe40000410000 */
[----:B--2---:R-:W-:Y:S02]  /*2ee0*/  FADD.FTZ R40, R70, R41 ;  /* 0x0000002946287221 */ /* 0x004fe40000010000 */
[----:B------:R-:W-:-:S02]  /*2ef0*/  FMUL.FTZ R71, R71, R78 ;  /* 0x0000004e47477220 */ /* 0x000fc40000410000 */
[C---:B0-----:R-:W-:Y:S02]  /*2f00*/  FMUL.FTZ R76, R43.reuse, R76 ;  /* 0x0000004c2b4c7220 */ /* 0x041fe40000410000 */
[----:B------:R-:W-:Y:S02]  /*2f10*/  FFMA.FTZ R40, R43, R71, R40 ;  /* 0x000000472b287223 */ /* 0x000fe40000010028 */
[----:B------:R-:W-:Y:S01]  /*2f20*/  IMAD.MOV.U32 R43, RZ, RZ, c[0x0][0x1e0] ;  /* 0x00007800ff2b7624 */ /* 0x000fe200078e00ff */
[----:B------:R-:W0:Y:S04]  /*2f30*/  SHFL.IDX PT, R123, R76, RZ, 0x1f ;  /* 0x00001fff4c7b7589 */ /* 0x000e2800000e0000 */
[----:B------:R-:W1:Y:S01]  /*2f40*/  SHFL.IDX PT, R40, R40, RZ, 0x1f ;  /* 0x00001fff28287589 */ /* 0x000e6200000e0000 */
[C---:B0-----:R-:W-:Y:S01]  /*2f50*/  FMUL.FTZ R41, R123.reuse, R123 ;  /* 0x0000007b7b297220 */ /* 0x041fe20000410000 */
[----:B------:R-:W-:-:S04]  /*2f60*/  FSEL R76, R123, RZ, !P2 ;  /* 0x000000ff7b4c7208 */ /* 0x000fc80005000000 */
[----:B------:R-:W-:Y:S01]  /*2f70*/  FSEL R42, R41, RZ, P2 ;  /* 0x000000ff292a7208 */ /* 0x000fe20001000000 */
[----:B-1----:R-:W-:Y:S02]  /*2f80*/  FFMA.FTZ R41, R40, R43, c[0x0][0x228] ;  /* 0x00008a0028297623 */ /* 0x002fe4000001002b */
[----:B------:R-:W-:Y:S02]  /*2f90*/  @!P1 IMAD.MOV.U32 R43, RZ, RZ, 0x4 ;  /* 0x00000004ff2b9424 */ /* 0x000fe400078e00ff */
[----:B------:R-:W-:Y:S01]  /*2fa0*/  FADD.FTZ R121, R41, R42 ;  /* 0x0000002a29797221 */ /* 0x000fe20000010000 */
[----:B------:R-:W-:Y:S01]  /*2fb0*/  @!P1 MOV R41, 0x4 ;  /* 0x0000000400299802 */ /* 0x000fe20000000f00 */
[----:B------:R-:W-:-:S04]  /*2fc0*/  @!P1 IMAD.WIDE R42, R64, R43, c[0x0][0x1a0] ;  /* 0x00006800402a9625 */ /* 0x000fc800078e022b */
[----:B------:R-:W0:Y:S01]  /*2fd0*/  MUFU.RSQ R121, R121 ;  /* 0x0000007900797308 */ /* 0x000e220000001400 */
[----:B------:R-:W-:Y:S01]  /*2fe0*/  @!P1 IMAD.WIDE R40, R64, R41, c[0x0][0x1a8] ;  /* 0x00006a0040289625 */ /* 0x000fe200078e0229 */
[----:B------:R1:W-:Y:S04]  /*2ff0*/  @!P1 STG.E [R42.64], R123 ;  /* 0x0000007b2a009986 */ /* 0x0003e8000c101904 */
[----:B0-----:R1:W-:Y:S01]  /*3000*/  @!P1 STG.E [R40.64], R121 ;  /* 0x0000007928009986 */ /* 0x0013e2000c101904 */
[----:B------:R-:W-:Y:S05]  /*3010*/  @!P5 BRA `(.L_x_335) ;  /* 0x000002000000d947 */ /* 0x000fea0003800000 */
[--C-:B-1----:R-:W-:Y:S02]  /*3020*/  FADD.FTZ R40, R72, -R76.reuse ;  /* 0x8000004c48287221 */ /* 0x102fe40000010000 */
[--C-:B------:R-:W-:Y:S02]  /*3030*/  FADD.FTZ R42, R81, -R76.reuse ;  /* 0x8000004c512a7221 */ /* 0x100fe40000010000 */
[----:B------:R-:W-:-:S02]  /*3040*/  FADD.FTZ R70, R79, -R76 ;  /* 0x8000004c4f467221 */ /* 0x000fc40000010000 */
[--C-:B------:R-:W-:Y:S02]  /*3050*/  FADD.FTZ R78, R97, -R76.reuse ;  /* 0x8000004c614e7221 */ /* 0x100fe40000010000 */
[--C-:B------:R-:W-:Y:S02]  /*3060*/  FADD.FTZ R80, R95, -R76.reuse ;  /* 0x8000004c5f507221 */ /* 0x100fe40000010000 */
[--C-:B------:R-:W-:Y:S02]  /*3070*/  FADD.FTZ R82, R113, -R76.reuse ;  /* 0x8000004c71527221 */ /* 0x100fe40000010000 */
[--C-:B------:R-:W-:Y:S02]  /*3080*/  FADD.FTZ R84, R111, -R76.reuse ;  /* 0x8000004c6f547221 */ /* 0x100fe40000010000 */
[----:B------:R-:W-:Y:S02]  /*3090*/  FADD.FTZ R86, R115, -R76 ;  /* 0x8000004c73567221 */ /* 0x000fe40000010000 */
[----:B------:R-:W-:-:S02]  /*30a0*/  FMUL.FTZ R40, R121, R40 ;  /* 0x0000002879287220 */ /* 0x000fc40000410000 */
[C---:B------:R-:W-:Y:S02]  /*30b0*/  FMUL.FTZ R42, R121.reuse, R42 ;  /* 0x0000002a792a7220 */ /* 0x040fe40000410000 */
[C---:B------:R-:W-:Y:S02]  /*30c0*/  FMUL.FTZ R70, R121.reuse, R70 ;  /* 0x0000004679467220 */ /* 0x040fe40000410000 */
[C---:B------:R-:W-:Y:S02]  /*30d0*/  FMUL.FTZ R78, R121.reuse, R78 ;  /* 0x0000004e794e7220 */ /* 0x040fe40000410000 */
[C---:B------:R-:W-:Y:S02]  /*30e0*/  FMUL.FTZ R80, R121.reuse, R80 ;  /* 0x0000005079507220 */ /* 0x040fe40000410000 */
[C---:B------:R-:W-:Y:S02]  /*30f0*/  FMUL.FTZ R82, R121.reuse, R82 ;  /* 0x0000005279527220 */ /* 0x040fe40000410000 */
[----:B------:R-:W-:-:S02]  /*3100*/  FMUL.FTZ R84, R121, R84 ;  /* 0x0000005479547220 */ /* 0x000fc40000410000 */
[----:B------:R-:W-:Y:S02]  /*3110*/  FMUL.FTZ R86, R121, R86 ;  /* 0x0000005679567220 */ /* 0x000fe40000410000 */
[----:B------:R-:W-:Y:S02]  /*3120*/  FFMA.FTZ R40, R24, R40, R17 ;  /* 0x0000002818287223 */ /* 0x000fe40000010011 */
[----:B------:R-:W-:Y:S02]  /*3130*/  FFMA.FTZ R41, R25, R42, R16 ;  /* 0x0000002a19297223 */ /* 0x000fe40000010010 */
[----:B------:R-:W-:Y:S02]  /*3140*/  FFMA.FTZ R70, R22, R70, R15 ;  /* 0x0000004616467223 */ /* 0x000fe4000001000f */
[----:B------:R-:W-:Y:S01]  /*3150*/  FFMA.FTZ R43, R23, R78, R14 ;  /* 0x0000004e172b7223 */ /* 0x000fe2000001000e */
[----:B------:R-:W-:Y:S01]  /*3160*/  F2FP.BF16.PACK_AB R40, R41, R40 ;  /* 0x000000282928723e */ /* 0x000fe200000010ff */
[----:B------:R-:W-:-:S02]  /*3170*/  FFMA.FTZ R42, R20, R80, R13 ;  /* 0x00000050142a7223 */ /* 0x000fc4000001000d */
[----:B------:R-:W-:Y:S01]  /*3180*/  FFMA.FTZ R71, R21, R82, R12 ;  /* 0x0000005215477223 */ /* 0x000fe2000001000c */
[----:B------:R-:W-:Y:S01]  /*3190*/  F2FP.BF16.PACK_AB R41, R43, R70 ;  /* 0x000000462b29723e */ /* 0x000fe200000010ff */
[----:B------:R-:W-:Y:S02]  /*31a0*/  FFMA.FTZ R84, R18, R84, R11 ;  /* 0x0000005412547223 */ /* 0x000fe4000001000b */
[----:B------:R-:W-:Y:S01]  /*31b0*/  FFMA.FTZ R123, R19, R86, R10 ;  /* 0x00000056137b7223 */ /* 0x000fe2000001000a */
[----:B------:R-:W-:Y:S01]  /*31c0*/  F2FP.BF16.PACK_AB R42, R71, R42 ;  /* 0x0000002a472a723e */ /* 0x000fe200000010ff */
[----:B------:R-:W-:-:S03]  /*31d0*/  IMAD.MOV.U32 R125, RZ, RZ, 0x10 ;  /* 0x00000010ff7d7424 */ /* 0x000fc600078e00ff */
[----:B------:R-:W-:Y:S01]  /*31e0*/  F2FP.BF16.PACK_AB R43, R123, R84 ;  /* 0x000000547b2b723e */ /* 0x000fe200000010ff */
[C---:B------:R-:W-:Y:S01]  /*31f0*/  IMAD.WIDE.U32 R70, R74.reuse, R125, c[0x0][0x208] ;  /* 0x000082004a467625 */ /* 0x040fe200078e007d */
[----:B------:R-:W-:-:S04]  /*3200*/  IADD3 R74, R74, 0x100, RZ ;  /* 0x000001004a4a7810 */ /* 0x000fc80007ffe0ff */
[----:B------:R0:W-:Y:S03]  /*3210*/  STG.E.128 [R70.64], R40 ;  /* 0x0000002846007986 */ /* 0x0001e6000c101d04 */
.L_x_335:
[----:B------:R-:W-:Y:S05]  /*3220*/  BSYNC B0 ;  /* 0x0000000000007941 */ /* 0x000fea0003800000 */
.L_x_334:
[----:B------:R-:W-:Y:S01]  /*3230*/  BSSY B0, `(.L_x_336) ;  /* 0x0000022000007945 */ /* 0x000fe20003800000 */
[----:B------:R-:W-:Y:S05]  /*3240*/  @!P4 BRA `(.L_x_337) ;  /* 0x000002000000c947 */ /* 0x000fea0003800000 */
[--C-:B01----:R-:W-:Y:S02]  /*3250*/  FADD.FTZ R40, R75, -R76.reuse ;  /* 0x8000004c4b287221 */ /* 0x103fe40000010000 */
[--C-:B------:R-:W-:Y:S02]  /*3260*/  FADD.FTZ R42, R83, -R76.reuse ;  /* 0x8000004c532a7221 */ /* 0x100fe40000010000 */
[--C-:B------:R-:W-:Y:S02]  /*3270*/  FADD.FTZ R70, R85, -R76.reuse ;  /* 0x8000004c55467221 */ /* 0x100fe40000010000 */
[--C-:B------:R-:W-:Y:S02]  /*3280*/  FADD.FTZ R78, R93, -R76.reuse ;  /* 0x8000004c5d4e7221 */ /* 0x100fe40000010000 */
[--C-:B------:R-:W-:Y:S02]  /*3290*/  FADD.FTZ R80, R91, -R76.reuse ;  /* 0x8000004c5b507221 */ /* 0x100fe40000010000 */
[----:B------:R-:W-:-:S02]  /*32a0*/  FADD.FTZ R82, R109, -R76 ;  /* 0x8000004c6d527221 */ /* 0x000fc40000010000 */
[--C-:B------:R-:W-:Y:S02]  /*32b0*/  FADD.FTZ R84, R107, -R76.reuse ;  /* 0x8000004c6b547221 */ /* 0x100fe40000010000 */
[----:B------:R-:W-:Y:S02]  /*32c0*/  FADD.FTZ R86, R117, -R76 ;  /* 0x8000004c75567221 */ /* 0x000fe40000010000 */
[C---:B------:R-:W-:Y:S02]  /*32d0*/  FMUL.FTZ R40, R121.reuse, R40 ;  /* 0x0000002879287220 */ /* 0x040fe40000410000 */
[C---:B------:R-:W-:Y:S02]  /*32e0*/  FMUL.FTZ R42, R121.reuse, R42 ;  /* 0x0000002a792a7220 */ /* 0x040fe40000410000 */
[C---:B------:R-:W-:Y:S02]  /*32f0*/  FMUL.FTZ R70, R121.reuse, R70 ;  /* 0x0000004679467220 */ /* 0x040fe40000410000 */
[----:B------:R-:W-:-:S02]  /*3300*/  FMUL.FTZ R78, R121, R78 ;  /* 0x0000004e794e7220 */ /* 0x000fc40000410000 */
[C---:B------:R-:W-:Y:S02]  /*3310*/  FMUL.FTZ R80, R121.reuse, R80 ;  /* 0x0000005079507220 */ /* 0x040fe40000410000 */
[C---:B------:R-:W-:Y:S02]  /*3320*/  FMUL.FTZ R82, R121.reuse, R82 ;  /* 0x0000005279527220 */ /* 0x040fe40000410000 */
[C---:B------:R-:W-:Y:S02]  /*3330*/  FMUL.FTZ R84, R121.reuse, R84 ;  /* 0x0000005479547220 */ /* 0x040fe40000410000 */
[----:B------:R-:W-:Y:S02]  /*3340*/  FMUL.FTZ R86, R121, R86 ;  /* 0x0000005679567220 */ /* 0x000fe40000410000 */
        /* <DEDUP_REMOVED lines=16> */
.L_x_337:
[----:B------:R-:W-:Y:S05]  /*3450*/  BSYNC B0 ;  /* 0x0000000000007941 */ /* 0x000fea0003800000 */
.L_x_336:
        /* <DEDUP_REMOVED lines=24> */
[----:B------:R-:W-:Y:S02]  /*35e0*/  FFMA.FTZ R76, R60, R76, R73 ;  /* 0x0000004c3c4c7223 */ /* 0x000fe40000010049 */
[----:B------:R-:W-:Y:S02]  /*35f0*/  FFMA.FTZ R121, R58, R82, R69 ;  /* 0x000000523a797223 */ /* 0x000fe40000010045 */
[----:B------:R-:W-:Y:S01]  /*3600*/  FFMA.FTZ R78, R55, R78, R68 ;  /* 0x0000004e374e7223 */ /* 0x000fe20000010044 */
[----:B------:R-:W-:Y:S01]  /*3610*/  F2FP.BF16.PACK_AB R43, R76, R43 ;  /* 0x0000002b4c2b723e */ /* 0x000fe200000010ff */
[----:B------:R-:W-:Y:S01]  /*3620*/  IMAD.MOV.U32 R123, RZ, RZ, 0x10 ;  /* 0x00000010ff7b7424 */ /* 0x000fe200078e00ff */
[----:B------:R-:W-:-:S02]  /*3630*/  F2FP.BF16.PACK_AB R42, R121, R80 ;  /* 0x00000050792a723e */ /* 0x000fc400000010ff */
[----:B------:R-:W-:Y:S01]  /*3640*/  F2FP.BF16.PACK_AB R41, R78, R41 ;  /* 0x000000294e29723e */ /* 0x000fe200000010ff */
[----:B------:R-:W-:-:S05]  /*3650*/  IMAD.WIDE.U32 R70, R74, R123, c[0x0][0x208] ;  /* 0x000082004a467625 */ /* 0x000fca00078e007b */
[----:B------:R0:W-:Y:S02]  /*3660*/  STG.E.128 [R70.64], R40 ;  /* 0x0000002846007986 */ /* 0x0001e4000c101d04 */
.L_x_339:
[----:B------:R-:W-:Y:S05]  /*3670*/  BSYNC B0 ;  /* 0x0000000000007941 */ /* 0x000fea0003800000 */
.L_x_338:
[----:B------:R-:W-:Y:S02]  /*3680*/  IADD3 R64, R64, c[0x0][0x160], RZ ;  /* 0x0000580040407a10 */ /* 0x000fe40007ffe0ff */
[----:B------:R-:W-:Y:S02]  /*3690*/  LOP3.LUT P2, RZ, R63, 0xff, RZ, 0xc0, !PT ;  /* 0x000000ff3fff7812 */ /* 0x000fe4000784c0ff */
[----:B------:R-:W-:Y:S02]  /*36a0*/  ISETP.GE.AND P1, PT, R64, c[0x0][0x164], PT ;  /* 0x0000590040007a0c */ /* 0x000fe40003f26270 */
[----:B------:R-:W-:-:S11]  /*36b0*/  SEL R63, RZ, 0x1, P2 ;  /* 0x00000001ff3f7807 */ /* 0x000fd60001000000 */
[----:B01---5:R-:W-:Y:S01]  /*36c0*/  @P1 CALL.REL.NOINC `(.L_x_340) ;  /* 0x0000001000001944 */ /* 0x023fe20003c00000 */
[----:B------:R-:W-:Y:S05]  /*36d0*/  BRA `(.L_x_341) ;  /* 0xffffd14000007947 */ /* 0x000fea000383ffff */
.L_x_340:
[----:B------:R-:W-:Y:S05]  /*36e0*/  EXIT ;  /* 0x000000000000794d */ /* 0x000fea0003800000 */
.L_x_332:
[----:B------:R-:W-:Y:S01]  /*36f0*/  MOV R41, R40 ;  /* 0x0000002800297202 */ /* 0x000fe20000000f00 */
[----:B------:R-:W-:Y:S01]  /*3700*/  IMAD.MOV.U32 R76, RZ, RZ, 0x1 ;  /* 0x00000001ff4c7424 */ /* 0x000fe200078e00ff */
[----:B------:R-:W-:Y:S01]  /*3710*/  MOV R42, 0x3750 ;  /* 0x00003750002a7802 */ /* 0x000fe20000000f00 */
[----:B------:R-:W-:Y:S02]  /*3720*/  IMAD.MOV.U32 R71, RZ, RZ, 0x1f ;  /* 0x0000001fff477424 */ /* 0x000fe400078e00ff */
[----:B------:R-:W-:Y:S02]  /*3730*/  IMAD.MOV.U32 R80, RZ, RZ, -0x1 ;  /* 0xffffffffff507424 */ /* 0x000fe400078e00ff */
[----:B-----5:R-:W-:Y:S05]  /*3740*/  CALL.REL.NOINC `($__internal_2_$__cuda_sm70_shflsync_bfly_p) ;  /* 0x000006c000007944 */ /* 0x020fea0003c00000 */
[----:B01----:R-:W-:Y:S01]  /*3750*/  MOV R41, R76 ;  /* 0x0000004c00297202 */ /* 0x003fe20000000f00 */
[----:B------:R-:W-:Y:S05]  /*3760*/  BRA `(.L_x_342) ;  /* 0xffffef3000007947 */ /* 0x000fea000383ffff */
.L_x_333:
[----:B------:R-:W-:Y:S01]  /*3770*/  IMAD.MOV.U32 R76, RZ, RZ, 0x2 ;  /* 0x00000002ff4c7424 */ /* 0x000fe200078e00ff */
[----:B------:R-:W-:Y:S01]  /*3780*/  MOV R42, 0x37c0 ;  /* 0x000037c0002a7802 */ /* 0x000fe20000000f00 */
[----:B------:R-:W-:Y:S02]  /*3790*/  IMAD.MOV.U32 R71, RZ, RZ, 0x1f ;  /* 0x0000001fff477424 */ /* 0x000fe400078e00ff */
[----:B------:R-:W-:-:S02]  /*37a0*/  IMAD.MOV.U32 R80, RZ, RZ, -0x1 ;  /* 0xffffffffff507424 */ /* 0x000fc400078e00ff */
[----:B0----5:R-:W-:Y:S05]  /*37b0*/  CALL.REL.NOINC `($__internal_2_$__cuda_sm70_shflsync_bfly_p) ;  /* 0x0000065000007944 */ /* 0x021fea0003c00000 */
[----:B01----:R-:W-:Y:S01]  /*37c0*/  FADD.FTZ R41, R41, R76 ;  /* 0x0000004c29297221 */ /* 0x003fe20000010000 */
[----:B------:R-:W-:Y:S01]  /*37d0*/  HFMA2.MMA R76, -RZ, RZ, 0, 2.384185791015625e-07 ;  /* 0x00000004ff4c7435 */ /* 0x000fe200000001ff */
[----:B------:R-:W-:Y:S01]  /*37e0*/  IMAD.MOV.U32 R71, RZ, RZ, 0x1f ;  /* 0x0000001fff477424 */ /* 0x000fe200078e00ff */
[----:B------:R-:W-:Y:S01]  /*37f0*/  MOV R42, 0x3820 ;  /* 0x00003820002a7802 */ /* 0x000fe20000000f00 */
[----:B------:R-:W-:-:S03]  /*3800*/  IMAD.MOV.U32 R80, RZ, RZ, -0x1 ;  /* 0xffffffffff507424 */ /* 0x000fc600078e00ff */
[----:B------:R-:W-:Y:S05]  /*3810*/  CALL.REL.NOINC `($__internal_2_$__cuda_sm70_shflsync_bfly_p) ;  /* 0x000005f000007944 */ /* 0x000fea0003c00000 */
[----:B01----:R-:W-:Y:S01]  /*3820*/  FADD.FTZ R41, R41, R76 ;  /* 0x0000004c29297221 */ /* 0x003fe20000010000 */
[----:B------:R-:W-:Y:S01]  /*3830*/  MOV R71, 0x1f ;  /* 0x0000001f00477802 */ /* 0x000fe20000000f00 */
[----:B------:R-:W-:Y:S01]  /*3840*/  IMAD.MOV.U32 R76, RZ, RZ, 0x8 ;  /* 0x00000008ff4c7424 */ /* 0x000fe200078e00ff */
[----:B------:R-:W-:Y:S01]  /*3850*/  MOV R42, 0x3880 ;  /* 0x00003880002a7802 */ /* 0x000fe20000000f00 */
[----:B------:R-:W-:-:S02]  /*3860*/  IMAD.MOV.U32 R80, RZ, RZ, -0x1 ;  /* 0xffffffffff507424 */ /* 0x000fc400078e00ff */
[----:B------:R-:W-:Y:S05]  /*3870*/  CALL.REL.NOINC `($__internal_2_$__cuda_sm70_shflsync_bfly_p) ;  /* 0x0000059000007944 */ /* 0x000fea0003c00000 */
[----:B01----:R-:W-:Y:S01]  /*3880*/  FADD.FTZ R41, R41, R76 ;  /* 0x0000004c29297221 */ /* 0x003fe20000010000 */
[----:B------:R-:W-:Y:S01]  /*3890*/  MOV R80, 0xffffffff ;  /* 0xffffffff00507802 */ /* 0x000fe20000000f00 */
[----:B------:R-:W-:Y:S01]  /*38a0*/  IMAD.MOV.U32 R76, RZ, RZ, 0x10 ;  /* 0x00000010ff4c7424 */ /* 0x000fe200078e00ff */
[----:B------:R-:W-:Y:S01]  /*38b0*/  MOV R42, 0x38e0 ;  /* 0x000038e0002a7802 */ /* 0x000fe20000000f00 */
[----:B------:R-:W-:-:S02]  /*38c0*/  IMAD.MOV.U32 R71, RZ, RZ, 0x1f ;  /* 0x0000001fff477424 */ /* 0x000fc400078e00ff */
[----:B------:R-:W-:Y:S05]  /*38d0*/  CALL.REL.NOINC `($__internal_2_$__cuda_sm70_shflsync_bfly_p) ;  /* 0x0000053000007944 */ /* 0x000fea0003c00000 */
[----:B-1----:R-:W-:Y:S02]  /*38e0*/  FADD.FTZ R40, R41, R76 ;  /* 0x0000004c29287221 */ /* 0x002fe40000010000 */
[----:B0-----:R-:W-:-:S02]  /*38f0*/  IMAD.MOV.U32 R80, RZ, RZ, -0x1 ;  /* 0xffffffffff507424 */ /* 0x001fc400078e00ff */
        /* <DEDUP_REMOVED lines=35> */
[----:B------:R-:W-:Y:S01]  /*3b30*/  @P1 FFMA.FTZ R41, R43, R43, R42 ;  /* 0x0000002b2b291223 */ /* 0x000fe2000001002a */
[----:B------:R-:W-:Y:S01]  /*3b40*/  MOV R42, 0x3c60 ;  /* 0x00003c60002a7802 */ /* 0x000fe20000000f00 */
        /* <DEDUP_REMOVED lines=13> */
[----:B------:R-:W-:-:S02]  /*3c20*/  IMAD.MOV.U32 R71, RZ, RZ, 0x1f ;  /* 0x0000001fff477424 */ /* 0x000fc400078e00ff */
[----:B------:R-:W-:Y:S02]  /*3c30*/  @P2 FFMA.FTZ R41, R43, R43, R76 ;  /* 0x0000002b2b292223 */ /* 0x000fe4000001004c */
[----:B------:R-:W-:Y:S02]  /*3c40*/  IMAD.MOV.U32 R76, RZ, RZ, 0x1 ;  /* 0x00000001ff4c7424 */ /* 0x000fe400078e00ff */
[----:B------:R-:W-:Y:S05]  /*3c50*/  CALL.REL.NOINC `($__internal_2_$__cuda_sm70_shflsync_bfly_p) ;  /* 0x000001b000007944 */ /* 0x000fea0003c00000 */
[----:B01----:R-:W-:Y:S01]  /*3c60*/  FADD.FTZ R41, R41, R76 ;  /* 0x0000004c29297221 */ /* 0x003fe20000010000 */
[----:B------:R-:W-:Y:S01]  /*3c70*/  HFMA2.MMA R76, -RZ, RZ, 0, 1.1920928955078125e-07 ;  /* 0x00000002ff4c7435 */ /* 0x000fe200000001ff */
        /* <DEDUP_REMOVED lines=16> */
[----:B-1----:R-:W-:Y:S01]  /*3d80*/  FADD.FTZ R78, R41, R76 ;  /* 0x0000004c294e7221 */ /* 0x002fe20000010000 */
[----:B------:R-:W-:Y:S01]  /*3d90*/  MOV R42, 0x3df0 ;  /* 0x00003df0002a7802 */ /* 0x000fe20000000f00 */
[----:B------:R-:W-:-:S02]  /*3da0*/  IMAD.MOV.U32 R76, RZ, RZ, 0x10 ;  /* 0x00000010ff4c7424 */ /* 0x000fc400078e00ff */
[----:B0-----:R-:W-:Y:S01]  /*3db0*/  IMAD.MOV.U32 R71, RZ, RZ, 0x1f ;  /* 0x0000001fff477424 */ /* 0x001fe200078e00ff */
[----:B------:R-:W-:Y:S01]  /*3dc0*/  MOV R41, R78 ;  /* 0x0000004e00297202 */ /* 0x000fe20000000f00 */
[----:B------:R-:W-:Y:S02]  /*3dd0*/  IMAD.MOV.U32 R80, RZ, RZ, -0x1 ;  /* 0xffffffffff507424 */ /* 0x000fe400078e00ff */
[----:B------:R-:W-:Y:S05]  /*3de0*/  CALL.REL.NOINC `($__internal_2_$__cuda_sm70_shflsync_bfly_p) ;  /* 0x0000002000007944 */ /* 0x000fea0003c00000 */
[----:B-1----:R-:W-:Y:S01]  /*3df0*/  IMAD.MOV.U32 R43, RZ, RZ, R76 ;  /* 0x000000ffff2b7224 */ /* 0x002fe200078e004c */
[----:B0-----:R-:W-:Y:S05]  /*3e00*/  BRA `(.L_x_343) ;  /* 0xffffece000007947 */ /* 0x001fea000383ffff */
        .weak           $__internal_2_$__cuda_sm70_shflsync_bfly_p
        .type           $__internal_2_$__cuda_sm70_shflsync_bfly_p,@function
        .size           $__internal_2_$__cuda_sm70_shflsync_bfly_p,(.L_x_19982 - $__internal_2_$__cuda_sm70_shflsync_bfly_p)
$__internal_2_$__cuda_sm70_shflsync_bfly_p:
[----:B------:R-:W-:Y:S01]  /*3e10*/  IMAD.MOV.U32 R43, RZ, RZ, 0x0 ;  /* 0x00000000ff2b7424 */ /* 0x000fe200078e00ff */
[----:B------:R-:W-:Y:S04]  /*3e20*/  WARPSYNC R80 ;  /* 0x0000005000007348 */ /* 0x000fe80003800000 */
[----:B------:R0:W1:Y:S01]  /*3e30*/  SHFL.BFLY PT, R76, R41, R76, R71 ;  /* 0x0c00004c294c7389 */ /* 0x00006200000e0047 */
[----:B------:R-:W-:Y:S05]  /*3e40*/  RET.REL.NODEC R42 `(_ZN10layer_norm31ln_parallel_residual_fwd_kernelINS_13Kernel_traitsI13__nv_bfloat16S2_S2_S2_fjLj6144ELj1ELj1ELj8ELj16ENS_18Kernel_traits_baseILj6144ES2_S2_S2_S2_fjLj256EEEEELb0ELb1ELb0EEEvNS_9FwdParamsE) ;  /* 0xffffc1b02a007950 */ /* 0x000fea0003c3ffff */
.L_x_344:
        /* <DEDUP_REMOVED lines=11> */
.L_x_19982:


//--------------------- .text._ZN10layer_norm31ln_parallel_residual_fwd_kernelINS_13Kernel_traitsI13__nv_bfloat16S2_S2_S2_fjLj6144ELj1ELj1ELj8ELj16ENS_18Kernel_traits_baseILj6144ES2_S2_S2_S2_fjLj256EEEEELb0ELb1ELb1EEEvNS_9FwdParamsE --------------------------
	.section	.text._ZN10layer_norm31ln_parallel_residual_fwd_kernelINS_13Kernel_traitsI13__nv_bfloat16S2_S2_S2_fjLj6144ELj1ELj1ELj8ELj16ENS_18Kernel_traits_baseILj6144ES2_S2_S2_S2_fjLj256EEEEELb0ELb1ELb1EEEvNS_9FwdParamsE,"ax",@progbits
	.sectioninfo	@"SHI_REGISTERS=118"
	.align	128
        .global         _ZN10layer_norm31ln_parallel_residual_fwd_kernelINS_13Kernel_traitsI13__nv_bfloat16S2_S2_S2_fjLj6144ELj1ELj1ELj8ELj16ENS_18Kernel_traits_baseILj6144ES2_S2_S2_S2_fjLj256EEEEELb0ELb1ELb1EEEvNS_9FwdParamsE
        .type           _ZN10layer_norm31ln_parallel_residual_fwd_kernelINS_13Kernel_traitsI13__nv_bfloat16S2_S2_S2_fjLj6144ELj1ELj1ELj8ELj16ENS_18Kernel_traits_baseILj6144ES2_S2_S2_S2_fjLj256EEEEELb0ELb1ELb1EEEvNS_9FwdParamsE,@function
        .size           _ZN10layer_norm31ln_parallel_residual_fwd_kernelINS_13Kernel_traitsI13__nv_bfloat16S2_S2_S2_fjLj6144ELj1ELj1ELj8ELj16ENS_18Kernel_traits_baseILj6144ES2_S2_S2_S2_fjLj256EEEEELb0ELb1ELb1EEEvNS_9FwdParamsE,(.L_x_19983 - _ZN10layer_norm31ln_parallel_residual_fwd_kernelINS_13Kernel_traitsI13__nv_bfloat16S2_S2_S2_fjLj6144ELj1ELj1ELj8ELj16ENS_18Kernel_traits_baseILj6144ES2_S2_S2_S2_fjLj256EEEEELb0ELb1ELb1EEEvNS_9FwdParamsE)
        .other          _ZN10layer_norm31ln_parallel_residual_fwd_kernelINS_13Kernel_traitsI13__nv_bfloat16S2_S2_S2_fjLj6144ELj1ELj1ELj8ELj16ENS_18Kernel_traits_baseILj6144ES2_S2_S2_S2_fjLj256EEEEELb0ELb1ELb1EEEvNS_9FwdParamsE,@"STO_CUDA_ENTRY STV_DEFAULT"
_ZN10layer_norm31ln_parallel_residual_fwd_kernelINS_13Kernel_traitsI13__nv_bfloat16S2_S2_S2_fjLj6144ELj1ELj1ELj8ELj16ENS_18Kernel_traits_baseILj6144ES2_S2_S2_S2_fjLj256EEEEELb0ELb1ELb1EEEvNS_9FwdParamsE:
.text._ZN10layer_norm31ln_parallel_residual_fwd_kernelINS_13Kernel_traitsI13__nv_bfloat16S2_S2_S2_fjLj6144ELj1ELj1ELj8ELj16ENS_18Kernel_traits_baseILj6144ES2_S2_S2_S2_fjLj256EEEEELb0ELb1ELb1EEEvNS_9FwdParamsE:
[----:B------:R-:W-:Y:S02]  /*0000*/  MOV R1, c[0x0][0x28] ;  /* 0x00000a0000017a02 */ /* 0x000fe40000000f00 */
[----:B------:R-:W0:Y:S01]  /*0010*/  S2R R0, SR_TID.X ;  /* 0x0000000000007919 */ /* 0x000e220000002100 */
[----:B------:R-:W-:Y:S01]  /*0020*/  ISETP.NE.U32.AND P1, PT, RZ, c[0x0][0x218], PT ;  /* 0x00008600ff007a0c */ /* 0x000fe20003f25070 */
[----:B------:R-:W-:Y:S01]  /*0030*/  ULDC.64 UR4, c[0x0][0x118] ;  /* 0x0000460000047ab9 */ /* 0x000fe20000000a00 */
[----:B------:R-:W1:Y:S02]  /*0040*/  S2UR UR6, SR_CTAID.X ;  /* 0x00000000000679c3 */ /* 0x000e640000002500 */
[----:B------:R-:W-:Y:S02]  /*0050*/  ISETP.NE.AND.EX P1, PT, RZ, c[0x0][0x21c], PT, P1 ;  /* 0x00008700ff007a0c */ /* 0x000fe40003f25310 */
[----:B0-----:R-:W-:-:S04]  /*0060*/  SHF.L.U32 R2, R0, 0x4, RZ ;  /* 0x0000000400027819 */ /* 0x001fc800000006ff */
[----:B------:R-:W-:-:S04]  /*0070*/  LOP3.LUT R2, R2, 0xff0, RZ, 0xc0, !PT ;  /* 0x00000ff002027812 */ /* 0x000fc800078ec0ff */
[----:B------:R-:W-:-:S04]  /*0080*/  IADD3 R4, P0, R2, c[0x0][0x218], RZ ;  /* 0x0000860002047a10 */ /* 0x000fc80007f1e0ff */
[----:B------:R-:W-:-:S05]  /*0090*/  IADD3.X R5, RZ, c[0x0][0x21c], RZ, P0, !PT ;  /* 0x00008700ff057a10 */ /* 0x000fca00007fe4ff */
[----:B------:R0:W5:Y:S04]  /*00a0*/  @P1 LDG.E.128 R40, [R4.64] ;  /* 0x0000000404281981 */ /* 0x000168000c1e1d00 */
[----:B------:R0:W5:Y:S01]  /*00b0*/  @P1 LDG.E.128 R52, [R4.64+0x1000] ;  /* 0x0010000404341981 */ /* 0x000162000c1e1d00 */
[----:B-1----:R-:W-:Y:S02]  /*00c0*/  LEA.HI R60, R0, UR6, RZ, 0x18 ;  /* 0x00000006003c7c11 */ /* 0x002fe4000f8fc0ff */
[----:B------:R-:W-:Y:S01]  /*00d0*/  IADD3 R2, P2, R2, c[0x0][0x1b0], RZ ;  /* 0x00006c0002027a10 */ /* 0x000fe20007f5e0ff */
[----:B------:R0:W5:Y:S01]  /*00e0*/  @P1 LDG.E.128 R12, [R4.64+0x2000] ;  /* 0x00200004040c1981 */ /* 0x000162000c1e1d00 */
[----:B------:R-:W-:Y:S02]  /*00f0*/  ISETP.GE.AND P0, PT, R60, c[0x0][0x164], PT ;  /* 0x000059003c007a0c */ /* 0x000fe40003f06270 */
[----:B------:R-:W-:-:S11]  /*0100*/  IADD3.X R3, RZ, c[0x0][0x1b4], RZ, P2, !PT ;  /* 0x00006d00ff037a10 */ /* 0x000fd600017fe4ff */
[----:B------:R-:W-:Y:S05]  /*0110*/  @P0 EXIT ;  /* 0x000000000000094d */ /* 0x000fea0003800000 */
[----:B0-----:R0:W5:Y:S04]  /*0120*/  LDG.E.128 R48, [R2.64] ;  /* 0x0000000402307981 */ /* 0x001168000c1e1d00 */
[----:B------:R0:W5:Y:S04]  /*0130*/  LDG.E.128 R8, [R2.64+0x1000] ;  /* 0x0010000402087981 */ /* 0x000168000c1e1d00 */
[----:B------:R0:W5:Y:S01]  /*0140*/  LDG.E.128 R4, [R2.64+0x2000] ;  /* 0x0020000402047981 */ /* 0x000162000c1e1d00 */
[----:B------:R-:W-:Y:S01]  /*0150*/  IMAD.MOV.U32 R16, RZ, RZ, c[0x0][0x180] ;  /* 0x00006000ff107624 */ /* 0x000fe200078e00ff */
[----:B-----5:R-:W-:Y:S01]  /*0160*/  @!P1 CS2R R40, SRZ ;  /* 0x0000000000289805 */ /* 0x020fe2000001ff00 */
[----:B------:R-:W-:Y:S01]  /*0170*/  @!P1 CS2R R52, SRZ ;  /* 0x0000000000349805 */ /* 0x000fe2000001ff00 */
[----:B------:R-:W-:Y:S01]  /*0180*/  @!P1 CS2R R42, SRZ ;  /* 0x00000000002a9805 */ /* 0x000fe2000001ff00 */
[----:B------:R-:W-:Y:S01]  /*0190*/  @!P1 CS2R R54, SRZ ;  /* 0x0000000000369805 */ /* 0x000fe2000001ff00 */
[----:B------:R-:W-:Y:S01]  /*01a0*/  @!P1 CS2R R12, SRZ ;  /* 0x00000000000c9805 */ /* 0x000fe2000001ff00 */
[----:B------:R-:W-:Y:S01]  /*01b0*/  @!P1 CS2R R14, SRZ ;  /* 0x00000000000e9805 */ /* 0x000fe2000001ff00 */
[----:B------:R-:W-:Y:S01]  /*01c0*/  LOP3.LUT P0, RZ, R16, c[0x0][0x178], RZ, 0xfc, !PT ;  /* 0x00005e0010ff7a12 */ /* 0x000fe2000780fcff */
[----:B------:R-:W-:Y:S01]  /*01d0*/  HFMA2.MMA R58, -RZ, RZ, 0, 5.9604644775390625e-08 ;  /* 0x00000001ff3a7435 */ /* 0x000fe200000001ff */
[----:B------:R-:W-:Y:S01]  /*01e0*/  MOV R16, c[0x0][0x184] ;  /* 0x0000610000107a02 */ /* 0x000fe20000000f00 */
[----:B------:R-:W-:Y:S01]  /*01f0*/  ULDC.U8 UR6, c[0x0][0x1f0] ;  /* 0x00007c0000067ab9 */ /* 0x000fe20000000000 */
        /* <DEDUP_REMOVED lines=14> */
[----:B------:R-:W-:Y:S02]  /*02e0*/  LOP3.LUT P0, RZ, R16, c[0x0][0x17c], RZ, 0xfc, P0 ;  /* 0x00005f0010ff7a12 */ /* 0x000fe4000000fcff */
        /* <DEDUP_REMOVED lines=9> */
[----:B0-----:R-:W-:-:S02]  /*0380*/  PRMT R65, RZ, 0x7610, R15 ;  /* 0x00007610ff417816 */ /* 0x001fc4000000000f */
.L_x_444:
[----:B------:R-:W-:Y:S01]  /*0390*/  IMAD R2, R60, c[0x0][0x168], RZ ;  /* 0x00005a003c027a24 */ /* 0x000fe200078e02ff */
[----:B------:R-:W-:-:S02]  /*03a0*/  ISETP.NE.U32.AND P1, PT, RZ, c[0x0][0x178], PT ;  /* 0x00005e00ff007a0c */ /* 0x000fc40003f25070 */
[----:B------:R-:W-:Y:S02]  /*03b0*/  ISETP.NE.U32.AND P2, PT, RZ, c[0x0][0x180], PT ;  /* 0x00006000ff007a0c */ /* 0x000fe40003f45070 */
[----:B------:R-:W-:Y:S02]  /*03c0*/  SHF.R.S32.HI R3, RZ, 0x1f, R2 ;  /* 0x0000001fff037819 */ /* 0x000fe40000011402 */
[----:B------:R-:W-:Y:S02]  /*03d0*/  LOP3.LUT R66, R0, 0xff, RZ, 0xc0, !PT ;  /* 0x000000ff00427812 */ /* 0x000fe400078ec0ff */
[----:B------:R-:W-:Y:S02]  /*03e0*/  LEA.HI R3, R3, R2, RZ, 0x3 ;  /* 0x0000000203037211 */ /* 0x000fe400078f18ff */
[----:B------:R-:W-:Y:S02]  /*03f0*/  ISETP.NE.AND.EX P1, PT, RZ, c[0x0][0x17c], PT, P1 ;  /* 0x00005f00ff007a0c */ /* 0x000fe40003f25310 */
[----:B------:R-:W-:-:S02]  /*0400*/  ISETP.NE.AND.EX P2, PT, RZ, c[0x0][0x184], PT, P2 ;  /* 0x00006100ff007a0c */ /* 0x000fc40003f45320 */
[----:B------:R-:W-:Y:S02]  /*0410*/  LEA.HI.SX32 R66, R3, R66, 0x1d ;  /* 0x0000004203427211 */ /* 0x000fe400078feaff */
[----:B------:R-:W-:-:S05]  /*0420*/  MOV R69, 0x10 ;  /* 0x0000001000457802 */ /* 0x000fca0000000f00 */
[----:B------:R-:W-:-:S04]  /*0430*/  IMAD.WIDE.U32 R24, R66, R69, c[0x0][0x170] ;  /* 0x00005c0042187625 */ /* 0x000fc800078e0045 */
[CC--:B------:R-:W-:Y:S02]  /*0440*/  @P1 IMAD.WIDE.U32 R2, R66.reuse, R69.reuse, c[0x0][0x178] ;  /* 0x00005e0042021625 */ /* 0x0c0fe400078e0045 */
[----:B------:R-:W2:Y:S02]  /*0450*/  LDG.E.128 R24, [R24.64] ;  /* 0x0000000418187981 */ /* 0x000ea4000c1e1d00 */
[----:B------:R-:W-:Y:S02]  /*0460*/  @P2 IMAD.WIDE.U32 R28, R66, R69, c[0x0][0x180] ;  /* 0x00006000421c2625 */ /* 0x000fe400078e0045 */
        /* <DEDUP_REMOVED lines=11> */
.L_x_346:
[----:B-----5:R-:W-:-:S05]  /*0520*/  PRMT R2, RZ, 0x5410, R16 ;  /* 0x00005410ff027816 */ /* 0x020fca0000000010 */
[----:B------:R-:W-:Y:S01]  /*0530*/  FADD.FTZ R31, R31, R2 ;  /* 0x000000021f1f7221 */ /* 0x000fe20000010000 */
[----:B------:R-:W-:Y:S05]  /*0540*/  BRA `(.L_x_347) ;  /* 0x0000004000007947 */ /* 0x000fea0003800000 */
.L_x_345:
[----:B0----5:R-:W-:-:S05]  /*0550*/  PRMT R2, RZ, 0x5410, R12 ;  /* 0x00005410ff027816 */ /* 0x021fca000000000c */
[----:B------:R-:W-:Y:S01]  /*0560*/  FADD.FTZ R31, R31, R2 ;  /* 0x000000021f1f7221 */ /* 0x000fe20000010000 */
[----:B------:R-:W-:-:S05]  /*0570*/  @P2 PRMT R2, RZ, 0x5410, R16 ;  /* 0x00005410ff022816 */ /* 0x000fca0000000010 */
[----:B------:R-:W-:-:S05]  /*0580*/  @P2 FADD.FTZ R31, R31, R2 ;  /* 0x000000021f1f2221 */ /* 0x000fca0000010000 */
.L_x_347:
[----:B------:R-:W-:-:S04]  /*0590*/  F2FP.BF16.PACK_AB R2, RZ, R31 ;  /* 0x0000001fff02723e */ /* 0x000fc800000010ff */
[----:B------:R-:W-:Y:S02]  /*05a0*/  PRMT R20, R2, 0x7610, R20 ;  /* 0x0000761002147816 */ /* 0x000fe40000000014 */
.L_x_348:
[----:B------:R-:W-:Y:S01]  /*05b0*/  PRMT R33, RZ, 0x7610, R24 ;  /* 0x00007610ff217816 */ /* 0x000fe20000000018 */
[----:B------:R-:W-:Y:S05]  /*05c0*/  @P3 BRA `(.L_x_349) ;  /* 0x0000008000003947 */ /* 0x000fea0003800000 */
[----:B------:R-:W-:-:S04]  /*05d0*/  ISETP.NE.U32.AND P4, PT, RZ, c[0x0][0x180], PT ;  /* 0x00006000ff007a0c */ /* 0x000fc80003f85070 */
[----:B------:R-:W-:-:S13]  /*05e0*/  ISETP.NE.AND.EX P4, PT, RZ, c[0x0][0x184], PT, P4 ;  /* 0x00006100ff007a0c */ /* 0x000fda0003f85340 */
[----:B------:R-:W-:Y:S05]  /*05f0*/  @P4 BRA `(.L_x_350) ;  /* 0x0000002000004947 */ /* 0x000fea0003800000 */
[----:B------:R-:W-:Y:S05]  /*0600*/  @P0 BRA `(.L_x_351) ;  /* 0x0000008000000947 */ /* 0x000fea0003800000 */
[----:B------:R-:W-:Y:S05]  /*0610*/  BRA `(.L_x_352) ;  /* 0x0000009000007947 */ /* 0x000fea0003800000 */
.L_x_350:
[----:B-----5:R-:W-:-:S05]  /*0620*/  PRMT R2, RZ, 0x7610, R16 ;  /* 0x00007610ff027816 */ /* 0x020fca0000000010 */
[----:B------:R-:W-:Y:S01]  /*0630*/  FADD.FTZ R33, R33, R2 ;  /* 0x0000000221217221 */ /* 0x000fe20000010000 */
[----:B------:R-:W-:Y:S05]  /*0640*/  BRA `(.L_x_351) ;  /* 0x0000004000007947 */ /* 0x000fea0003800000 */
.L_x_349:
[----:B-----5:R-:W-:-:S05]  /*0650*/  PRMT R2, RZ, 0x7610, R12 ;  /* 0x00007610ff027816 */ /* 0x020fca000000000c */
[----:B------:R-:W-:Y:S01]  /*0660*/  FADD.FTZ R33, R33, R2 ;  /* 0x0000000221217221 */ /* 0x000fe20000010000 */
[----:B------:R-:W-:-:S05]  /*0670*/  @P2 PRMT R2, RZ, 0x7610, R16 ;  /* 0x00007610ff022816 */ /* 0x000fca0000000010 */
[----:B------:R-:W-:-:S05]  /*0680*/  @P2 FADD.FTZ R33, R33, R2 ;  /* 0x0000000221212221 */ /* 0x000fca0000010000 */
.L_x_351:
[----:B------:R-:W-:-:S04]  /*0690*/  F2FP.BF16.PACK_AB R2, RZ, R33 ;  /* 0x00000021ff02723e */ /* 0x000fc800000010ff */
[----:B------:R-:W-:Y:S02]  /*06a0*/  PRMT R20, R20, 0x5410, R2 ;  /* 0x0000541014147816 */ /* 0x000fe40000000002 */
.L_x_352:
[----:B------:R-:W-:Y:S01]  /*06b0*/  PRMT R35, RZ, 0x5410, R25 ;  /* 0x00005410ff237816 */ /* 0x000fe20000000019 */
[----:B------:R-:W-:Y:S05]  /*06c0*/  @P3 BRA `(.L_x_353) ;  /* 0x0000008000003947 */ /* 0x000fea0003800000 */
[----:B------:R-:W-:-:S04]  /*06d0*/  ISETP.NE.U32.AND P4, PT, RZ, c[0x0][0x180], PT ;  /* 0x00006000ff007a0c */ /* 0x000fc80003f85070 */
[----:B------:R-:W-:-:S13]  /*06e0*/  ISETP.NE.AND.EX P4, PT, RZ, c[0x0][0x184], PT, P4 ;  /* 0x00006100ff007a0c */ /* 0x000fda0003f85340 */
[----:B------:R-:W-:Y:S05]  /*06f0*/  @P4 BRA `(.L_x_354) ;  /* 0x0000002000004947 */ /* 0x000fea0003800000 */
[----:B------:R-:W-:Y:S05]  /*0700*/  @P0 BRA `(.L_x_355) ;  /* 0x0000008000000947 */ /* 0x000fea0003800000 */
[----:B------:R-:W-:Y:S05]  /*0710*/  BRA `(.L_x_356) ;  /* 0x0000009000007947 */ /* 0x000fea0003800000 */
.L_x_354:
[----:B-----5:R-:W-:-:S05]  /*0720*/  PRMT R2, RZ, 0x5410, R17 ;  /* 0x00005410ff027816 */ /* 0x020fca0000000011 */
[----:B------:R-:W-:Y:S01]  /*0730*/  FADD.FTZ R35, R35, R2 ;  /* 0x0000000223237221 */ /* 0x000fe20000010000 */
[----:B------:R-:W-:Y:S05]  /*0740*/  BRA `(.L_x_355) ;  /* 0x0000004000007947 */ /* 0x000fea0003800000 */
.L_x_353:
[----:B-----5:R-:W-:-:S05]  /*0750*/  PRMT R2, RZ, 0x5410, R13 ;  /* 0x00005410ff027816 */ /* 0x020fca000000000d */
[----:B------:R-:W-:Y:S01]  /*0760*/  FADD.FTZ R35, R35, R2 ;  /* 0x0000000223237221 */ /* 0x000fe20000010000 */
[----:B------:R-:W-:-:S05]  /*0770*/  @P2 PRMT R2, RZ, 0x5410, R17 ;  /* 0x00005410ff022816 */ /* 0x000fca0000000011 */
[----:B------:R-:W-:-:S05]  /*0780*/  @P2 FADD.FTZ R35, R35, R2 ;  /* 0x0000000223232221 */ /* 0x000fca0000010000 */
.L_x_355:
[----:B------:R-:W-:-:S04]  /*0790*/  F2FP.BF16.PACK_AB R2, RZ, R35 ;  /* 0x00000023ff02723e */ /* 0x000fc800000010ff */
[----:B------:R-:W-:Y:S02]  /*07a0*/  PRMT R21, R2, 0x7610, R21 ;  /* 0x0000761002157816 */ /* 0x000fe40000000015 */
.L_x_356:
[----:B------:R-:W-:Y:S01]  /*07b0*/  PRMT R71, RZ, 0x7610, R25 ;  /* 0x00007610ff477816 */ /* 0x000fe20000000019 */
[----:B------:R-:W-:Y:S05]  /*07c0*/  @P3 BRA `(.L_x_357) ;  /* 0x0000008000003947 */ /* 0x000fea0003800000 */
[----:B------:R-:W-:-:S04]  /*07d0*/  ISETP.NE.U32.AND P4, PT, RZ, c[0x0][0x180], PT ;  /* 0x00006000ff007a0c */ /* 0x000fc80003f85070 */
[----:B------:R-:W-:-:S13]  /*07e0*/  ISETP.NE.AND.EX P4, PT, RZ, c[0x0][0x184], PT, P4 ;  /* 0x00006100ff007a0c */ /* 0x000fda0003f85340 */
[----:B------:R-:W-:Y:S05]  /*07f0*/  @P4 BRA `(.L_x_358) ;  /* 0x0000002000004947 */ /* 0x000fea0003800000 */
[----:B------:R-:W-:Y:S05]  /*0800*/  @P0 BRA `(.L_x_359) ;  /* 0x0000008000000947 */ /* 0x000fea0003800000 */
[----:B------:R-:W-:Y:S05]  /*0810*/  BRA `(.L_x_360) ;  /* 0x0000009000007947 */ /* 0x000fea0003800000 */
.L_x_358:
[----:B-----5:R-:W-:-:S05]  /*0820*/  PRMT R2, RZ, 0x7610, R17 ;  /* 0x00007610ff027816 */ /* 0x020fca0000000011 */
[----:B------:R-:W-:Y:S01]  /*0830*/  FADD.FTZ R71, R71, R2 ;  /* 0x0000000247477221 */ /* 0x000fe20000010000 */
[----:B------:R-:W-:Y:S05]  /*0840*/  BRA `(.L_x_359) ;  /* 0x0000004000007947 */ /* 0x000fea0003800000 */
.L_x_357:
[----:B-----5:R-:W-:-:S05]  /*0850*/  PRMT R2, RZ, 0x7610, R13 ;  /* 0x00007610ff027816 */ /* 0x020fca000000000d */
[----:B------:R-:W-:Y:S01]  /*0860*/  FADD.FTZ R71, R71, R2 ;  /* 0x0000000247477221 */ /* 0x000fe20000010000 */
[----:B------:R-:W-:-:S05]  /*0870*/  @P2 PRMT R2, RZ, 0x7610, R17 ;  /* 0x00007610ff022816 */ /* 0x000fca0000000011 */
[----:B------:R-:W-:-:S05]  /*0880*/  @P2 FADD.FTZ R71, R71, R2 ;  /* 0x0000000247472221 */ /* 0x000fca0000010000 */
.L_x_359:
[----:B------:R-:W-:-:S04]  /*0890*/  F2FP.BF16.PACK_AB R2, RZ, R71 ;  /* 0x00000047ff02723e */ /* 0x000fc800000010ff */
[----:B------:R-:W-:Y:S02]  /*08a0*/  PRMT R21, R21, 0x5410, R2 ;  /* 0x0000541015157816 */ /* 0x000fe40000000002 */
.L_x_360:
[----:B------:R-:W-:Y:S01]  /*08b0*/  PRMT R73, RZ, 0x5410, R26 ;  /* 0x00005410ff497816 */ /* 0x000fe2000000001a */
[----:B------:R-:W-:Y:S05]  /*08c0*/  @P3 BRA `(.L_x_361) ;  /* 0x0000008000003947 */ /* 0x000fea0003800000 */
[----:B------:R-:W-:-:S04]  /*08d0*/  ISETP.NE.U32.AND P4, PT, RZ, c[0x0][0x180], PT ;  /* 0x00006000ff007a0c */ /* 0x000fc80003f85070 */
[----:B------:R-:W-:-:S13]  /*08e0*/  ISETP.NE.AND.EX P4, PT, RZ, c[0x0][0x184], PT, P4 ;  /* 0x00006100ff007a0c */ /* 0x000fda0003f85340 */
[----:B------:R-:W-:Y:S05]  /*08f0*/  @P4 BRA `(.L_x_362) ;  /* 0x0000002000004947 */ /* 0x000fea0003800000 */
[----:B------:R-:W-:Y:S05]  /*0900*/  @P0 BRA `(.L_x_363) ;  /* 0x0000008000000947 */ /* 0x000fea0003800000 */
[----:B------:R-:W-:Y:S05]  /*0910*/  BRA `(.L_x_364) ;  /* 0x0000009000007947 */ /* 0x000fea0003800000 */
.L_x_362:
[----:B-----5:R-:W-:-:S05]  /*0920*/  PRMT R2, RZ, 0x5410, R18 ;  /* 0x00005410ff027816 */ /* 0x020fca0000000012 */
[----:B------:R-:W-:Y:S01]  /*0930*/  FADD.FTZ R73, R73, R2 ;  /* 0x0000000249497221 */ /* 0x000fe20000010000 */
[----:B------:R-:W-:Y:S05]  /*0940*/  BRA `(.L_x_363) ;  /* 0x0000004000007947 */ /* 0x000fea0003800000 */
.L_x_361:
[----:B-----5:R-:W-:-:S05]  /*0950*/  PRMT R2, RZ, 0x5410, R14 ;  /* 0x00005410ff027816 */ /* 0x020fca000000000e */
[----:B------:R-:W-:Y:S01]  /*0960*/  FADD.FTZ R73, R73, R2 ;  /* 0x0000000249497221 */ /* 0x000fe20000010000 */
[----:B------:R-:W-:-:S05]  /*0970*/  @P2 PRMT R2, RZ, 0x5410, R18 ;  /* 0x00005410ff022816 */ /* 0x000fca0000000012 */
[----:B------:R-:W-:-:S05]  /*0980*/  @P2 FADD.FTZ R73, R73, R2 ;  /* 0x0000000249492221 */ /* 0x000fca0000010000 */
.L_x_363:
[----:B------:R-:W-:-:S04]  /*0990*/  F2FP.BF16.PACK_AB R2, RZ, R73 ;  /* 0x00000049ff02723e */ /* 0x000fc800000010ff */
[----:B------:R-:W-:Y:S02]  /*09a0*/  PRMT R22, R2, 0x7610, R22 ;  /* 0x0000761002167816 */ /* 0x000fe40000000016 */
.L_x_364:
[----:B------:R-:W-:Y:S01]  /*09b0*/  PRMT R75, RZ, 0x7610, R26 ;  /* 0x00007610ff4b7816 */ /* 0x000fe2000000001a */
[----:B------:R-:W-:Y:S05]  /*09c0*/  @P3 BRA `(.L_x_365) ;  /* 0x0000008000003947 */ /* 0x000fea0003800000 */
[----:B------:R-:W-:-:S04]  /*09d0*/  ISETP.NE.U32.AND P4, PT, RZ, c[0x0][0x180], PT ;  /* 0x00006000ff007a0c */ /* 0x000fc80003f85070 */
[----:B------:R-:W-:-:S13]  /*09e0*/  ISETP.NE.AND.EX P4, PT, RZ, c[0x0][0x184], PT, P4 ;  /* 0x00006100ff007a0c */ /* 0x000fda0003f85340 */
[----:B------:R-:W-:Y:S05]  /*09f0*/  @P4 BRA `(.L_x_366) ;  /* 0x0000002000004947 */ /* 0x000fea0003800000 */
[----:B------:R-:W-:Y:S05]  /*0a00*/  @P0 BRA `(.L_x_367) ;  /* 0x0000008000000947 */ /* 0x000fea0003800000 */
[----:B------:R-:W-:Y:S05]  /*0a10*/  BRA `(.L_x_368) ;  /* 0x0000009000007947 */ /* 0x000fea0003800000 */
.L_x_366:
[----:B-----5:R-:W-:-:S05]  /*0a20*/  PRMT R2, RZ, 0x7610, R18 ;  /* 0x00007610ff027816 */ /* 0x020fca0000000012 */
[----:B------:R-:W-:Y:S01]  /*0a30*/  FADD.FTZ R75, R75, R2 ;  /* 0x000000024b4b7221 */ /* 0x000fe20000010000 */
[----:B------:R-:W-:Y:S05]  /*0a40*/  BRA `(.L_x_367) ;  /* 0x0000004000007947 */ /* 0x000fea0003800000 */
.L_x_365:
[----:B-----5:R-:W-:-:S05]  /*0a50*/  PRMT R2, RZ, 0x7610, R14 ;  /* 0x00007610ff027816 */ /* 0x020fca000000000e */
[----:B------:R-:W-:Y:S01]  /*0a60*/  FADD.FTZ R75, R75, R2 ;  /* 0x000000024b4b7221 */ /* 0x000fe20000010000 */
[----:B------:R-:W-:-:S05]  /*0a70*/  @P2 PRMT R2, RZ, 0x7610, R18 ;  /* 0x00007610ff022816 */ /* 0x000fca0000000012 */
[----:B------:R-:W-:-:S05]  /*0a80*/  @P2 FADD.FTZ R75, R75, R2 ;  /* 0x000000024b4b2221 */ /* 0x000fca0000010000 */
.L_x_367:
[----:B------:R-:W-:-:S04]  /*0a90*/  F2FP.BF16.PACK_AB R2, RZ, R75 ;  /* 0x0000004bff02723e */ /* 0x000fc800000010ff */
[----:B------:R-:W-:Y:S02]  /*0aa0*/  PRMT R22, R22, 0x5410, R2 ;  /* 0x0000541016167816 */ /* 0x000fe40000000002 */
.L_x_368:
[----:B------:R-:W-:Y:S01]  /*0ab0*/  PRMT R77, RZ, 0x5410, R27 ;  /* 0x00005410ff4d7816 */ /* 0x000fe2000000001b */
[----:B------:R-:W-:Y:S05]  /*0ac0*/  @P3 BRA `(.L_x_369) ;  /* 0x0000008000003947 */ /* 0x000fea0003800000 */
[----:B------:R-:W-:-:S04]  /*0ad0*/  ISETP.NE.U32.AND P4, PT, RZ, c[0x0][0x180], PT ;  /* 0x00006000ff007a0c */ /* 0x000fc80003f85070 */
[----:B------:R-:W-:-:S13]  /*0ae0*/  ISETP.NE.AND.EX P4, PT, RZ, c[0x0][0x184], PT, P4 ;  /* 0x00006100ff007a0c */ /* 0x000fda0003f85340 */
[----:B------:R-:W-:Y:S05]  /*0af0*/  @P4 BRA `(.L_x_370) ;  /* 0x0000002000004947 */ /* 0x000fea0003800000 */
[----:B------:R-:W-:Y:S05]  /*0b00*/  @P0 BRA `(.L_x_371) ;  /* 0x0000008000000947 */ /* 0x000fea0003800000 */
[----:B------:R-:W-:Y:S05]  /*0b10*/  BRA `(.L_x_372) ;  /* 0x0000009000007947 */ /* 0x000fea0003800000 */
.L_x_370:
[----:B-----5:R-:W-:-:S05]  /*0b20*/  PRMT R2, RZ, 0x5410, R19 ;  /* 0x00005410ff027816 */ /* 0x020fca0000000013 */
[----:B------:R-:W-:Y:S01]  /*0b30*/  FADD.FTZ R77, R77, R2 ;  /* 0x000000024d4d7221 */ /* 0x000fe20000010000 */
[----:B------:R-:W-:Y:S05]  /*0b40*/  BRA `(.L_x_371) ;  /* 0x0000004000007947 */ /* 0x000fea0003800000 */
.L_x_369:
[----:B-----5:R-:W-:-:S05]  /*0b50*/  PRMT R2, RZ, 0x5410, R15 ;  /* 0x00005410ff027816 */ /* 0x020fca000000000f */
[----:B------:R-:W-:Y:S01]  /*0b60*/  FADD.FTZ R77, R77, R2 ;  /* 0x000000024d4d7221 */ /* 0x000fe20000010000 */
[----:B------:R-:W-:-:S05]  /*0b70*/  @P2 PRMT R2, RZ, 0x5410, R19 ;  /* 0x00005410ff022816 */ /* 0x000fca0000000013 */
[----:B------:R-:W-:-:S05]  /*0b80*/  @P2 FADD.FTZ R77, R77, R2 ;  /* 0x000000024d4d2221 */ /* 0x000fca0000010000 */
.L_x_371:
[----:B------:R-:W-:-:S04]  /*0b90*/  F2FP.BF16.PACK_AB R2, RZ, R77 ;  /* 0x0000004dff02723e */ /* 0x000fc800000010ff */
[----:B------:R-:W-:Y:S02]  /*0ba0*/  PRMT R23, R2, 0x7610, R23 ;  /* 0x0000761002177816 */ /* 0x000fe40000000017 */
.L_x_372:
[----:B------:R-:W-:Y:S01]  /*0bb0*/  PRMT R79, RZ, 0x7610, R27 ;  /* 0x00007610ff4f7816 */ /* 0x000fe2000000001b */
[----:B------:R-:W-:Y:S05]  /*0bc0*/  @P3 BRA `(.L_x_373) ;  /* 0x0000008000003947 */ /* 0x000fea0003800000 */
[----:B------:R-:W-:-:S04]  /*0bd0*/  ISETP.NE.U32.AND P4, PT, RZ, c[0x0][0x180], PT ;  /* 0x00006000ff007a0c */ /* 0x000fc80003f85070 */
[----:B------:R-:W-:-:S13]  /*0be0*/  ISETP.NE.AND.EX P4, PT, RZ, c[0x0][0x184], PT, P4 ;  /* 0x00006100ff007a0c */ /* 0x000fda0003f85340 */
[----:B------:R-:W-:Y:S05]  /*0bf0*/  @P4 BRA `(.L_x_374) ;  /* 0x0000002000004947 */ /* 0x000fea0003800000 */
[----:B------:R-:W-:Y:S05]  /*0c00*/  @P0 BRA `(.L_x_375) ;  /* 0x0000008000000947 */ /* 0x000fea0003800000 */
[----:B------:R-:W-:Y:S05]  /*0c10*/  BRA `(.L_x_376) ;  /* 0x0000009000007947 */ /* 0x000fea0003800000 */
.L_x_374:
[----:B-----5:R-:W-:-:S05]  /*0c20*/  PRMT R2, RZ, 0x7610, R19 ;  /* 0x00007610ff027816 */ /* 0x020fca0000000013 */
[----:B------:R-:W-:Y:S01]  /*0c30*/  FADD.FTZ R79, R79, R2 ;  /* 0x000000024f4f7221 */ /* 0x000fe20000010000 */
[----:B------:R-:W-:Y:S05]  /*0c40*/  BRA `(.L_x_375) ;  /* 0x0000004000007947 */ /* 0x000fea0003800000 */
.L_x_373:
[----:B-----5:R-:W-:-:S05]  /*0c50*/  PRMT R2, RZ, 0x7610, R15 ;  /* 0x00007610ff027816 */ /* 0x020fca000000000f */
[----:B------:R-:W-:Y:S01]  /*0c60*/  FADD.FTZ R79, R79, R2 ;  /* 0x000000024f4f7221 */ /* 0x000fe20000010000 */
[----:B------:R-:W-:-:S05]  /*0c70*/  @P2 PRMT R2, RZ, 0x7610, R19 ;  /* 0x00007610ff022816 */ /* 0x000fca0000000013 */
[----:B------:R-:W-:-:S05]  /*0c80*/  @P2 FADD.FTZ R79, R79, R2 ;  /* 0x000000024f4f2221 */ /* 0x000fca0000010000 */
.L_x_375:
[----:B------:R-:W-:-:S04]  /*0c90*/  F2FP.BF16.PACK_AB R2, RZ, R79 ;  /* 0x0000004fff02723e */ /* 0x000fc800000010ff */
[----:B------:R-:W-:Y:S02]  /*0ca0*/  PRMT R23, R23, 0x5410, R2 ;  /* 0x0000541017177816 */ /* 0x000fe40000000002 */
.L_x_376:
[C---:B------:R-:W-:Y:S01]  /*0cb0*/  IADD3 R67, R66.reuse, 0x100, RZ ;  /* 0x0000010042437810 */ /* 0x040fe20007ffe0ff */
[----:B------:R-:W-:-:S04]  /*0cc0*/  @P0 IMAD.WIDE.U32 R2, R66, R69, c[0x0][0x188] ;  /* 0x0000620042020625 */ /* 0x000fc800078e0045 */
[----:B------:R-:W-:Y:S01]  /*0cd0*/  IMAD.WIDE.U32 R24, R67, R69, c[0x0][0x170] ;  /* 0x00005c0043187625 */ /* 0x000fe200078e0045 */
[----:B------:R0:W-:Y:S03]  /*0ce0*/  @P0 STG.E.128 [R2.64], R20 ;  /* 0x0000001402000986 */ /* 0x0001e6000c101d04 */
[CC--:B------:R-:W-:Y:S02]  /*0cf0*/  @P1 IMAD.WIDE.U32 R28, R69.reuse, R67.reuse, c[0x0][0x178] ;  /* 0x00005e00451c1625 */ /* 0x0c0fe400078e0043 */
[----:B------:R-:W2:Y:S02]  /*0d00*/  LDG.E.128 R24, [R24.64] ;  /* 0x0000000418187981 */ /* 0x000ea4000c1e1d00 */
[----:B------:R-:W-:Y:S02]  /*0d10*/  @P2 IMAD.WIDE.U32 R80, R69, R67, c[0x0][0x180] ;  /* 0x0000600045502625 */ /* 0x000fe400078e0043 */
        /* <DEDUP_REMOVED lines=9> */
.L_x_378:
[----:B-----5:R-:W-:-:S05]  /*0db0*/  PRMT R2, RZ, 0x5410, R16 ;  /* 0x00005410ff027816 */ /* 0x020fca0000000010 */
[----:B------:R-:W-:Y:S01]  /*0dc0*/  FADD.FTZ R81, R2, R81 ;  /* 0x0000005102517221 */ /* 0x000fe20000010000 */
[----:B------:R-:W-:Y:S05]  /*0dd0*/  BRA `(.L_x_379) ;  /* 0x0000004000007947 */ /* 0x000fea0003800000 */
.L_x_377:
[----:B0----5:R-:W-:-:S05]  /*0de0*/  PRMT R2, RZ, 0x5410, R12 ;  /* 0x00005410ff027816 */ /* 0x021fca000000000c */
[----:B------:R-:W-:Y:S01]  /*0df0*/  FADD.FTZ R81, R2, R81 ;  /* 0x0000005102517221 */ /* 0x000fe20000010000 */
[----:B------:R-:W-:-:S05]  /*0e00*/  @P2 PRMT R2, RZ, 0x5410, R16 ;  /* 0x00005410ff022816 */ /* 0x000fca0000000010 */
[----:B------:R-:W-:-:S05]  /*0e10*/  @P2 FADD.FTZ R81, R2, R81 ;  /* 0x0000005102512221 */ /* 0x000fca0000010000 */
.L_x_379:
[----:B------:R-:W-:-:S04]  /*0e20*/  F2FP.BF16.PACK_AB R2, RZ, R81 ;  /* 0x00000051ff02723e */ /* 0x000fc800000010ff */
[----:B------:R-:W-:Y:S02]  /*0e30*/  PRMT R20, R2, 0x7610, R20 ;  /* 0x0000761002147816 */ /* 0x000fe40000000014 */
.L_x_380:
[----:B------:R-:W-:Y:S01]  /*0e40*/  PRMT R83, RZ, 0x7610, R24 ;  /* 0x00007610ff537816 */ /* 0x000fe20000000018 */
[----:B------:R-:W-:Y:S05]  /*0e50*/  @P3 BRA `(.L_x_381) ;  /* 0x0000008000003947 */ /* 0x000fea0003800000 */
[----:B------:R-:W-:-:S04]  /*0e60*/  ISETP.NE.U32.AND P4, PT, RZ, c[0x0][0x180], PT ;  /* 0x00006000ff007a0c */ /* 0x000fc80003f85070 */
[----:B------:R-:W-:-:S13]  /*0e70*/  ISETP.NE.AND.EX P4, PT, RZ, c[0x0][0x184], PT, P4 ;  /* 0x00006100ff007a0c */ /* 0x000fda0003f85340 */
[----:B------:R-:W-:Y:S05]  /*0e80*/  @P4 BRA `(.L_x_382) ;  /* 0x0000002000004947 */ /* 0x000fea0003800000 */
[----:B------:R-:W-:Y:S05]  /*0e90*/  @P0 BRA `(.L_x_383) ;  /* 0x0000008000000947 */ /* 0x000fea0003800000 */
[----:B------:R-:W-:Y:S05]  /*0ea0*/  BRA `(.L_x_384) ;  /* 0x0000009000007947 */ /* 0x000fea0003800000 */
.L_x_382:
[----:B-----5:R-:W-:-:S05]  /*0eb0*/  PRMT R2, RZ, 0x7610, R16 ;  /* 0x00007610ff027816 */ /* 0x020fca0000000010 */
[----:B------:R-:W-:Y:S01]  /*0ec0*/  FADD.FTZ R83, R2, R83 ;  /* 0x0000005302537221 */ /* 0x000fe20000010000 */
[----:B------:R-:W-:Y:S05]  /*0ed0*/  BRA `(.L_x_383) ;  /* 0x0000004000007947 */ /* 0x000fea0003800000 */
.L_x_381:
[----:B-----5:R-:W-:-:S05]  /*0ee0*/  PRMT R2, RZ, 0x7610, R12 ;  /* 0x00007610ff027816 */ /* 0x020fca000000000c */
[----:B------:R-:W-:Y:S01]  /*0ef0*/  FADD.FTZ R83, R2, R83 ;  /* 0x0000005302537221 */ /* 0x000fe20000010000 */
[----:B------:R-:W-:-:S05]  /*0f00*/  @P2 PRMT R2, RZ, 0x7610, R16 ;  /* 0x00007610ff022816 */ /* 0x000fca0000000010 */
[----:B------:R-:W-:-:S05]  /*0f10*/  @P2 FADD.FTZ R83, R2, R83 ;  /* 0x0000005302532221 */ /* 0x000fca0000010000 */
.L_x_383:
[----:B------:R-:W-:-:S04]  /*0f20*/  F2FP.BF16.PACK_AB R2, RZ, R83 ;  /* 0x00000053ff02723e */ /* 0x000fc800000010ff */
[----:B------:R-:W-:Y:S02]  /*0f30*/  PRMT R20, R20, 0x5410, R2 ;  /* 0x0000541014147816 */ /* 0x000fe40000000002 */
.L_x_384:
[----:B------:R-:W-:Y:S01]  /*0f40*/  PRMT R85, RZ, 0x5410, R25 ;  /* 0x00005410ff557816 */ /* 0x000fe20000000019 */
[----:B------:R-:W-:Y:S05]  /*0f50*/  @P3 BRA `(.L_x_385) ;  /* 0x0000008000003947 */ /* 0x000fea0003800000 */
[----:B------:R-:W-:-:S04]  /*0f60*/  ISETP.NE.U32.AND P4, PT, RZ, c[0x0][0x180], PT ;  /* 0x00006000ff007a0c */ /* 0x000fc80003f85070 */
[----:B------:R-:W-:-:S13]  /*0f70*/  ISETP.NE.AND.EX P4, PT, RZ, c[0x0][0x184], PT, P4 ;  /* 0x00006100ff007a0c */ /* 0x000fda0003f85340 */
[----:B------:R-:W-:Y:S05]  /*0f80*/  @P4 BRA `(.L_x_386) ;  /* 0x0000002000004947 */ /* 0x000fea0003800000 */
[----:B------:R-:W-:Y:S05]  /*0f90*/  @P0 BRA `(.L_x_387) ;  /* 0x0000008000000947 */ /* 0x000fea0003800000 */
[----:B------:R-:W-:Y:S05]  /*0fa0*/  BRA `(.L_x_388) ;  /* 0x0000009000007947 */ /* 0x000fea0003800000 */
.L_x_386:
[----:B-----5:R-:W-:-:S05]  /*0fb0*/  PRMT R2, RZ, 0x5410, R17 ;  /* 0x00005410ff027816 */ /* 0x020fca0000000011 */
[----:B------:R-:W-:Y:S01]  /*0fc0*/  FADD.FTZ R85, R2, R85 ;  /* 0x0000005502557221 */ /* 0x000fe20000010000 */
[----:B------:R-:W-:Y:S05]  /*0fd0*/  BRA `(.L_x_387) ;  /* 0x0000004000007947 */ /* 0x000fea0003800000 */
.L_x_385:
[----:B-----5:R-:W-:-:S05]  /*0fe0*/  PRMT R2, RZ, 0x5410, R13 ;  /* 0x00005410ff027816 */ /* 0x020fca000000000d */
[----:B------:R-:W-:Y:S01]  /*0ff0*/  FADD.FTZ R85, R2, R85 ;  /* 0x0000005502557221 */ /* 0x000fe20000010000 */
[----:B------:R-:W-:-:S05]  /*1000*/  @P2 PRMT R2, RZ, 0x5410, R17 ;  /* 0x00005410ff022816 */ /* 0x000fca0000000011 */
[----:B------:R-:W-:-:S05]  /*1010*/  @P2 FADD.FTZ R85, R2, R85 ;  /* 0x0000005502552221 */ /* 0x000fca0000010000 */
.L_x_387:
[----:B------:R-:W-:-:S04]  /*1020*/  F2FP.BF16.PACK_AB R2, RZ, R85 ;  /* 0x00000055ff02723e */ /* 0x000fc800000010ff */
[----:B------:R-:W-:Y:S02]  /*1030*/  PRMT R21, R2, 0x7610, R21 ;  /* 0x0000761002157816 */ /* 0x000fe40000000015 */
.L_x_388:
[----:B------:R-:W-:Y:S01]  /*1040*/  PRMT R87, RZ, 0x7610, R25 ;  /* 0x00007610ff577816 */ /* 0x000fe20000000019 */
[----:B------:R-:W-:Y:S05]  /*1050*/  @P3 BRA `(.L_x_389) ;  /* 0x0000008000003947 */ /* 0x000fea0003800000 */
[----:B------:R-:W-:-:S04]  /*1060*/  ISETP.NE.U32.AND P4, PT, RZ, c[0x0][0x180], PT ;  /* 0x00006000ff007a0c */ /* 0x000fc80003f85070 */
[----:B------:R-:W-:-:S13]  /*1070*/  ISETP.NE.AND.EX P4, PT, RZ, c[0x0][0x184], PT, P4 ;  /* 0x00006100ff007a0c */ /* 0x000fda0003f85340 */
[----:B------:R-:W-:Y:S05]  /*1080*/  @P4 BRA `(.L_x_390) ;  /* 0x0000002000004947 */ /* 0x000fea0003800000 */
[----:B------:R-:W-:Y:S05]  /*1090*/  @P0 BRA `(.L_x_391) ;  /* 0x0000008000000947 */ /* 0x000fea0003800000 */
[----:B------:R-:W-:Y:S05]  /*10a0*/  BRA `(.L_x_392) ;  /* 0x0000009000007947 */ /* 0x000fea0003800000 */
.L_x_390:
[----:B-----5:R-:W-:-:S05]  /*10b0*/  PRMT R2, RZ, 0x7610, R17 ;  /* 0x00007610ff027816 */ /* 0x020fca0000000011 */
[----:B------:R-:W-:Y:S01]  /*10c0*/  FADD.FTZ R87, R2, R87 ;  /* 0x0000005702577221 */ /* 0x000fe20000010000 */
[----:B------:R-:W-:Y:S05]  /*10d0*/  BRA `(.L_x_391) ;  /* 0x0000004000007947 */ /* 0x000fea0003800000 */
.L_x_389:
[----:B-----5:R-:W-:-:S05]  /*10e0*/  PRMT R2, RZ, 0x7610, R13 ;  /* 0x00007610ff027816 */ /* 0x020fca000000000d */
[----:B------:R-:W-:Y:S01]  /*10f0*/  FADD.FTZ R87, R2, R87 ;  /* 0x0000005702577221 */ /* 0x000fe20000010000 */
[----:B------:R-:W-:-:S05]  /*1100*/  @P2 PRMT R2, RZ, 0x7610, R17 ;  /* 0x00007610ff022816 */ /* 0x000fca0000000011 */
[----:B------:R-:W-:-:S05]  /*1110*/  @P2 FADD.FTZ R87, R2, R87 ;  /* 0x0000005702572221 */ /* 0x000fca0000010000 */
.L_x_391:
[----:B------:R-:W-:-:S04]  /*1120*/  F2FP.BF16.PACK_AB R2, RZ, R87 ;  /* 0x00000057ff02723e */ /* 0x000fc800000010ff */
[----:B------:R-:W-:Y:S02]  /*1130*/  PRMT R21, R21, 0x5410, R2 ;  /* 0x0000541015157816 */ /* 0x000fe40000000002 */
.L_x_392:
[----:B------:R-:W-:Y:S01]  /*1140*/  PRMT R89, RZ, 0x5410, R26 ;  /* 0x00005410ff597816 */ /* 0x000fe2000000001a */
[----:B------:R-:W-:Y:S05]  /*1150*/  @P3 BRA `(.L_x_393) ;  /* 0x0000008000003947 */ /* 0x000fea0003800000 */
[----:B------:R-:W-:-:S04]  /*1160*/  ISETP.NE.U32.AND P4, PT, RZ, c[0x0][0x180], PT ;  /* 0x00006000ff007a0c */ /* 0x000fc80003f85070 */
[----:B------:R-:W-:-:S13]  /*1170*/  ISETP.NE.AND.EX P4, PT, RZ, c[0x0][0x184], PT, P4 ;  /* 0x00006100ff007a0c */ /* 0x000fda0003f85340 */
[----:B------:R-:W-:Y:S05]  /*1180*/  @P4 BRA `(.L_x_394) ;  /* 0x0000002000004947 */ /* 0x000fea0003800000 */
[----:B------:R-:W-:Y:S05]  /*1190*/  @P0 BRA `(.L_x_395) ;  /* 0x0000008000000947 */ /* 0x000fea0003800000 */
[----:B------:R-:W-:Y:S05]  /*11a0*/  BRA `(.L_x_396) ;  /* 0x0000009000007947 */ /* 0x000fea0003800000 */
.L_x_394:
[----:B-----5:R-:W-:-:S05]  /*11b0*/  PRMT R2, RZ, 0x5410, R18 ;  /* 0x00005410ff027816 */ /* 0x020fca0000000012 */
[----:B------:R-:W-:Y:S01]  /*11c0*/  FADD.FTZ R89, R2, R89 ;  /* 0x0000005902597221 */ /* 0x000fe20000010000 */
[----:B------:R-:W-:Y:S05]  /*11d0*/  BRA `(.L_x_395) ;  /* 0x0000004000007947 */ /* 0x000fea0003800000 */
.L_x_393:
[----:B-----5:R-:W-:-:S05]  /*11e0*/  PRMT R2, RZ, 0x5410, R14 ;  /* 0x00005410ff027816 */ /* 0x020fca000000000e */
[----:B------:R-:W-:Y:S01]  /*11f0*/  FADD.FTZ R89, R2, R89 ;  /* 0x0000005902597221 */ /* 0x000fe20000010000 */
[----:B------:R-:W-:-:S05]  /*1200*/  @P2 PRMT R2, RZ, 0x5410, R18 ;  /* 0x00005410ff022816 */ /* 0x000fca0000000012 */
[----:B------:R-:W-:-:S05]  /*1210*/  @P2 FADD.FTZ R89, R2, R89 ;  /* 0x0000005902592221 */ /* 0x000fca0000010000 */
.L_x_395:
[----:B------:R-:W-:-:S04]  /*1220*/  F2FP.BF16.PACK_AB R2, RZ, R89 ;  /* 0x00000059ff02723e */ /* 0x000fc800000010ff */
[----:B------:R-:W-:Y:S02]  /*1230*/  PRMT R22, R2, 0x7610, R22 ;  /* 0x0000761002167816 */ /* 0x000fe40000000016 */
.L_x_396:
[----:B------:R-:W-:Y:S01]  /*1240*/  PRMT R91, RZ, 0x7610, R26 ;  /* 0x00007610ff5b7816 */ /* 0x000fe2000000001a */
[----:B------:R-:W-:Y:S05]  /*1250*/  @P3 BRA `(.L_x_397) ;  /* 0x0000008000003947 */ /* 0x000fea0003800000 */
[----:B------:R-:W-:-:S04]  /*1260*/  ISETP.NE.U32.AND P4, PT, RZ, c[0x0][0x180], PT ;  /* 0x00006000ff007a0c */ /* 0x000fc80003f85070 */
[----:B------:R-:W-:-:S13]  /*1270*/  ISETP.NE.AND.EX P4, PT, RZ, c[0x0][0x184], PT, P4 ;  /* 0x00006100ff007a0c */ /* 0x000fda0003f85340 */
[----:B------:R-:W-:Y:S05]  /*1280*/  @P4 BRA `(.L_x_398) ;  /* 0x0000002000004947 */ /* 0x000fea0003800000 */
[----:B------:R-:W-:Y:S05]  /*1290*/  @P0 BRA `(.L_x_399) ;  /* 0x0000008000000947 */ /* 0x000fea0003800000 */
[----:B------:R-:W-:Y:S05]  /*12a0*/  BRA `(.L_x_400) ;  /* 0x0000009000007947 */ /* 0x000fea0003800000 */
.L_x_398:
[----:B-----5:R-:W-:-:S05]  /*12b0*/  PRMT R2, RZ, 0x7610, R18 ;  /* 0x00007610ff027816 */ /* 0x020fca0000000012 */
[----:B------:R-:W-:Y:S01]  /*12c0*/  FADD.FTZ R91, R2, R91 ;  /* 0x0000005b025b7221 */ /* 0x000fe20000010000 */
[----:B------:R-:W-:Y:S05]  /*12d0*/  BRA `(.L_x_399) ;  /* 0x0000004000007947 */ /* 0x000fea0003800000 */
.L_x_397:
[----:B-----5:R-:W-:-:S05]  /*12e0*/  PRMT R2, RZ, 0x7610, R14 ;  /* 0x00007610ff027816 */ /* 0x020fca000000000e */
[----:B------:R-:W-:Y:S01]  /*12f0*/  FADD.FTZ R91, R2, R91 ;  /* 0x0000005b025b7221 */ /* 0x000fe20000010000 */
[----:B------:R-:W-:-:S05]  /*1300*/  @P2 PRMT R2, RZ, 0x7610, R18 ;  /* 0x00007610ff022816 */ /* 0x000fca0000000012 */
[----:B------:R-:W-:-:S05]  /*1310*/  @P2 FADD.FTZ R91, R2, R91 ;  /* 0x0000005b025b2221 */ /* 0x000fca0000010000 */
.L_x_399:
[----:B------:R-:W-:-:S04]  /*1320*/  F2FP.BF16.PACK_AB R2, RZ, R91 ;  /* 0x0000005bff02723e */ /* 0x000fc800000010ff */
[----:B------:R-:W-:Y:S02]  /*1330*/  PRMT R22, R22, 0x5410, R2 ;  /* 0x0000541016167816 */ /* 0x000fe40000000002 */
.L_x_400:
[----:B------:R-:W-:Y:S01]  /*1340*/  PRMT R93, RZ, 0x5410, R27 ;  /* 0x00005410ff5d7816 */ /* 0x000fe2000000001b */
[----:B------:R-:W-:Y:S05]  /*1350*/  @P3 BRA `(.L_x_401) ;  /* 0x0000008000003947 */ /* 0x000fea0003800000 */
[----:B------:R-:W-:-:S04]  /*1360*/  ISETP.NE.U32.AND P4, PT, RZ, c[0x0][0x180], PT ;  /* 0x00006000ff007a0c */ /* 0x000fc80003f85070 */
[----:B------:R-:W-:-:S13]  /*1370*/  ISETP.NE.AND.EX P4, PT, RZ, c[0x0][0x184], PT, P4 ;  /* 0x00006100ff007a0c */ /* 0x000fda0003f85340 */
[----:B------:R-:W-:Y:S05]  /*1380*/  @P4 BRA `(.L_x_402) ;  /* 0x0000002000004947 */ /* 0x000fea0003800000 */
[----:B------:R-:W-:Y:S05]  /*1390*/  @P0 BRA `(.L_x_403) ;  /* 0x0000008000000947 */ /* 0x000fea0003800000 */
[----:B------:R-:W-:Y:S05]  /*13a0*/  BRA `(.L_x_404) ;  /* 0x0000009000007947 */ /* 0x000fea0003800000 */
.L_x_402:
[----:B-----5:R-:W-:-:S05]  /*13b0*/  PRMT R2, RZ, 0x5410, R19 ;  /* 0x00005410ff027816 */ /* 0x020fca0000000013 */
[----:B------:R-:W-:Y:S01]  /*13c0*/  FADD.FTZ R93, R2, R93 ;  /* 0x0000005d025d7221 */ /* 0x000fe20000010000 */
[----:B------:R-:W-:Y:S05]  /*13d0*/  BRA `(.L_x_403) ;  /* 0x0000004000007947 */ /* 0x000fea0003800000 */
.L_x_401:
[----:B-----5:R-:W-:-:S05]  /*13e0*/  PRMT R2, RZ, 0x5410, R15 ;  /* 0x00005410ff027816 */ /* 0x020fca000000000f */
[----:B------:R-:W-:Y:S01]  /*13f0*/  FADD.FTZ R93, R2, R93 ;  /* 0x0000005d025d7221 */ /* 0x000fe20000010000 */
[----:B------:R-:W-:-:S05]  /*1400*/  @P2 PRMT R2, RZ, 0x5410, R19 ;  /* 0x00005410ff022816 */ /* 0x000fca0000000013 */
[----:B------:R-:W-:-:S05]  /*1410*/  @P2 FADD.FTZ R93, R2, R93 ;  /* 0x0000005d025d2221 */ /* 0x000fca0000010000 */
.L_x_403:
[----:B------:R-:W-:-:S04]  /*1420*/  F2FP.BF16.PACK_AB R2, RZ, R93 ;  /* 0x0000005dff02723e */ /* 0x000fc800000010ff */
[----:B------:R-:W-:Y:S02]  /*1430*/  PRMT R23, R2, 0x7610, R23 ;  /* 0x0000761002177816 */ /* 0x000fe40000000017 */
.L_x_404:
[----:B------:R-:W-:Y:S01]  /*1440*/  PRMT R95, RZ, 0x7610, R27 ;  /* 0x00007610ff5f7816 */ /* 0x000fe2000000001b */
[----:B------:R-:W-:Y:S05]  /*1450*/  @P3 BRA `(.L_x_405) ;  /* 0x0000008000003947 */ /* 0x000fea0003800000 */
[----:B------:R-:W-:-:S04]  /*1460*/  ISETP.NE.U32.AND P4, PT, RZ, c[0x0][0x180], PT ;  /* 0x00006000ff007a0c */ /* 0x000fc80003f85070 */
[----:B------:R-:W-:-:S13]  /*1470*/  ISETP.NE.AND.EX P4, PT, RZ, c[0x0][0x184], PT, P4 ;  /* 0x00006100ff007a0c */ /* 0x000fda0003f85340 */
[----:B------:R-:W-:Y:S05]  /*1480*/  @P4 BRA `(.L_x_406) ;  /* 0x0000002000004947 */ /* 0x000fea0003800000 */
[----:B------:R-:W-:Y:S05]  /*1490*/  @P0 BRA `(.L_x_407) ;  /* 0x0000008000000947 */ /* 0x000fea0003800000 */
[----:B------:R-:W-:Y:S05]  /*14a0*/  BRA `(.L_x_408) ;  /* 0x0000009000007947 */ /* 0x000fea0003800000 */
.L_x_406:
[----:B-----5:R-:W-:-:S05]  /*14b0*/  PRMT R2, RZ, 0x7610, R19 ;  /* 0x00007610ff027816 */ /* 0x020fca0000000013 */
[----:B------:R-:W-:Y:S01]  /*14c0*/  FADD.FTZ R95, R2, R95 ;  /* 0x0000005f025f7221 */ /* 0x000fe20000010000 */
[----:B------:R-:W-:Y:S05]  /*14d0*/  BRA `(.L_x_407) ;  /* 0x0000004000007947 */ /* 0x000fea0003800000 */
.L_x_405:
[----:B-----5:R-:W-:-:S05]  /*14e0*/  PRMT R2, RZ, 0x7610, R15 ;  /* 0x00007610ff027816 */ /* 0x020fca000000000f */
[----:B------:R-:W-:Y:S01]  /*14f0*/  FADD.FTZ R95, R2, R95 ;  /* 0x0000005f025f7221 */ /* 0x000fe20000010000 */
[----:B------:R-:W-:-:S05]  /*1500*/  @P2 PRMT R2, RZ, 0x7610, R19 ;  /* 0x00007610ff022816 */ /* 0x000fca0000000013 */
[----:B------:R-:W-:-:S05]  /*1510*/  @P2 FADD.FTZ R95, R2, R95 ;  /* 0x0000005f025f2221 */ /* 0x000fca0000010000 */
.L_x_407:
[----:B------:R-:W-:-:S04]  /*1520*/  F2FP.BF16.PACK_AB R2, RZ, R95 ;  /* 0x0000005fff02723e */ /* 0x000fc800000010ff */
[----:B------:R-:W-:Y:S02]  /*1530*/  PRMT R23, R23, 0x5410, R2 ;  /* 0x0000541017177816 */ /* 0x000fe40000000002 */
.L_x_408:
[----:B------:R-:W-:Y:S01]  /*1540*/  IADD3 R68, R66, 0x200, RZ ;  /* 0x0000020042447810 */ /* 0x000fe20007ffe0ff */
        /* <DEDUP_REMOVED lines=15> */
.L_x_410:
[----:B-----5:R-:W-:-:S05]  /*1640*/  PRMT R2, RZ, 0x5410, R16 ;  /* 0x00005410ff027816 */ /* 0x020fca0000000010 */
[----:B------:R-:W-:Y:S01]  /*1650*/  FADD.FTZ R29, R2, R29 ;  /* 0x0000001d021d7221 */ /* 0x000fe20000010000 */
[----:B------:R-:W-:Y:S05]  /*1660*/  BRA `(.L_x_411) ;  /* 0x0000004000007947 */ /* 0x000fea0003800000 */
.L_x_409:
[----:B0----5:R-:W-:-:S05]  /*1670*/  PRMT R2, RZ, 0x5410, R12 ;  /* 0x00005410ff027816 */ /* 0x021fca000000000c */
[----:B------:R-:W-:Y:S01]  /*1680*/  FADD.FTZ R29, R2, R29 ;  /* 0x0000001d021d7221 */ /* 0x000fe20000010000 */
[----:B------:R-:W-:-:S05]  /*1690*/  @P2 PRMT R2, RZ, 0x5410, R16 ;  /* 0x00005410ff022816 */ /* 0x000fca0000000010 */
[----:B------:R-:W-:-:S05]  /*16a0*/  @P2 FADD.FTZ R29, R2, R29 ;  /* 0x0000001d021d2221 */ /* 0x000fca0000010000 */
.L_x_411:
[----:B------:R-:W-:-:S04]  /*16b0*/  F2FP.BF16.PACK_AB R2, RZ, R29 ;  /* 0x0000001dff02723e */ /* 0x000fc800000010ff */
[----:B------:R-:W-:Y:S02]  /*16c0*/  PRMT R20, R2, 0x7610, R20 ;  /* 0x0000761002147816 */ /* 0x000fe40000000014 */
.L_x_412:
[----:B------:R-:W-:Y:S01]  /*16d0*/  PRMT R97, RZ, 0x7610, R24 ;  /* 0x00007610ff617816 */ /* 0x000fe20000000018 */
[----:B------:R-:W-:Y:S05]  /*16e0*/  @P3 BRA `(.L_x_413) ;  /* 0x0000008000003947 */ /* 0x000fea0003800000 */
[----:B------:R-:W-:-:S04]  /*16f0*/  ISETP.NE.U32.AND P1, PT, RZ, c[0x0][0x180], PT ;  /* 0x00006000ff007a0c */ /* 0x000fc80003f25070 */
[----:B------:R-:W-:-:S13]  /*1700*/  ISETP.NE.AND.EX P1, PT, RZ, c[0x0][0x184], PT, P1 ;  /* 0x00006100ff007a0c */ /* 0x000fda0003f25310 */
[----:B------:R-:W-:Y:S05]  /*1710*/  @P1 BRA `(.L_x_414) ;  /* 0x0000002000001947 */ /* 0x000fea0003800000 */
[----:B------:R-:W-:Y:S05]  /*1720*/  @P0 BRA `(.L_x_415) ;  /* 0x0000008000000947 */ /* 0x000fea0003800000 */
[----:B------:R-:W-:Y:S05]  /*1730*/  BRA `(.L_x_416) ;  /* 0x0000009000007947 */ /* 0x000fea0003800000 */
.L_x_414:
[----:B-----5:R-:W-:-:S05]  /*1740*/  PRMT R2, RZ, 0x7610, R16 ;  /* 0x00007610ff027816 */ /* 0x020fca0000000010 */
[----:B------:R-:W-:Y:S01]  /*1750*/  FADD.FTZ R97, R2, R97 ;  /* 0x0000006102617221 */ /* 0x000fe20000010000 */
[----:B------:R-:W-:Y:S05]  /*1760*/  BRA `(.L_x_415) ;  /* 0x0000004000007947 */ /* 0x000fea0003800000 */
.L_x_413:
[----:B-----5:R-:W-:-:S05]  /*1770*/  PRMT R2, RZ, 0x7610, R12 ;  /* 0x00007610ff027816 */ /* 0x020fca000000000c */
[----:B------:R-:W-:Y:S01]  /*1780*/  FADD.FTZ R97, R2, R97 ;  /* 0x0000006102617221 */ /* 0x000fe20000010000 */
[----:B------:R-:W-:-:S05]  /*1790*/  @P2 PRMT R2, RZ, 0x7610, R16 ;  /* 0x00007610ff022816 */ /* 0x000fca0000000010 */
[----:B------:R-:W-:-:S05]  /*17a0*/  @P2 FADD.FTZ R97, R2, R97 ;  /* 0x0000006102612221 */ /* 0x000fca0000010000 */
.L_x_415:
[----:B------:R-:W-:-:S04]  /*17b0*/  F2FP.BF16.PACK_AB R2, RZ, R97 ;  /* 0x00000061ff02723e */ /* 0x000fc800000010ff */
[----:B------:R-:W-:Y:S02]  /*17c0*/  PRMT R20, R20, 0x5410, R2 ;  /* 0x0000541014147816 */ /* 0x000fe40000000002 */
.L_x_416:
[----:B------:R-:W-:Y:S01]  /*17d0*/  PRMT R99, RZ, 0x5410, R25 ;  /* 0x00005410ff637816 */ /* 0x000fe20000000019 */
[----:B------:R-:W-:Y:S05]  /*17e0*/  @P3 BRA `(.L_x_417) ;  /* 0x0000008000003947 */ /* 0x000fea0003800000 */
[----:B------:R-:W-:-:S04]  /*17f0*/  ISETP.NE.U32.AND P1, PT, RZ, c[0x0][0x180], PT ;  /* 0x00006000ff007a0c */ /* 0x000fc80003f25070 */
[----:B------:R-:W-:-:S13]  /*1800*/  ISETP.NE.AND.EX P1, PT, RZ, c[0x0][0x184], PT, P1 ;  /* 0x00006100ff007a0c */ /* 0x000fda0003f25310 */
[----:B------:R-:W-:Y:S05]  /*1810*/  @P1 BRA `(.L_x_418) ;  /* 0x0000002000001947 */ /* 0x000fea0003800000 */
[----:B------:R-:W-:Y:S05]  /*1820*/  @P0 BRA `(.L_x_419) ;  /* 0x0000008000000947 */ /* 0x000fea0003800000 */
[----:B------:R-:W-:Y:S05]  /*1830*/  BRA `(.L_x_420) ;  /* 0x0000009000007947 */ /* 0x000fea0003800000 */
.L_x_418:
[----:B-----5:R-:W-:-:S05]  /*1840*/  PRMT R2, RZ, 0x5410, R17 ;  /* 0x00005410ff027816 */ /* 0x020fca0000000011 */
[----:B------:R-:W-:Y:S01]  /*1850*/  FADD.FTZ R99, R2, R99 ;  /* 0x0000006302637221 */ /* 0x000fe20000010000 */
[----:B------:R-:W-:Y:S05]  /*1860*/  BRA `(.L_x_419) ;  /* 0x0000004000007947 */ /* 0x000fea0003800000 */
.L_x_417:
[----:B-----5:R-:W-:-:S05]  /*1870*/  PRMT R2, RZ, 0x5410, R13 ;  /* 0x00005410ff027816 */ /* 0x020fca000000000d */
[----:B------:R-:W-:Y:S01]  /*1880*/  FADD.FTZ R99, R2, R99 ;  /* 0x0000006302637221 */ /* 0x000fe20000010000 */
[----:B------:R-:W-:-:S05]  /*1890*/  @P2 PRMT R2, RZ, 0x5410, R17 ;  /* 0x00005410ff022816 */ /* 0x000fca0000000011 */
[----:B------:R-:W-:-:S05]  /*18a0*/  @P2 FADD.FTZ R99, R2, R99 ;  /* 0x0000006302632221 */ /* 0x000fca0000010000 */
.L_x_419:
[----:B------:R-:W-:-:S04]  /*18b0*/  F2FP.BF16.PACK_AB R2, RZ, R99 ;  /* 0x00000063ff02723e */ /* 0x000fc800000010ff */
[----:B------:R-:W-:Y:S02]  /*18c0*/  PRMT R21, R2, 0x7610, R21 ;  /* 0x0000761002157816 */ /* 0x000fe40000000015 */
.L_x_420:
[----:B------:R-:W-:Y:S01]  /*18d0*/  PRMT R101, RZ, 0x7610, R25 ;  /* 0x00007610ff657816 */ /* 0x000fe20000000019 */
[----:B------:R-:W-:Y:S05]  /*18e0*/  @P3 BRA `(.L_x_421) ;  /* 0x0000008000003947 */ /* 0x000fea0003800000 */
[----:B------:R-:W-:-:S04]  /*18f0*/  ISETP.NE.U32.AND P1, PT, RZ, c[0x0][0x180], PT ;  /* 0x00006000ff007a0c */ /* 0x000fc80003f25070 */
[----:B------:R-:W-:-:S13]  /*1900*/  ISETP.NE.AND.EX P1, PT, RZ, c[0x0][0x184], PT, P1 ;  /* 0x00006100ff007a0c */ /* 0x000fda0003f25310 */
[----:B------:R-:W-:Y:S05]  /*1910*/  @P1 BRA `(.L_x_422) ;  /* 0x0000002000001947 */ /* 0x000fea0003800000 */
[----:B------:R-:W-:Y:S05]  /*1920*/  @P0 BRA `(.L_x_423) ;  /* 0x0000008000000947 */ /* 0x000fea0003800000 */
[----:B------:R-:W-:Y:S05]  /*1930*/  BRA `(.L_x_424) ;  /* 0x0000009000007947 */ /* 0x000fea0003800000 */
.L_x_422:
[----:B-----5:R-:W-:-:S05]  /*1940*/  PRMT R2, RZ, 0x7610, R17 ;  /* 0x00007610ff027816 */ /* 0x020fca0000000011 */
[----:B------:R-:W-:Y:S01]  /*1950*/  FADD.FTZ R101, R2, R101 ;  /* 0x0000006502657221 */ /* 0x000fe20000010000 */
[----:B------:R-:W-:Y:S05]  /*1960*/  BRA `(.L_x_423) ;  /* 0x0000004000007947 */ /* 0x000fea0003800000 */
.L_x_421:
[----:B-----5:R-:W-:-:S05]  /*1970*/  PRMT R2, RZ, 0x7610, R13 ;  /* 0x00007610ff027816 */ /* 0x020fca000000000d */
[----:B------:R-:W-:Y:S01]  /*1980*/  FADD.FTZ R101, R2, R101 ;  /* 0x0000006502657221 */ /* 0x000fe20000010000 */
[----:B------:R-:W-:-:S05]  /*1990*/  @P2 PRMT R2, RZ, 0x7610, R17 ;  /* 0x00007610ff022816 */ /* 0x000fca0000000011 */
[----:B------:R-:W-:-:S05]  /*19a0*/  @P2 FADD.FTZ R101, R2, R101 ;  /* 0x0000006502652221 */ /* 0x000fca0000010000 */
.L_x_423:
[----:B------:R-:W-:-:S04]  /*19b0*/  F2FP.BF16.PACK_AB R2, RZ, R101 ;  /* 0x00000065ff02723e */ /* 0x000fc800000010ff */
[----:B------:R-:W-:Y:S02]  /*19c0*/  PRMT R21, R21, 0x5410, R2 ;  /* 0x0000541015157816 */ /* 0x000fe40000000002 */
.L_x_424:
[----:B------:R-:W-:Y:S01]  /*19d0*/  PRMT R103, RZ, 0x5410, R26 ;  /* 0x00005410ff677816 */ /* 0x000fe2000000001a */
[----:B------:R-:W-:Y:S05]  /*19e0*/  @P3 BRA `(.L_x_425) ;  /* 0x0000008000003947 */ /* 0x000fea0003800000 */
[----:B------:R-:W-:-:S04]  /*19f0*/  ISETP.NE.U32.AND P1, PT, RZ, c[0x0][0x180], PT ;  /* 0x00006000ff007a0c */ /* 0x000fc80003f25070 */
[----:B------:R-:W-:-:S13]  /*1a00*/  ISETP.NE.AND.EX P1, PT, RZ, c[0x0][0x184], PT, P1 ;  /* 0x00006100ff007a0c */ /* 0x000fda0003f25310 */
[----:B------:R-:W-:Y:S05]  /*1a10*/  @P1 BRA `(.L_x_426) ;  /* 0x0000002000001947 */ /* 0x000fea0003800000 */
[----:B------:R-:W-:Y:S05]  /*1a20*/  @P0 BRA `(.L_x_427) ;  /* 0x0000008000000947 */ /* 0x000fea0003800000 */
[----:B------:R-:W-:Y:S05]  /*1a30*/  BRA `(.L_x_428) ;  /* 0x0000009000007947 */ /* 0x000fea0003800000 */
.L_x_426:
[----:B-----5:R-:W-:-:S05]  /*1a40*/  PRMT R2, RZ, 0x5410, R18 ;  /* 0x00005410ff027816 */ /* 0x020fca0000000012 */
[----:B------:R-:W-:Y:S01]  /*1a50*/  FADD.FTZ R103, R2, R103 ;  /* 0x0000006702677221 */ /* 0x000fe20000010000 */
[----:B------:R-:W-:Y:S05]  /*1a60*/  BRA `(.L_x_427) ;  /* 0x0000004000007947 */ /* 0x000fea0003800000 */
.L_x_425:
[----:B-----5:R-:W-:-:S05]  /*1a70*/  PRMT R2, RZ, 0x5410, R14 ;  /* 0x00005410ff027816 */ /* 0x020fca000000000e */
[----:B------:R-:W-:Y:S01]  /*1a80*/  FADD.FTZ R103, R2, R103 ;  /* 0x0000006702677221 */ /* 0x000fe20000010000 */
[----:B------:R-:W-:-:S05]  /*1a90*/  @P2 PRMT R2, RZ, 0x5410, R18 ;  /* 0x00005410ff022816 */ /* 0x000fca0000000012 */
[----:B------:R-:W-:-:S05]  /*1aa0*/  @P2 FADD.FTZ R103, R2, R103 ;  /* 0x0000006702672221 */ /* 0x000fca0000010000 */
.L_x_427:
[----:B------:R-:W-:-:S04]  /*1ab0*/  F2FP.BF16.PACK_AB R2, RZ, R103 ;  /* 0x00000067ff02723e */ /* 0x000fc800000010ff */
[----:B------:R-:W-:Y:S02]  /*1ac0*/  PRMT R22, R2, 0x7610, R22 ;  /* 0x0000761002167816 */ /* 0x000fe40000000016 */
.L_x_428:
[----:B------:R-:W-:Y:S01]  /*1ad0*/  PRMT R105, RZ, 0x7610, R26 ;  /* 0x00007610ff697816 */ /* 0x000fe2000000001a */
[----:B------:R-:W-:Y:S05]  /*1ae0*/  @P3 BRA `(.L_x_429) ;  /* 0x0000008000003947 */ /* 0x000fea0003800000 */
[----:B------:R-:W-:-:S04]  /*1af0*/  ISETP.NE.U32.AND P1, PT, RZ, c[0x0][0x180], PT ;  /* 0x00006000ff007a0c */ /* 0x000fc80003f25070 */
[----:B------:R-:W-:-:S13]  /*1b00*/  ISETP.NE.AND.EX P1, PT, RZ, c[0x0][0x184], PT, P1 ;  /* 0x00006100ff007a0c */ /* 0x000fda0003f25310 */
[----:B------:R-:W-:Y:S05]  /*1b10*/  @P1 BRA `(.L_x_430) ;  /* 0x0000002000001947 */ /* 0x000fea0003800000 */
[----:B------:R-:W-:Y:S05]  /*1b20*/  @P0 BRA `(.L_x_431) ;  /* 0x0000008000000947 */ /* 0x000fea0003800000 */
[----:B------:R-:W-:Y:S05]  /*1b30*/  BRA `(.L_x_432) ;  /* 0x0000009000007947 */ /* 0x000fea0003800000 */
.L_x_430:
[----:B-----5:R-:W-:-:S05]  /*1b40*/  PRMT R2, RZ, 0x7610, R18 ;  /* 0x00007610ff027816 */ /* 0x020fca0000000012 */
[----:B------:R-:W-:Y:S01]  /*1b50*/  FADD.FTZ R105, R2, R105 ;  /* 0x0000006902697221 */ /* 0x000fe20000010000 */
[----:B------:R-:W-:Y:S05]  /*1b60*/  BRA `(.L_x_431) ;  /* 0x0000004000007947 */ /* 0x000fea0003800000 */
.L_x_429:
[----:B-----5:R-:W-:-:S05]  /*1b70*/  PRMT R2, RZ, 0x7610, R14 ;  /* 0x00007610ff027816 */ /* 0x020fca000000000e */
[----:B------:R-:W-:Y:S01]  /*1b80*/  FADD.FTZ R105, R2, R105 ;  /* 0x0000006902697221 */ /* 0x000fe20000010000 */
[----:B------:R-:W-:-:S05]  /*1b90*/  @P2 PRMT R2, RZ, 0x7610, R18 ;  /* 0x00007610ff022816 */ /* 0x000fca0000000012 */
[----:B------:R-:W-:-:S05]  /*1ba0*/  @P2 FADD.FTZ R105, R2, R105 ;  /* 0x0000006902692221 */ /* 0x000fca0000010000 */
.L_x_431:
[----:B------:R-:W-:-:S04]  /*1bb0*/  F2FP.BF16.PACK_AB R2, RZ, R105 ;  /* 0x00000069ff02723e */ /* 0x000fc800000010ff */
[----:B------:R-:W-:Y:S02]  /*1bc0*/  PRMT R22, R22, 0x5410, R2 ;  /* 0x0000541016167816 */ /* 0x000fe40000000002 */
.L_x_432:
[----:B------:R-:W-:Y:S01]  /*1bd0*/  PRMT R107, RZ, 0x5410, R27 ;  /* 0x00005410ff6b7816 */ /* 0x000fe2000000001b */
[----:B------:R-:W-:Y:S05]  /*1be0*/  @P3 BRA `(.L_x_433) ;  /* 0x0000008000003947 */ /* 0x000fea0003800000 */
[----:B------:R-:W-:-:S04]  /*1bf0*/  ISETP.NE.U32.AND P1, PT, RZ, c[0x0][0x180], PT ;  /* 0x00006000ff007a0c */ /* 0x000fc80003f25070 */
[----:B------:R-:W-:-:S13]  /*1c00*/  ISETP.NE.AND.EX P1, PT, RZ, c[0x0][0x184], PT, P1 ;  /* 0x00006100ff007a0c */ /* 0x000fda0003f25310 */
[----:B------:R-:W-:Y:S05]  /*1c10*/  @P1 BRA `(.L_x_434) ;  /* 0x0000002000001947 */ /* 0x000fea0003800000 */
[----:B------:R-:W-:Y:S05]  /*1c20*/  @P0 BRA `(.L_x_435) ;  /* 0x0000008000000947 */ /* 0x000fea0003800000 */
[----:B------:R-:W-:Y:S05]  /*1c30*/  BRA `(.L_x_436) ;  /* 0x0000009000007947 */ /* 0x000fea0003800000 */
.L_x_434:
[----:B-----5:R-:W-:-:S05]  /*1c40*/  PRMT R2, RZ, 0x5410, R19 ;  /* 0x00005410ff027816 */ /* 0x020fca0000000013 */
[----:B------:R-:W-:Y:S01]  /*1c50*/  FADD.FTZ R107, R2, R107 ;  /* 0x0000006b026b7221 */ /* 0x000fe20000010000 */
[----:B------:R-:W-:Y:S05]  /*1c60*/  BRA `(.L_x_435) ;  /* 0x0000004000007947 */ /* 0x000fea0003800000 */
.L_x_433:
[----:B-----5:R-:W-:-:S05]  /*1c70*/  PRMT R2, RZ, 0x5410, R15 ;  /* 0x00005410ff027816 */ /* 0x020fca000000000f */
[----:B------:R-:W-:Y:S01]  /*1c80*/  FADD.FTZ R107, R2, R107 ;  /* 0x0000006b026b7221 */ /* 0x000fe20000010000 */
[----:B------:R-:W-:-:S05]  /*1c90*/  @P2 PRMT R2, RZ, 0x5410, R19 ;  /* 0x00005410ff022816 */ /* 0x000fca0000000013 */
[----:B------:R-:W-:-:S05]  /*1ca0*/  @P2 FADD.FTZ R107, R2, R107 ;  /* 0x0000006b026b2221 */ /* 0x000fca0000010000 */
.L_x_435:
[----:B------:R-:W-:-:S04]  /*1cb0*/  F2FP.BF16.PACK_AB R2, RZ, R107 ;  /* 0x0000006bff02723e */ /* 0x000fc800000010ff */
[----:B------:R-:W-:Y:S02]  /*1cc0*/  PRMT R23, R2, 0x7610, R23 ;  /* 0x0000761002177816 */ /* 0x000fe40000000017 */
.L_x_436:
[----:B------:R-:W-:Y:S01]  /*1cd0*/  PRMT R27, RZ, 0x7610, R27 ;  /* 0x00007610ff1b7816 */ /* 0x000fe2000000001b */
[----:B------:R-:W-:Y:S05]  /*1ce0*/  @P3 BRA `(.L_x_437) ;  /* 0x0000008000003947 */ /* 0x000fea0003800000 */
[----:B------:R-:W-:-:S04]  /*1cf0*/  ISETP.NE.U32.AND P1, PT, RZ, c[0x0][0x180], PT ;  /* 0x00006000ff007a0c */ /* 0x000fc80003f25070 */
[----:B------:R-:W-:-:S13]  /*1d00*/  ISETP.NE.AND.EX P1, PT, RZ, c[0x0][0x184], PT, P1 ;  /* 0x00006100ff007a0c */ /* 0x000fda0003f25310 */
[----:B------:R-:W-:Y:S05]  /*1d10*/  @P1 BRA `(.L_x_438) ;  /* 0x0000002000001947 */ /* 0x000fea0003800000 */
[----:B------:R-:W-:Y:S05]  /*1d20*/  @P0 BRA `(.L_x_439) ;  /* 0x0000008000000947 */ /* 0x000fea0003800000 */
[----:B------:R-:W-:Y:S05]  /*1d30*/  BRA `(.L_x_440) ;  /* 0x0000009000007947 */ /* 0x000fea0003800000 */
.L_x_438:
[----:B-----5:R-:W-:-:S05]  /*1d40*/  PRMT R2, RZ, 0x7610, R19 ;  /* 0x00007610ff027816 */ /* 0x020fca0000000013 */
[----:B------:R-:W-:Y:S01]  /*1d50*/  FADD.FTZ R27, R2, R27 ;  /* 0x0000001b021b7221 */ /* 0x000fe20000010000 */
[----:B------:R-:W-:Y:S05]  /*1d60*/  BRA `(.L_x_439) ;  /* 0x0000004000007947 */ /* 0x000fea0003800000 */
.L_x_437:
[----:B-----5:R-:W-:-:S05]  /*1d70*/  PRMT R2, RZ, 0x7610, R15 ;  /* 0x00007610ff027816 */ /* 0x020fca000000000f */
[----:B------:R-:W-:Y:S01]  /*1d80*/  FADD.FTZ R27, R2, R27 ;  /* 0x0000001b021b7221 */ /* 0x000fe20000010000 */
[----:B------:R-:W-:-:S05]  /*1d90*/  @P2 PRMT R2, RZ, 0x7610, R19 ;  /* 0x00007610ff022816 */ /* 0x000fca0000000013 */
[----:B------:R-:W-:-:S05]  /*1da0*/  @P2 FADD.FTZ R27, R2, R27 ;  /* 0x0000001b021b2221 */ /* 0x000fca0000010000 */
.L_x_439:
[----:B------:R-:W-:-:S04]  /*1db0*/  F2FP.BF16.PACK_AB R2, RZ, R27 ;  /* 0x0000001bff02723e */ /* 0x000fc800000010ff */
[----:B------:R-:W-:Y:S02]  /*1dc0*/  PRMT R23, R23, 0x5410, R2 ;  /* 0x0000541017177816 */ /* 0x000fe40000000002 */
.L_x_440:
[----:B------:R-:W-:Y:S01]  /*1dd0*/  FADD.FTZ R2, RZ, R31 ;  /* 0x0000001fff027221 */ /* 0x000fe20000010000 */
[----:B------:R-:W-:Y:S02]  /*1de0*/  LOP3.LUT P2, RZ, R58, 0xff, RZ, 0xc0, !PT ;  /* 0x000000ff3aff7812 */ /* 0x000fe4000784c0ff */
[----:B------:R-:W-:Y:S01]  /*1df0*/  SHF.R.U32.HI R26, RZ, 0x5, R0 ;  /* 0x00000005ff1a7819 */ /* 0x000fe20000011600 */
[----:B------:R-:W-:Y:S01]  /*1e00*/  FADD.FTZ R2, R2, R33 ;  /* 0x0000002102027221 */ /* 0x000fe20000010000 */
[----:B------:R-:W-:Y:S02]  /*1e10*/  LOP3.LUT P1, RZ, R0, 0x1f, RZ, 0xc0, !PT ;  /* 0x0000001f00ff7812 */ /* 0x000fe4000782c0ff */
[----:B------:R-:W-:Y:S01]  /*1e20*/  LOP3.LUT R26, R26, 0x7fffff8, RZ, 0xc0, !PT ;  /* 0x07fffff81a1a7812 */ /* 0x000fe200078ec0ff */
[----:B------:R-:W-:-:S04]  /*1e30*/  FADD.FTZ R2, R2, R35 ;  /* 0x0000002302027221 */ /* 0x000fc80000010000 */
[----:B------:R-:W-:Y:S02]  /*1e40*/  FADD.FTZ R2, R2, R71 ;  /* 0x0000004702027221 */ /* 0x000fe40000010000 */
[----:B------:R-:W-:Y:S02]  /*1e50*/  @!P2 IADD3 R26, R26, 0x8, RZ ;  /* 0x000000081a1aa810 */ /* 0x000fe40007ffe0ff */
        /* <DEDUP_REMOVED lines=13> */
[----:B------:R-:W-:Y:S02]  /*1f30*/  FADD.FTZ R24, R2, R97 ;  /* 0x0000006102187221 */ /* 0x000fe40000010000 */
[----:B------:R-:W-:-:S04]  /*1f40*/  @P0 IMAD.WIDE.U32 R2, R69, R68, c[0x0][0x188] ;  /* 0x0000620045020625 */ /* 0x000fc800078e0044 */
[----:B------:R-:W-:Y:S01]  /*1f50*/  FADD.FTZ R24, R24, R99 ;  /* 0x0000006318187221 */ /* 0x000fe20000010000 */
[----:B------:R0:W-:Y:S03]  /*1f60*/  @P0 STG.E.128 [R2.64], R20 ;  /* 0x0000001402000986 */ /* 0x0001e6000c101d04 */
[----:B------:R-:W-:-:S04]  /*1f70*/  FADD.FTZ R24, R24, R101 ;  /* 0x0000006518187221 */ /* 0x000fc80000010000 */
[----:B------:R-:W-:-:S04]  /*1f80*/  FADD.FTZ R24, R24, R103 ;  /* 0x0000006718187221 */ /* 0x000fc80000010000 */
[----:B------:R-:W-:-:S04]  /*1f90*/  FADD.FTZ R24, R24, R105 ;  /* 0x0000006918187221 */ /* 0x000fc80000010000 */
[----:B------:R-:W-:-:S04]  /*1fa0*/  FADD.FTZ R24, R24, R107 ;  /* 0x0000006b18187221 */ /* 0x000fc80000010000 */
[----:B------:R-:W-:Y:S01]  /*1fb0*/  FADD.FTZ R30, R24, R27 ;  /* 0x0000001b181e7221 */ /* 0x000fe20000010000 */
[----:B------:R-:W-:Y:S05]  /*1fc0*/  BRA.DIV ~URZ, `(.L_x_441) ;  /* 0x000010f27f007947 */ /* 0x000fea000b800000 */
[----:B0-----:R0:W1:Y:S02]  /*1fd0*/  SHFL.BFLY PT, R2, R30, 0x1, 0x1f ;  /* 0x0c201f001e027f89 */ /* 0x00106400000e0000 */
.L_x_445:
        /* <DEDUP_REMOVED lines=68> */
.L_x_446:
[----:B------:R-:W-:Y:S01]  /*2420*/  SHF.R.U32.HI R69, RZ, 0x5, R0 ;  /* 0x00000005ff457819 */ /* 0x000fe20000011600 */
[----:B-1----:R-:W-:Y:S01]  /*2430*/  FADD.FTZ R3, R109, R30 ;  /* 0x0000001e6d037221 */ /* 0x002fe20000010000 */
[----:B------:R-:W-:Y:S01]  /*2440*/  WARPSYNC 0xffffffff ;  /* 0xffffffff00007948 */ /* 0x000fe20003800000 */
[----:B------:R-:W-:Y:S01]  /*2450*/  LOP3.LUT R111, R0, 0x1f, RZ, 0xc0, !PT ;  /* 0x0000001f006f7812 */ /* 0x000fe200078ec0ff */
[----:B------:R-:W-:Y:S01]  /*2460*/  CS2R R24, SRZ ;  /* 0x0000000000187805 */ /* 0x000fe2000001ff00 */
[----:B------:R-:W-:Y:S02]  /*2470*/  LOP3.LUT R69, R69, 0x7, RZ, 0xc0, !PT ;  /* 0x0000000745457812 */ /* 0x000fe400078ec0ff */
[----:B------:R-:W-:Y:S02]  /*2480*/  ISETP.GT.U32.AND P2, PT, R111, 0x7, PT ;  /* 0x000000076f00780c */ /* 0x000fe40003f44070 */
[----:B------:R-:W-:-:S05]  /*2490*/  @!P1 IADD3 R28, R26, R69, RZ ;  /* 0x000000451a1c9210 */ /* 0x000fca0007ffe0ff */
[----:B------:R-:W-:Y:S04]  /*24a0*/  @!P1 STS.64 [R28.X8], R2 ;  /* 0x000000021c009388 */ /* 0x000fe80000008a00 */
[----:B------:R-:W-:Y:S01]  /*24b0*/  BAR.SYNC.DEFER_BLOCKING 0x0 ;  /* 0x0000000000007b1d */ /* 0x000fe20000010000 */
[----:B------:R-:W-:Y:S01]  /*24c0*/  ISETP.NE.AND P1, PT, RZ, UR6, PT ;  /* 0x00000006ff007c0c */ /* 0x000fe2000bf25270 */
[----:B------:R-:W-:Y:S01]  /*24d0*/  @!P2 IMAD.IADD R111, R26, 0x1, R111 ;  /* 0x000000011a6fa824 */ /* 0x000fe200078e026f */
[----:B------:R-:W-:-:S06]  /*24e0*/  HFMA2.MMA R26, -RZ, RZ, 0, 0 ;  /* 0x00000000ff1a7435 */ /* 0x000fcc00000001ff */
[----:B------:R-:W-:-:S04]  /*24f0*/  @!P2 MOV R26, 0x300 ;  /* 0x00000300001aa802 */ /* 0x000fc80000000f00 */
[----:B------:R1:W-:Y:S01]  /*2500*/  I2F R113, R26 ;  /* 0x0000001a00717306 */ /* 0x0003e20000201400 */
[----:B------:R-:W2:Y:S04]  /*2510*/  SHFL.DOWN PT, R109, R26, 0x4, 0x1f ;  /* 0x08801f001a6d7f89 */ /* 0x000ea800000e0000 */
[----:B------:R-:W3:Y:S01]  /*2520*/  @!P2 LDS.64 R24, [R111.X8] ;  /* 0x000000006f18a984 */ /* 0x000ee20000008a00 */
[----:B------:R-:W-:-:S04]  /*2530*/  LOP3.LUT P2, RZ, R58, 0xff, RZ, 0xc0, !PT ;  /* 0x000000ff3aff7812 */ /* 0x000fc8000784c0ff */
[----:B------:R-:W-:Y:S02]  /*2540*/  SEL R58, RZ, 0x1, P2 ;  /* 0x00000001ff3a7807 */ /* 0x000fe40001000000 */
[----:B--2---:R-:W-:Y:S01]  /*2550*/  IADD3 R28, R109, R26, RZ ;  /* 0x0000001a6d1c7210 */ /* 0x004fe20007ffe0ff */
[----:B------:R-:W2:Y:S04]  /*2560*/  I2F R34, R109 ;  /* 0x0000006d00227306 */ /* 0x000ea80000201400 */
[----:B------:R-:W1:Y:S04]  /*2570*/  SHFL.DOWN PT, R115, R28, 0x2, 0x1f ;  /* 0x08401f001c737f89 */ /* 0x000e6800000e0000 */
[----:B0-----:R-:W0:Y:S01]  /*2580*/  I2F R30, R28 ;  /* 0x0000001c001e7306 */ /* 0x001e220000201400 */
[----:B---3--:R-:W2:Y:S01]  /*2590*/  SHFL.DOWN PT, R3, R24, 0x4, 0x1f ;  /* 0x08801f0018037f89 */ /* 0x008ea200000e0000 */
[----:B-1----:R-:W-:-:S06]  /*25a0*/  IADD3 R26, R28, R115, RZ ;  /* 0x000000731c1a7210 */ /* 0x002fcc0007ffe0ff */
[----:B------:R-:W-:Y:S01]  /*25b0*/  I2F R28, R26 ;  /* 0x0000001a001c7306 */ /* 0x000fe20000201400 */
[C---:B--2---:R-:W-:Y:S02]  /*25c0*/  FMUL.FTZ R2, R3.reuse, R34 ;  /* 0x0000002203027220 */ /* 0x044fe40000410000 */
[----:B------:R-:W-:-:S05]  /*25d0*/  FADD.FTZ R32, -R3, R24 ;  /* 0x0000001803207221 */ /* 0x000fca0000010100 */
[----:B0-----:R-:W0:Y:S01]  /*25e0*/  MUFU.RCP R3, R30 ;  /* 0x0000001e00037308 */ /* 0x001e220000001000 */
[----:B------:R-:W-:Y:S02]  /*25f0*/  FFMA.FTZ R70, R113, R24, R2 ;  /* 0x0000001871467223 */ /* 0x000fe40000010002 */
[----:B------:R-:W1:Y:S01]  /*2600*/  SHFL.DOWN PT, R2, R25, 0x4, 0x1f ;  /* 0x08801f0019027f89 */ /* 0x000e6200000e0000 */
[----:B------:R-:W-:-:S04]  /*2610*/  FMUL.FTZ R32, R32, R32 ;  /* 0x0000002020207220 */ /* 0x000fc80000410000 */
[----:B------:R-:W-:Y:S02]  /*2620*/  FMUL.FTZ R32, R32, R113 ;  /* 0x0000007120207220 */ /* 0x000fe40000410000 */
[----:B------:R-:W2:Y:S02]  /*2630*/  SHFL.DOWN PT, R113, R26, 0x1, 0x1f ;  /* 0x08201f001a717f89 */ /* 0x000ea400000e0000 */
[----:B------:R-:W-:Y:S02]  /*2640*/  FMUL.FTZ R32, R32, R34 ;  /* 0x0000002220207220 */ /* 0x000fe40000410000 */
[----:B------:R-:W3:Y:S01]  /*2650*/  I2F R34, R115 ;  /* 0x0000007300227306 */ /* 0x000ee20000201400 */
[----:B0-----:R-:W-:-:S05]  /*2660*/  FMUL.FTZ R111, R3, R70 ;  /* 0x00000046036f7220 */ /* 0x001fca0000410000 */
[----:B------:R-:W3:Y:S01]  /*2670*/  SHFL.DOWN PT, R24, R111, 0x2, 0x1f ;  /* 0x08401f006f187f89 */ /* 0x000ee200000e0000 */
[----:B-1----:R-:W-:-:S04]  /*2680*/  FADD.FTZ R2, R2, R25 ;  /* 0x0000001902027221 */ /* 0x002fc80000010000 */
[----:B------:R-:W-:Y:S02]  /*2690*/  FFMA.FTZ R2, R3, R32, R2 ;  /* 0x0000002003027223 */ /* 0x000fe40000010002 */
[----:B--2---:R-:W-:Y:S02]  /*26a0*/  IMAD.IADD R32, R26, 0x1, R113 ;  /* 0x000000011a207824 */ /* 0x004fe400078e0271 */
[----:B------:R-:W-:Y:S08]  /*26b0*/  I2F R113, R113 ;  /* 0x0000007100717306 */ /* 0x000ff00000201400 */
[----:B------:R-:W-:Y:S01]  /*26c0*/  I2F R32, R32 ;  /* 0x0000002000207306 */ /* 0x000fe20000201400 */
[----:B---3--:R-:W-:-:S02]  /*26d0*/  FMUL.FTZ R3, R24, R34 ;  /* 0x0000002218037220 */ /* 0x008fc40000410000 */
[----:B------:R-:W-:Y:S02]  /*26e0*/  FADD.FTZ R25, R111, -R24 ;  /* 0x800000186f197221 */ /* 0x000fe40000010000 */
[----:B------:R-:W-:Y:S02]  /*26f0*/  FFMA.FTZ R109, R30, R111, R3 ;  /* 0x0000006f1e6d7223 */ /* 0x000fe40000010003 */
[----:B------:R-:W0:Y:S01]  /*2700*/  SHFL.DOWN PT, R3, R2, 0x2, 0x1f ;  /* 0x08401f0002037f89 */ /* 0x000e2200000e0000 */
[----:B------:R-:W1:Y:S01]  /*2710*/  MUFU.RCP R24, R28 ;  /* 0x0000001c00187308 */ /* 0x000e620000001000 */
[----:B------:R-:W-:-:S04]  /*2720*/  FMUL.FTZ R25, R25, R25 ;  /* 0x0000001919197220 */ /* 0x000fc80000410000 */
[----:B------:R-:W-:-:S04]  /*2730*/  FMUL.FTZ R25, R30, R25 ;  /* 0x000000191e197220 */ /* 0x000fc80000410000 */
[----:B------:R-:W-:Y:S02]  /*2740*/  FMUL.FTZ R25, R25, R34 ;  /* 0x0000002219197220 */ /* 0x000fe40000410000 */
[----:B-1----:R-:W-:-:S05]  /*2750*/  FMUL.FTZ R109, R24, R109 ;  /* 0x0000006d186d7220 */ /* 0x002fca0000410000 */
[----:B------:R-:W1:Y:S01]  /*2760*/  SHFL.DOWN PT, R30, R109, 0x1, 0x1f ;  /* 0x08201f006d1e7f89 */ /* 0x000e6200000e0000 */
[----:B0-----:R-:W-:-:S04]  /*2770*/  FADD.FTZ R3, R2, R3 ;  /* 0x0000000302037221 */ /* 0x001fc80000010000 */
[----:B------:R-:W-:Y:S02]  /*2780*/  FFMA.FTZ R3, R24, R25, R3 ;  /* 0x0000001918037223 */ /* 0x000fe40000010003 */
[----:B------:R-:W0:Y:S03]  /*2790*/  MUFU.RCP R24, R32 ;  /* 0x0000002000187308 */ /* 0x000e260000001000 */
[----:B------:R-:W2:Y:S01]  /*27a0*/  SHFL.DOWN PT, R2, R3, 0x1, 0x1f ;  /* 0x08201f0003027f89 */ /* 0x000ea200000e0000 */
[----:B-1----:R-:W-:Y:S02]  /*27b0*/  FADD.FTZ R25, R109, -R30 ;  /* 0x8000001e6d197221 */ /* 0x002fe40000010000 */
[----:B------:R-:W-:Y:S02]  /*27c0*/  FMUL.FTZ R30, R30, R113 ;  /* 0x000000711e1e7220 */ /* 0x000fe40000410000 */
[----:B------:R-:W-:-:S02]  /*27d0*/  FMUL.FTZ R25, R25, R25 ;  /* 0x0000001919197220 */ /* 0x000fc40000410000 */
[C---:B------:R-:W-:Y:S02]  /*27e0*/  FFMA.FTZ R111, R28.reuse, R109, R30 ;  /* 0x0000006d1c6f7223 */ /* 0x040fe4000001001e */
[----:B------:R-:W-:Y:S02]  /*27f0*/  FMUL.FTZ R25, R28, R25 ;  /* 0x000000191c197220 */ /* 0x000fe40000410000 */
[C---:B0-----:R-:W-:Y:S02]  /*2800*/  FMUL.FTZ R111, R24.reuse, R111 ;  /* 0x0000006f186f7220 */ /* 0x041fe40000410000 */
[----:B------:R-:W-:Y:S02]  /*2810*/  FMUL.FTZ R26, R25, R113 ;  /* 0x00000071191a7220 */ /* 0x000fe40000410000 */
[----:B--2---:R-:W-:Y:S02]  /*2820*/  FADD.FTZ R25, R3, R2 ;  /* 0x0000000203197221 */ /* 0x004fe40000010000 */
[----:B------:R-:W0:Y:S02]  /*2830*/  SHFL.IDX PT, R2, R111, RZ, 0x1f ;  /* 0x00001fff6f027589 */ /* 0x000e2400000e0000 */
[----:B------:R-:W-:Y:S01]  /*2840*/  FFMA.FTZ R25, R24, R26, R25 ;  /* 0x0000001a18197223 */ /* 0x000fe20000010019 */
[----:B------:R-:W-:-:S05]  /*2850*/  MOV R26, c[0x0][0x1e0] ;  /* 0x00007800001a7a02 */ /* 0x000fca0000000f00 */
[----:B------:R-:W1:Y:S01]  /*2860*/  SHFL.IDX PT, R25, R25, RZ, 0x1f ;  /* 0x00001fff19197589 */ /* 0x000e6200000e0000 */
[C---:B0-----:R-:W-:Y:S01]  /*2870*/  FMUL.FTZ R3, R2.reuse, R2 ;  /* 0x0000000202037220 */ /* 0x041fe20000410000 */
[----:B------:R-:W-:-:S04]  /*2880*/  FSEL R80, R2, RZ, !P1 ;  /* 0x000000ff02507208 */ /* 0x000fc80004800000 */
[----:B------:R-:W-:Y:S01]  /*2890*/  FSEL R24, R3, RZ, P1 ;  /* 0x000000ff03187208 */ /* 0x000fe20000800000 */
[C---:B------:R-:W-:Y:S01]  /*28a0*/  FADD.FTZ R94, -R80.reuse, R77 ;  /* 0x0000004d505e7221 */ /* 0x040fe20000010100 */
[----:B------:R-:W-:Y:S01]  /*28b0*/  LOP3.LUT P1, RZ, R69, 0x1f, R0, 0xf8, !PT ;  /* 0x0000001f45ff7812 */ /* 0x000fe2000782f800 */
[----:B-1----:R-:W-:Y:S01]  /*28c0*/  FFMA.FTZ R3, R25, R26, c[0x0][0x228] ;  /* 0x00008a0019037623 */ /* 0x002fe2000001001a */
[----:B------:R-:W-:Y:S01]  /*28d0*/  PRMT R69, RZ, 0x7610, R11 ;  /* 0x00007610ff457816 */ /* 0x000fe2000000000b */
[C---:B------:R-:W-:Y:S01]  /*28e0*/  FADD.FTZ R86, -R80.reuse, R31 ;  /* 0x0000001f50567221 */ /* 0x040fe20000010100 */
[----:B------:R-:W-:Y:S01]  /*28f0*/  PRMT R31, RZ, 0x7610, R50 ;  /* 0x00007610ff1f7816 */ /* 0x000fe20000000032 */
[----:B------:R-:W-:Y:S02]  /*2900*/  FADD.FTZ R3, R3, R24 ;  /* 0x0000001803037221 */ /* 0x000fe40000010000 */
[C---:B------:R-:W-:Y:S01]  /*2910*/  FADD.FTZ R88, -R80.reuse, R33 ;  /* 0x0000002150587221 */ /* 0x040fe20000010100 */
[----:B------:R-:W-:Y:S01]  /*2920*/  PRMT R33, RZ, 0x7610, R49 ;  /* 0x00007610ff217816 */ /* 0x000fe20000000031 */
[----:B------:R-:W-:-:S02]  /*2930*/  FADD.FTZ R84, -R80, R35 ;  /* 0x0000002350547221 */ /* 0x000fc40000010100 */
[----:B------:R-:W0:Y:S01]  /*2940*/  MUFU.RSQ R3, R3 ;  /* 0x0000000300037308 */ /* 0x000e220000001400 */
[C---:B------:R-:W-:Y:S01]  /*2950*/  FADD.FTZ R90, -R80.reuse, R71 ;  /* 0x00000047505a7221 */ /* 0x040fe20000010100 */
[----:B------:R-:W-:Y:S01]  /*2960*/  PRMT R71, RZ, 0x7610, R9 ;  /* 0x00007610ff477816 */ /* 0x000fe20000000009 */
[C---:B------:R-:W-:Y:S02]  /*2970*/  FADD.FTZ R82, -R80.reuse, R73 ;  /* 0x0000004950527221 */ /* 0x040fe40000010100 */
[C---:B------:R-:W-:Y:S02]  /*2980*/  FADD.FTZ R92, -R80.reuse, R75 ;  /* 0x0000004b505c7221 */ /* 0x040fe40000010100 */
[C---:B------:R-:W-:Y:S02]  /*2990*/  FADD.FTZ R96, -R80.reuse, R79 ;  /* 0x0000004f50607221 */ /* 0x040fe40000010100 */
[C---:B------:R-:W-:Y:S02]  /*29a0*/  FADD.FTZ R26, -R80.reuse, R81 ;  /* 0x00000051501a7221 */ /* 0x040fe40000010100 */
[----:B------:R-:W-:-:S02]  /*29b0*/  FADD.FTZ R24, -R80, R83 ;  /* 0x0000005350187221 */ /* 0x000fc40000010100 */
[C---:B------:R-:W-:Y:S02]  /*29c0*/  FADD.FTZ R76, -R80.reuse, R85 ;  /* 0x00000055504c7221 */ /* 0x040fe40000010100 */
[C---:B------:R-:W-:Y:S02]  /*29d0*/  FADD.FTZ R74, -R80.reuse, R87 ;  /* 0x00000057504a7221 */ /* 0x040fe40000010100 */
[C---:B------:R-:W-:Y:S02]  /*29e0*/  FADD.FTZ R98, -R80.reuse, R89 ;  /* 0x0000005950627221 */ /* 0x040fe40000010100 */
[C---:B------:R-:W-:Y:S02]  /*29f0*/  FADD.FTZ R100, -R80.reuse, R91 ;  /* 0x0000005b50647221 */ /* 0x040fe40000010100 */
[C---:B------:R-:W-:Y:S02]  /*2a00*/  FADD.FTZ R102, -R80.reuse, R93 ;  /* 0x0000005d50667221 */ /* 0x040fe40000010100 */
[----:B------:R-:W-:-:S02]  /*2a10*/  FADD.FTZ R104, -R80, R95 ;  /* 0x0000005f50687221 */ /* 0x000fc40000010100 */
        /* <DEDUP_REMOVED lines=8> */
[----:B------:R-:W-:Y:S01]  /*2aa0*/  FADD.FTZ R80, -R80, R27 ;  /* 0x0000001b50507221 */ /* 0x000fe20000010100 */
[----:B------:R-:W-:Y:S01]  /*2ab0*/  PRMT R27, RZ, 0x5410, R51 ;  /* 0x00005410ff1b7816 */ /* 0x000fe20000000033 */
[C---:B0-----:R-:W-:Y:S02]  /*2ac0*/  FMUL.FTZ R25, R3.reuse, R94 ;  /* 0x0000005e03197220 */ /* 0x041fe40000410000 */
[----:B------:R-:W-:Y:S02]  /*2ad0*/  FMUL.FTZ R96, R3, R96 ;  /* 0x0000006003607220 */ /* 0x000fe40000410000 */
[----:B------:R-:W-:Y:S02]  /*2ae0*/  FFMA.FTZ R27, R25, R27, R42 ;  /* 0x0000001b191b7223 */ /* 0x000fe4000001002a */
[----:B------:R-:W-:-:S02]  /*2af0*/  FMUL.FTZ R25, R3, R82 ;  /* 0x0000005203197220 */ /* 0x000fc40000410000 */
[----:B------:R-:W-:Y:S01]  /*2b00*/  FFMA.FTZ R82, R96, R29, R43 ;  /* 0x0000001d60527223 */ /* 0x000fe2000001002b */
[----:B------:R-:W-:Y:S01]  /*2b10*/  PRMT R29, RZ, 0x5410, R50 ;  /* 0x00005410ff1d7816 */ /* 0x000fe20000000032 */
[C---:B------:R-:W-:Y:S02]  /*2b20*/  FMUL.FTZ R92, R3.reuse, R92 ;  /* 0x0000005c035c7220 */ /* 0x040fe40000410000 */
[----:B------:R-:W-:Y:S01]  /*2b30*/  FMUL.FTZ R90, R3, R90 ;  /* 0x0000005a035a7220 */ /* 0x000fe20000410000 */
[----:B------:R-:W-:Y:S01]  /*2b40*/  F2FP.BF16.PACK_AB R27, R82, R27 ;  /* 0x0000001b521b723e */ /* 0x000fe200000010ff */
[----:B------:R-:W-:Y:S02]  /*2b50*/  FFMA.FTZ R25, R25, R29, R40 ;  /* 0x0000001d19197223 */ /* 0x000fe40000010028 */
[C---:B------:R-:W-:Y:S02]  /*2b60*/  FMUL.FTZ R29, R3.reuse, R84 ;  /* 0x00000054031d7220 */ /* 0x040fe40000410000 */
[----:B------:R-:W-:Y:S01]  /*2b70*/  FFMA.FTZ R84, R92, R31, R41 ;  /* 0x0000001f5c547223 */ /* 0x000fe20000010029 */
[----:B------:R-:W-:Y:S01]  /*2b80*/  PRMT R31, RZ, 0x5410, R49 ;  /* 0x00005410ff1f7816 */ /* 0x000fe20000000031 */
[----:B------:R-:W-:-:S02]  /*2b90*/  FMUL.FTZ R88, R3, R88 ;  /* 0x0000005803587220 */ /* 0x000fc40000410000 */
[----:B------:R-:W-:Y:S02]  /*2ba0*/  FMUL.FTZ R104, R3, R104 ;  /* 0x0000006803687220 */ /* 0x000fe40000410000 */
[----:B------:R-:W-:Y:S02]  /*2bb0*/  FFMA.FTZ R29, R29, R31, R38 ;  /* 0x0000001f1d1d7223 */ /* 0x000fe40000010026 */
[C---:B------:R-:W-:Y:S02]  /*2bc0*/  FMUL.FTZ R31, R3.reuse, R86 ;  /* 0x00000056031f7220 */ /* 0x040fe40000410000 */
[----:B------:R-:W-:Y:S01]  /*2bd0*/  FFMA.FTZ R86, R90, R33, R39 ;  /* 0x000000215a567223 */ /* 0x000fe20000010027 */
[----:B------:R-:W-:Y:S01]  /*2be0*/  PRMT R33, RZ, 0x5410, R48 ;  /* 0x00005410ff217816 */ /* 0x000fe20000000030 */
[----:B------:R-:W-:Y:S02]  /*2bf0*/  FMUL.FTZ R35, R3, R102 ;  /* 0x0000006603237220 */ /* 0x000fe40000410000 */
[----:B------:R-:W-:Y:S01]  /*2c00*/  FFMA.FTZ R104, R104, R69, R55 ;  /* 0x0000004568687223 */ /* 0x000fe20000010037 */
[----:B------:R-:W-:Y:S01]  /*2c10*/  PRMT R69, RZ, 0x5410, R10 ;  /* 0x00005410ff457816 */ /* 0x000fe2000000000a */
[----:B------:R-:W-:Y:S01]  /*2c20*/  FFMA.FTZ R31, R31, R33, R36 ;  /* 0x000000211f1f7223 */ /* 0x000fe20000010024 */
[----:B------:R-:W-:Y:S01]  /*2c30*/  PRMT R33, RZ, 0x7610, R48 ;  /* 0x00007610ff217816 */ /* 0x000fe20000000030 */
[----:B------:R-:W-:-:S02]  /*2c40*/  FMUL.FTZ R100, R3, R100 ;  /* 0x0000006403647220 */ /* 0x000fc40000410000 */
[C---:B------:R-:W-:Y:S02]  /*2c50*/  FMUL.FTZ R74, R3.reuse, R74 ;  /* 0x0000004a034a7220 */ /* 0x040fe40000410000 */
[----:B------:R-:W-:Y:S01]  /*2c60*/  FFMA.FTZ R88, R88, R33, R37 ;  /* 0x0000002158587223 */ /* 0x000fe20000010025 */
[----:B------:R-:W-:Y:S01]  /*2c70*/  PRMT R33, RZ, 0x5410, R11 ;  /* 0x00005410ff217816 */ /* 0x000fe2000000000b */
[C---:B------:R-:W-:Y:S02]  /*2c80*/  FMUL.FTZ R24, R3.reuse, R24 ;  /* 0x0000001803187220 */ /* 0x040fe40000410000 */
[----:B------:R-:W-:Y:S02]  /*2c90*/  FMUL.FTZ R80, R3, R80 ;  /* 0x0000005003507220 */ /* 0x000fe40000410000 */
[----:B------:R-:W-:Y:S02]  /*2ca0*/  FFMA.FTZ R33, R35, R33, R54 ;  /* 0x0000002123217223 */ /* 0x000fe40000010036 */
[----:B------:R-:W-:-:S02]  /*2cb0*/  FMUL.FTZ R35, R3, R98 ;  /* 0x0000006203237220 */ /* 0x000fc40000410000 */
[----:B------:R-:W-:Y:S02]  /*2cc0*/  FMUL.FTZ R32, R3, R32 ;  /* 0x0000002003207220 */ /* 0x000fe40000410000 */
[----:B------:R-:W-:Y:S01]  /*2cd0*/  FFMA.FTZ R73, R35, R69, R52 ;  /* 0x0000004523497223 */ /* 0x000fe20000010034 */
[----:B------:R-:W-:Y:S01]  /*2ce0*/  PRMT R69, RZ, 0x7610, R10 ;  /* 0x00007610ff457816 */ /* 0x000fe2000000000a */
[C---:B------:R-:W-:Y:S02]  /*2cf0*/  FMUL.FTZ R35, R3.reuse, R76 ;  /* 0x0000004c03237220 */ /* 0x040fe40000410000 */
[----:B------:R-:W-:Y:S02]  /*2d00*/  FFMA.FTZ R76, R74, R71, R47 ;  /* 0x000000474a4c7223 */ /* 0x000fe4000001002f */
[----:B------:R-:W-:Y:S01]  /*2d10*/  FFMA.FTZ R100, R100, R69, R53 ;  /* 0x0000004564647223 */ /* 0x000fe20000010035 */
[----:B------:R-:W-:Y:S01]  /*2d20*/  PRMT R69, RZ, 0x5410, R9 ;  /* 0x00005410ff457816 */ /* 0x000fe20000000009 */
[----:B------:R-:W-:-:S02]  /*2d30*/  FMUL.FTZ R71, R3, R78 ;  /* 0x0000004e03477220 */ /* 0x000fc40000410000 */
[----:B------:R-:W-:Y:S02]  /*2d40*/  FMUL.FTZ R34, R3, R34 ;  /* 0x0000002203227220 */ /* 0x000fe40000410000 */
[----:B------:R-:W-:Y:S02]  /*2d50*/  FFMA.FTZ R69, R35, R69, R46 ;  /* 0x0000004523457223 */ /* 0x000fe4000001002e */
[C---:B------:R-:W-:Y:S01]  /*2d60*/  FMUL.FTZ R35, R3.reuse, R26 ;  /* 0x0000001a03237220 */ /* 0x040fe20000410000 */
[----:B------:R-:W-:Y:S01]  /*2d70*/  PRMT R26, RZ, 0x5410, R8 ;  /* 0x00005410ff1a7816 */ /* 0x000fe20000000008 */
[----:B------:R-:W-:-:S04]  /*2d80*/  FMUL.FTZ R30, R3, R30 ;  /* 0x0000001e031e7220 */ /* 0x000fc80000410000 */
[----:B------:R-:W-:Y:S01]  /*2d90*/  FFMA.FTZ R35, R35, R26, R44 ;  /* 0x0000001a23237223 */ /* 0x000fe2000001002c */
[----:B------:R-:W-:-:S05]  /*2da0*/  PRMT R26, RZ, 0x7610, R8 ;  /* 0x00007610ff1a7816 */ /* 0x000fca0000000008 */
[----:B------:R-:W-:Y:S01]  /*2db0*/  FFMA.FTZ R74, R24, R26, R45 ;  /* 0x0000001a184a7223 */ /* 0x000fe2000001002d */
[----:B------:R-:W-:Y:S01]  /*2dc0*/  PRMT R24, RZ, 0x5410, R7 ;  /* 0x00005410ff187816 */ /* 0x000fe20000000007 */
[----:B------:R-:W-:-:S04]  /*2dd0*/  FMUL.FTZ R26, R3, R72 ;  /* 0x00000048031a7220 */ /* 0x000fc80000410000 */
[----:B------:R-:W-:Y:S01]  /*2de0*/  FFMA.FTZ R78, R71, R24, R64 ;  /* 0x00000018474e7223 */ /* 0x000fe20000010040 */
[----:B------:R-:W-:Y:S01]  /*2df0*/  PRMT R24, RZ, 0x7610, R7 ;  /* 0x00007610ff187816 */ /* 0x000fe20000000007 */
[----:B------:R-:W-:-:S04]  /*2e00*/  FMUL.FTZ R71, R3, R70 ;  /* 0x0000004603477220 */ /* 0x000fc80000410000 */
[----:B------:R-:W-:Y:S01]  /*2e10*/  FFMA.FTZ R79, R80, R24, R65 ;  /* 0x00000018504f7223 */ /* 0x000fe20000010041 */
[----:B------:R-:W-:-:S05]  /*2e20*/  PRMT R24, RZ, 0x5410, R6 ;  /* 0x00005410ff187816 */ /* 0x000fca0000000006 */
[----:B------:R-:W-:Y:S01]  /*2e30*/  FFMA.FTZ R72, R71, R24, R62 ;  /* 0x0000001847487223 */ /* 0x000fe2000001003e */
[----:B------:R-:W-:Y:S01]  /*2e40*/  PRMT R24, RZ, 0x7610, R6 ;  /* 0x00007610ff187816 */ /* 0x000fe20000000006 */
[----:B------:R-:W-:Y:S01]  /*2e50*/  FMUL.FTZ R71, R3, R28 ;  /* 0x0000001c03477220 */ /* 0x000fe20000410000 */
[----:B------:R-:W-:Y:S02]  /*2e60*/  F2FP.BF16.PACK_AB R28, R74, R35 ;  /* 0x000000234a1c723e */ /* 0x000fe400000010ff */
[----:B------:R-:W-:Y:S01]  /*2e70*/  F2FP.BF16.PACK_AB R35, R79, R78 ;  /* 0x0000004e4f23723e */ /* 0x000fe200000010ff */
[----:B------:R-:W-:Y:S01]  /*2e80*/  FFMA.FTZ R77, R26, R24, R63 ;  /* 0x000000181a4d7223 */ /* 0x000fe2000001003f */
[----:B------:R-:W-:Y:S02]  /*2e90*/  PRMT R24, RZ, 0x5410, R5 ;  /* 0x00005410ff187816 */ /* 0x000fe40000000005 */
[----:B------:R-:W-:Y:S02]  /*2ea0*/  F2FP.BF16.PACK_AB R26, R84, R25 ;  /* 0x00000019541a723e */ /* 0x000fe400000010ff */
[----:B------:R-:W-:Y:S01]  /*2eb0*/  F2FP.BF16.PACK_AB R25, R86, R29 ;  /* 0x0000001d5619723e */ /* 0x000fe200000010ff */
[----:B------:R-:W-:Y:S01]  /*2ec0*/  FFMA.FTZ R70, R32, R24, R59 ;  /* 0x0000001820467223 */ /* 0x000fe2000001003b */
[----:B------:R-:W-:-:S02]  /*2ed0*/  PRMT R24, RZ, 0x7610, R5 ;  /* 0x00007610ff187816 */ /* 0x000fc40000000005 */
[----:B------:R-:W-:Y:S02]  /*2ee0*/  F2FP.BF16.PACK_AB R29, R76, R69 ;  /* 0x000000454c1d723e */ /* 0x000fe400000010ff */
[----:B------:R-:W-:Y:S01]  /*2ef0*/  @!P1 MOV R69, 0x4 ;  /* 0x0000000400459802 */ /* 0x000fe20000000f00 */
[----:B------:R-:W-:Y:S01]  /*2f00*/  FFMA.FTZ R75, R34, R24, R61 ;  /* 0x00000018224b7223 */ /* 0x000fe2000001003d */
[----:B------:R-:W-:Y:S02]  /*2f10*/  PRMT R24, RZ, 0x5410, R4 ;  /* 0x00005410ff187816 */ /* 0x000fe40000000004 */
[----:B------:R-:W-:Y:S01]  /*2f20*/  F2FP.BF16.PACK_AB R34, R77, R72 ;  /* 0x000000484d22723e */ /* 0x000fe200000010ff */
[----:B------:R-:W-:Y:S02]  /*2f30*/  HFMA2.MMA R77, -RZ, RZ, 0, 9.5367431640625e-07 ;  /* 0x00000010ff4d7435 */ /* 0x000fe400000001ff */
[----:B------:R-:W-:Y:S01]  /*2f40*/  FFMA.FTZ R32, R71, R24, R56 ;  /* 0x0000001847207223 */ /* 0x000fe20000010038 */
[----:B------:R-:W-:-:S05]  /*2f50*/  PRMT R24, RZ, 0x7610, R4 ;  /* 0x00007610ff187816 */ /* 0x000fca0000000004 */
[----:B------:R-:W-:Y:S01]  /*2f60*/  FFMA.FTZ R71, R30, R24, R57 ;  /* 0x000000181e477223 */ /* 0x000fe20000010039 */
[----:B------:R-:W-:Y:S02]  /*2f70*/  F2FP.BF16.PACK_AB R30, R100, R73 ;  /* 0x00000049641e723e */ /* 0x000fe400000010ff */
[----:B------:R-:W-:Y:S02]  /*2f80*/  @!P1 MOV R73, 0x4 ;  /* 0x0000000400499802 */ /* 0x000fe40000000f00 */
[----:B------:R-:W-:Y:S02]  /*2f90*/  F2FP.BF16.PACK_AB R24, R88, R31 ;  /* 0x0000001f5818723e */ /* 0x000fe400000010ff */
[----:B------:R-:W-:Y:S01]  /*2fa0*/  F2FP.BF16.PACK_AB R31, R104, R33 ;  /* 0x00000021681f723e */ /* 0x000fe200000010ff */
[C---:B------:R-:W-:Y:S01]  /*2fb0*/  @!P1 IMAD.WIDE R72, R60.reuse, R73, c[0x0][0x1a8] ;  /* 0x00006a003c489625 */ /* 0x040fe200078e0249 */
[----:B------:R-:W-:Y:S02]  /*2fc0*/  F2FP.BF16.PACK_AB R33, R75, R70 ;  /* 0x000000464b21723e */ /* 0x000fe400000010ff */
[----:B------:R-:W-:Y:S01]  /*2fd0*/  F2FP.BF16.PACK_AB R32, R71, R32 ;  /* 0x000000204720723e */ /* 0x000fe200000010ff */
[C---:B------:R-:W-:Y:S01]  /*2fe0*/  @!P1 IMAD.WIDE R70, R60.reuse, R69, c[0x0][0x1a0] ;  /* 0x000068003c469625 */ /* 0x040fe200078e0245 */
[----:B------:R-:W-:-:S03]  /*2ff0*/  IADD3 R60, R60, c[0x0][0x160], RZ ;  /* 0x000058003c3c7a10 */ /* 0x000fc60007ffe0ff */
[-C--:B------:R-:W-:Y:S01]  /*3000*/  IMAD.WIDE.U32 R74, R66, R77.reuse, c[0x0][0x208] ;  /* 0x00008200424a7625 */ /* 0x080fe200078e004d */
[----:B------:R0:W-:Y:S03]  /*3010*/  @!P1 STG.E [R70.64], R2 ;  /* 0x0000000246009986 */ /* 0x0001e6000c101904 */
[-C--:B------:R-:W-:Y:S01]  /*3020*/  IMAD.WIDE.U32 R66, R67, R77.reuse, c[0x0][0x208] ;  /* 0x0000820043427625 */ /* 0x080fe200078e004d */
[----:B------:R0:W-:Y:S01]  /*3030*/  @!P1 STG.E [R72.64], R3 ;  /* 0x0000000348009986 */ /* 0x0001e2000c101904 */
[----:B------:R-:W-:Y:S02]  /*3040*/  ISETP.GE.AND P1, PT, R60, c[0x0][0x164], PT ;  /* 0x000059003c007a0c */ /* 0x000fe40003f26270 */
[----:B------:R-:W-:Y:S01]  /*3050*/  IMAD.WIDE.U32 R68, R68, R77, c[0x0][0x208] ;  /* 0x0000820044447625 */ /* 0x000fe200078e004d */
[----:B------:R0:W-:Y:S04]  /*3060*/  STG.E.128 [R74.64], R24 ;  /* 0x000000184a007986 */ /* 0x0001e8000c101d04 */
[----:B------:R0:W-:Y:S04]  /*3070*/  STG.E.128 [R66.64], R28 ;  /* 0x0000001c42007986 */ /* 0x0001e8000c101d04 */
[----:B------:R0:W-:Y:S02]  /*3080*/  STG.E.128 [R68.64], R32 ;  /* 0x0000002044007986 */ /* 0x0001e4000c101d04 */
[----:B0----5:R-:W-:Y:S01]  /*3090*/  @P1 CALL.REL.NOINC `(.L_x_443) ;  /* 0x0000001000001944 */ /* 0x021fe20003c00000 */
[----:B------:R-:W-:Y:S05]  /*30a0*/  BRA `(.L_x_444) ;  /* 0xffffd2e000007947 */ /* 0x000fea000383ffff */
.L_x_443:
[----:B------:R-:W-:Y:S05]  /*30b0*/  EXIT ;  /* 0x000000000000794d */ /* 0x000fea0003800000 */
.L_x_441:
[----:B0-----:R-:W-:Y:S01]  /*30c0*/  IMAD.MOV.U32 R109, RZ, RZ, 0x1 ;  /* 0x00000001ff6d7424 */ /* 0x001fe200078e00ff */
[----:B------:R-:W-:-:S02]  /*30d0*/  MOV R3, 0x1f ;  /* 0x0000001f00037802 */ /* 0x000fc40000000f00 */
[----:B------:R-:W-:Y:S02]  /*30e0*/  MOV R28, 0xffffffff ;  /* 0xffffffff001c7802 */ /* 0x000fe40000000f00 */
[----:B------:R-:W-:Y:S02]  /*30f0*/  MOV R24, 0x3110 ;  /* 0x0000311000187802 */ /* 0x000fe40000000f00 */
[----:B-----5:R-:W-:Y:S05]  /*3100*/  CALL.REL.NOINC `($__internal_3_$__cuda_sm70_shflsync_bfly_p) ;  /* 0x0000069000007944 */ /* 0x020fea0003c00000 */
[----:B-1----:R-:W-:Y:S01]  /*3110*/  MOV R2, R109 ;  /* 0x0000006d00027202 */ /* 0x002fe20000000f00 */
[----:B0-----:R-:W-:Y:S05]  /*3120*/  BRA `(.L_x_445) ;  /* 0xffffeeb000007947 */ /* 0x001fea000383ffff */
.L_x_442:
[----:B------:R-:W-:Y:S01]  /*3130*/  HFMA2.MMA R109, -RZ, RZ, 0, 1.1920928955078125e-07 ;  /* 0x00000002ff6d7435 */ /* 0x000fe200000001ff */
[----:B------:R-:W-:Y:S01]  /*3140*/  IMAD.MOV.U32 R3, RZ, RZ, 0x1f ;  /* 0x0000001fff037424 */ /* 0x000fe200078e00ff */
[----:B------:R-:W-:Y:S02]  /*3150*/  MOV R28, 0xffffffff ;  /* 0xffffffff001c7802 */ /* 0x000fe40000000f00 */
[----:B------:R-:W-:Y:S02]  /*3160*/  MOV R24, 0x3180 ;  /* 0x0000318000187802 */ /* 0x000fe40000000f00 */
[----:B-----5:R-:W-:Y:S05]  /*3170*/  CALL.REL.NOINC `($__internal_3_$__cuda_sm70_shflsync_bfly_p) ;  /* 0x0000062000007944 */ /* 0x020fea0003c00000 */
[----:B01----:R-:W-:Y:S01]  /*3180*/  FADD.FTZ R30, R30, R109 ;  /* 0x0000006d1e1e7221 */ /* 0x003fe20000010000 */
[----:B------:R-:W-:Y:S01]  /*3190*/  HFMA2.MMA R109, -RZ, RZ, 0, 2.384185791015625e-07 ;  /* 0x00000004ff6d7435 */ /* 0x000fe200000001ff */
[----:B------:R-:W-:Y:S02]  /*31a0*/  MOV R3, 0x1f ;  /* 0x0000001f00037802 */ /* 0x000fe40000000f00 */
[----:B------:R-:W-:-:S02]  /*31b0*/  MOV R28, 0xffffffff ;  /* 0xffffffff001c7802 */ /* 0x000fc40000000f00 */
[----:B------:R-:W-:Y:S02]  /*31c0*/  MOV R24, 0x31e0 ;  /* 0x000031e000187802 */ /* 0x000fe40000000f00 */
[----:B------:R-:W-:Y:S05]  /*31d0*/  CALL.REL.NOINC `($__internal_3_$__cuda_sm70_shflsync_bfly_p) ;  /* 0x000005c000007944 */ /* 0x000fea0003c00000 */
[----:B0-----:R-:W-:Y:S01]  /*31e0*/  HFMA2.MMA R3, -RZ, RZ, 0, 1.847743988037109375e-06 ;  /* 0x0000001fff037435 */ /* 0x001fe200000001ff */
[----:B-1----:R-:W-:Y:S01]  /*31f0*/  FADD.FTZ R30, R30, R109 ;  /* 0x0000006d1e1e7221 */ /* 0x002fe20000010000 */
[----:B------:R-:W-:Y:S01]  /*3200*/  MOV R28, 0xffffffff ;  /* 0xffffffff001c7802 */ /* 0x000fe20000000f00 */
[----:B------:R-:W-:Y:S01]  /*3210*/  IMAD.MOV.U32 R109, RZ, RZ, 0x8 ;  /* 0x00000008ff6d7424 */ /* 0x000fe200078e00ff */
[----:B------:R-:W-:Y:S02]  /*3220*/  MOV R24, 0x3240 ;  /* 0x0000324000187802 */ /* 0x000fe40000000f00 */
[----:B------:R-:W-:Y:S05]  /*3230*/  CALL.REL.NOINC `($__internal_3_$__cuda_sm70_shflsync_bfly_p) ;  /* 0x0000056000007944 */ /* 0x000fea0003c00000 */
[----:B01----:R-:W-:Y:S01]  /*3240*/  FADD.FTZ R30, R30, R109 ;  /* 0x0000006d1e1e7221 */ /* 0x003fe20000010000 */
[----:B------:R-:W-:Y:S01]  /*3250*/  HFMA2.MMA R109, -RZ, RZ, 0, 9.5367431640625e-07 ;  /* 0x00000010ff6d7435 */ /* 0x000fe200000001ff */
[----:B------:R-:W-:Y:S01]  /*3260*/  MOV R3, 0x1f ;  /* 0x0000001f00037802 */ /* 0x000fe20000000f00 */
[----:B------:R-:W-:Y:S01]  /*3270*/  IMAD.MOV.U32 R28, RZ, RZ, -0x1 ;  /* 0xffffffffff1c7424 */ /* 0x000fe200078e00ff */
[----:B------:R-:W-:-:S03]  /*3280*/  MOV R24, 0x32a0 ;  /* 0x000032a000187802 */ /* 0x000fc60000000f00 */
[----:B------:R-:W-:Y:S05]  /*3290*/  CALL.REL.NOINC `($__internal_3_$__cuda_sm70_shflsync_bfly_p) ;  /* 0x0000050000007944 */ /* 0x000fea0003c00000 */
[----:B-1----:R-:W-:Y:S01]  /*32a0*/  FADD.FTZ R2, R30, R109 ;  /* 0x0000006d1e027221 */ /* 0x002fe20000010000 */
[----:B------:R-:W-:-:S03]  /*32b0*/  HFMA2.MMA R109, -RZ, RZ, 0, 5.9604644775390625e-08 ;  /* 0x00000001ff6d7435 */ /* 0x000fc600000001ff */
        /* <DEDUP_REMOVED lines=47> */
[----:B------:R-:W-:Y:S01]  /*35b0*/  FFMA.FTZ R3, R28, R28, R3 ;  /* 0x0000001c1c037223 */ /* 0x000fe20000010003 */
[----:B------:R-:W-:-:S03]  /*35c0*/  MOV R28, 0xffffffff ;  /* 0xffffffff001c7802 */ /* 0x000fc60000000f00 */
[----:B------:R-:W-:Y:S01]  /*35d0*/  FFMA.FTZ R30, R24, R24, R3 ;  /* 0x00000018181e7223 */ /* 0x000fe20000010003 */
[----:B------:R-:W-:Y:S02]  /*35e0*/  MOV R3, 0x1f ;  /* 0x0000001f00037802 */ /* 0x000fe40000000f00 */
[----:B------:R-:W-:Y:S02]  /*35f0*/  MOV R24, 0x3610 ;  /* 0x0000361000187802 */ /* 0x000fe40000000f00 */
[----:B------:R-:W-:Y:S05]  /*3600*/  CALL.REL.NOINC `($__internal_3_$__cuda_sm70_shflsync_bfly_p) ;  /* 0x0000019000007944 */ /* 0x000fea0003c00000 */
[----:B01----:R-:W-:Y:S01]  /*3610*/  FADD.FTZ R30, R30, R109 ;  /* 0x0000006d1e1e7221 */ /* 0x003fe20000010000 */
[----:B------:R-:W-:Y:S01]  /*3620*/  HFMA2.MMA R109, -RZ, RZ, 0, 1.1920928955078125e-07 ;  /* 0x00000002ff6d7435 */ /* 0x000fe200000001ff */
[----:B------:R-:W-:Y:S01]  /*3630*/  IMAD.MOV.U32 R3, RZ, RZ, 0x1f ;  /* 0x0000001fff037424 */ /* 0x000fe200078e00ff */
[----:B------:R-:W-:Y:S02]  /*3640*/  MOV R28, 0xffffffff ;  /* 0xffffffff001c7802 */ /* 0x000fe40000000f00 */
[----:B------:R-:W-:Y:S02]  /*3650*/  MOV R24, 0x3670 ;  /* 0x0000367000187802 */ /* 0x000fe40000000f00 */
[----:B------:R-:W-:Y:S05]  /*3660*/  CALL.REL.NOINC `($__internal_3_$__cuda_sm70_shflsync_bfly_p) ;  /* 0x0000013000007944 */ /* 0x000fea0003c00000 */
[----:B01----:R-:W-:Y:S01]  /*3670*/  FADD.FTZ R30, R30, R109 ;  /* 0x0000006d1e1e7221 */ /* 0x003fe20000010000 */
[----:B------:R-:W-:Y:S01]  /*3680*/  HFMA2.MMA R109, -RZ, RZ, 0, 2.384185791015625e-07 ;  /* 0x00000004ff6d7435 */ /* 0x000fe200000001ff */
[----:B------:R-:W-:-:S02]  /*3690*/  MOV R3, 0x1f ;  /* 0x0000001f00037802 */ /* 0x000fc40000000f00 */
[----:B------:R-:W-:Y:S02]  /*36a0*/  MOV R28, 0xffffffff ;  /* 0xffffffff001c7802 */ /* 0x000fe40000000f00 */
[----:B------:R-:W-:Y:S02]  /*36b0*/  MOV R24, 0x36d0 ;  /* 0x000036d000187802 */ /* 0x000fe40000000f00 */
[----:B------:R-:W-:Y:S05]  /*36c0*/  CALL.REL.NOINC `($__internal_3_$__cuda_sm70_shflsync_bfly_p) ;  /* 0x000000d000007944 */ /* 0x000fea0003c00000 */
[----:B01----:R-:W-:Y:S01]  /*36d0*/  FADD.FTZ R30, R30, R109 ;  /* 0x0000006d1e1e7221 */ /* 0x003fe20000010000 */
[----:B------:R-:W-:Y:S01]  /*36e0*/  HFMA2.MMA R109, -RZ, RZ, 0, 4.76837158203125e-07 ;  /* 0x00000008ff6d7435 */ /* 0x000fe200000001ff */
[----:B------:R-:W-:Y:S01]  /*36f0*/  IMAD.MOV.U32 R3, RZ, RZ, 0x1f ;  /* 0x0000001fff037424 */ /* 0x000fe200078e00ff */
[----:B------:R-:W-:Y:S02]  /*3700*/  MOV R28, 0xffffffff ;  /* 0xffffffff001c7802 */ /* 0x000fe40000000f00 */
[----:B------:R-:W-:Y:S02]  /*3710*/  MOV R24, 0x3730 ;  /* 0x0000373000187802 */ /* 0x000fe40000000f00 */
[----:B------:R-:W-:Y:S05]  /*3720*/  CALL.REL.NOINC `($__internal_3_$__cuda_sm70_shflsync_bfly_p) ;  /* 0x0000007000007944 */ /* 0x000fea0003c00000 */
[----:B01----:R-:W-:Y:S01]  /*3730*/  FADD.FTZ R30, R30, R109 ;  /* 0x0000006d1e1e7221 */ /* 0x003fe20000010000 */
[----:B------:R-:W-:Y:S01]  /*3740*/  HFMA2.MMA R109, -RZ, RZ, 0, 9.5367431640625e-07 ;  /* 0x00000010ff6d7435 */ /* 0x000fe200000001ff */
[----:B------:R-:W-:Y:S02]  /*3750*/  MOV R3, 0x1f ;  /* 0x0000001f00037802 */ /* 0x000fe40000000f00 */
[----:B------:R-:W-:-:S02]  /*3760*/  MOV R28, 0xffffffff ;  /* 0xffffffff001c7802 */ /* 0x000fc40000000f00 */
[----:B------:R-:W-:Y:S02]  /*3770*/  MOV R24, 0x3790 ;  /* 0x0000379000187802 */ /* 0x000fe40000000f00 */
[----:B------:R-:W-:Y:S05]  /*3780*/  CALL.REL.NOINC `($__internal_3_$__cuda_sm70_shflsync_bfly_p) ;  /* 0x0000001000007944 */ /* 0x000fea0003c00000 */
[----:B01----:R-:W-:Y:S05]  /*3790*/  BRA `(.L_x_446) ;  /* 0xffffec8000007947 */ /* 0x003fea000383ffff */
        .weak           $__internal_3_$__cuda_sm70_shflsync_bfly_p
        .type           $__internal_3_$__cuda_sm70_shflsync_bfly_p,@function
        .size           $__internal_3_$__cuda_sm70_shflsync_bfly_p,(.L_x_19983 - $__internal_3_$__cuda_sm70_shflsync_bfly_p)
$__internal_3_$__cuda_sm70_shflsync_bfly_p:
[----:B------:R-:W-:Y:S01]  /*37a0*/  HFMA2.MMA R25, -RZ, RZ, 0, 0 ;  /* 0x00000000ff197435 */ /* 0x000fe200000001ff */
[----:B------:R-:W-:Y:S04]  /*37b0*/  WARPSYNC R28 ;  /* 0x0000001c00007348 */ /* 0x000fe80003800000 */
[----:B------:R0:W1:Y:S01]  /*37c0*/  SHFL.BFLY PT, R109, R30, R109, R3 ;  /* 0x0c00006d1e6d7389 */ /* 0x00006200000e0003 */
[----:B------:R-:W-:Y:S05]  /*37d0*/  RET.REL.NODEC R24 `(_ZN10layer_norm31ln_parallel_residual_fwd_kernelINS_13Kernel_traitsI13__nv_bfloat16S2_S2_S2_fjLj6144ELj1ELj1ELj8ELj16ENS_18Kernel_traits_baseILj6144ES2_S2_S2_S2_fjLj256EEEEELb0ELb1ELb1EEEvNS_9FwdParamsE) ;  /* 0xffffc82018007950 */ /* 0x000fea0003c3ffff */
.L_x_447:
        /* <DEDUP_REMOVED lines=10> */
.L_x_19983:


//--------------------- .text._ZN10layer_norm31ln_parallel_residual_fwd_kernelINS_13Kernel_traitsI13__nv_bfloat16S2_S2_S2_fjLj6144ELj1ELj1ELj8ELj16ENS_18Kernel_traits_baseILj6144ES2_S2_S2_S2_fjLj256EEEEELb1ELb0ELb0EEEvNS_9FwdParamsE --------------------------
	.section	.text._ZN10layer_norm31ln_parallel_residual_fwd_kernelINS_13Kernel_traitsI13__nv_bfloat16S2_S2_S2_fjLj6144ELj1ELj1ELj8ELj16ENS_18Kernel_traits_baseILj6144ES2_S2_S2_S2_fjLj256EEEEELb1ELb0ELb0EEEvNS_9FwdParamsE,"ax",@progbits
	.sectioninfo	@"SHI_REGISTERS=218"
	.align	128
        .global         _ZN10layer_norm31ln_parallel_residual_fwd_kernelINS_13Kernel_traitsI13__nv_bfloat16S2_S2_S2_fjLj6144ELj1ELj1ELj8ELj16ENS_18Kernel_traits_baseILj6144ES2_S2_S2_S2_fjLj256EEEEELb1ELb0ELb0EEEvNS_9FwdParamsE
        .type           _ZN10layer_norm31ln_parallel_residual_fwd_kernelINS_13Kernel_traitsI13__nv_bfloat16S2_S2_S2_fjLj6144ELj1ELj1ELj8ELj16ENS_18Kernel_traits_baseILj6144ES2_S2_S2_S2_fjLj256EEEEELb1ELb0ELb0EEEvNS_9FwdParamsE,@function
        .size           _ZN10layer_norm31ln_parallel_residual_fwd_kernelINS_13Kernel_traitsI13__nv_bfloat16S2_S2_S2_fjLj6144ELj1ELj1ELj8ELj16ENS_18Kernel_traits_baseILj6144ES2_S2_S2_S2_fjLj256EEEEELb1ELb0ELb0EEEvNS_9FwdParamsE,(.L_x_19984 - _ZN10layer_norm31ln_parallel_residual_fwd_kernelINS_13Kernel_traitsI13__nv_bfloat16S2_S2_S2_fjLj6144ELj1ELj1ELj8ELj16ENS_18Kernel_traits_baseILj6144ES2_S2_S2_S2_fjLj256EEEEELb1ELb0ELb0EEEvNS_9FwdParamsE)
        .other          _ZN10layer_norm31ln_parallel_residual_fwd_kernelINS_13Kernel_traitsI13__nv_bfloat16S2_S2_S2_fjLj6144ELj1ELj1ELj8ELj16ENS_18Kernel_traits_baseILj6144ES2_S2_S2_S2_fjLj256EEEEELb1ELb0ELb0EEEvNS_9FwdParamsE,@"STO_CUDA_ENTRY STV_DEFAULT"
_ZN10layer_norm31ln_parallel_residual_fwd_kernelINS_13Kernel_traitsI13__nv_bfloat16S2_S2_S2_fjLj6144ELj1ELj1ELj8ELj16ENS_18Kernel_traits_baseILj6144ES2_S2_S2_S2_fjLj256EEEEELb1ELb0ELb0EEEvNS_9FwdParamsE:
.text._ZN10layer_norm31ln_parallel_residual_fwd_kernelINS_13Kernel_traitsI13__nv_bfloat16S2_S2_S2_fjLj6144ELj1ELj1ELj8ELj16ENS_18Kernel_traits_baseILj6144ES2_S2_S2_S2_fjLj256EEEEELb1ELb0ELb0EEEvNS_9FwdParamsE:
[----:B------:R-:W-:Y:S02]  /*0000*/  IMAD.MOV.U32 R1, RZ, RZ, c[0x0][0x28] ;  /* 0x00000a00ff017624 */ /* 0x000fe400078e00ff */
[----:B------:R-:W-:Y:S01]  /*0010*/  ULDC.U8 UR4, c[0x0][0x244] ;  /* 0x0000910000047ab9 */ /* 0x000fe20000000000 */
[----:B------:R-:W-:Y:S01]  /*0020*/  IMAD.MOV.U32 R146, RZ, RZ, c[0x0][0x238] ;  /* 0x00008e00ff927624 */ /* 0x000fe200078e00ff */
[----:B------:R-:W-:Y:S01]  /*0030*/  ISETP.NE.AND P0, PT, RZ, UR4, PT ;  /* 0x00000004ff007c0c */ /* 0x000fe2000bf05270 */
[----:B------:R-:W-:Y:S01]  /*0040*/  IMAD.MOV.U32 R147, RZ, RZ, c[0x0][0x23c] ;  /* 0x00008f00ff937624 */ /* 0x000fe200078e00ff */
[----:B------:R-:W-:-:S11]  /*0050*/  ULDC.64 UR4, c[0x0][0x118] ;  /* 0x0000460000047ab9 */ /* 0x000fd60000000a00 */
[----:B------:R-:W-:Y:S02]  /*0060*/  @P0 IMAD.MOV.U32 R2, RZ, RZ, R146 ;  /* 0x000000ffff020224 */ /* 0x000fe400078e0092 */
[----:B------:R-:W-:-:S06]  /*0070*/  @P0 IMAD.MOV.U32 R3, RZ, RZ, R147 ;  /* 0x000000ffff030224 */ /* 0x000fcc00078e0093 */
[----:B------:R-:W2:Y:S01]  /*0080*/  @P0 LDG.E.64 R2, [R2.64] ;  /* 0x0000000402020981 */ /* 0x000ea2000c1e1b00 */
[----:B------:R-:W-:Y:S02]  /*0090*/  IMAD.MOV.U32 R100, RZ, RZ, c[0x0][0x230] ;  /* 0x00008c00ff647624 */ /* 0x000fe400078e00ff */
[----:B------:R-:W-:-:S06]  /*00a0*/  IMAD.MOV.U32 R101, RZ, RZ, c[0x0][0x234] ;  /* 0x00008d00ff657624 */ /* 0x000fcc00078e00ff */
[----:B------:R-:W3:Y:S01]  /*00b0*/  @P0 LDG.E.64 R100, [R100.64] ;  /* 0x0000000464640981 */ /* 0x000ee2000c1e1b00 */
[----:B------:R-:W-:Y:S01]  /*00c0*/  LOP3.LUT R49, R49, 0xffffffdf, RZ, 0xc0, !PT ;  /* 0xffffffdf31317812 */ /* 0x000fe200078ec0ff */
[----:B------:R-:W-:Y:S02]  /*00d0*/  BSSY B0, `(.L_x_448) ;  /* 0x0000042000007945 */ /* 0x000fe40003800000 */
[----:B------:R-:W0:Y:S04]  /*00e0*/  S2R R0, SR_TID.X ;  /* 0x0000000000007919 */ /* 0x000e280000002100 */
[----:B------:R-:W1:Y:S01]  /*00f0*/  S2R R51, SR_CTAID.X ;  /* 0x0000000000337919 */ /* 0x000e620000002500 */
[C---:B0-----:R-:W-:Y:S01]  /*0100*/  LOP3.LUT R60, R0.reuse, 0xff, RZ, 0xc0, !PT ;  /* 0x000000ff003c7812 */ /* 0x041fe200078ec0ff */
[----:B-1----:R-:W-:Y:S01]  /*0110*/  IMAD R54, R51, c[0x0][0x0], R0 ;  /* 0x0000000033367a24 */ /* 0x002fe200078e0200 */
[----:B------:R-:W-:-:S03]  /*0120*/  LEA.HI R51, R0, R51, RZ, 0x18 ;  /* 0x0000003300337211 */ /* 0x000fc600078fc0ff */
[----:B------:R-:W-:Y:S01]  /*0130*/  IMAD.WIDE.U32 R6, R54, -0x326172a9, RZ ;  /* 0xcd9e8d5736067825 */ /* 0x000fe200078e00ff */
[----:B------:R-:W-:Y:S02]  /*0140*/  ISETP.GE.AND P2, PT, R51, c[0x0][0x164], PT ;  /* 0x0000590033007a0c */ /* 0x000fe40003f46270 */
[----:B--2---:R-:W-:Y:S01]  /*0150*/  @P0 IADD3 R146, P1, R2, c[0x0][0x240], RZ ;  /* 0x0000900002920a10 */ /* 0x004fe20007f3e0ff */
[----:B------:R-:W-:-:S04]  /*0160*/  IMAD.MOV.U32 R2, RZ, RZ, c[0x0][0x168] ;  /* 0x00005a00ff027624 */ /* 0x000fc800078e00ff */
[----:B------:R-:W-:Y:S01]  /*0170*/  @P0 IMAD.X R147, RZ, RZ, R3, P1 ;  /* 0x000000ffff930224 */ /* 0x000fe200008e0603 */
[----:B---3--:R-:W-:-:S04]  /*0180*/  IADD3 R3, R100, -0x61c88647, RZ ;  /* 0x9e3779b964037810 */ /* 0x008fc80007ffe0ff */
[--C-:B------:R-:W-:Y:S02]  /*0190*/  SHF.R.U64 R53, R146, 0x2, R147.reuse ;  /* 0x0000000292357819 */ /* 0x100fe40000001293 */
[----:B------:R-:W-:-:S03]  /*01a0*/  SHF.R.U32.HI R52, RZ, 0x2, R147 ;  /* 0x00000002ff347819 */ /* 0x000fc60000011693 */
[----:B------:R-:W-:Y:S01]  /*01b0*/  IMAD.WIDE.U32 R4, R53, -0x2daee0ad, RZ ;  /* 0xd2511f5335047825 */ /* 0x000fe200078e00ff */
[----:B------:R-:W-:Y:S02]  /*01c0*/  LOP3.LUT R8, R7, R52, R100, 0x96, !PT ;  /* 0x0000003407087212 */ /* 0x000fe400078e9664 */
[----:B------:R-:W-:Y:S02]  /*01d0*/  IADD3 R7, R101, 0x32370b8f, RZ ;  /* 0x32370b8f65077810 */ /* 0x000fe40007ffe0ff */
[----:B------:R-:W-:Y:S01]  /*01e0*/  LOP3.LUT R10, R5, R101, RZ, 0x3c, !PT ;  /* 0x00000065050a7212 */ /* 0x000fe200078e3cff */
[----:B------:R-:W-:Y:S01]  /*01f0*/  IMAD.WIDE.U32 R8, R8, -0x2daee0ad, RZ ;  /* 0xd2511f5308087825 */ /* 0x000fe200078e00ff */
[----:B------:R-:W-:Y:S02]  /*0200*/  SHF.R.S32.HI R5, RZ, 0x1f, R2 ;  /* 0x0000001fff057819 */ /* 0x000fe40000011402 */
[----:B------:R-:W-:Y:S01]  /*0210*/  IADD3 R2, R101, -0x4498517b, RZ ;  /* 0xbb67ae8565027810 */ /* 0x000fe20007ffe0ff */
[----:B------:R-:W-:Y:S01]  /*0220*/  IMAD.WIDE.U32 R10, R10, -0x326172a9, RZ ;  /* 0xcd9e8d570a0a7825 */ /* 0x000fe200078e00ff */
[----:B------:R-:W-:-:S02]  /*0230*/  LEA.HI R116, R5, c[0x0][0x168], RZ, 0x3 ;  /* 0x00005a0005747a11 */ /* 0x000fc400078f18ff */
[----:B------:R-:W-:Y:S02]  /*0240*/  LOP3.LUT R5, R60, 0xff, RZ, 0x3c, !PT ;  /* 0x000000ff3c057812 */ /* 0x000fe400078e3cff */
[----:B------:R-:W-:Y:S02]  /*0250*/  LOP3.LUT R14, R9, R4, R2, 0x96, !PT ;  /* 0x00000004090e7212 */ /* 0x000fe400078e9602 */
[----:B------:R-:W-:Y:S02]  /*0260*/  LEA.HI.SX32 R4, R116, R5, 0x1d ;  /* 0x0000000574047211 */ /* 0x000fe400078feaff */
[----:B------:R-:W-:Y:S01]  /*0270*/  LOP3.LUT R12, R11, R3, R6, 0x96, !PT ;  /* 0x000000030b0c7212 */ /* 0x000fe200078e9606 */
[----:B------:R-:W-:Y:S01]  /*0280*/  IMAD.WIDE.U32 R14, R14, -0x326172a9, RZ ;  /* 0xcd9e8d570e0e7825 */ /* 0x000fe200078e00ff */
[C---:B------:R-:W-:Y:S02]  /*0290*/  LOP3.LUT P3, RZ, R4.reuse, 0xffffff00, RZ, 0xc0, !PT ;  /* 0xffffff0004ff7812 */ /* 0x040fe4000786c0ff */
[----:B------:R-:W-:Y:S01]  /*02a0*/  ISETP.GE.U32.AND P5, PT, R4, 0x200, PT ;  /* 0x000002000400780c */ /* 0x000fe20003fa6070 */
[----:B------:R-:W-:Y:S01]  /*02b0*/  IMAD.WIDE.U32 R12, R12, -0x2daee0ad, RZ ;  /* 0xd2511f530c0c7825 */ /* 0x000fe200078e00ff */
[----:B------:R-:W-:-:S02]  /*02c0*/  ISETP.GE.U32.AND P4, PT, R4, 0x300, PT ;  /* 0x000003000400780c */ /* 0x000fc40003f86070 */
[----:B------:R-:W-:Y:S02]  /*02d0*/  IADD3 R6, R100, 0x3c6ef372, RZ ;  /* 0x3c6ef37264067810 */ /* 0x000fe40007ffe0ff */
[----:B------:R-:W-:Y:S02]  /*02e0*/  IADD3 R5, R101, 0x76cf5d0a, RZ ;  /* 0x76cf5d0a65057810 */ /* 0x000fe40007ffe0ff */
[----:B------:R-:W-:Y:S02]  /*02f0*/  LOP3.LUT R92, R15, R10, R6, 0x96, !PT ;  /* 0x0000000a0f5c7212 */ /* 0x000fe400078e9606 */
[----:B------:R-:W-:Y:S02]  /*0300*/  LOP3.LUT R96, R13, R8, R5, 0x96, !PT ;  /* 0x000000080d607212 */ /* 0x000fe400078e9605 */
[----:B------:R-:W-:Y:S01]  /*0310*/  @P3 LOP3.LUT R49, R49, 0x20, RZ, 0xfc, !PT ;  /* 0x0000002031313812 */ /* 0x000fe200078efcff */
[----:B------:R-:W-:-:S03]  /*0320*/  IMAD.WIDE.U32 R92, R92, -0x2daee0ad, RZ ;  /* 0xd2511f535c5c7825 */ /* 0x000fc600078e00ff */
[----:B------:R-:W-:-:S04]  /*0330*/  LOP3.LUT R49, R49, 0xffffff7f, RZ, 0xc0, !PT ;  /* 0xffffff7f31317812 */ /* 0x000fc800078ec0ff */
[----:B------:R-:W-:-:S04]  /*0340*/  @P5 LOP3.LUT R49, R49, 0x80, RZ, 0xfc, !PT ;  /* 0x0000008031315812 */ /* 0x000fc800078efcff */
[----:B------:R-:W-:-:S04]  /*0350*/  LOP3.LUT R49, R49, 0xffffffbf, RZ, 0xc0, !PT ;  /* 0xffffffbf31317812 */ /* 0x000fc800078ec0ff */
[----:B------:R-:W-:Y:S01]  /*0360*/  @P4 LOP3.LUT R49, R49, 0x40, RZ, 0xfc, !PT ;  /* 0x0000004031314812 */ /* 0x000fe200078efcff */
[----:B------:R-:W-:Y:S05]  /*0370*/  @!P3 BRA `(.L_x_449) ;  /* 0x000001700000b947 */ /* 0x000fea0003800000 */
[----:B------:R-:W-:Y:S01]  /*0380*/  ISETP.NE.U32.AND P0, PT, RZ, c[0x0][0x218], PT ;  /* 0x00008600ff007a0c */ /* 0x000fe20003f05070 */
[C---:B------:R-:W-:Y:S01]  /*0390*/  IMAD.SHL.U32 R32, R60.reuse, 0x10, RZ ;  /* 0x000000103c207824 */ /* 0x040fe200078e00ff */
[----:B------:R-:W-:Y:S02]  /*03a0*/  ISETP.NE.U32.AND P1, PT, RZ, c[0x0][0x220], PT ;  /* 0x00008800ff007a0c */ /* 0x000fe40003f25070 */
[----:B------:R-:W-:Y:S02]  /*03b0*/  ISETP.NE.AND.EX P0, PT, RZ, c[0x0][0x21c], PT, P0 ;  /* 0x00008700ff007a0c */ /* 0x000fe40003f05300 */
[----:B------:R-:W-:Y:S02]  /*03c0*/  ISETP.NE.AND.EX P1, PT, RZ, c[0x0][0x224], PT, P1 ;  /* 0x00008900ff007a0c */ /* 0x000fe40003f25310 */
[----:B------:R-:W-:-:S09]  /*03d0*/  SHF.L.U64.HI R10, R60, 0x4, RZ ;  /* 0x000000043c0a7819 */ /* 0x000fd200000102ff */
[----:B------:R-:W-:-:S04]  /*03e0*/  @P0 LEA R26, P3, R60, c[0x0][0x218], 0x4 ;  /* 0x000086003c1a0a11 */ /* 0x000fc800078620ff */
[----:B------:R-:W-:Y:S02]  /*03f0*/  @P0 LEA.HI.X R27, R60, c[0x0][0x21c], RZ, 0x4, P3 ;  /* 0x000087003c1b0a11 */ /* 0x000fe400018f24ff */
[----:B------:R-:W-:Y:S01]  /*0400*/  @P1 IADD3 R42, P3, R32, c[0x0][0x220], RZ ;  /* 0x00008800202a1a10 */ /* 0x000fe20007f7e0ff */
[----:B------:R-:W-:-:S03]  /*0410*/  IMAD.MOV.U32 R9, RZ, RZ, 0x10 ;  /* 0x00000010ff097424 */ /* 0x000fc600078e00ff */
[----:B------:R-:W-:Y:S01]  /*0420*/  @P1 IADD3.X R43, R10, c[0x0][0x224], RZ, P3, !PT ;  /* 0x000089000a2b1a10 */ /* 0x000fe20001ffe4ff */
[----:B------:R-:W5:Y:S01]  /*0430*/  @P0 LDG.E.128 R24, [R26.64] ;  /* 0x000000041a180981 */ /* 0x000f62000c1e1d00 */
[----:B------:R-:W-:Y:S01]  /*0440*/  IADD3 R32, P3, R32, c[0x0][0x1b8], RZ ;  /* 0x00006e0020207a10 */ /* 0x000fe20007f7e0ff */
[----:B------:R-:W-:-:S03]  /*0450*/  IMAD.WIDE.U32 R8, R60, R9, c[0x0][0x1b0] ;  /* 0x00006c003c087625 */ /* 0x000fc600078e0009 */
[----:B------:R-:W-:Y:S01]  /*0460*/  IADD3.X R33, R10, c[0x0][0x1bc], RZ, P3, !PT ;  /* 0x00006f000a217a10 */ /* 0x000fe20001ffe4ff */
[----:B------:R-:W5:Y:S04]  /*0470*/  @P1 LDG.E.128 R40, [R42.64] ;  /* 0x000000042a281981 */ /* 0x000f68000c1e1d00 */
[----:B------:R0:W5:Y:S04]  /*0480*/  LDG.E.128 R16, [R8.64] ;  /* 0x0000000408107981 */ /* 0x000168000c1e1d00 */
[----:B------:R-:W5:Y:S01]  /*0490*/  LDG.E.128 R32, [R32.64] ;  /* 0x0000000420207981 */ /* 0x000f62000c1e1d00 */
[----:B------:R-:W-:Y:S01]  /*04a0*/  LOP3.LUT R60, R60, 0x100, RZ, 0xfc, !PT ;  /* 0x000001003c3c7812 */ /* 0x000fe200078efcff */
[----:B------:R-:W-:Y:S01]  /*04b0*/  @!P0 CS2R R24, SRZ ;  /* 0x0000000000188805 */ /* 0x000fe2000001ff00 */
[----:B------:R-:W-:Y:S01]  /*04c0*/  @!P0 CS2R R26, SRZ ;  /* 0x00000000001a8805 */ /* 0x000fe2000001ff00 */
[----:B------:R-:W-:Y:S01]  /*04d0*/  @!P1 CS2R R40, SRZ ;  /* 0x0000000000289805 */ /* 0x000fe2000001ff00 */
[----:B------:R-:W-:-:S02]  /*04e0*/  @!P1 CS2R R42, SRZ ;  /* 0x00000000002a9805 */ /* 0x000fc4000001ff00 */
.L_x_449:
[----:B0-----:R-:W-:Y:S05]  /*04f0*/  BSYNC B0 ;  /* 0x0000000000007941 */ /* 0x001fea0003800000 */
.L_x_448:
[----:B------:R-:W-:Y:S01]  /*0500*/  BSSY B0, `(.L_x_450) ;  /* 0x0000019000007945 */ /* 0x000fe20003800000 */
[----:B------:R-:W-:Y:S05]  /*0510*/  @!P5 BRA `(.L_x_451) ;  /* 0x000001700000d947 */ /* 0x000fea0003800000 */
[----:B------:R-:W-:Y:S01]  /*0520*/  ISETP.NE.U32.AND P0, PT, RZ, c[0x0][0x218], PT ;  /* 0x00008600ff007a0c */ /* 0x000fe20003f05070 */
[----:B------:R-:W-:Y:S01]  /*0530*/  IMAD.SHL.U32 R72, R60, 0x10, RZ ;  /* 0x000000103c487824 */ /* 0x000fe200078e00ff */
[----:B------:R-:W-:-:S02]  /*0540*/  ISETP.NE.U32.AND P1, PT, RZ, c[0x0][0x220], PT ;  /* 0x00008800ff007a0c */ /* 0x000fc40003f25070 */
        /* <DEDUP_REMOVED lines=20> */
.L_x_451:
[----:B------:R-:W-:Y:S05]  /*0690*/  BSYNC B0 ;  /* 0x0000000000007941 */ /* 0x000fea0003800000 */
.L_x_450:
[----:B------:R-:W-:Y:S01]  /*06a0*/  BSSY B0, `(.L_x_452) ;  /* 0x0000018000007945 */ /* 0x000fe20003800000 */
[----:B------:R-:W-:Y:S05]  /*06b0*/  @!P4 BRA `(.L_x_453) ;  /* 0x000001600000c947 */ /* 0x000fea0003800000 */
[----:B------:R-:W-:Y:S01]  /*06c0*/  ISETP.NE.U32.AND P0, PT, RZ, c[0x0][0x218], PT ;  /* 0x00008600ff007a0c */ /* 0x000fe20003f05070 */
[----:B------:R-:W-:Y:S01]  /*06d0*/  IMAD.SHL.U32 R56, R60, 0x10, RZ ;  /* 0x000000103c387824 */ /* 0x000fe200078e00ff */
[----:B------:R-:W-:-:S02]  /*06e0*/  ISETP.NE.U32.AND P1, PT, RZ, c[0x0][0x220], PT ;  /* 0x00008800ff007a0c */ /* 0x000fc40003f25070 */
[----:B------:R-:W-:Y:S02]  /*06f0*/  ISETP.NE.AND.EX P0, PT, RZ, c[0x0][0x21c], PT, P0 ;  /* 0x00008700ff007a0c */ /* 0x000fe40003f05300 */
[----:B------:R-:W-:Y:S02]  /*0700*/  ISETP.NE.AND.EX P1, PT, RZ, c[0x0][0x224], PT, P1 ;  /* 0x00008900ff007a0c */ /* 0x000fe40003f25310 */
[----:B------:R-:W-:-:S09]  /*0710*/  SHF.R.U32.HI R10, RZ, 0x1c, R60 ;  /* 0x0000001cff0a7819 */ /* 0x000fd2000001163c */
[----:B------:R-:W-:-:S04]  /*0720*/  @P0 LEA R8, P3, R60, c[0x0][0x218], 0x4 ;  /* 0x000086003c080a11 */ /* 0x000fc800078620ff */
[----:B------:R-:W-:Y:S02]  /*0730*/  @P0 LEA.HI.X R9, R60, c[0x0][0x21c], RZ, 0x4, P3 ;  /* 0x000087003c090a11 */ /* 0x000fe400018f24ff */
[----:B------:R-:W-:Y:S01]  /*0740*/  @P1 IADD3 R66, P3, R56, c[0x0][0x220], RZ ;  /* 0x0000880038421a10 */ /* 0x000fe20007f7e0ff */
[----:B------:R-:W-:Y:S02]  /*0750*/  IMAD.MOV.U32 R61, RZ, RZ, 0x10 ;  /* 0x00000010ff3d7424 */ /* 0x000fe400078e00ff */
[----:B------:R0:W5:Y:S01]  /*0760*/  @P0 LDG.E.128 R68, [R8.64] ;  /* 0x0000000408440981 */ /* 0x000162000c1e1d00 */
[----:B------:R-:W-:Y:S02]  /*0770*/  @P1 IADD3.X R67, R10, c[0x0][0x224], RZ, P3, !PT ;  /* 0x000089000a431a10 */ /* 0x000fe40001ffe4ff */
[----:B------:R-:W-:Y:S01]  /*0780*/  IADD3 R56, P3, R56, c[0x0][0x1b8], RZ ;  /* 0x00006e0038387a10 */ /* 0x000fe20007f7e0ff */
[----:B------:R-:W-:-:S03]  /*0790*/  IMAD.WIDE.U32 R60, R60, R61, c[0x0][0x1b0] ;  /* 0x00006c003c3c7625 */ /* 0x000fc600078e003d */
[----:B------:R-:W-:Y:S01]  /*07a0*/  IADD3.X R57, R10, c[0x0][0x1bc], RZ, P3, !PT ;  /* 0x00006f000a397a10 */ /* 0x000fe20001ffe4ff */
[----:B------:R-:W5:Y:S04]  /*07b0*/  @P1 LDG.E.128 R64, [R66.64] ;  /* 0x0000000442401981 */ /* 0x000f68000c1e1d00 */
[----:B------:R-:W5:Y:S04]  /*07c0*/  LDG.E.128 R60, [R60.64] ;  /* 0x000000043c3c7981 */ /* 0x000f68000c1e1d00 */
[----:B------:R-:W5:Y:S01]  /*07d0*/  LDG.E.128 R56, [R56.64] ;  /* 0x0000000438387981 */ /* 0x000f62000c1e1d00 */
[----:B------:R-:W-:Y:S01]  /*07e0*/  @!P0 CS2R R68, SRZ ;  /* 0x0000000000448805 */ /* 0x000fe2000001ff00 */
[----:B------:R-:W-:Y:S01]  /*07f0*/  @!P0 CS2R R70, SRZ ;  /* 0x0000000000468805 */ /* 0x000fe2000001ff00 */
[----:B------:R-:W-:Y:S01]  /*0800*/  @!P1 CS2R R64, SRZ ;  /* 0x0000000000409805 */ /* 0x000fe2000001ff00 */
[----:B------:R-:W-:-:S02]  /*0810*/  @!P1 CS2R R66, SRZ ;  /* 0x0000000000429805 */ /* 0x000fc4000001ff00 */
.L_x_453:
[----:B0-----:R-:W-:Y:S05]  /*0820*/  BSYNC B0 ;  /* 0x0000000000007941 */ /* 0x001fea0003800000 */
.L_x_452:
[----:B------:R-:W-:Y:S01]  /*0830*/  LOP3.LUT R102, R93, R12, R7, 0x96, !PT ;  /* 0x0000000c5d667212 */ /* 0x000fe200078e9607 */
[----:B------:R-:W-:Y:S01]  /*0840*/  IMAD.WIDE.U32 R96, R96, -0x326172a9, RZ ;  /* 0xcd9e8d5760607825 */ /* 0x000fe200078e00ff */
[----:B------:R-:W-:Y:S01]  /*0850*/  IADD3 R8, R100, -0x255992d5, RZ ;  /* 0xdaa66d2b64087810 */ /* 0x000fe20007ffe0ff */
[----:B------:R-:W-:Y:S06]  /*0860*/  @P2 EXIT ;  /* 0x000000000000294d */ /* 0x000fec0003800000 */
[----:B------:R-:W-:Y:S01]  /*0870*/  LOP3.LUT R98, R97, R14, R8, 0x96, !PT ;  /* 0x0000000e61627212 */ /* 0x000fe200078e9608 */
[----:B------:R-:W-:Y:S01]  /*0880*/  IMAD.WIDE.U32 R102, R102, -0x326172a9, RZ ;  /* 0xcd9e8d5766667825 */ /* 0x000fe200078e00ff */
[--C-:B-----5:R-:W-:Y:S01]  /*0890*/  PRMT R47, RZ, 0x5410, R87.reuse ;  /* 0x00005410ff2f7816 */ /* 0x120fe20000000057 */
[----:B------:R-:W-:Y:S01]  /*08a0*/  ULDC.U8 UR6, c[0x0][0x1f0] ;  /* 0x00007c0000067ab9 */ /* 0x000fe20000000000 */
[----:B------:R-:W-:Y:S01]  /*08b0*/  PRMT R48, RZ, 0x7610, R87 ;  /* 0x00007610ff307816 */ /* 0x000fe20000000057 */
[----:B------:R-:W-:Y:S01]  /*08c0*/  IMAD.WIDE.U32 R98, R98, -0x2daee0ad, RZ ;  /* 0xd2511f5362627825 */ /* 0x000fe200078e00ff */
[----:B------:R-:W-:-:S02]  /*08d0*/  IADD3 R87, R101, -0x126145ec, RZ ;  /* 0xed9eba1465577810 */ /* 0x000fc40007ffe0ff */
[--C-:B------:R-:W-:Y:S01]  /*08e0*/  PRMT R45, RZ, 0x5410, R86.reuse ;  /* 0x00005410ff2d7816 */ /* 0x100fe20000000056 */
[----:B------:R-:W-:Y:S01]  /*08f0*/  IMAD.MOV.U32 R144, RZ, RZ, 0x1 ;  /* 0x00000001ff907424 */ /* 0x000fe200078e00ff */
[----:B------:R-:W-:Y:S01]  /*0900*/  PRMT R46, RZ, 0x7610, R86 ;  /* 0x00007610ff2e7816 */ /* 0x000fe20000000056 */
[----:B------:R-:W-:Y:S01]  /*0910*/  IMAD.MOV.U32 R145, RZ, RZ, RZ ;  /* 0x000000ffff917224 */ /* 0x000fe200078e00ff */
[----:B------:R-:W-:Y:S02]  /*0920*/  IADD3 R86, R100, 0x78dde6e4, RZ ;  /* 0x78dde6e464567810 */ /* 0x000fe40007ffe0ff */
[----:B------:R-:W-:Y:S02]  /*0930*/  LOP3.LUT R114, R99, R92, R87, 0x96, !PT ;  /* 0x0000005c63727212 */ /* 0x000fe400078e9657 */
[--C-:B------:R-:W-:Y:S02]  /*0940*/  PRMT R90, RZ, 0x5410, R74.reuse ;  /* 0x00005410ff5a7816 */ /* 0x100fe4000000004a */
[----:B------:R-:W-:Y:S01]  /*0950*/  PRMT R91, RZ, 0x7610, R74 ;  /* 0x00007610ff5b7816 */ /* 0x000fe2000000004a */
[----:B------:R-:W-:Y:S01]  /*0960*/  IMAD.WIDE.U32 R114, R114, -0x326172a9, RZ ;  /* 0xcd9e8d5772727825 */ /* 0x000fe200078e00ff */
[----:B------:R-:W-:-:S02]  /*0970*/  LOP3.LUT R110, R103, R96, R86, 0x96, !PT ;  /* 0x00000060676e7212 */ /* 0x000fc400078e9656 */
[--C-:B------:R-:W-:Y:S02]  /*0980*/  PRMT R74, RZ, 0x5410, R75.reuse ;  /* 0x00005410ff4a7816 */ /* 0x100fe4000000004b */
[----:B------:R-:W-:Y:S01]  /*0990*/  PRMT R94, RZ, 0x7610, R75 ;  /* 0x00007610ff5e7816 */ /* 0x000fe2000000004b */
[----:B------:R-:W-:Y:S01]  /*09a0*/  IMAD.WIDE.U32 R110, R110, -0x2daee0ad, RZ ;  /* 0xd2511f536e6e7825 */ /* 0x000fe200078e00ff */
[----:B------:R-:W-:Y:S02]  /*09b0*/  IADD3 R75, R100, 0x1715609d, RZ ;  /* 0x1715609d644b7810 */ /* 0x000fe40007ffe0ff */
[----:B------:R-:W-:Y:S02]  /*09c0*/  IADD3 R93, R101, -0x56f99767, RZ ;  /* 0xa9066899655d7810 */ /* 0x000fe40007ffe0ff */
[----:B------:R-:W-:Y:S02]  /*09d0*/  LOP3.LUT R118, R115, R102, R75, 0x96, !PT ;  /* 0x0000006673767212 */ /* 0x000fe400078e964b */
[----:B------:R-:W-:-:S02]  /*09e0*/  LOP3.LUT R120, R111, R98, R93, 0x96, !PT ;  /* 0x000000626f787212 */ /* 0x000fc400078e965d */
[----:B------:R-:W-:Y:S01]  /*09f0*/  IADD3 R98, R101, 0x646e171e, RZ ;  /* 0x646e171e65627810 */ /* 0x000fe20007ffe0ff */
[----:B------:R-:W-:Y:S01]  /*0a00*/  IMAD.WIDE.U32 R118, R118, -0x2daee0ad, RZ ;  /* 0xd2511f5376767825 */ /* 0x000fe200078e00ff */
[--C-:B------:R-:W-:Y:S02]  /*0a10*/  PRMT R105, RZ, 0x5410, R62.reuse ;  /* 0x00005410ff697816 */ /* 0x100fe4000000003e */
[----:B------:R-:W-:Y:S01]  /*0a20*/  PRMT R108, RZ, 0x7610, R62 ;  /* 0x00007610ff6c7816 */ /* 0x000fe2000000003e */
[----:B------:R-:W-:Y:S01]  /*0a30*/  IMAD.WIDE.U32 R120, R120, -0x326172a9, RZ ;  /* 0xcd9e8d5778787825 */ /* 0x000fe200078e00ff */
[----:B------:R-:W-:Y:S02]  /*0a40*/  IADD3 R96, R100, -0x4ab325aa, RZ ;  /* 0xb54cda5664607810 */ /* 0x000fe40007ffe0ff */
[----:B------:R-:W-:Y:S02]  /*0a50*/  LOP3.LUT R62, R119, R110, R98, 0x96, !PT ;  /* 0x0000006e773e7212 */ /* 0x000fe400078e9662 */
[----:B------:R-:W-:-:S02]  /*0a60*/  PRMT R110, RZ, 0x5410, R68 ;  /* 0x00005410ff6e7816 */ /* 0x000fc40000000044 */
[----:B------:R-:W-:Y:S02]  /*0a70*/  PRMT R115, RZ, 0x7610, R68 ;  /* 0x00007610ff737816 */ /* 0x000fe40000000044 */
[--C-:B------:R-:W-:Y:S02]  /*0a80*/  PRMT R99, RZ, 0x5410, R79.reuse ;  /* 0x00005410ff637816 */ /* 0x100fe4000000004f */
[----:B------:R-:W-:Y:S02]  /*0a90*/  PRMT R103, RZ, 0x7610, R79 ;  /* 0x00007610ff677816 */ /* 0x000fe4000000004f */
[----:B------:R-:W-:Y:S02]  /*0aa0*/  SHF.R.S32.HI R68, RZ, 0x3, R116 ;  /* 0x00000003ff447819 */ /* 0x000fe40000011474 */
[--C-:B------:R-:W-:Y:S02]  /*0ab0*/  PRMT R79, RZ, 0x5410, R60.reuse ;  /* 0x00005410ff4f7816 */ /* 0x100fe4000000003c */
[----:B------:R-:W-:-:S02]  /*0ac0*/  PRMT R104, RZ, 0x7610, R60 ;  /* 0x00007610ff687816 */ /* 0x000fc4000000003c */
[----:B------:R-:W-:Y:S02]  /*0ad0*/  LOP3.LUT R60, R121, R114, R96, 0x96, !PT ;  /* 0x00000072793c7212 */ /* 0x000fe400078e9660 */
        /* <DEDUP_REMOVED lines=10> */
[----:B------:R-:W-:Y:S02]  /*0b80*/  LOP3.LUT R71, R68, 0x1fffffe0, RZ, 0xc0, !PT ;  /* 0x1fffffe044477812 */ /* 0x000fe400078ec0ff */
[----:B------:R-:W-:-:S02]  /*0b90*/  IMNMX R70, RZ, R70, !PT ;  /* 0x00000046ff467217 */ /* 0x000fc40007800200 */
[--C-:B------:R-:W-:Y:S02]  /*0ba0*/  PRMT R102, RZ, 0x5410, R61.reuse ;  /* 0x00005410ff667816 */ /* 0x100fe4000000003d */
[----:B------:R-:W-:Y:S02]  /*0bb0*/  IMNMX R70, R70, 0x20, PT ;  /* 0x0000002046467817 */ /* 0x000fe40003800200 */
[----:B------:R-:W-:Y:S01]  /*0bc0*/  PRMT R106, RZ, 0x7610, R61 ;  /* 0x00007610ff6a7816 */ /* 0x000fe2000000003d */
[----:B------:R-:W-:Y:S01]  /*0bd0*/  IMAD.WIDE.U32 R60, R60, -0x2daee0ad, RZ ;  /* 0xd2511f533c3c7825 */ /* 0x000fe200078e00ff */
[----:B------:R-:W-:Y:S02]  /*0be0*/  IADD3 R111, R101, 0x1fd5c5a3, RZ ;  /* 0x1fd5c5a3656f7810 */ /* 0x000fe40007ffe0ff */
[----:B------:R-:W-:Y:S01]  /*0bf0*/  PRMT R107, RZ, 0x5410, R63 ;  /* 0x00005410ff6b7816 */ /* 0x000fe2000000003f */
[----:B------:R-:W-:Y:S01]  /*0c00*/  IMAD.IADD R70, R70, 0x1, R71 ;  /* 0x0000000146467824 */ /* 0x000fe200078e0247 */
[----:B------:R-:W-:Y:S01]  /*0c10*/  LOP3.LUT R133, R61, R118, R111, 0x96, !PT ;  /* 0x000000763d857212 */ /* 0x000fe200078e966f */
[----:B------:R-:W-:Y:S01]  /*0c20*/  IMAD.SHL.U32 R61, R0, 0x20, RZ ;  /* 0x00000020003d7824 */ /* 0x000fe200078e00ff */
[----:B------:R-:W-:Y:S01]  /*0c30*/  PRMT R112, RZ, 0x7610, R63 ;  /* 0x00007610ff707816 */ /* 0x000fe2000000003f */
[----:B------:R-:W-:Y:S01]  /*0c40*/  IMAD.SHL.U32 R70, R70, 0x8, RZ ;  /* 0x0000000846467824 */ /* 0x000fe200078e00ff */
[----:B------:R-:W-:Y:S01]  /*0c50*/  IADD3 R109, R100, 0x5384540f, RZ ;  /* 0x5384540f646d7810 */ /* 0x000fe20007ffe0ff */
[----:B------:R-:W-:Y:S01]  /*0c60*/  IMAD.WIDE.U32 R62, R62, -0x326172a9, RZ ;  /* 0xcd9e8d573e3e7825 */ /* 0x000fe200078e00ff */
[----:B------:R-:W-:-:S02]  /*0c70*/  LOP3.LUT R118, R61, 0x3e0, RZ, 0xc0, !PT ;  /* 0x000003e03d767812 */ /* 0x000fc400078ec0ff */
[----:B------:R-:W-:Y:S01]  /*0c80*/  IADD3 R123, R100, -0xe443238, RZ ;  /* 0xf1bbcdc8647b7810 */ /* 0x000fe20007ffe0ff */
[----:B------:R-:W0:Y:S01]  /*0c90*/  I2F.U32 R70, R70 ;  /* 0x0000004600467306 */ /* 0x000e220000201000 */
[----:B------:R-:W-:Y:S01]  /*0ca0*/  LOP3.LUT R138, R63, R120, R109, 0x96, !PT ;  /* 0x000000783f8a7212 */ /* 0x000fe200078e966d */
[----:B------:R-:W-:Y:S01]  /*0cb0*/  IMAD.IADD R69, R69, 0x1, -R118 ;  /* 0x0000000145457824 */ /* 0x000fe200078e0a76 */
[----:B------:R-:W-:Y:S01]  /*0cc0*/  IADD3 R122, R101, -0x24c28bd8, RZ ;  /* 0xdb3d7428657a7810 */ /* 0x000fe20007ffe0ff */
[----:B------:R-:W-:Y:S01]  /*0cd0*/  IMAD.HI.U32 R63, R133, -0x326172a9, RZ ;  /* 0xcd9e8d57853f7827 */ /* 0x000fe200078e00ff */
[--C-:B------:R-:W-:Y:S02]  /*0ce0*/  PRMT R9, RZ, 0x5410, R16.reuse ;  /* 0x00005410ff097816 */ /* 0x100fe40000000010 */
[----:B------:R-:W-:Y:S01]  /*0cf0*/  IMNMX R69, RZ, R69, !PT ;  /* 0x00000045ff457217 */ /* 0x000fe20007800200 */
[----:B------:R-:W-:Y:S01]  /*0d00*/  IMAD.HI.U32 R61, R138, -0x2daee0ad, RZ ;  /* 0xd2511f538a3d7827 */ /* 0x000fe200078e00ff */
[----:B------:R-:W-:-:S02]  /*0d10*/  PRMT R10, RZ, 0x7610, R16 ;  /* 0x00007610ff0a7816 */ /* 0x000fc40000000010 */
[--C-:B------:R-:W-:Y:S01]  /*0d20*/  PRMT R11, RZ, 0x5410, R17.reuse ;  /* 0x00005410ff0b7816 */ /* 0x100fe20000000011 */
[----:B------:R-:W-:Y:S01]  /*0d30*/  IMAD R133, R133, -0x326172a9, RZ ;  /* 0xcd9e8d5785857824 */ /* 0x000fe200078e02ff */
[----:B------:R-:W-:Y:S01]  /*0d40*/  PRMT R12, RZ, 0x7610, R17 ;  /* 0x00007610ff0c7816 */ /* 0x000fe20000000011 */
[----:B------:R-:W-:Y:S01]  /*0d50*/  IMAD R138, R138, -0x2daee0ad, RZ ;  /* 0xd2511f538a8a7824 */ /* 0x000fe200078e02ff */
[--C-:B------:R-:W-:Y:S01]  /*0d60*/  PRMT R13, RZ, 0x5410, R18.reuse ;  /* 0x00005410ff0d7816 */ /* 0x100fe20000000012 */
[----:B0-----:R0:W1:Y:S01]  /*0d70*/  MUFU.RCP R132, R70 ;  /* 0x0000004600847308 */ /* 0x0010620000001000 */
[----:B------:R-:W-:Y:S02]  /*0d80*/  PRMT R14, RZ, 0x7610, R18 ;  /* 0x00007610ff0e7816 */ /* 0x000fe40000000012 */
[--C-:B------:R-:W-:Y:S02]  /*0d90*/  PRMT R15, RZ, 0x5410, R19.reuse ;  /* 0x00005410ff0f7816 */ /* 0x100fe40000000013 */
[----:B------:R-:W-:-:S02]  /*0da0*/  PRMT R16, RZ, 0x7610, R19 ;  /* 0x00007610ff107816 */ /* 0x000fc40000000013 */
[--C-:B------:R-:W-:Y:S02]  /*0db0*/  PRMT R18, RZ, 0x5410, R24.reuse ;  /* 0x00005410ff127816 */ /* 0x100fe40000000018 */
[----:B------:R-:W-:Y:S02]  /*0dc0*/  PRMT R17, RZ, 0x7610, R24 ;  /* 0x00007610ff117816 */ /* 0x000fe40000000018 */
[----:B------:R-:W-:Y:S02]  /*0dd0*/  LOP3.LUT R63, R63, R62, R123, 0x96, !PT ;  /* 0x0000003e3f3f7212 */ /* 0x000fe400078e967b */
[----:B------:R-:W-:Y:S02]  /*0de0*/  LOP3.LUT R61, R61, R60, R122, 0x96, !PT ;  /* 0x0000003c3d3d7212 */ /* 0x000fe400078e967a */
[--C-:B------:R-:W-:Y:S01]  /*0df0*/  PRMT R118, RZ, 0x5410, R56.reuse ;  /* 0x00005410ff767816 */ /* 0x100fe20000000038 */
[----:B------:R-:W-:Y:S01]  /*0e00*/  IMAD R142, R63, -0x2daee0ad, RZ ;  /* 0xd2511f533f8e7824 */ /* 0x000fe200078e02ff */
[----:B------:R-:W-:Y:S01]  /*0e10*/  PRMT R126, RZ, 0x7610, R56 ;  /* 0x00007610ff7e7816 */ /* 0x000fe20000000038 */
[----:B------:R-:W-:Y:S01]  /*0e20*/  IMAD R140, R61, -0x326172a9, RZ ;  /* 0xcd9e8d573d8c7824 */ /* 0x000fe200078e02ff */
[----:B------:R-:W-:-:S02]  /*0e30*/  PRMT R20, RZ, 0x5410, R25 ;  /* 0x00005410ff147816 */ /* 0x000fc40000000019 */
[----:B------:R-:W-:Y:S02]  /*0e40*/  PRMT R19, RZ, 0x7610, R25 ;  /* 0x00007610ff137816 */ /* 0x000fe40000000019 */
[--C-:B------:R-:W-:Y:S02]  /*0e50*/  PRMT R22, RZ, 0x5410, R26.reuse ;  /* 0x00005410ff167816 */ /* 0x100fe4000000001a */
[----:B------:R-:W-:Y:S02]  /*0e60*/  PRMT R21, RZ, 0x7610, R26 ;  /* 0x00007610ff157816 */ /* 0x000fe4000000001a */
[--C-:B------:R-:W-:Y:S02]  /*0e70*/  PRMT R24, RZ, 0x5410, R27.reuse ;  /* 0x00005410ff187816 */ /* 0x100fe4000000001b */
[----:B------:R-:W-:Y:S02]  /*0e80*/  PRMT R23, RZ, 0x7610, R27 ;  /* 0x00007610ff177816 */ /* 0x000fe4000000001b */
[----:B------:R-:W-:-:S02]  /*0e90*/  IMNMX R56, R69, 0x20, PT ;  /* 0x0000002045387817 */ /* 0x000fc40003800200 */
[--C-:B------:R-:W-:Y:S02]  /*0ea0*/  PRMT R25, RZ, 0x5410, R32.reuse ;  /* 0x00005410ff197816 */ /* 0x100fe40000000020 */
[----:B------:R-:W-:Y:S01]  /*0eb0*/  PRMT R26, RZ, 0x7610, R32 ;  /* 0x00007610ff1a7816 */ /* 0x000fe20000000020 */
[----:B------:R-:W-:Y:S01]  /*0ec0*/  IMAD.IADD R56, R71, 0x1, R56 ;  /* 0x0000000147387824 */ /* 0x000fe200078e0238 */
[--C-:B------:R-:W-:Y:S02]  /*0ed0*/  PRMT R27, RZ, 0x5410, R33.reuse ;  /* 0x00005410ff1b7816 */ /* 0x100fe40000000021 */
[----:B------:R-:W-:Y:S01]  /*0ee0*/  PRMT R28, RZ, 0x7610, R33 ;  /* 0x00007610ff1c7816 */ /* 0x000fe20000000021 */
[----:B------:R-:W-:Y:S01]  /*0ef0*/  IMAD.SHL.U32 R143, R56, 0x8, RZ ;  /* 0x00000008388f7824 */ /* 0x000fe200078e00ff */
        /* <DEDUP_REMOVED lines=13> */
[----:B------:R-:W-:Y:S01]  /*0fd0*/  PRMT R128, RZ, 0x7610, R57 ;  /* 0x00007610ff807816 */ /* 0x000fe20000000039 */
[----:B------:R-:W-:Y:S01]  /*0fe0*/  IMAD.HI.U32 R57, R63, -0x2daee0ad, RZ ;  /* 0xd2511f533f397827 */ /* 0x000fe200078e00ff */
[----:B------:R-:W-:-:S02]  /*0ff0*/  PRMT R127, RZ, 0x5410, R58 ;  /* 0x00005410ff7f7816 */ /* 0x000fc4000000003a */
[----:B------:R-:W-:Y:S01]  /*1000*/  PRMT R130, RZ, 0x7610, R58 ;  /* 0x00007610ff827816 */ /* 0x000fe2000000003a */
[----:B------:R-:W-:Y:S01]  /*1010*/  IMAD.HI.U32 R58, R61, -0x326172a9, RZ ;  /* 0xcd9e8d573d3a7827 */ /* 0x000fe200078e00ff */
[--C-:B------:R-:W-:Y:S02]  /*1020*/  PRMT R41, RZ, 0x5410, R84.reuse ;  /* 0x00005410ff297816 */ /* 0x100fe40000000054 */
[----:B------:R-:W-:Y:S02]  /*1030*/  PRMT R42, RZ, 0x7610, R84 ;  /* 0x00007610ff2a7816 */ /* 0x000fe40000000054 */
[--C-:B------:R-:W-:Y:S02]  /*1040*/  PRMT R43, RZ, 0x5410, R85.reuse ;  /* 0x00005410ff2b7816 */ /* 0x100fe40000000055 */
[----:B------:R-:W-:Y:S02]  /*1050*/  PRMT R44, RZ, 0x7610, R85 ;  /* 0x00007610ff2c7816 */ /* 0x000fe40000000055 */
[----:B------:R-:W-:-:S02]  /*1060*/  PRMT R84, RZ, 0x5410, R82 ;  /* 0x00005410ff547816 */ /* 0x000fc40000000052 */
[----:B------:R-:W-:Y:S02]  /*1070*/  PRMT R85, RZ, 0x7610, R82 ;  /* 0x00007610ff557816 */ /* 0x000fe40000000052 */
[----:B------:R-:W-:Y:S02]  /*1080*/  IADD3 R121, R100, -0x700cb87f, RZ ;  /* 0x8ff3478164797810 */ /* 0x000fe40007ffe0ff */
[----:B------:R-:W-:Y:S02]  /*1090*/  IADD3 R120, R101, -0x695add53, RZ ;  /* 0x96a522ad65787810 */ /* 0x000fe40007ffe0ff */
        /* <DEDUP_REMOVED lines=16> */
[--C-:B------:R-:W-:Y:S02]  /*11a0*/  PRMT R129, RZ, 0x5410, R59.reuse ;  /* 0x00005410ff817816 */ /* 0x100fe4000000003b */
[----:B------:R-:W-:Y:S02]  /*11b0*/  PRMT R139, RZ, 0x7610, R59 ;  /* 0x00007610ff8b7816 */ /* 0x000fe4000000003b */
[----:B------:R-:W-:Y:S02]  /*11c0*/  LOP3.LUT R138, R57, R138, R120, 0x96, !PT ;  /* 0x0000008a398a7212 */ /* 0x000fe400078e9678 */
[----:B------:R-:W-:Y:S02]  /*11d0*/  LOP3.LUT R133, R58, R133, R121, 0x96, !PT ;  /* 0x000000853a857212 */ /* 0x000fe400078e9679 */
[----:B------:R-:W-:-:S02]  /*11e0*/  PRMT R131, RZ, 0x5410, R64 ;  /* 0x00005410ff837816 */ /* 0x000fc40000000040 */
[----:B------:R-:W-:Y:S02]  /*11f0*/  PRMT R147, RZ, 0x7610, R64 ;  /* 0x00007610ff937816 */ /* 0x000fe40000000040 */
[----:B------:R-:W-:Y:S02]  /*1200*/  LOP3.LUT R146, R146, 0x3, RZ, 0xc0, !PT ;  /* 0x0000000392927812 */ /* 0x000fe400078ec0ff */
[--C-:B------:R-:W-:Y:S02]  /*1210*/  PRMT R141, RZ, 0x5410, R65.reuse ;  /* 0x00005410ff8d7816 */ /* 0x100fe40000000041 */
[----:B------:R-:W-:Y:S02]  /*1220*/  PRMT R149, RZ, 0x7610, R65 ;  /* 0x00007610ff957816 */ /* 0x000fe40000000041 */
[--C-:B------:R-:W-:Y:S02]  /*1230*/  PRMT R148, RZ, 0x5410, R66.reuse ;  /* 0x00005410ff947816 */ /* 0x100fe40000000042 */
[----:B------:R-:W-:-:S02]  /*1240*/  PRMT R151, RZ, 0x7610, R66 ;  /* 0x00007610ff977816 */ /* 0x000fc40000000042 */
[--C-:B------:R-:W-:Y:S02]  /*1250*/  PRMT R150, RZ, 0x5410, R67.reuse ;  /* 0x00005410ff967816 */ /* 0x100fe40000000043 */
[----:B01----:R-:W-:Y:S02]  /*1260*/  PRMT R160, RZ, 0x7610, R67 ;  /* 0x00007610ffa07816 */ /* 0x003fe40000000043 */
.L_x_855:
[----:B------:R-:W-:Y:S01]  /*1270*/  IMAD R64, R51, c[0x0][0x168], RZ ;  /* 0x00005a0033407a24 */ /* 0x000fe200078e02ff */
[----:B------:R-:W-:Y:S01]  /*1280*/  LOP3.LUT P0, RZ, R49, 0x20, RZ, 0xc0, !PT ;  /* 0x0000002031ff7812 */ /* 0x000fe2000780c0ff */
[----:B------:R-:W-:Y:S01]  /*1290*/  BSSY B0, `(.L_x_454) ;  /* 0x00005d0000007945 */ /* 0x000fe20003800000 */
[----:B------:R-:W-:Y:S02]  /*12a0*/  LOP3.LUT R162, R0, 0xff, RZ, 0xc0, !PT ;  /* 0x000000ff00a27812 */ /* 0x000fe400078ec0ff */
        /* <DEDUP_REMOVED lines=10> */
[----:B------:R-:W-:Y:S02]  /*1350*/  ISETP.NE.AND.EX P0, PT, RZ, c[0x0][0x184], PT, P1 ;  /* 0x00006100ff007a0c */ /* 0x000fe40003f05310 */
[----:B------:R-:W-:-:S03]  /*1360*/  LOP3.LUT R49, R49, 0xffffffef, RZ, 0xc0, !PT ;  /* 0xffffffef31317812 */ /* 0x000fc600078ec0ff */
[----:B------:R-:W5:Y:S06]  /*1370*/  LDG.E.128 R64, [R64.64] ;  /* 0x0000000440407981 */ /* 0x000f6c000c1e1d00 */
[C---:B------:R-:W-:Y:S02]  /*1380*/  @P3 LEA R70, P1, R162.reuse, c[0x0][0x178], 0x4 ;  /* 0x00005e00a2463a11 */ /* 0x040fe400078220ff */
[C---:B------:R-:W-:Y:S02]  /*1390*/  @P0 LEA R68, P2, R162.reuse, c[0x0][0x180], 0x4 ;  /* 0x00006000a2440a11 */ /* 0x040fe400078420ff */
[----:B------:R-:W-:-:S02]  /*13a0*/  @P3 LEA.HI.X R71, R162, c[0x0][0x17c], RZ, 0x4, P1 ;  /* 0x00005f00a2473a11 */ /* 0x000fc400008f24ff */
[----:B------:R-:W-:Y:S01]  /*13b0*/  @P0 LEA.HI.X R69, R162, c[0x0][0x184], RZ, 0x4, P2 ;  /* 0x00006100a2450a11 */ /* 0x000fe200010f24ff */
[----:B------:R-:W-:Y:S01]  /*13c0*/  BSSY B1, `(.L_x_456) ;  /* 0x0000010000017945 */ /* 0x000fe20003800000 */
[----:B------:R-:W-:Y:S01]  /*13d0*/  @P3 LOP3.LUT R49, R49, 0x10, RZ, 0xfc, !PT ;  /* 0x0000001031313812 */ /* 0x000fe200078efcff */
[----:B------:R0:W5:Y:S04]  /*13e0*/  @P3 LDG.E.128 R56, [R70.64] ;  /* 0x0000000446383981 */ /* 0x000168000c1e1d00 */
[----:B------:R0:W5:Y:S01]  /*13f0*/  @P0 LDG.E.128 R60, [R68.64] ;  /* 0x00000004443c0981 */ /* 0x000162000c1e1d00 */
[C---:B------:R-:W-:Y:S02]  /*1400*/  ISETP.NE.AND P1, PT, R146.reuse, 0x1, PT ;  /* 0x000000019200780c */ /* 0x040fe40003f25270 */
[----:B------:R-:W-:-:S11]  /*1410*/  IADD3 R134, R146, 0x1, RZ ;  /* 0x0000000192867810 */ /* 0x000fd60007ffe0ff */
[----:B------:R-:W-:Y:S05]  /*1420*/  @!P1 BRA `(.L_x_457) ;  /* 0x0000008000009947 */ /* 0x000fea0003800000 */
[----:B0-----:R-:W-:Y:S01]  /*1430*/  ISETP.NE.AND P1, PT, R146, 0x2, PT ;  /* 0x000000029200780c */ /* 0x001fe20003f25270 */
[----:B------:R-:W-:-:S12]  /*1440*/  IMAD.MOV.U32 R164, RZ, RZ, R138 ;  /* 0x000000ffffa47224 */ /* 0x000fd800078e008a */
[----:B------:R-:W-:Y:S05]  /*1450*/  @!P1 BRA `(.L_x_458) ;  /* 0x0000006000009947 */ /* 0x000fea0003800000 */
[----:B------:R-:W-:Y:S01]  /*1460*/  ISETP.NE.AND P1, PT, R146, 0x3, PT ;  /* 0x000000039200780c */ /* 0x000fe20003f25270 */
[----:B------:R-:W-:-:S12]  /*1470*/  IMAD.MOV.U32 R164, RZ, RZ, R133 ;  /* 0x000000ffffa47224 */ /* 0x000fd800078e0085 */
[----:B------:R-:W-:Y:S05]  /*1480*/  @P1 BRA `(.L_x_458) ;  /* 0x0000003000001947 */ /* 0x000fea0003800000 */
[----:B------:R-:W-:Y:S01]  /*1490*/  IMAD.MOV.U32 R164, RZ, RZ, R142 ;  /* 0x000000ffffa47224 */ /* 0x000fe200078e008e */
[----:B------:R-:W-:Y:S05]  /*14a0*/  BRA `(.L_x_458) ;  /* 0x0000001000007947 */ /* 0x000fea0003800000 */
.L_x_457:
[----:B0-----:R-:W-:Y:S02]  /*14b0*/  IMAD.MOV.U32 R164, RZ, RZ, R140 ;  /* 0x000000ffffa47224 */ /* 0x001fe400078e008c */
.L_x_458:
[----:B------:R-:W-:Y:S05]  /*14c0*/  BSYNC B1 ;  /* 0x0000000000017941 */ /* 0x000fea0003800000 */
.L_x_456:
[----:B------:R-:W-:Y:S01]  /*14d0*/  ISETP.NE.AND P1, PT, R134, 0x4, PT ;  /* 0x000000048600780c */ /* 0x000fe20003f25270 */
[----:B------:R-:W-:-:S12]  /*14e0*/  BSSY B1, `(.L_x_459) ;  /* 0x000003c000017945 */ /* 0x000fd80003800000 */
[----:B------:R-:W-:Y:S05]  /*14f0*/  @P1 BRA `(.L_x_460) ;  /* 0x000003a000001947 */ /* 0x000fea0003800000 */
[----:B------:R-:W-:Y:S01]  /*1500*/  IADD3 R53, R53, 0x1, RZ ;  /* 0x0000000135357810 */ /* 0x000fe20007ffe0ff */
[----:B------:R-:W-:Y:S03]  /*1510*/  BSSY B2, `(.L_x_461) ;  /* 0x000000c000027945 */ /* 0x000fe60003800000 */
[C---:B------:R-:W-:Y:S01]  /*1520*/  ISETP.NE.AND P1, PT, R53.reuse, RZ, PT ;  /* 0x000000ff3500720c */ /* 0x040fe20003f25270 */
[----:B------:R-:W-:-:S12]  /*1530*/  IMAD.HI.U32 R68, R53, -0x2daee0ad, RZ ;  /* 0xd2511f5335447827 */ /* 0x000fd800078e00ff */
[----:B------:R-:W-:Y:S05]  /*1540*/  @P1 BRA `(.L_x_462) ;  /* 0x0000008000001947 */ /* 0x000fea0003800000 */
[----:B------:R-:W-:-:S04]  /*1550*/  IADD3 R52, R52, 0x1, RZ ;  /* 0x0000000134347810 */ /* 0x000fc80007ffe0ff */
[----:B------:R-:W-:-:S13]  /*1560*/  ISETP.NE.AND P1, PT, R52, RZ, PT ;  /* 0x000000ff3400720c */ /* 0x000fda0003f25270 */
[----:B------:R-:W-:Y:S01]  /*1570*/  @!P1 IADD3 R54, R54, 0x1, RZ ;  /* 0x0000000136369810 */ /* 0x000fe20007ffe0ff */
[----:B------:R-:W-:Y:S01]  /*1580*/  @!P1 IMAD.MOV.U32 R52, RZ, RZ, RZ ;  /* 0x000000ffff349224 */ /* 0x000fe200078e00ff */
[----:B------:R-:W-:Y:S02]  /*1590*/  @!P1 IADD3 R69, R145, 0x1, RZ ;  /* 0x0000000191459810 */ /* 0x000fe40007ffe0ff */
[----:B------:R-:W-:-:S13]  /*15a0*/  ISETP.NE.AND P2, PT, R54, RZ, !P1 ;  /* 0x000000ff3600720c */ /* 0x000fda0004f45270 */
[----:B------:R-:W-:-:S04]  /*15b0*/  @P2 IMAD.MOV R69, RZ, RZ, R145 ;  /* 0x000000ffff452224 */ /* 0x000fc800078e0291 */
[----:B------:R-:W-:Y:S02]  /*15c0*/  @!P1 IMAD.MOV.U32 R145, RZ, RZ, R69 ;  /* 0x000000ffff919224 */ /* 0x000fe400078e0045 */
.L_x_462:
[----:B------:R-:W-:Y:S05]  /*15d0*/  BSYNC B2 ;  /* 0x0000000000027941 */ /* 0x000fea0003800000 */
.L_x_461:
[----:B------:R-:W-:Y:S01]  /*15e0*/  IMAD.HI.U32 R69, R54, -0x326172a9, RZ ;  /* 0xcd9e8d5736457827 */ /* 0x000fe200078e00ff */
[----:B------:R-:W-:-:S03]  /*15f0*/  LOP3.LUT R68, R68, R145, R101, 0x96, !PT ;  /* 0x0000009144447212 */ /* 0x000fc600078e9665 */
[----:B------:R-:W-:Y:S01]  /*1600*/  IMAD R70, R54, -0x326172a9, RZ ;  /* 0xcd9e8d5736467824 */ /* 0x000fe200078e02ff */
[----:B------:R-:W-:Y:S01]  /*1610*/  LOP3.LUT R134, R69, R52, R100, 0x96, !PT ;  /* 0x0000003445867212 */ /* 0x000fe200078e9664 */
[----:B------:R-:W-:-:S04]  /*1620*/  IMAD.WIDE.U32 R68, R68, -0x326172a9, RZ ;  /* 0xcd9e8d5744447825 */ /* 0x000fc800078e00ff */
[----:B------:R-:W-:Y:S01]  /*1630*/  IMAD R71, R53, -0x2daee0ad, RZ ;  /* 0xd2511f5335477824 */ /* 0x000fe200078e02ff */
[----:B------:R-:W-:Y:S01]  /*1640*/  LOP3.LUT R70, R69, R70, R3, 0x96, !PT ;  /* 0x0000004645467212 */ /* 0x000fe200078e9603 */
[----:B------:R-:W-:-:S04]  /*1650*/  IMAD.WIDE.U32 R134, R134, -0x2daee0ad, RZ ;  /* 0xd2511f5386867825 */ /* 0x000fc800078e00ff */
[----:B------:R-:W-:Y:S01]  /*1660*/  IMAD.WIDE.U32 R136, R70, -0x2daee0ad, RZ ;  /* 0xd2511f5346887825 */ /* 0x000fe200078e00ff */
[----:B------:R-:W-:-:S04]  /*1670*/  LOP3.LUT R71, R135, R71, R2, 0x96, !PT ;  /* 0x0000004787477212 */ /* 0x000fc800078e9602 */
[----:B------:R-:W-:Y:S01]  /*1680*/  LOP3.LUT R69, R137, R134, R5, 0x96, !PT ;  /* 0x0000008689457212 */ /* 0x000fe200078e9605 */
[----:B------:R-:W-:-:S05]  /*1690*/  IMAD.WIDE.U32 R70, R71, -0x326172a9, RZ ;  /* 0xcd9e8d5747467825 */ /* 0x000fca00078e00ff */
[----:B------:R-:W-:Y:S01]  /*16a0*/  LOP3.LUT R134, R71, R68, R6, 0x96, !PT ;  /* 0x0000004447867212 */ /* 0x000fe200078e9606 */
[----:B------:R-:W-:-:S04]  /*16b0*/  IMAD.WIDE.U32 R68, R69, -0x326172a9, RZ ;  /* 0xcd9e8d5745447825 */ /* 0x000fc800078e00ff */
[----:B------:R-:W-:Y:S01]  /*16c0*/  IMAD.WIDE.U32 R134, R134, -0x2daee0ad, RZ ;  /* 0xd2511f5386867825 */ /* 0x000fe200078e00ff */
[----:B------:R-:W-:-:S04]  /*16d0*/  LOP3.LUT R137, R69, R70, R8, 0x96, !PT ;  /* 0x0000004645897212 */ /* 0x000fc800078e9608 */
        /* <DEDUP_REMOVED lines=23> */
[----:B------:R-:W-:-:S03]  /*1850*/  LOP3.LUT R133, R135, R136, R121, 0x96, !PT ;  /* 0x0000008887857212 */ /* 0x000fc600078e9679 */
[----:B------:R-:W-:Y:S01]  /*1860*/  IMAD.MOV.U32 R140, RZ, RZ, R134 ;  /* 0x000000ffff8c7224 */ /* 0x000fe200078e0086 */
[----:B------:R-:W-:Y:S01]  /*1870*/  LOP3.LUT R138, R69, R70, R120, 0x96, !PT ;  /* 0x00000046458a7212 */ /* 0x000fe200078e9678 */
[----:B------:R-:W-:Y:S02]  /*1880*/  IMAD.MOV.U32 R142, RZ, RZ, R68 ;  /* 0x000000ffff8e7224 */ /* 0x000fe400078e0044 */
[----:B------:R-:W-:Y:S02]  /*1890*/  IMAD.MOV.U32 R134, RZ, RZ, RZ ;  /* 0x000000ffff867224 */ /* 0x000fe400078e00ff */
.L_x_460:
[----:B------:R-:W-:Y:S05]  /*18a0*/  BSYNC B1 ;  /* 0x0000000000017941 */ /* 0x000fea0003800000 */
.L_x_459:
[----:B------:R-:W0:Y:S01]  /*18b0*/  I2F.U32 R69, R164 ;  /* 0x000000a400457306 */ /* 0x000e220000201000 */
[----:B------:R-:W-:Y:S01]  /*18c0*/  IMAD.MOV.U32 R136, RZ, RZ, 0x2f800000 ;  /* 0x2f800000ff887424 */ /* 0x000fe200078e00ff */
[----:B------:R-:W-:Y:S02]  /*18d0*/  ISETP.NE.U32.AND P1, PT, RZ, c[0x0][0x178], PT ;  /* 0x00005e00ff007a0c */ /* 0x000fe40003f25070 */
[----:B-----5:R-:W-:Y:S02]  /*18e0*/  PRMT R68, RZ, 0x5410, R64 ;  /* 0x00005410ff447816 */ /* 0x020fe40000000040 */
[----:B------:R-:W-:-:S02]  /*18f0*/  ISETP.NE.AND.EX P1, PT, RZ, c[0x0][0x17c], PT, P1 ;  /* 0x00005f00ff007a0c */ /* 0x000fc40003f25310 */
[----:B------:R-:W-:Y:S01]  /*1900*/  LOP3.LUT R49, R49, 0xfffffff7, RZ, 0xc0, !PT ;  /* 0xfffffff731317812 */ /* 0x000fe200078ec0ff */
[----:B------:R-:W-:Y:S02]  /*1910*/  FMUL.FTZ R68, R68, c[0x0][0x1e8] ;  /* 0x00007a0044447a20 */ /* 0x000fe40000410000 */
[----:B0-----:R-:W-:-:S05]  /*1920*/  FFMA.FTZ R69, R69, R136, 1.1641532182693481445e-10 ;  /* 0x2f00000045457423 */ /* 0x001fca0000010088 */
[----:B------:R-:W-:-:S04]  /*1930*/  FSETP.GTU.FTZ.AND P2, PT, R69, c[0x0][0x1e4], PT ;  /* 0x0000790045007a0b */ /* 0x000fc80003f5c000 */
[----:B------:R-:W-:-:S09]  /*1940*/  FSEL R159, R68, RZ, !P2 ;  /* 0x000000ff449f7208 */ /* 0x000fd20005000000 */
[----:B------:R-:W-:Y:S01]  /*1950*/  @P2 LOP3.LUT R49, R49, 0x8, RZ, 0xfc, !PT ;  /* 0x0000000831312812 */ /* 0x000fe200078efcff */
[----:B------:R-:W-:Y:S05]  /*1960*/  @P1 BRA `(.L_x_463) ;  /* 0x0000006000001947 */ /* 0x000fea0003800000 */
[----:B------:R-:W-:Y:S01]  /*1970*/  IMAD.MOV.U32 R68, RZ, RZ, R134 ;  /* 0x000000ffff447224 */ /* 0x000fe200078e0086 */
[----:B------:R-:W-:Y:S05]  /*1980*/  @!P0 BRA `(.L_x_464) ;  /* 0x000005a000008947 */ /* 0x000fea0003800000 */
[----:B------:R-:W-:Y:S01]  /*1990*/  PRMT R70, RZ, 0x5410, R60 ;  /* 0x00005410ff467816 */ /* 0x000fe2000000003c */
[----:B------:R-:W-:-:S04]  /*19a0*/  IMAD.MOV.U32 R68, RZ, RZ, R134 ;  /* 0x000000ffff447224 */ /* 0x000fc800078e0086 */
[----:B------:R-:W-:Y:S01]  /*19b0*/  FADD.FTZ R159, R70, R159 ;  /* 0x0000009f469f7221 */ /* 0x000fe20000010000 */
[----:B------:R-:W-:Y:S05]  /*19c0*/  BRA `(.L_x_464) ;  /* 0x0000056000007947 */ /* 0x000fea0003800000 */
.L_x_463:
[C---:B------:R-:W-:Y:S01]  /*19d0*/  ISETP.NE.AND P2, PT, R134.reuse, 0x1, PT ;  /* 0x000000018600780c */ /* 0x040fe20003f45270 */
[----:B------:R-:W-:Y:S01]  /*19e0*/  BSSY B1, `(.L_x_465) ;  /* 0x000000c000017945 */ /* 0x000fe20003800000 */
[----:B------:R-:W-:-:S11]  /*19f0*/  IADD3 R68, R134, 0x1, RZ ;  /* 0x0000000186447810 */ /* 0x000fd60007ffe0ff */
[----:B------:R-:W-:Y:S05]  /*1a00*/  @!P2 BRA `(.L_x_466) ;  /* 0x000000800000a947 */ /* 0x000fea0003800000 */
[----:B------:R-:W-:Y:S01]  /*1a10*/  ISETP.NE.AND P2, PT, R134, 0x2, PT ;  /* 0x000000028600780c */ /* 0x000fe20003f45270 */
[----:B------:R-:W-:-:S12]  /*1a20*/  IMAD.MOV.U32 R137, RZ, RZ, R138 ;  /* 0x000000ffff897224 */ /* 0x000fd800078e008a */
[----:B------:R-:W-:Y:S05]  /*1a30*/  @!P2 BRA `(.L_x_467) ;  /* 0x000000600000a947 */ /* 0x000fea0003800000 */
[----:B------:R-:W-:Y:S01]  /*1a40*/  ISETP.NE.AND P2, PT, R134, 0x3, PT ;  /* 0x000000038600780c */ /* 0x000fe20003f45270 */
[----:B------:R-:W-:-:S12]  /*1a50*/  IMAD.MOV.U32 R137, RZ, RZ, R133 ;  /* 0x000000ffff897224 */ /* 0x000fd800078e0085 */
[----:B------:R-:W-:Y:S05]  /*1a60*/  @P2 BRA `(.L_x_467) ;  /* 0x0000003000002947 */ /* 0x000fea0003800000 */
[----:B------:R-:W-:Y:S01]  /*1a70*/  IMAD.MOV.U32 R137, RZ, RZ, R142 ;  /* 0x000000ffff897224 */ /* 0x000fe200078e008e */
[----:B------:R-:W-:Y:S05]  /*1a80*/  BRA `(.L_x_467) ;  /* 0x0000001000007947 */ /* 0x000fea0003800000 */
.L_x_466:
[----:B------:R-:W-:Y:S02]  /*1a90*/  IMAD.MOV.U32 R137, RZ, RZ, R140 ;  /* 0x000000ffff897224 */ /* 0x000fe400078e008c */
.L_x_467:
[----:B------:R-:W-:Y:S05]  /*1aa0*/  BSYNC B1 ;  /* 0x0000000000017941 */ /* 0x000fea0003800000 */
.L_x_465:
        /* <DEDUP_REMOVED lines=16> */
.L_x_471:
[----:B------:R-:W-:Y:S05]  /*1bb0*/  BSYNC B2 ;  /* 0x0000000000027941 */ /* 0x000fea0003800000 */
.L_x_470:
        /* <DEDUP_REMOVED lines=44> */
.L_x_469:
[----:B------:R-:W-:Y:S05]  /*1e80*/  BSYNC B1 ;  /* 0x0000000000017941 */ /* 0x000fea0003800000 */
.L_x_468:
[----:B------:R-:W0:Y:S01]  /*1e90*/  I2F.U32 R69, R137 ;  /* 0x0000008900457306 */ /* 0x000e220000201000 */
[----:B------:R-:W-:-:S05]  /*1ea0*/  PRMT R70, RZ, 0x5410, R56 ;  /* 0x00005410ff467816 */ /* 0x000fca0000000038 */
[----:B------:R-:W-:Y:S02]  /*1eb0*/  FMUL.FTZ R70, R70, c[0x0][0x1e8] ;  /* 0x00007a0046467a20 */ /* 0x000fe40000410000 */
[----:B0-----:R-:W-:-:S05]  /*1ec0*/  FFMA.FTZ R69, R69, R136, 1.1641532182693481445e-10 ;  /* 0x2f00000045457423 */ /* 0x001fca0000010088 */
[----:B------:R-:W-:-:S04]  /*1ed0*/  FSETP.GTU.FTZ.AND P2, PT, R69, c[0x0][0x1e4], PT ;  /* 0x0000790045007a0b */ /* 0x000fc80003f5c000 */
[----:B------:R-:W-:Y:S02]  /*1ee0*/  FSEL R70, R70, RZ, !P2 ;  /* 0x000000ff46467208 */ /* 0x000fe40005000000 */
[----:B------:R-:W-:-:S03]  /*1ef0*/  SEL R158, RZ, 0x1, P2 ;  /* 0x00000001ff9e7807 */ /* 0x000fc60001000000 */
[----:B------:R-:W-:Y:S01]  /*1f00*/  FADD.FTZ R159, R70, R159 ;  /* 0x0000009f469f7221 */ /* 0x000fe20000010000 */
[----:B------:R-:W-:-:S05]  /*1f10*/  @P0 PRMT R70, RZ, 0x5410, R60 ;  /* 0x00005410ff460816 */ /* 0x000fca000000003c */
[----:B------:R-:W-:Y:S02]  /*1f20*/  @P0 FADD.FTZ R159, R70, R159 ;  /* 0x0000009f469f0221 */ /* 0x000fe40000010000 */
.L_x_464:
        /* <DEDUP_REMOVED lines=12> */
.L_x_473:
[----:B------:R-:W-:Y:S02]  /*1ff0*/  IMAD.MOV.U32 R137, RZ, RZ, R140 ;  /* 0x000000ffff897224 */ /* 0x000fe400078e008c */
.L_x_474:
[----:B------:R-:W-:Y:S05]  /*2000*/  BSYNC B1 ;  /* 0x0000000000017941 */ /* 0x000fea0003800000 */
.L_x_472:
        /* <DEDUP_REMOVED lines=16> */
.L_x_478:
[----:B------:R-:W-:Y:S05]  /*2110*/  BSYNC B2 ;  /* 0x0000000000027941 */ /* 0x000fea0003800000 */
.L_x_477:
        /* <DEDUP_REMOVED lines=44> */
.L_x_476:
[----:B------:R-:W-:Y:S05]  /*23e0*/  BSYNC B1 ;  /* 0x0000000000017941 */ /* 0x000fea0003800000 */
.L_x_475:
[----:B------:R-:W0:Y:S01]  /*23f0*/  I2F.U32 R71, R137 ;  /* 0x0000008900477306 */ /* 0x000e220000201000 */
[----:B------:R-:W-:Y:S02]  /*2400*/  PRMT R64, RZ, 0x7610, R64 ;  /* 0x00007610ff407816 */ /* 0x000fe40000000040 */
[----:B------:R-:W-:-:S03]  /*2410*/  LOP3.LUT R49, R49, 0xfffffffb, RZ, 0xc0, !PT ;  /* 0xfffffffb31317812 */ /* 0x000fc600078ec0ff */
        /* <DEDUP_REMOVED lines=12> */
.L_x_479:
        /* <DEDUP_REMOVED lines=12> */
.L_x_482:
[----:B------:R-:W-:Y:S02]  /*25a0*/  IMAD.MOV.U32 R137, RZ, RZ, R140 ;  /* 0x000000ffff897224 */ /* 0x000fe400078e008c */
.L_x_483:
[----:B------:R-:W-:Y:S05]  /*25b0*/  BSYNC B1 ;  /* 0x0000000000017941 */ /* 0x000fea0003800000 */
.L_x_481:
        /* <DEDUP_REMOVED lines=16> */
.L_x_487:
[----:B------:R-:W-:Y:S05]  /*26c0*/  BSYNC B2 ;  /* 0x0000000000027941 */ /* 0x000fea0003800000 */
.L_x_486:
        /* <DEDUP_REMOVED lines=9> */
[----:B------:R-:W-:-:S03]  /*2760*/  LOP3.LUT R71, R135, R71, R2, 0x96, !PT ;  /* 0x0000004787477212 */ /* 0x000fc600078e9602 */
[----:B------:R-:W-:Y:S01]  /*2770*/  IMAD.MOV.U32 R64, RZ, RZ, RZ ;  /* 0x000000ffff407224 */ /* 0x000fe200078e00ff */
        /* <DEDUP_REMOVED lines=33> */
.L_x_485:
[----:B------:R-:W-:Y:S05]  /*2990*/  BSYNC B1 ;  /* 0x0000000000017941 */ /* 0x000fea0003800000 */
.L_x_484:
        /* <DEDUP_REMOVED lines=10> */
.L_x_480:
        /* <DEDUP_REMOVED lines=12> */
.L_x_489:
[----:B------:R-:W-:Y:S02]  /*2b00*/  IMAD.MOV.U32 R137, RZ, RZ, R140 ;  /* 0x000000ffff897224 */ /* 0x000fe400078e008c */
.L_x_490:
[----:B------:R-:W-:Y:S05]  /*2b10*/  BSYNC B1 ;  /* 0x0000000000017941 */ /* 0x000fea0003800000 */
.L_x_488:
        /* <DEDUP_REMOVED lines=16> */
.L_x_494:
[----:B------:R-:W-:Y:S05]  /*2c20*/  BSYNC B2 ;  /* 0x0000000000027941 */ /* 0x000fea0003800000 */
.L_x_493:
        /* <DEDUP_REMOVED lines=44> */
.L_x_492:
[----:B------:R-:W-:Y:S05]  /*2ef0*/  BSYNC B1 ;  /* 0x0000000000017941 */ /* 0x000fea0003800000 */
.L_x_491:
        /* <DEDUP_REMOVED lines=11> */
[----:B------:R-:W-:Y:S01]  /*2fb0*/  IMAD.MOV.U32 R64, RZ, RZ, R68 ;  /* 0x000000ffff407224 */ /* 0x000fe200078e0044 */
[----:B------:R-:W-:-:S05]  /*2fc0*/  PRMT R68, RZ, 0x5410, R61 ;  /* 0x00005410ff447816 */ /* 0x000fca000000003d */
[----:B------:R-:W-:Y:S01]  /*2fd0*/  FADD.FTZ R171, R68, R171 ;  /* 0x000000ab44ab7221 */ /* 0x000fe20000010000 */
[----:B------:R-:W-:Y:S05]  /*2fe0*/  BRA `(.L_x_496) ;  /* 0x0000056000007947 */ /* 0x000fea0003800000 */
.L_x_495:
        /* <DEDUP_REMOVED lines=12> */
.L_x_498:
[----:B------:R-:W-:Y:S02]  /*30b0*/  IMAD.MOV.U32 R137, RZ, RZ, R140 ;  /* 0x000000ffff897224 */ /* 0x000fe400078e008c */
.L_x_499:
[----:B------:R-:W-:Y:S05]  /*30c0*/  BSYNC B1 ;  /* 0x0000000000017941 */ /* 0x000fea0003800000 */
.L_x_497:
        /* <DEDUP_REMOVED lines=16> */
.L_x_503:
[----:B------:R-:W-:Y:S05]  /*31d0*/  BSYNC B2 ;  /* 0x0000000000027941 */ /* 0x000fea0003800000 */
.L_x_502:
        /* <DEDUP_REMOVED lines=44> */
.L_x_501:
[----:B------:R-:W-:Y:S05]  /*34a0*/  BSYNC B1 ;  /* 0x0000000000017941 */ /* 0x000fea0003800000 */
.L_x_500:
        /* <DEDUP_REMOVED lines=10> */
.L_x_496:
        /* <DEDUP_REMOVED lines=12> */
.L_x_505:
[----:B------:R-:W-:Y:S02]  /*3610*/  IMAD.MOV.U32 R137, RZ, RZ, R140 ;  /* 0x000000ffff897224 */ /* 0x000fe400078e008c */
.L_x_506:
[----:B------:R-:W-:Y:S05]  /*3620*/  BSYNC B1 ;  /* 0x0000000000017941 */ /* 0x000fea0003800000 */
.L_x_504:
        /* <DEDUP_REMOVED lines=16> */
.L_x_510:
[----:B------:R-:W-:Y:S05]  /*3730*/  BSYNC B2 ;  /* 0x0000000000027941 */ /* 0x000fea0003800000 */
.L_x_509:
        /* <DEDUP_REMOVED lines=44> */
.L_x_508:
[----:B------:R-:W-:Y:S05]  /*3a00*/  BSYNC B1 ;  /* 0x0000000000017941 */ /* 0x000fea0003800000 */
.L_x_507:
        /* <DEDUP_REMOVED lines=15> */
.L_x_511:
        /* <DEDUP_REMOVED lines=12> */
.L_x_514:
[----:B------:R-:W-:Y:S02]  /*3bc0*/  IMAD.MOV.U32 R137, RZ, RZ, R140 ;  /* 0x000000ffff897224 */ /* 0x000fe400078e008c */
.L_x_515:
[----:B------:R-:W-:Y:S05]  /*3bd0*/  BSYNC B1 ;  /* 0x0000000000017941 */ /* 0x000fea0003800000 */
.L_x_513:
        /* <DEDUP_REMOVED lines=16> */
.L_x_519:
[----:B------:R-:W-:Y:S05]  /*3ce0*/  BSYNC B2 ;  /* 0x0000000000027941 */ /* 0x000fea0003800000 */
.L_x_518:
        /* <DEDUP_REMOVED lines=44> */
.L_x_517:
[----:B------:R-:W-:Y:S05]  /*3fb0*/  BSYNC B1 ;  /* 0x0000000000017941 */ /* 0x000fea0003800000 */
.L_x_516:
        /* <DEDUP_REMOVED lines=10> */
.L_x_512:
        /* <DEDUP_REMOVED lines=12> */
.L_x_521:
[----:B------:R-:W-:Y:S02]  /*4120*/  IMAD.MOV.U32 R137, RZ, RZ, R140 ;  /* 0x000000ffff897224 */ /* 0x000fe400078e008c */
.L_x_522:
[----:B------:R-:W-:Y:S05]  /*4130*/  BSYNC B1 ;  /* 0x0000000000017941 */ /* 0x000fea0003800000 */
.L_x_520:
        /* <DEDUP_REMOVED lines=16> */
.L_x_526:
[----:B------:R-:W-:Y:S05]  /*4240*/  BSYNC B2 ;  /* 0x0000000000027941 */ /* 0x000fea0003800000 */
.L_x_525:
        /* <DEDUP_REMOVED lines=44> */
.L_x_524:
[----:B------:R-:W-:Y:S05]  /*4510*/  BSYNC B1 ;  /* 0x0000000000017941 */ /* 0x000fea0003800000 */
.L_x_523:
[----:B------:R-:W0:Y:S01]  /*4520*/  I2F.U32 R69, R137 ;  /* 0x0000008900457306 */ /* 0x000e220000201000 */
[----:B------:R-:W-:-:S05]  /*4530*/  PRMT R64, RZ, 0x5410, R66 ;  /* 0x00005410ff407816 */ /* 0x000fca0000000042 */
[----:B------:R-:W-:Y:S02]  /*4540*/  FMUL.FTZ R64, R64, c[0x0][0x1e8] ;  /* 0x00007a0040407a20 */ /* 0x000fe40000410000 */
[----:B0-----:R-:W-:-:S05]  /*4550*/  FFMA.FTZ R69, R69, R136, 1.1641532182693481445e-10 ;  /* 0x2f00000045457423 */ /* 0x001fca0000010088 */
[----:B------:R-:W-:-:S04]  /*4560*/  FSETP.GTU.FTZ.AND P2, PT, R69, c[0x0][0x1e4], PT ;  /* 0x0000790045007a0b */ /* 0x000fc80003f5c000 */
[----:B------:R-:W-:Y:S01]  /*4570*/  FSEL R187, R64, RZ, !P2 ;  /* 0x000000ff40bb7208 */ /* 0x000fe20005000000 */
[----:B------:R-:W-:Y:S05]  /*4580*/  @P1 BRA `(.L_x_527) ;  /* 0x0000006000001947 */ /* 0x000fea0003800000 */
[----:B------:R-:W-:Y:S01]  /*4590*/  IMAD.MOV.U32 R64, RZ, RZ, R65 ;  /* 0x000000ffff407224 */ /* 0x000fe200078e0041 */
[----:B------:R-:W-:Y:S05]  /*45a0*/  @!P0 BRA `(.L_x_528) ;  /* 0x000005a000008947 */ /* 0x000fea0003800000 */
[----:B------:R-:W-:Y:S01]  /*45b0*/  PRMT R68, RZ, 0x5410, R62 ;  /* 0x00005410ff447816 */ /* 0x000fe2000000003e */
[----:B------:R-:W-:-:S04]  /*45c0*/  IMAD.MOV.U32 R64, RZ, RZ, R65 ;  /* 0x000000ffff407224 */ /* 0x000fc800078e0041 */
[----:B------:R-:W-:Y:S01]  /*45d0*/  FADD.FTZ R187, R68, R187 ;  /* 0x000000bb44bb7221 */ /* 0x000fe20000010000 */
[----:B------:R-:W-:Y:S05]  /*45e0*/  BRA `(.L_x_528) ;  /* 0x0000056000007947 */ /* 0x000fea0003800000 */
.L_x_527:
        /* <DEDUP_REMOVED lines=12> */
.L_x_530:
[----:B------:R-:W-:Y:S02]  /*46b0*/  IMAD.MOV.U32 R137, RZ, RZ, R140 ;  /* 0x000000ffff897224 */ /* 0x000fe400078e008c */
.L_x_531:
[----:B------:R-:W-:Y:S05]  /*46c0*/  BSYNC B1 ;  /* 0x0000000000017941 */ /* 0x000fea0003800000 */
.L_x_529:
        /* <DEDUP_REMOVED lines=16> */
.L_x_535:
[----:B------:R-:W-:Y:S05]  /*47d0*/  BSYNC B2 ;  /* 0x0000000000027941 */ /* 0x000fea0003800000 */
.L_x_534:
        /* <DEDUP_REMOVED lines=44> */
.L_x_533:
[----:B------:R-:W-:Y:S05]  /*4aa0*/  BSYNC B1 ;  /* 0x0000000000017941 */ /* 0x000fea0003800000 */
.L_x_532:
        /* <DEDUP_REMOVED lines=10> */
.L_x_528:
        /* <DEDUP_REMOVED lines=12> */
.L_x_537:
[----:B------:R-:W-:Y:S02]  /*4c10*/  IMAD.MOV.U32 R137, RZ, RZ, R140 ;  /* 0x000000ffff897224 */ /* 0x000fe400078e008c */
.L_x_538:
[----:B------:R-:W-:Y:S05]  /*4c20*/  BSYNC B1 ;  /* 0x0000000000017941 */ /* 0x000fea0003800000 */
.L_x_536:
        /* <DEDUP_REMOVED lines=16> */
.L_x_542:
[----:B------:R-:W-:Y:S05]  /*4d30*/  BSYNC B2 ;  /* 0x0000000000027941 */ /* 0x000fea0003800000 */
.L_x_541:
        /* <DEDUP_REMOVED lines=44> */
.L_x_540:
[----:B------:R-:W-:Y:S05]  /*5000*/  BSYNC B1 ;  /* 0x0000000000017941 */ /* 0x000fea0003800000 */
.L_x_539:
        /* <DEDUP_REMOVED lines=13> */
.L_x_543:
        /* <DEDUP_REMOVED lines=12> */
.L_x_546:
[----:B------:R-:W-:Y:S02]  /*51a0*/  IMAD.MOV.U32 R66, RZ, RZ, R140 ;  /* 0x000000ffff427224 */ /* 0x000fe400078e008c */
.L_x_547:
[----:B------:R-:W-:Y:S05]  /*51b0*/  BSYNC B1 ;  /* 0x0000000000017941 */ /* 0x000fea0003800000 */
.L_x_545:
        /* <DEDUP_REMOVED lines=16> */
.L_x_551:
[----:B------:R-:W-:Y:S05]  /*52c0*/  BSYNC B2 ;  /* 0x0000000000027941 */ /* 0x000fea0003800000 */
.L_x_550:
        /* <DEDUP_REMOVED lines=44> */
.L_x_549:
[----:B------:R-:W-:Y:S05]  /*5590*/  BSYNC B1 ;  /* 0x0000000000017941 */ /* 0x000fea0003800000 */
.L_x_548:
[----:B------:R0:W1:Y:S02]  /*55a0*/  I2F.U32 R65, R66 ;  /* 0x0000004200417306 */ /* 0x0000640000201000 */
[----:B0-----:R-:W-:-:S05]  /*55b0*/  PRMT R66, RZ, 0x7610, R58 ;  /* 0x00007610ff427816 */ /* 0x001fca000000003a */
[----:B------:R-:W-:Y:S01]  /*55c0*/  FMUL.FTZ R68, R66, c[0x0][0x1e8] ;  /* 0x00007a0042447a20 */ /* 0x000fe20000410000 */
[----:B------:R-:W-:Y:S01]  /*55d0*/  @P0 PRMT R66, RZ, 0x7610, R62 ;  /* 0x00007610ff420816 */ /* 0x000fe2000000003e */
[----:B-1----:R-:W-:-:S05]  /*55e0*/  FFMA.FTZ R65, R65, R136, 1.1641532182693481445e-10 ;  /* 0x2f00000041417423 */ /* 0x002fca0000010088 */
[----:B------:R-:W-:-:S04]  /*55f0*/  FSETP.GTU.FTZ.AND P4, PT, R65, c[0x0][0x1e4], PT ;  /* 0x0000790041007a0b */ /* 0x000fc80003f9c000 */
[----:B------:R-:W-:Y:S02]  /*5600*/  FSEL R68, R68, RZ, !P4 ;  /* 0x000000ff44447208 */ /* 0x000fe40006000000 */
[----:B------:R-:W-:-:S03]  /*5610*/  SEL R153, RZ, 0x1, P4 ;  /* 0x00000001ff997807 */ /* 0x000fc60002000000 */
[----:B------:R-:W-:-:S04]  /*5620*/  FADD.FTZ R191, R68, R191 ;  /* 0x000000bf44bf7221 */ /* 0x000fc80000010000 */
[----:B------:R-:W-:Y:S02]  /*5630*/  @P0 FADD.FTZ R191, R66, R191 ;  /* 0x000000bf42bf0221 */ /* 0x000fe40000010000 */
.L_x_544:
        /* <DEDUP_REMOVED lines=12> */
.L_x_553:
[----:B------:R-:W-:Y:S02]  /*5700*/  IMAD.MOV.U32 R66, RZ, RZ, R140 ;  /* 0x000000ffff427224 */ /* 0x000fe400078e008c */
.L_x_554:
[----:B------:R-:W-:Y:S05]  /*5710*/  BSYNC B1 ;  /* 0x0000000000017941 */ /* 0x000fea0003800000 */
.L_x_552:
        /* <DEDUP_REMOVED lines=16> */
.L_x_558:
[----:B------:R-:W-:Y:S05]  /*5820*/  BSYNC B2 ;  /* 0x0000000000027941 */ /* 0x000fea0003800000 */
.L_x_557:
        /* <DEDUP_REMOVED lines=44> */
.L_x_556:
[----:B------:R-:W-:Y:S05]  /*5af0*/  BSYNC B1 ;  /* 0x0000000000017941 */ /* 0x000fea0003800000 */
.L_x_555:
        /* <DEDUP_REMOVED lines=13> */
.L_x_559:
        /* <DEDUP_REMOVED lines=12> */
.L_x_562:
[----:B------:R-:W-:Y:S02]  /*5c90*/  IMAD.MOV.U32 R66, RZ, RZ, R140 ;  /* 0x000000ffff427224 */ /* 0x000fe400078e008c */
.L_x_563:
[----:B------:R-:W-:Y:S05]  /*5ca0*/  BSYNC B1 ;  /* 0x0000000000017941 */ /* 0x000fea0003800000 */
.L_x_561:
        /* <DEDUP_REMOVED lines=16> */
.L_x_567:
[----:B------:R-:W-:Y:S05]  /*5db0*/  BSYNC B2 ;  /* 0x0000000000027941 */ /* 0x000fea0003800000 */
.L_x_566:
        /* <DEDUP_REMOVED lines=44> */
.L_x_565:
[----:B------:R-:W-:Y:S05]  /*6080*/  BSYNC B1 ;  /* 0x0000000000017941 */ /* 0x000fea0003800000 */
.L_x_564:
        /* <DEDUP_REMOVED lines=10> */
.L_x_560:
        /* <DEDUP_REMOVED lines=12> */
.L_x_569:
[----:B------:R-:W-:Y:S02]  /*61f0*/  IMAD.MOV.U32 R66, RZ, RZ, R140 ;  /* 0x000000ffff427224 */ /* 0x000fe400078e008c */
.L_x_570:
[----:B------:R-:W-:Y:S05]  /*6200*/  BSYNC B1 ;  /* 0x0000000000017941 */ /* 0x000fea0003800000 */
.L_x_568:
        /* <DEDUP_REMOVED lines=16> */
.L_x_574:
[----:B------:R-:W-:Y:S05]  /*6310*/  BSYNC B2 ;  /* 0x0000000000027941 */ /* 0x000fea0003800000 */
.L_x_573:
        /* <DEDUP_REMOVED lines=44> */
.L_x_572:
[----:B------:R-:W-:Y:S05]  /*65e0*/  BSYNC B1 ;  /* 0x0000000000017941 */ /* 0x000fea0003800000 */
.L_x_571:
        /* <DEDUP_REMOVED lines=13> */
.L_x_575:
        /* <DEDUP_REMOVED lines=12> */
.L_x_578:
[----:B------:R-:W-:Y:S02]  /*6780*/  IMAD.MOV.U32 R134, RZ, RZ, R140 ;  /* 0x000000ffff867224 */ /* 0x000fe400078e008c */
.L_x_579:
[----:B------:R-:W-:Y:S05]  /*6790*/  BSYNC B1 ;  /* 0x0000000000017941 */ /* 0x000fea0003800000 */
.L_x_577:
        /* <DEDUP_REMOVED lines=16> */
.L_x_583:
[----:B------:R-:W-:Y:S05]  /*68a0*/  BSYNC B2 ;  /* 0x0000000000027941 */ /* 0x000fea0003800000 */
.L_x_582:
        /* <DEDUP_REMOVED lines=44> */
.L_x_581:
[----:B------:R-:W-:Y:S05]  /*6b70*/  BSYNC B1 ;  /* 0x0000000000017941 */ /* 0x000fea0003800000 */
.L_x_580:
        /* <DEDUP_REMOVED lines=10> */
.L_x_576:
[----:B------:R-:W-:Y:S01]  /*6c20*/  SEL R65, RZ, 0x10000, P4 ;  /* 0x00010000ff417807 */ /* 0x000fe20002000000 */
[----:B------:R-:W-:Y:S01]  /*6c30*/  IMAD.SHL.U32 R136, R162, 0x8, RZ ;  /* 0x00000008a2887824 */ /* 0x000fe200078e00ff */
[C---:B------:R-:W-:Y:S02]  /*6c40*/  LOP3.LUT P4, RZ, R49.reuse, 0x1, RZ, 0xc0, !PT ;  /* 0x0000000131ff7812 */ /* 0x040fe4000788c0ff */
[----:B------:R-:W-:Y:S02]  /*6c50*/  SEL R67, RZ, 0x1000000, P5 ;  /* 0x01000000ff437807 */ /* 0x000fe40002800000 */
[C---:B------:R-:W-:Y:S02]  /*6c60*/  LOP3.LUT P0, RZ, R49.reuse, 0x4, RZ, 0xc0, !PT ;  /* 0x0000000431ff7812 */ /* 0x040fe4000780c0ff */
[----:B------:R-:W-:Y:S02]  /*6c70*/  LOP3.LUT P5, RZ, R49, 0x2, RZ, 0xc0, !PT ;  /* 0x0000000231ff7812 */ /* 0x000fe400078ac0ff */
[----:B------:R-:W-:-:S02]  /*6c80*/  SEL R68, RZ, 0x100, P3 ;  /* 0x00000100ff447807 */ /* 0x000fc40001800000 */
[----:B------:R-:W-:Y:S02]  /*6c90*/  SEL R66, RZ, 0x1, P4 ;  /* 0x00000001ff427807 */ /* 0x000fe40002000000 */
[----:B------:R-:W-:Y:S02]  /*6ca0*/  SEL R64, RZ, 0x1, P5 ;  /* 0x00000001ff407807 */ /* 0x000fe40002800000 */
[----:B------:R-:W-:Y:S02]  /*6cb0*/  SEL R70, RZ, 0x1, P0 ;  /* 0x00000001ff467807 */ /* 0x000fe40000000000 */
[----:B------:R-:W-:Y:S01]  /*6cc0*/  LOP3.LUT R68, R68, R67, R65, 0xfe, !PT ;  /* 0x0000004344447212 */ /* 0x000fe200078efe41 */
[----:B------:R-:W-:Y:S01]  /*6cd0*/  IMAD.WIDE.U32 R66, R66, 0x1000000, RZ ;  /* 0x0100000042427825 */ /* 0x000fe200078e00ff */
[----:B------:R-:W-:Y:S02]  /*6ce0*/  SEL R69, RZ, 0x1, P2 ;  /* 0x00000001ff457807 */ /* 0x000fe40001000000 */
[----:B------:R-:W-:Y:S01]  /*6cf0*/  LOP3.LUT P1, RZ, R49, 0x8, RZ, 0xc0, !PT ;  /* 0x0000000831ff7812 */ /* 0x000fe2000782c0ff */
[----:B------:R-:W-:Y:S01]  /*6d00*/  IMAD.WIDE.U32 R64, R64, 0x10000, RZ ;  /* 0x0001000040407825 */ /* 0x000fe200078e00ff */
[----:B------:R-:W-:-:S02]  /*6d10*/  LOP3.LUT R67, R67, R68, R69, 0xfe, !PT ;  /* 0x0000004443437212 */ /* 0x000fc400078efe45 */
[----:B------:R-:W-:Y:S01]  /*6d20*/  LEA R68, P0, R162, c[0x0][0x188], 0x4 ;  /* 0x00006200a2447a11 */ /* 0x000fe200078020ff */
[----:B------:R-:W-:Y:S01]  /*6d30*/  IMAD.WIDE.U32 R70, R70, 0x100, RZ ;  /* 0x0000010046467825 */ /* 0x000fe200078e00ff */
[----:B------:R-:W-:Y:S02]  /*6d40*/  SEL R137, RZ, 0x1, P1 ;  /* 0x00000001ff897807 */ /* 0x000fe40000800000 */
[----:B------:R-:W-:Y:S02]  /*6d50*/  SHF.L.U64.HI R164, R162, 0x3, RZ ;  /* 0x00000003a2a47819 */ /* 0x000fe400000102ff */
[----:B------:R-:W-:Y:S02]  /*6d60*/  LOP3.LUT R70, R70, R66, R64, 0xfe, !PT ;  /* 0x0000004246467212 */ /* 0x000fe400078efe40 */
[----:B------:R-:W-:Y:S02]  /*6d70*/  IADD3 R134, P1, R136, c[0x0][0x190], RZ ;  /* 0x0000640088867a10 */ /* 0x000fe40007f3e0ff */
[----:B------:R-:W-:-:S02]  /*6d80*/  LOP3.LUT R71, R71, R67, R65, 0xfe, !PT ;  /* 0x0000004347477212 */ /* 0x000fc400078efe41 */
[----:B------:R-:W-:Y:S02]  /*6d90*/  F2FP.BF16.PACK_AB R67, R203, R193 ;  /* 0x000000c1cb43723e */ /* 0x000fe400000010ff */
[----:B------:R-:W-:Y:S02]  /*6da0*/  F2FP.BF16.PACK_AB R66, R191, R187 ;  /* 0x000000bbbf42723e */ /* 0x000fe400000010ff */
[----:B------:R-:W-:Y:S02]  /*6db0*/  F2FP.BF16.PACK_AB R65, R189, R171 ;  /* 0x000000abbd41723e */ /* 0x000fe400000010ff */
[----:B------:R-:W-:Y:S02]  /*6dc0*/  LEA.HI.X R69, R162, c[0x0][0x18c], RZ, 0x4, P0 ;  /* 0x00006300a2457a11 */ /* 0x000fe400000f24ff */
[----:B------:R-:W-:Y:S02]  /*6dd0*/  F2FP.BF16.PACK_AB R64, R173, R159 ;  /* 0x0000009fad40723e */ /* 0x000fe400000010ff */
[----:B------:R-:W-:-:S02]  /*6de0*/  IADD3.X R135, R164, c[0x0][0x194], RZ, P1, !PT ;  /* 0x00006500a4877a10 */ /* 0x000fc40000ffe4ff */
[----:B------:R-:W-:Y:S01]  /*6df0*/  LOP3.LUT R70, R70, R137, RZ, 0xfc, !PT ;  /* 0x0000008946467212 */ /* 0x000fe200078efcff */
[----:B------:R0:W-:Y:S01]  /*6e00*/  STG.E.128 [R68.64], R64 ;  /* 0x0000004044007986 */ /* 0x0001e2000c101d04 */
[----:B------:R-:W-:-:S03]  /*6e10*/  LOP3.LUT P6, RZ, R49, 0x10, RZ, 0xc0, !PT ;  /* 0x0000001031ff7812 */ /* 0x000fc600078cc0ff */
[----:B------:R0:W-:Y:S10]  /*6e20*/  STG.E.64 [R134.64], R70 ;  /* 0x0000004686007986 */ /* 0x0001f4000c101b04 */
[----:B------:R-:W-:Y:S05]  /*6e30*/  @!P6 BRA `(.L_x_584) ;  /* 0x000001400000e947 */ /* 0x000fea0003800000 */
[----:B0-----:R-:W-:Y:S01]  /*6e40*/  IMAD.U32 R65, R152, 0x10000, RZ ;  /* 0x0001000098417824 */ /* 0x001fe200078e00ff */
[----:B------:R-:W-:-:S02]  /*6e50*/  LOP3.LUT R64, R161, 0xffff, RZ, 0xc0, !PT ;  /* 0x0000ffffa1407812 */ /* 0x000fc400078ec0ff */
[----:B------:R-:W-:Y:S02]  /*6e60*/  LOP3.LUT R70, R155, 0xff, RZ, 0xc0, !PT ;  /* 0x000000ff9b467812 */ /* 0x000fe400078ec0ff */
[----:B------:R-:W-:Y:S02]  /*6e70*/  LOP3.LUT R67, R65, 0xff0000, RZ, 0xc0, !PT ;  /* 0x00ff000041437812 */ /* 0x000fe400078ec0ff */
[----:B------:R-:W-:Y:S01]  /*6e80*/  PRMT R65, R153, 0x7104, RZ ;  /* 0x0000710499417816 */ /* 0x000fe200000000ff */
[----:B------:R-:W-:Y:S01]  /*6e90*/  IMAD.WIDE.U32 R70, R70, 0x1000000, RZ ;  /* 0x0100000046467825 */ /* 0x000fe200078e00ff */
[----:B------:R-:W-:Y:S02]  /*6ea0*/  PRMT R64, R67, 0x4210, R64 ;  /* 0x0000421043407816 */ /* 0x000fe40000000040 */
[----:B------:R-:W-:Y:S02]  /*6eb0*/  LOP3.LUT R68, R156, 0xff, RZ, 0xc0, !PT ;  /* 0x000000ff9c447812 */ /* 0x000fe400078ec0ff */
[----:B------:R-:W-:-:S02]  /*6ec0*/  LOP3.LUT R66, R157, 0xff, RZ, 0xc0, !PT ;  /* 0x000000ff9d427812 */ /* 0x000fc400078ec0ff */
[----:B------:R-:W-:Y:S01]  /*6ed0*/  LOP3.LUT R65, R64, 0xff00, R65, 0xf8, !PT ;  /* 0x0000ff0040417812 */ /* 0x000fe200078ef841 */
[----:B------:R-:W-:Y:S01]  /*6ee0*/  IMAD.WIDE.U32 R68, R68, 0x10000, RZ ;  /* 0x0001000044447825 */ /* 0x000fe200078e00ff */
[----:B------:R-:W-:Y:S02]  /*6ef0*/  IADD3 R64, P0, R136, c[0x0][0x198], RZ ;  /* 0x0000660088407a10 */ /* 0x000fe40007f1e0ff */
[----:B------:R-:W-:Y:S01]  /*6f00*/  LOP3.LUT R65, R65, 0xff, R154, 0xf8, !PT ;  /* 0x000000ff41417812 */ /* 0x000fe200078ef89a */
[----:B------:R-:W-:-:S03]  /*6f10*/  IMAD.WIDE.U32 R66, R66, 0x100, RZ ;  /* 0x0000010042427825 */ /* 0x000fc600078e00ff */
[----:B------:R-:W-:Y:S02]  /*6f20*/  LOP3.LUT R69, R69, R65, R71, 0xfe, !PT ;  /* 0x0000004145457212 */ /* 0x000fe400078efe47 */
[----:B------:R-:W-:Y:S02]  /*6f30*/  LOP3.LUT R135, R66, R70, R68, 0xfe, !PT ;  /* 0x0000004642877212 */ /* 0x000fe400078efe44 */
[----:B------:R-:W-:Y:S02]  /*6f40*/  IADD3.X R65, R164, c[0x0][0x19c], RZ, P0, !PT ;  /* 0x00006700a4417a10 */ /* 0x000fe400007fe4ff */
[----:B------:R-:W-:Y:S02]  /*6f50*/  LOP3.LUT R66, R135, 0xff, R158, 0xf8, !PT ;  /* 0x000000ff87427812 */ /* 0x000fe400078ef89e */
[----:B------:R-:W-:-:S05]  /*6f60*/  LOP3.LUT R67, R69, R67, RZ, 0xfc, !PT ;  /* 0x0000004345437212 */ /* 0x000fca00078efcff */
[----:B------:R0:W-:Y:S02]  /*6f70*/  STG.E.64 [R64.64], R66 ;  /* 0x0000004240007986 */ /* 0x0001e4000c101b04 */
.L_x_584:
[----:B------:R-:W-:Y:S02]  /*6f80*/  IADD3 R136, R162, 0x100, RZ ;  /* 0x00000100a2887810 */ /* 0x000fe40007ffe0ff */
.L_x_455:
[----:B------:R-:W-:Y:S05]  /*6f90*/  BSYNC B0 ;  /* 0x0000000000007941 */ /* 0x000fea0003800000 */
.L_x_454:
[----:B------:R-:W-:Y:S01]  /*6fa0*/  LOP3.LUT P0, RZ, R49, 0x80, RZ, 0xc0, !PT ;  /* 0x0000008031ff7812 */ /* 0x000fe2000780c0ff */
[----:B------:R-:W-:-:S12]  /*6fb0*/  BSSY B0, `(.L_x_585) ;  /* 0x00005cb000007945 */ /* 0x000fd80003800000 */
[----:B------:R-:W-:Y:S05]  /*6fc0*/  @!P0 BRA `(.L_x_586) ;  /* 0x00005c9000008947 */ /* 0x000fea0003800000 */
[----:B------:R-:W-:Y:S01]  /*6fd0*/  ISETP.NE.U32.AND P0, PT, RZ, c[0x0][0x178], PT ;  /* 0x00005e00ff007a0c */ /* 0x000fe20003f05070 */
[----:B0-----:R-:W-:Y:S01]  /*6fe0*/  IMAD.MOV.U32 R65, RZ, RZ, 0x10 ;  /* 0x00000010ff417424 */ /* 0x001fe200078e00ff */
        /* <DEDUP_REMOVED lines=25> */
.L_x_588:
[----:B0-----:R-:W-:Y:S02]  /*7180*/  IMAD.MOV.U32 R164, RZ, RZ, R140 ;  /* 0x000000ffffa47224 */ /* 0x001fe400078e008c */
.L_x_589:
[----:B------:R-:W-:Y:S05]  /*7190*/  BSYNC B1 ;  /* 0x0000000000017941 */ /* 0x000fea0003800000 */
.L_x_587:
        /* <DEDUP_REMOVED lines=16> */
.L_x_593:
[----:B------:R-:W-:Y:S05]  /*72a0*/  BSYNC B2 ;  /* 0x0000000000027941 */ /* 0x000fea0003800000 */
.L_x_592:
        /* <DEDUP_REMOVED lines=44> */
.L_x_591:
[----:B------:R-:W-:Y:S05]  /*7570*/  BSYNC B1 ;  /* 0x0000000000017941 */ /* 0x000fea0003800000 */
.L_x_590:
        /* <DEDUP_REMOVED lines=18> */
.L_x_594:
        /* <DEDUP_REMOVED lines=12> */
.L_x_597:
[----:B------:R-:W-:Y:S02]  /*7760*/  IMAD.MOV.U32 R146, RZ, RZ, R140 ;  /* 0x000000ffff927224 */ /* 0x000fe400078e008c */
.L_x_598:
[----:B------:R-:W-:Y:S05]  /*7770*/  BSYNC B1 ;  /* 0x0000000000017941 */ /* 0x000fea0003800000 */
.L_x_596:
        /* <DEDUP_REMOVED lines=16> */
.L_x_602:
[----:B------:R-:W-:Y:S05]  /*7880*/  BSYNC B2 ;  /* 0x0000000000027941 */ /* 0x000fea0003800000 */
.L_x_601:
        /* <DEDUP_REMOVED lines=44> */
.L_x_600:
[----:B------:R-:W-:Y:S05]  /*7b50*/  BSYNC B1 ;  /* 0x0000000000017941 */ /* 0x000fea0003800000 */
.L_x_599:
        /* <DEDUP_REMOVED lines=10> */
.L_x_595:
        /* <DEDUP_REMOVED lines=12> */
.L_x_604:
[----:B------:R-:W-:Y:S02]  /*7cc0*/  IMAD.MOV.U32 R146, RZ, RZ, R140 ;  /* 0x000000ffff927224 */ /* 0x000fe400078e008c */
.L_x_605:
[----:B------:R-:W-:Y:S05]  /*7cd0*/  BSYNC B1 ;  /* 0x0000000000017941 */ /* 0x000fea0003800000 */
.L_x_603:
        /* <DEDUP_REMOVED lines=16> */
.L_x_609:
[----:B------:R-:W-:Y:S05]  /*7de0*/  BSYNC B2 ;  /* 0x0000000000027941 */ /* 0x000fea0003800000 */
.L_x_608:
        /* <DEDUP_REMOVED lines=44> */
.L_x_607:
[----:B------:R-:W-:Y:S05]  /*80b0*/  BSYNC B1 ;  /* 0x0000000000017941 */ /* 0x000fea0003800000 */
.L_x_606:
        /* <DEDUP_REMOVED lines=15> */
.L_x_610:
        /* <DEDUP_REMOVED lines=12> */
.L_x_613:
[----:B------:R-:W-:Y:S02]  /*8270*/  IMAD.MOV.U32 R146, RZ, RZ, R140 ;  /* 0x000000ffff927224 */ /* 0x000fe400078e008c */
.L_x_614:
[----:B------:R-:W-:Y:S05]  /*8280*/  BSYNC B1 ;  /* 0x0000000000017941 */ /* 0x000fea0003800000 */
.L_x_612:
        /* <DEDUP_REMOVED lines=16> */
.L_x_618:
[----:B------:R-:W-:Y:S05]  /*8390*/  BSYNC B2 ;  /* 0x0000000000027941 */ /* 0x000fea0003800000 */
.L_x_617:
        /* <DEDUP_REMOVED lines=44> */
.L_x_616:
[----:B------:R-:W-:Y:S05]  /*8660*/  BSYNC B1 ;  /* 0x0000000000017941 */ /* 0x000fea0003800000 */
.L_x_615:
        /* <DEDUP_REMOVED lines=10> */
.L_x_611:
        /* <DEDUP_REMOVED lines=12> */
.L_x_620:
[----:B------:R-:W-:Y:S02]  /*87d0*/  IMAD.MOV.U32 R146, RZ, RZ, R140 ;  /* 0x000000ffff927224 */ /* 0x000fe400078e008c */
.L_x_621:
[----:B------:R-:W-:Y:S05]  /*87e0*/  BSYNC B1 ;  /* 0x0000000000017941 */ /* 0x000fea0003800000 */
.L_x_619:
        /* <DEDUP_REMOVED lines=16> */
.L_x_625:
[----:B------:R-:W-:Y:S05]  /*88f0*/  BSYNC B2 ;  /* 0x0000000000027941 */ /* 0x000fea0003800000 */
.L_x_624:
        /* <DEDUP_REMOVED lines=44> */
.L_x_623:
[----:B------:R-:W-:Y:S05]  /*8bc0*/  BSYNC B1 ;  /* 0x0000000000017941 */ /* 0x000fea0003800000 */
.L_x_622:
        /* <DEDUP_REMOVED lines=15> */
.L_x_626:
        /* <DEDUP_REMOVED lines=12> */
.L_x_629:
[----:B------:R-:W-:Y:S02]  /*8d80*/  IMAD.MOV.U32 R146, RZ, RZ, R140 ;  /* 0x000000ffff927224 */ /* 0x000fe400078e008c */
.L_x_630:
[----:B------:R-:W-:Y:S05]  /*8d90*/  BSYNC B1 ;  /* 0x0000000000017941 */ /* 0x000fea0003800000 */
.L_x_628:
        /* <DEDUP_REMOVED lines=16> */
.L_x_634:
[----:B------:R-:W-:Y:S05]  /*8ea0*/  BSYNC B2 ;  /* 0x0000000000027941 */ /* 0x000fea0003800000 */
.L_x_633:
        /* <DEDUP_REMOVED lines=44> */
.L_x_632:
[----:B------:R-:W-:Y:S05]  /*9170*/  BSYNC B1 ;  /* 0x0000000000017941 */ /* 0x000fea0003800000 */
.L_x_631:
        /* <DEDUP_REMOVED lines=10> */
.L_x_627:
        /* <DEDUP_REMOVED lines=12> */
.L_x_636:
[----:B------:R-:W-:Y:S02]  /*92e0*/  IMAD.MOV.U32 R146, RZ, RZ, R140 ;  /* 0x000000ffff927224 */ /* 0x000fe400078e008c */
.L_x_637:
[----:B------:R-:W-:Y:S05]  /*92f0*/  BSYNC B1 ;  /* 0x0000000000017941 */ /* 0x000fea0003800000 */
.L_x_635:
        /* <DEDUP_REMOVED lines=16> */
.L_x_641:
[----:B------:R-:W-:Y:S05]  /*9400*/  BSYNC B2 ;  /* 0x0000000000027941 */ /* 0x000fea0003800000 */
.L_x_640:
        /* <DEDUP_REMOVED lines=44> */
.L_x_639:
[----:B------:R-:W-:Y:S05]  /*96d0*/  BSYNC B1 ;  /* 0x0000000000017941 */ /* 0x000fea0003800000 */
.L_x_638:
        /* <DEDUP_REMOVED lines=15> */
.L_x_642:
        /* <DEDUP_REMOVED lines=12> */
.L_x_645:
[----:B------:R-:W-:Y:S02]  /*9890*/  IMAD.MOV.U32 R146, RZ, RZ, R140 ;  /* 0x000000ffff927224 */ /* 0x000fe400078e008c */
.L_x_646:
[----:B------:R-:W-:Y:S05]  /*98a0*/  BSYNC B1 ;  /* 0x0000000000017941 */ /* 0x000fea0003800000 */
.L_x_644:
        /* <DEDUP_REMOVED lines=16> */
.L_x_650:
[----:B------:R-:W-:Y:S05]  /*99b0*/  BSYNC B2 ;  /* 0x0000000000027941 */ /* 0x000fea0003800000 */
.L_x_649:
        /* <DEDUP_REMOVED lines=44> */
.L_x_648:
[----:B------:R-:W-:Y:S05]  /*9c80*/  BSYNC B1 ;  /* 0x0000000000017941 */ /* 0x000fea0003800000 */
.L_x_647:
        /* <DEDUP_REMOVED lines=10> */
.L_x_643:
        /* <DEDUP_REMOVED lines=12> */
.L_x_652:
[----:B------:R-:W-:Y:S02]  /*9df0*/  IMAD.MOV.U32 R146, RZ, RZ, R140 ;  /* 0x000000ffff927224 */ /* 0x000fe400078e008c */
.L_x_653:
[----:B------:R-:W-:Y:S05]  /*9e00*/  BSYNC B1 ;  /* 0x0000000000017941 */ /* 0x000fea0003800000 */
.L_x_651:
        /* <DEDUP_REMOVED lines=16> */
.L_x_657:
[----:B------:R-:W-:Y:S05]  /*9f10*/  BSYNC B2 ;  /* 0x0000000000027941 */ /* 0x000fea0003800000 */
.L_x_656:
        /* <DEDUP_REMOVED lines=44> */
.L_x_655:
[----:B------:R-:W-:Y:S05]  /*a1e0*/  BSYNC B1 ;  /* 0x0000000000017941 */ /* 0x000fea0003800000 */
.L_x_654:
        /* <DEDUP_REMOVED lines=13> */
.L_x_658:
        /* <DEDUP_REMOVED lines=12> */
.L_x_661:
[----:B------:R-:W-:Y:S02]  /*a380*/  IMAD.MOV.U32 R146, RZ, RZ, R140 ;  /* 0x000000ffff927224 */ /* 0x000fe400078e008c */
.L_x_662:
[----:B------:R-:W-:Y:S05]  /*a390*/  BSYNC B1 ;  /* 0x0000000000017941 */ /* 0x000fea0003800000 */
.L_x_660:
        /* <DEDUP_REMOVED lines=16> */
.L_x_666:
[----:B------:R-:W-:Y:S05]  /*a4a0*/  BSYNC B2 ;  /* 0x0000000000027941 */ /* 0x000fea0003800000 */
.L_x_665:
        /* <DEDUP_REMOVED lines=44> */
.L_x_664:
[----:B------:R-:W-:Y:S05]  /*a770*/  BSYNC B1 ;  /* 0x0000000000017941 */ /* 0x000fea0003800000 */
.L_x_663:
        /* <DEDUP_REMOVED lines=10> */
.L_x_659:
        /* <DEDUP_REMOVED lines=12> */
.L_x_668:
[----:B------:R-:W-:Y:S02]  /*a8e0*/  IMAD.MOV.U32 R146, RZ, RZ, R140 ;  /* 0x000000ffff927224 */ /* 0x000fe400078e008c */
.L_x_669:
[----:B------:R-:W-:Y:S05]  /*a8f0*/  BSYNC B1 ;  /* 0x0000000000017941 */ /* 0x000fea0003800000 */
.L_x_667:
        /* <DEDUP_REMOVED lines=16> */
.L_x_673:
[----:B------:R-:W-:Y:S05]  /*aa00*/  BSYNC B2 ;  /* 0x0000000000027941 */ /* 0x000fea0003800000 */
.L_x_672:
        /* <DEDUP_REMOVED lines=44> */
.L_x_671:
[----:B------:R-:W-:Y:S05]  /*acd0*/  BSYNC B1 ;  /* 0x0000000000017941 */ /* 0x000fea0003800000 */
.L_x_670:
        /* <DEDUP_REMOVED lines=13> */
.L_x_674:
        /* <DEDUP_REMOVED lines=12> */
.L_x_677:
[----:B------:R-:W-:Y:S02]  /*ae70*/  IMAD.MOV.U32 R66, RZ, RZ, R140 ;  /* 0x000000ffff427224 */ /* 0x000fe400078e008c */
.L_x_678:
[----:B------:R-:W-:Y:S05]  /*ae80*/  BSYNC B1 ;  /* 0x0000000000017941 */ /* 0x000fea0003800000 */
.L_x_676:
        /* <DEDUP_REMOVED lines=16> */
.L_x_682:
[----:B------:R-:W-:Y:S05]  /*af90*/  BSYNC B2 ;  /* 0x0000000000027941 */ /* 0x000fea0003800000 */
.L_x_681:
        /* <DEDUP_REMOVED lines=44> */
.L_x_680:
[----:B------:R-:W-:Y:S05]  /*b260*/  BSYNC B1 ;  /* 0x0000000000017941 */ /* 0x000fea0003800000 */
.L_x_679:
[----:B------:R-:W0:Y:S02]  /*b270*/  I2F.U32 R66, R66 ;  /* 0x0000004200427306 */ /* 0x000e240000201000 */
[----:B0-----:R-:W-:Y:S01]  /*b280*/  FFMA.FTZ R65, R66, R137, 1.1641532182693481445e-10 ;  /* 0x2f00000042417423 */ /* 0x001fe20000010089 */
[----:B------:R-:W-:-:S04]  /*b290*/  PRMT R66, RZ, 0x7610, R58 ;  /* 0x00007610ff427816 */ /* 0x000fc8000000003a */
[----:B------:R-:W-:Y:S01]  /*b2a0*/  FSETP.GTU.FTZ.AND P4, PT, R65, c[0x0][0x1e4], PT ;  /* 0x0000790041007a0b */ /* 0x000fe20003f9c000 */
[----:B------:R-:W-:Y:S01]  /*b2b0*/  FMUL.FTZ R68, R66, c[0x0][0x1e8] ;  /* 0x00007a0042447a20 */ /* 0x000fe20000410000 */
[----:B------:R-:W-:Y:S02]  /*b2c0*/  @P0 PRMT R66, RZ, 0x7610, R62 ;  /* 0x00007610ff420816 */ /* 0x000fe4000000003e */
[----:B------:R-:W-:Y:S02]  /*b2d0*/  SEL R153, RZ, 0x1, P4 ;  /* 0x00000001ff997807 */ /* 0x000fe40002000000 */
[----:B------:R-:W-:-:S05]  /*b2e0*/  FSEL R68, R68, RZ, !P4 ;  /* 0x000000ff44447208 */ /* 0x000fca0006000000 */
[----:B------:R-:W-:-:S04]  /*b2f0*/  FADD.FTZ R195, R68, R195 ;  /* 0x000000c344c37221 */ /* 0x000fc80000010000 */
[----:B------:R-:W-:Y:S02]  /*b300*/  @P0 FADD.FTZ R195, R66, R195 ;  /* 0x000000c342c30221 */ /* 0x000fe40000010000 */
.L_x_675:
        /* <DEDUP_REMOVED lines=12> */
.L_x_684:
[----:B------:R-:W-:Y:S02]  /*b3d0*/  IMAD.MOV.U32 R66, RZ, RZ, R140 ;  /* 0x000000ffff427224 */ /* 0x000fe400078e008c */
.L_x_685:
[----:B------:R-:W-:Y:S05]  /*b3e0*/  BSYNC B1 ;  /* 0x0000000000017941 */ /* 0x000fea0003800000 */
.L_x_683:
        /* <DEDUP_REMOVED lines=16> */
.L_x_689:
[----:B------:R-:W-:Y:S05]  /*b4f0*/  BSYNC B2 ;  /* 0x0000000000027941 */ /* 0x000fea0003800000 */
.L_x_688:
        /* <DEDUP_REMOVED lines=44> */
.L_x_687:
[----:B------:R-:W-:Y:S05]  /*b7c0*/  BSYNC B1 ;  /* 0x0000000000017941 */ /* 0x000fea0003800000 */
.L_x_686:
[----:B------:R0:W1:Y:S02]  /*b7d0*/  I2F.U32 R64, R66 ;  /* 0x0000004200407306 */ /* 0x0000640000201000 */
[----:B0-----:R-:W-:-:S05]  /*b7e0*/  PRMT R66, RZ, 0x5410, R67 ;  /* 0x00005410ff427816 */ /* 0x001fca0000000043 */
[----:B------:R-:W-:Y:S02]  /*b7f0*/  FMUL.FTZ R197, R66, c[0x0][0x1e8] ;  /* 0x00007a0042c57a20 */ /* 0x000fe40000410000 */
[----:B-1----:R-:W-:-:S05]  /*b800*/  FFMA.FTZ R64, R64, R137, 1.1641532182693481445e-10 ;  /* 0x2f00000040407423 */ /* 0x002fca0000010089 */
        /* <DEDUP_REMOVED lines=9> */
.L_x_690:
        /* <DEDUP_REMOVED lines=12> */
.L_x_693:
[----:B------:R-:W-:Y:S02]  /*b960*/  IMAD.MOV.U32 R66, RZ, RZ, R140 ;  /* 0x000000ffff427224 */ /* 0x000fe400078e008c */
.L_x_694:
[----:B------:R-:W-:Y:S05]  /*b970*/  BSYNC B1 ;  /* 0x0000000000017941 */ /* 0x000fea0003800000 */
.L_x_692:
        /* <DEDUP_REMOVED lines=16> */
.L_x_698:
[----:B------:R-:W-:Y:S05]  /*ba80*/  BSYNC B2 ;  /* 0x0000000000027941 */ /* 0x000fea0003800000 */
.L_x_697:
        /* <DEDUP_REMOVED lines=44> */
.L_x_696:
[----:B------:R-:W-:Y:S05]  /*bd50*/  BSYNC B1 ;  /* 0x0000000000017941 */ /* 0x000fea0003800000 */
.L_x_695:
        /* <DEDUP_REMOVED lines=10> */
.L_x_691:
        /* <DEDUP_REMOVED lines=12> */
.L_x_700:
[----:B------:R-:W-:Y:S02]  /*bec0*/  IMAD.MOV.U32 R66, RZ, RZ, R140 ;  /* 0x000000ffff427224 */ /* 0x000fe400078e008c */
.L_x_701:
[----:B------:R-:W-:Y:S05]  /*bed0*/  BSYNC B1 ;  /* 0x0000000000017941 */ /* 0x000fea0003800000 */
.L_x_699:
        /* <DEDUP_REMOVED lines=16> */
.L_x_705:
[----:B------:R-:W-:Y:S05]  /*bfe0*/  BSYNC B2 ;  /* 0x0000000000027941 */ /* 0x000fea0003800000 */
.L_x_704:
        /* <DEDUP_REMOVED lines=44> */
.L_x_703:
[----:B------:R-:W-:Y:S05]  /*c2b0*/  BSYNC B1 ;  /* 0x0000000000017941 */ /* 0x000fea0003800000 */
.L_x_702:
        /* <DEDUP_REMOVED lines=13> */
.L_x_706:
        /* <DEDUP_REMOVED lines=12> */
.L_x_709:
[----:B------:R-:W-:Y:S02]  /*c450*/  IMAD.MOV.U32 R134, RZ, RZ, R140 ;  /* 0x000000ffff867224 */ /* 0x000fe400078e008c */
.L_x_710:
[----:B------:R-:W-:Y:S05]  /*c460*/  BSYNC B1 ;  /* 0x0000000000017941 */ /* 0x000fea0003800000 */
.L_x_708:
        /* <DEDUP_REMOVED lines=16> */
.L_x_714:
[----:B------:R-:W-:Y:S05]  /*c570*/  BSYNC B2 ;  /* 0x0000000000027941 */ /* 0x000fea0003800000 */
.L_x_713:
        /* <DEDUP_REMOVED lines=44> */
.L_x_712:
[----:B------:R-:W-:Y:S05]  /*c840*/  BSYNC B1 ;  /* 0x0000000000017941 */ /* 0x000fea0003800000 */
.L_x_711:
        /* <DEDUP_REMOVED lines=10> */
.L_x_707:
        /* <DEDUP_REMOVED lines=36> */
[----:B------:R-:W-:Y:S02]  /*cb30*/  PRMT R67, R153, 0x7104, RZ ;  /* 0x0000710499437816 */ /* 0x000fe400000000ff */
[----:B------:R-:W-:Y:S02]  /*cb40*/  LOP3.LUT R65, R65, 0xff0000, RZ, 0xc0, !PT ;  /* 0x00ff000041417812 */ /* 0x000fe400078ec0ff */
[----:B------:R-:W-:Y:S02]  /*cb50*/  LOP3.LUT R68, R155, 0xff, RZ, 0xc0, !PT ;  /* 0x000000ff9b447812 */ /* 0x000fe400078ec0ff */
[----:B------:R-:W-:Y:S02]  /*cb60*/  PRMT R64, R65, 0x4210, R64 ;  /* 0x0000421041407816 */ /* 0x000fe40000000040 */
[----:B------:R-:W-:Y:S01]  /*cb70*/  LOP3.LUT R66, R156, 0xff, RZ, 0xc0, !PT ;  /* 0x000000ff9c427812 */ /* 0x000fe200078ec0ff */
[----:B------:R-:W-:Y:S01]  /*cb80*/  IMAD.WIDE.U32 R68, R68, 0x1000000, RZ ;  /* 0x0100000044447825 */ /* 0x000fe200078e00ff */
        /* <DEDUP_REMOVED lines=12> */
.L_x_715:
[----:B------:R-:W-:Y:S02]  /*cc50*/  IADD3 R136, R136, 0x100, RZ ;  /* 0x0000010088887810 */ /* 0x000fe40007ffe0ff */
.L_x_586:
[----:B------:R-:W-:Y:S05]  /*cc60*/  BSYNC B0 ;  /* 0x0000000000007941 */ /* 0x000fea0003800000 */
.L_x_585:
        /* <DEDUP_REMOVED lines=30> */
.L_x_719:
[----:B0-----:R-:W-:Y:S02]  /*ce50*/  IMAD.MOV.U32 R166, RZ, RZ, R140 ;  /* 0x000000ffffa67224 */ /* 0x001fe400078e008c */
.L_x_720:
[----:B------:R-:W-:Y:S05]  /*ce60*/  BSYNC B1 ;  /* 0x0000000000017941 */ /* 0x000fea0003800000 */
.L_x_718:
        /* <DEDUP_REMOVED lines=16> */
.L_x_724:
[----:B------:R-:W-:Y:S05]  /*cf70*/  BSYNC B2 ;  /* 0x0000000000027941 */ /* 0x000fea0003800000 */
.L_x_723:
        /* <DEDUP_REMOVED lines=44> */
.L_x_722:
[----:B------:R-:W-:Y:S05]  /*d240*/  BSYNC B1 ;  /* 0x0000000000017941 */ /* 0x000fea0003800000 */
.L_x_721:
        /* <DEDUP_REMOVED lines=18> */
.L_x_725:
        /* <DEDUP_REMOVED lines=12> */
.L_x_728:
[----:B------:R-:W-:Y:S02]  /*d430*/  IMAD.MOV.U32 R146, RZ, RZ, R140 ;  /* 0x000000ffff927224 */ /* 0x000fe400078e008c */
.L_x_729:
[----:B------:R-:W-:Y:S05]  /*d440*/  BSYNC B1 ;  /* 0x0000000000017941 */ /* 0x000fea0003800000 */
.L_x_727:
        /* <DEDUP_REMOVED lines=16> */
.L_x_733:
[----:B------:R-:W-:Y:S05]  /*d550*/  BSYNC B2 ;  /* 0x0000000000027941 */ /* 0x000fea0003800000 */
.L_x_732:
        /* <DEDUP_REMOVED lines=44> */
.L_x_731:
[----:B------:R-:W-:Y:S05]  /*d820*/  BSYNC B1 ;  /* 0x0000000000017941 */ /* 0x000fea0003800000 */
.L_x_730:
        /* <DEDUP_REMOVED lines=10> */
.L_x_726:
        /* <DEDUP_REMOVED lines=12> */
.L_x_735:
[----:B------:R-:W-:Y:S02]  /*d990*/  IMAD.MOV.U32 R146, RZ, RZ, R140 ;  /* 0x000000ffff927224 */ /* 0x000fe400078e008c */
.L_x_736:
[----:B------:R-:W-:Y:S05]  /*d9a0*/  BSYNC B1 ;  /* 0x0000000000017941 */ /* 0x000fea0003800000 */
.L_x_734:
        /* <DEDUP_REMOVED lines=16> */
.L_x_740:
[----:B------:R-:W-:Y:S05]  /*dab0*/  BSYNC B2 ;  /* 0x0000000000027941 */ /* 0x000fea0003800000 */
.L_x_739:
        /* <DEDUP_REMOVED lines=44> */
.L_x_738:
[----:B------:R-:W-:Y:S05]  /*dd80*/  BSYNC B1 ;  /* 0x0000000000017941 */ /* 0x000fea0003800000 */
.L_x_737:
        /* <DEDUP_REMOVED lines=15> */
.L_x_741:
        /* <DEDUP_REMOVED lines=12> */
.L_x_744:
[----:B------:R-:W-:Y:S02]  /*df40*/  IMAD.MOV.U32 R146, RZ, RZ, R140 ;  /* 0x000000ffff927224 */ /* 0x000fe400078e008c */
.L_x_745:
[----:B------:R-:W-:Y:S05]  /*df50*/  BSYNC B1 ;  /* 0x0000000000017941 */ /* 0x000fea0003800000 */
.L_x_743:
        /* <DEDUP_REMOVED lines=16> */
.L_x_749:
[----:B------:R-:W-:Y:S05]  /*e060*/  BSYNC B2 ;  /* 0x0000000000027941 */ /* 0x000fea0003800000 */
.L_x_748:
        /* <DEDUP_REMOVED lines=44> */
.L_x_747:
[----:B------:R-:W-:Y:S05]  /*e330*/  BSYNC B1 ;  /* 0x0000000000017941 */ /* 0x000fea0003800000 */
.L_x_746:
        /* <DEDUP_REMOVED lines=10> */
.L_x_742:
        /* <DEDUP_REMOVED lines=12> */
.L_x_751:
[----:B------:R-:W-:Y:S02]  /*e4a0*/  IMAD.MOV.U32 R146, RZ, RZ, R140 ;  /* 0x000000ffff927224 */ /* 0x000fe400078e008c */
.L_x_752:
[----:B------:R-:W-:Y:S05]  /*e4b0*/  BSYNC B1 ;  /* 0x0000000000017941 */ /* 0x000fea0003800000 */
.L_x_750:
        /* <DEDUP_REMOVED lines=16> */
.L_x_756:
[----:B------:R-:W-:Y:S05]  /*e5c0*/  BSYNC B2 ;  /* 0x0000000000027941 */ /* 0x000fea0003800000 */
.L_x_755:
        /* <DEDUP_REMOVED lines=44> */
.L_x_754:
[----:B------:R-:W-:Y:S05]  /*e890*/  BSYNC B1 ;  /* 0x0000000000017941 */ /* 0x000fea0003800000 */
.L_x_753:
        /* <DEDUP_REMOVED lines=15> */
.L_x_757:
        /* <DEDUP_REMOVED lines=12> */
.L_x_760:
[----:B------:R-:W-:Y:S02]  /*ea50*/  IMAD.MOV.U32 R146, RZ, RZ, R140 ;  /* 0x000000ffff927224 */ /* 0x000fe400078e008c */
.L_x_761:
[----:B------:R-:W-:Y:S05]  /*ea60*/  BSYNC B1 ;  /* 0x0000000000017941 */ /* 0x000fea0003800000 */
.L_x_759:
        /* <DEDUP_REMOVED lines=16> */
.L_x_765:
[----:B------:R-:W-:Y:S05]  /*eb70*/  BSYNC B2 ;  /* 0x0000000000027941 */ /* 0x000fea0003800000 */
.L_x_764:
        /* <DEDUP_REMOVED lines=44> */
.L_x_763:
[----:B------:R-:W-:Y:S05]  /*ee40*/  BSYNC B1 ;  /* 0x0000000000017941 */ /* 0x000fea0003800000 */
.L_x_762:
        /* <DEDUP_REMOVED lines=10> */
.L_x_758:
        /* <DEDUP_REMOVED lines=12> */
.L_x_767:
[----:B------:R-:W-:Y:S02]  /*efb0*/  IMAD.MOV.U32 R146, RZ, RZ, R140 ;  /* 0x000000ffff927224 */ /* 0x000fe400078e008c */
.L_x_768:
[----:B------:R-:W-:Y:S05]  /*efc0*/  BSYNC B1 ;  /* 0x0000000000017941 */ /* 0x000fea0003800000 */
.L_x_766:
        /* <DEDUP_REMOVED lines=16> */
.L_x_772:
[----:B------:R-:W-:Y:S05]  /*f0d0*/  BSYNC B2 ;  /* 0x0000000000027941 */ /* 0x000fea0003800000 */
.L_x_771:
        /* <DEDUP_REMOVED lines=44> */
.L_x_770:
[----:B------:R-:W-:Y:S05]  /*f3a0*/  BSYNC B1 ;  /* 0x0000000000017941 */ /* 0x000fea0003800000 */
.L_x_769:
        /* <DEDUP_REMOVED lines=15> */
.L_x_773:
        /* <DEDUP_REMOVED lines=12> */
.L_x_776:
[----:B------:R-:W-:Y:S02]  /*f560*/  IMAD.MOV.U32 R146, RZ, RZ, R140 ;  /* 0x000000ffff927224 */ /* 0x000fe400078e008c */
.L_x_777:
[----:B------:R-:W-:Y:S05]  /*f570*/  BSYNC B1 ;  /* 0x0000000000017941 */ /* 0x000fea0003800000 */
.L_x_775:
        /* <DEDUP_REMOVED lines=16> */
.L_x_781:
[----:B------:R-:W-:Y:S05]  /*f680*/  BSYNC B2 ;  /* 0x0000000000027941 */ /* 0x000fea0003800000 */
.L_x_780:
        /* <DEDUP_REMOVED lines=44> */
.L_x_779:
[----:B------:R-:W-:Y:S05]  /*f950*/  BSYNC B1 ;  /* 0x0000000000017941 */ /* 0x000fea0003800000 */
.L_x_778:
        /* <DEDUP_REMOVED lines=10> */
.L_x_774:
        /* <DEDUP_REMOVED lines=12> */
.L_x_783:
[----:B------:R-:W-:Y:S02]  /*fac0*/  IMAD.MOV.U32 R146, RZ, RZ, R140 ;  /* 0x000000ffff927224 */ /* 0x000fe400078e008c */
.L_x_784:
[----:B------:R-:W-:Y:S05]  /*fad0*/  BSYNC B1 ;  /* 0x0000000000017941 */ /* 0x000fea0003800000 */
.L_x_782:
        /* <DEDUP_REMOVED lines=16> */
.L_x_788:
[----:B------:R-:W-:Y:S05]  /*fbe0*/  BSYNC B2 ;  /* 0x0000000000027941 */ /* 0x000fea0003800000 */
.L_x_787:
        /* <DEDUP_REMOVED lines=44> */
.L_x_786:
[----:B------:R-:W-:Y:S05]  /*feb0*/  BSYNC B1 ;  /* 0x0000000000017941 */ /* 0x000fea0003800000 */
.L_x_785:
        /* <DEDUP_REMOVED lines=13> */
.L_x_789:
        /* <DEDUP_REMOVED lines=12> */
.L_x_792:
[----:B------:R-:W-:Y:S02]  /*10050*/  IMAD.MOV.U32 R146, RZ, RZ, R140 ;  /* 0x000000ffff927224 */ /* 0x000fe400078e008c */
.L_x_793:
[----:B------:R-:W-:Y:S05]  /*10060*/  BSYNC B1 ;  /* 0x0000000000017941 */ /* 0x000fea0003800000 */
.L_x_791:
        /* <DEDUP_REMOVED lines=16> */
.L_x_797:
[----:B------:R-:W-:Y:S05]  /*10170*/  BSYNC B2 ;  /* 0x0000000000027941 */ /* 0x000fea0003800000 */
.L_x_796:
        /* <DEDUP_REMOVED lines=44> */
.L_x_795:
[----:B------:R-:W-:Y:S05]  /*10440*/  BSYNC B1 ;  /* 0x0000000000017941 */ /* 0x000fea0003800000 */
.L_x_794:
        /* <DEDUP_REMOVED lines=10> */
.L_x_790:
        /* <DEDUP_REMOVED lines=12> */
.L_x_799:
[----:B------:R-:W-:Y:S02]  /*105b0*/  IMAD.MOV.U32 R146, RZ, RZ, R140 ;  /* 0x000000ffff927224 */ /* 0x000fe400078e008c */
.L_x_800:
[----:B------:R-:W-:Y:S05]  /*105c0*/  BSYNC B1 ;  /* 0x0000000000017941 */ /* 0x000fea0003800000 */
.L_x_798:
        /* <DEDUP_REMOVED lines=16> */
.L_x_804:
[----:B------:R-:W-:Y:S05]  /*106d0*/  BSYNC B2 ;  /* 0x0000000000027941 */ /* 0x000fea0003800000 */
.L_x_803:
        /* <DEDUP_REMOVED lines=44> */
.L_x_802:
[----:B------:R-:W-:Y:S05]  /*109a0*/  BSYNC B1 ;  /* 0x0000000000017941 */ /* 0x000fea0003800000 */
.L_x_801:
        /* <DEDUP_REMOVED lines=13> */
.L_x_805:
        /* <DEDUP_REMOVED lines=12> */
.L_x_808:
[----:B------:R-:W-:Y:S02]  /*10b40*/  IMAD.MOV.U32 R66, RZ, RZ, R140 ;  /* 0x000000ffff427224 */ /* 0x000fe400078e008c */
.L_x_809:
[----:B------:R-:W-:Y:S05]  /*10b50*/  BSYNC B1 ;  /* 0x0000000000017941 */ /* 0x000fea0003800000 */
.L_x_807:
        /* <DEDUP_REMOVED lines=16> */
.L_x_813:
[----:B------:R-:W-:Y:S05]  /*10c60*/  BSYNC B2 ;  /* 0x0000000000027941 */ /* 0x000fea0003800000 */
.L_x_812:
        /* <DEDUP_REMOVED lines=44> */
.L_x_811:
[----:B------:R-:W-:Y:S05]  /*10f30*/  BSYNC B1 ;  /* 0x0000000000017941 */ /* 0x000fea0003800000 */
.L_x_810:
        /* <DEDUP_REMOVED lines=10> */
.L_x_806:
        /* <DEDUP_REMOVED lines=12> */
.L_x_815:
[----:B------:R-:W-:Y:S02]  /*110a0*/  IMAD.MOV.U32 R66, RZ, RZ, R140 ;  /* 0x000000ffff427224 */ /* 0x000fe400078e008c */
.L_x_816:
[----:B------:R-:W-:Y:S05]  /*110b0*/  BSYNC B1 ;  /* 0x0000000000017941 */ /* 0x000fea0003800000 */
.L_x_814:
        /* <DEDUP_REMOVED lines=16> */
.L_x_820:
[----:B------:R-:W-:Y:S05]  /*111c0*/  BSYNC B2 ;  /* 0x0000000000027941 */ /* 0x000fea0003800000 */
.L_x_819:
        /* <DEDUP_REMOVED lines=44> */
.L_x_818:
[----:B------:R-:W-:Y:S05]  /*11490*/  BSYNC B1 ;  /* 0x0000000000017941 */ /* 0x000fea0003800000 */
.L_x_817:
        /* <DEDUP_REMOVED lines=13> */
.L_x_821:
        /* <DEDUP_REMOVED lines=12> */
.L_x_824:
[----:B------:R-:W-:Y:S02]  /*11630*/  IMAD.MOV.U32 R66, RZ, RZ, R140 ;  /* 0x000000ffff427224 */ /* 0x000fe400078e008c */
.L_x_825:
[----:B------:R-:W-:Y:S05]  /*11640*/  BSYNC B1 ;  /* 0x0000000000017941 */ /* 0x000fea0003800000 */
.L_x_823:
        /* <DEDUP_REMOVED lines=16> */
.L_x_829:
[----:B------:R-:W-:Y:S05]  /*11750*/  BSYNC B2 ;  /* 0x0000000000027941 */ /* 0x000fea0003800000 */
.L_x_828:
        /* <DEDUP_REMOVED lines=44> */
.L_x_827:
[----:B------:R-:W-:Y:S05]  /*11a20*/  BSYNC B1 ;  /* 0x0000000000017941 */ /* 0x000fea0003800000 */
.L_x_826:
        /* <DEDUP_REMOVED lines=10> */
.L_x_822:
        /* <DEDUP_REMOVED lines=12> */
.L_x_831:
[----:B------:R-:W-:Y:S02]  /*11b90*/  IMAD.MOV.U32 R66, RZ, RZ, R140 ;  /* 0x000000ffff427224 */ /* 0x000fe400078e008c */
.L_x_832:
[----:B------:R-:W-:Y:S05]  /*11ba0*/  BSYNC B1 ;  /* 0x0000000000017941 */ /* 0x000fea0003800000 */
.L_x_830:
        /* <DEDUP_REMOVED lines=16> */
.L_x_836:
[----:B------:R-:W-:Y:S05]  /*11cb0*/  BSYNC B2 ;  /* 0x0000000000027941 */ /* 0x000fea0003800000 */
.L_x_835:
        /* <DEDUP_REMOVED lines=44> */
.L_x_834:
[----:B------:R-:W-:Y:S05]  /*11f80*/  BSYNC B1 ;  /* 0x0000000000017941 */ /* 0x000fea0003800000 */
.L_x_833:
        /* <DEDUP_REMOVED lines=13> */
.L_x_837:
        /* <DEDUP_REMOVED lines=12> */
.L_x_840:
[----:B------:R-:W-:Y:S02]  /*12120*/  IMAD.MOV.U32 R134, RZ, RZ, R140 ;  /* 0x000000ffff867224 */ /* 0x000fe400078e008c */
.L_x_841:
[----:B------:R-:W-:Y:S05]  /*12130*/  BSYNC B1 ;  /* 0x0000000000017941 */ /* 0x000fea0003800000 */
.L_x_839:
        /* <DEDUP_REMOVED lines=16> */
.L_x_845:
[----:B------:R-:W-:Y:S05]  /*12240*/  BSYNC B2 ;  /* 0x0000000000027941 */ /* 0x000fea0003800000 */
.L_x_844:
        /* <DEDUP_REMOVED lines=44> */
.L_x_843:
[----:B------:R-:W-:Y:S05]  /*12510*/  BSYNC B1 ;  /* 0x0000000000017941 */ /* 0x000fea0003800000 */
.L_x_842:
        /* <DEDUP_REMOVED lines=10> */
.L_x_838:
        /* <DEDUP_REMOVED lines=19> */
[----:B------:R-:W-:Y:S02]  /*126f0*/  SHF.R.U32.HI R166, RZ, 0x1d, R136 ;  /* 0x0000001dffa67819 */ /* 0x000fe40000011688 */
        /* <DEDUP_REMOVED lines=34> */
.L_x_717:
[----:B------:R-:W-:Y:S05]  /*12920*/  BSYNC B0 ;  /* 0x0000000000007941 */ /* 0x000fea0003800000 */
.L_x_716:
[----:B0-----:R-:W-:Y:S01]  /*12930*/  FADD.FTZ R64, RZ, R159 ;  /* 0x0000009fff407221 */ /* 0x001fe20000010000 */
[----:B------:R-:W-:Y:S02]  /*12940*/  LOP3.LUT P0, RZ, R49, 0x20, RZ, 0xc0, !PT ;  /* 0x0000002031ff7812 */ /* 0x000fe4000780c0ff */
[C---:B------:R-:W-:Y:S01]  /*12950*/  ISETP.GT.U32.AND P1, PT, R4.reuse, 0x1ff, PT ;  /* 0x000001ff0400780c */ /* 0x040fe20003f24070 */
[----:B------:R-:W-:Y:S01]  /*12960*/  FADD.FTZ R64, R173, R64 ;  /* 0x00000040ad407221 */ /* 0x000fe20000010000 */
[----:B------:R-:W-:Y:S02]  /*12970*/  ISETP.GT.U32.AND P2, PT, R4, 0x2ff, PT ;  /* 0x000002ff0400780c */ /* 0x000fe40003f44070 */
[----:B------:R-:W-:Y:S01]  /*12980*/  SHF.R.U32.HI R68, RZ, 0x5, R0 ;  /* 0x00000005ff447819 */ /* 0x000fe20000011600 */
[----:B------:R-:W-:-:S03]  /*12990*/  FADD.FTZ R64, R171, R64 ;  /* 0x00000040ab407221 */ /* 0x000fc60000010000 */
[----:B------:R-:W-:Y:S01]  /*129a0*/  LOP3.LUT R68, R68, 0x7fffff8, RZ, 0xc0, !PT ;  /* 0x07fffff844447812 */ /* 0x000fe200078ec0ff */
[----:B------:R-:W-:-:S04]  /*129b0*/  FADD.FTZ R64, R189, R64 ;  /* 0x00000040bd407221 */ /* 0x000fc80000010000 */
[----:B------:R-:W-:-:S04]  /*129c0*/  FADD.FTZ R64, R187, R64 ;  /* 0x00000040bb407221 */ /* 0x000fc80000010000 */
[----:B------:R-:W-:-:S04]  /*129d0*/  FADD.FTZ R64, R191, R64 ;  /* 0x00000040bf407221 */ /* 0x000fc80000010000 */
[----:B------:R-:W-:-:S04]  /*129e0*/  FADD.FTZ R64, R193, R64 ;  /* 0x00000040c1407221 */ /* 0x000fc80000010000 */
[----:B------:R-:W-:-:S05]  /*129f0*/  FADD.FTZ R64, R203, R64 ;  /* 0x00000040cb407221 */ /* 0x000fca0000010000 */
[----:B------:R-:W-:Y:S02]  /*12a00*/  FSEL R64, R64, RZ, P0 ;  /* 0x000000ff40407208 */ /* 0x000fe40000000000 */
[----:B------:R-:W-:-:S03]  /*12a10*/  LOP3.LUT P0, RZ, R144, 0xff, RZ, 0xc0, !PT ;  /* 0x000000ff90ff7812 */ /* 0x000fc6000780c0ff */
[----:B------:R-:W-:-:S04]  /*12a20*/  FADD.FTZ R66, R163, R64 ;  /* 0x00000040a3427221 */ /* 0x000fc80000010000 */
[----:B------:R-:W-:-:S04]  /*12a30*/  FADD.FTZ R66, R169, R66 ;  /* 0x00000042a9427221 */ /* 0x000fc80000010000 */
[----:B------:R-:W-:Y:S02]  /*12a40*/  FADD.FTZ R66, R167, R66 ;  /* 0x00000042a7427221 */ /* 0x000fe40000010000 */
[----:B------:R-:W-:Y:S02]  /*12a50*/  @!P0 IADD3 R68, R68, 0x8, RZ ;  /* 0x0000000844448810 */ /* 0x000fe40007ffe0ff */
        /* <DEDUP_REMOVED lines=15> */
.L_x_856:
[----:B-1----:R-:W-:Y:S01]  /*12b50*/  FADD.FTZ R70, R64, R65 ;  /* 0x0000004140467221 */ /* 0x002fe20000010000 */
[----:B------:R-:W-:Y:S05]  /*12b60*/  BRA.DIV ~URZ, `(.L_x_847) ;  /* 0x000013827f007947 */ /* 0x000fea000b800000 */
[----:B0-----:R-:W0:Y:S01]  /*12b70*/  SHFL.BFLY PT, R64, R70, 0x2, 0x1f ;  /* 0x0c401f0046407f89 */ /* 0x001e2200000e0000 */
[----:B------:R-:W-:Y:S01]  /*12b80*/  LOP3.LUT P0, RZ, R49, 0x20, RZ, 0xc0, !PT ;  /* 0x0000002031ff7812 */ /* 0x000fe2000780c0ff */
        /* <DEDUP_REMOVED lines=66> */
.L_x_857:
        /* <DEDUP_REMOVED lines=13> */
[----:B------:R-:W-:Y:S01]  /*13080*/  IMAD.MOV.U32 R66, RZ, RZ, RZ ;  /* 0x000000ffff427224 */ /* 0x000fe200078e00ff */
[----:B------:R-:W-:Y:S01]  /*13090*/  LOP3.LUT P2, RZ, R49, 0x20, RZ, 0xc0, !PT ;  /* 0x0000002031ff7812 */ /* 0x000fe2000784c0ff */
[----:B------:R-:W-:Y:S01]  /*130a0*/  @!P0 IMAD.MOV.U32 R66, RZ, RZ, R143 ;  /* 0x000000ffff428224 */ /* 0x000fe200078e008f */
[----:B------:R-:W-:Y:S03]  /*130b0*/  BSSY B0, `(.L_x_848) ;  /* 0x0000072000007945 */ /* 0x000fe60003800000 */
[----:B------:R-:W-:Y:S01]  /*130c0*/  I2F R136, R66 ;  /* 0x0000004200887306 */ /* 0x000fe20000201400 */
[----:B------:R-:W1:Y:S04]  /*130d0*/  SHFL.DOWN PT, R69, R66, 0x4, 0x1f ;  /* 0x08801f0042457f89 */ /* 0x000e6800000e0000 */
[----:B------:R2:W3:Y:S01]  /*130e0*/  @!P0 LDS.64 R64, [R68.X8] ;  /* 0x0000000044408984 */ /* 0x0004e20000008a00 */
[----:B------:R-:W-:Y:S01]  /*130f0*/  LOP3.LUT P0, RZ, R67, 0x1f, R0, 0xf8, !PT ;  /* 0x0000001f43ff7812 */ /* 0x000fe2000780f800 */
[----:B-1----:R-:W-:Y:S01]  /*13100*/  IMAD.IADD R134, R69, 0x1, R66 ;  /* 0x0000000145867824 */ /* 0x002fe200078e0242 */
[----:B------:R-:W-:Y:S04]  /*13110*/  I2F R164, R69 ;  /* 0x0000004500a47306 */ /* 0x000fe80000201400 */
[----:B------:R-:W1:Y:S04]  /*13120*/  SHFL.DOWN PT, R209, R134, 0x2, 0x1f ;  /* 0x08401f0086d17f89 */ /* 0x000e6800000e0000 */
[----:B------:R-:W2:Y:S08]  /*13130*/  I2F R135, R134 ;  /* 0x0000008600877306 */ /* 0x000eb00000201400 */
[----:B--2---:R-:W2:Y:S01]  /*13140*/  MUFU.RCP R68, R135 ;  /* 0x0000008700447308 */ /* 0x004ea20000001000 */
[----:B0--3--:R-:W0:Y:S01]  /*13150*/  SHFL.DOWN PT, R71, R64, 0x4, 0x1f ;  /* 0x08801f0040477f89 */ /* 0x009e2200000e0000 */
[----:B-1----:R-:W-:-:S03]  /*13160*/  IMAD.IADD R166, R134, 0x1, R209 ;  /* 0x0000000186a67824 */ /* 0x002fc600078e02d1 */
[----:B------:R-:W1:Y:S03]  /*13170*/  SHFL.DOWN PT, R70, R65, 0x4, 0x1f ;  /* 0x08801f0041467f89 */ /* 0x000e6600000e0000 */
[----:B------:R-:W3:Y:S08]  /*13180*/  I2F R134, R166 ;  /* 0x000000a600867306 */ /* 0x000ef00000201400 */
[----:B------:R-:W4:Y:S01]  /*13190*/  I2F R209, R209 ;  /* 0x000000d100d17306 */ /* 0x000f220000201400 */
[----:B0-----:R-:W-:-:S02]  /*131a0*/  FMUL.FTZ R137, R71, R164 ;  /* 0x000000a447897220 */ /* 0x001fc40000410000 */
[----:B------:R-:W-:Y:S02]  /*131b0*/  FADD.FTZ R71, -R71, R64 ;  /* 0x0000004047477221 */ /* 0x000fe40000010100 */
[----:B------:R-:W-:Y:S02]  /*131c0*/  FFMA.FTZ R137, R136, R64, R137 ;  /* 0x0000004088897223 */ /* 0x000fe40000010089 */
[----:B------:R-:W-:Y:S02]  /*131d0*/  FMUL.FTZ R71, R71, R71 ;  /* 0x0000004747477220 */ /* 0x000fe40000410000 */
[----:B--2---:R-:W-:Y:S02]  /*131e0*/  FMUL.FTZ R64, R68, R137 ;  /* 0x0000008944407220 */ /* 0x004fe40000410000 */
[----:B------:R-:W-:Y:S01]  /*131f0*/  FMUL.FTZ R71, R71, R136 ;  /* 0x0000008847477220 */ /* 0x000fe20000410000 */
[----:B------:R-:W-:Y:S01]  /*13200*/  SHFL.DOWN PT, R137, R166, 0x1, 0x1f ;  /* 0x08201f00a6897f89 */ /* 0x000fe200000e0000 */
[----:B-1----:R-:W-:-:S02]  /*13210*/  FADD.FTZ R65, R70, R65 ;  /* 0x0000004146417221 */ /* 0x002fc40000010000 */
[----:B------:R-:W-:Y:S01]  /*13220*/  FMUL.FTZ R71, R71, R164 ;  /* 0x000000a447477220 */ /* 0x000fe20000410000 */
[----:B------:R-:W4:Y:S03]  /*13230*/  SHFL.DOWN PT, R69, R64, 0x2, 0x1f ;  /* 0x08401f0040457f89 */ /* 0x000f2600000e0000 */
[----:B------:R-:W-:Y:S02]  /*13240*/  FFMA.FTZ R65, R68, R71, R65 ;  /* 0x0000004744417223 */ /* 0x000fe40000010041 */
[----:B---3--:R-:W0:Y:S03]  /*13250*/  MUFU.RCP R68, R134 ;  /* 0x0000008600447308 */ /* 0x008e260000001000 */
[----:B------:R-:W1:Y:S01]  /*13260*/  SHFL.DOWN PT, R66, R65, 0x2, 0x1f ;  /* 0x08401f0041427f89 */ /* 0x000e6200000e0000 */
[----:B----4-:R-:W-:-:S02]  /*13270*/  FMUL.FTZ R70, R69, R209 ;  /* 0x000000d145467220 */ /* 0x010fc40000410000 */
[----:B------:R-:W-:Y:S02]  /*13280*/  FADD.FTZ R69, R64, -R69 ;  /* 0x8000004540457221 */ /* 0x000fe40000010000 */
[----:B------:R-:W-:Y:S02]  /*13290*/  FFMA.FTZ R71, R135, R64, R70 ;  /* 0x0000004087477223 */ /* 0x000fe40000010046 */
[----:B------:R-:W-:Y:S02]  /*132a0*/  FMUL.FTZ R64, R69, R69 ;  /* 0x0000004545407220 */ /* 0x000fe40000410000 */
[----:B0-----:R-:W-:Y:S02]  /*132b0*/  FMUL.FTZ R71, R68, R71 ;  /* 0x0000004744477220 */ /* 0x001fe40000410000 */
[----:B------:R-:W-:Y:S02]  /*132c0*/  IMAD.IADD R70, R166, 0x1, R137 ;  /* 0x00000001a6467824 */ /* 0x000fe400078e0289 */
[----:B------:R-:W-:Y:S01]  /*132d0*/  FMUL.FTZ R64, R135, R64 ;  /* 0x0000004087407220 */ /* 0x000fe20000410000 */
[----:B------:R-:W-:Y:S01]  /*132e0*/  I2F R137, R137 ;  /* 0x0000008900897306 */ /* 0x000fe20000201400 */
[----:B-1----:R-:W-:-:S02]  /*132f0*/  FADD.FTZ R69, R65, R66 ;  /* 0x0000004241457221 */ /* 0x002fc40000010000 */
[----:B------:R-:W0:Y:S01]  /*13300*/  SHFL.DOWN PT, R66, R71, 0x1, 0x1f ;  /* 0x08201f0047427f89 */ /* 0x000e2200000e0000 */
[----:B------:R-:W-:-:S04]  /*13310*/  FMUL.FTZ R64, R64, R209 ;  /* 0x000000d140407220 */ /* 0x000fc80000410000 */
[----:B------:R-:W1:Y:S01]  /*13320*/  I2F R70, R70 ;  /* 0x0000004600467306 */ /* 0x000e620000201400 */
[----:B------:R-:W-:-:S05]  /*13330*/  FFMA.FTZ R64, R68, R64, R69 ;  /* 0x0000004044407223 */ /* 0x000fca0000010045 */
[----:B------:R-:W2:Y:S02]  /*13340*/  SHFL.DOWN PT, R65, R64, 0x1, 0x1f ;  /* 0x08201f0040417f89 */ /* 0x000ea400000e0000 */
[----:B-1----:R-:W1:Y:S01]  /*13350*/  MUFU.RCP R68, R70 ;  /* 0x0000004600447308 */ /* 0x002e620000001000 */
[----:B0-----:R-:W-:Y:S02]  /*13360*/  FADD.FTZ R69, R71, -R66 ;  /* 0x8000004247457221 */ /* 0x001fe40000010000 */
[----:B------:R-:W-:Y:S02]  /*13370*/  FMUL.FTZ R66, R66, R137 ;  /* 0x0000008942427220 */ /* 0x000fe40000410000 */
[----:B------:R-:W-:Y:S02]  /*13380*/  FMUL.FTZ R69, R69, R69 ;  /* 0x0000004545457220 */ /* 0x000fe40000410000 */
[C---:B------:R-:W-:Y:S02]  /*13390*/  FFMA.FTZ R135, R134.reuse, R71, R66 ;  /* 0x0000004786877223 */ /* 0x040fe40000010042 */
[----:B------:R-:W-:-:S02]  /*133a0*/  FMUL.FTZ R69, R134, R69 ;  /* 0x0000004586457220 */ /* 0x000fc40000410000 */
[----:B------:R-:W-:Y:S02]  /*133b0*/  IMAD.MOV.U32 R66, RZ, RZ, c[0x0][0x1e0] ;  /* 0x00007800ff427624 */ /* 0x000fe400078e00ff */
[----:B--2---:R-:W-:Y:S02]  /*133c0*/  FADD.FTZ R65, R64, R65 ;  /* 0x0000004140417221 */ /* 0x004fe40000010000 */
[----:B-1----:R-:W-:Y:S02]  /*133d0*/  FMUL.FTZ R135, R68, R135 ;  /* 0x0000008744877220 */ /* 0x002fe40000410000 */
[----:B------:R-:W-:-:S04]  /*133e0*/  FMUL.FTZ R69, R69, R137 ;  /* 0x0000008945457220 */ /* 0x000fc80000410000 */
[----:B------:R-:W0:Y:S01]  /*133f0*/  SHFL.IDX PT, R135, R135, RZ, 0x1f ;  /* 0x00001fff87877589 */ /* 0x000e2200000e0000 */
[----:B------:R-:W-:-:S06]  /*13400*/  FFMA.FTZ R65, R68, R69, R65 ;  /* 0x0000004544417223 */ /* 0x000fcc0000010041 */
[----:B------:R-:W1:Y:S01]  /*13410*/  SHFL.IDX PT, R65, R65, RZ, 0x1f ;  /* 0x00001fff41417589 */ /* 0x000e6200000e0000 */
[C---:B0-----:R-:W-:Y:S01]  /*13420*/  FMUL.FTZ R64, R135.reuse, R135 ;  /* 0x0000008787407220 */ /* 0x041fe20000410000 */
[----:B------:R-:W-:-:S04]  /*13430*/  FSEL R164, R135, RZ, !P1 ;  /* 0x000000ff87a47208 */ /* 0x000fc80004800000 */
[----:B------:R-:W-:Y:S01]  /*13440*/  FSEL R67, R64, RZ, P1 ;  /* 0x000000ff40437208 */ /* 0x000fe20000800000 */
[----:B-1----:R-:W-:Y:S02]  /*13450*/  FFMA.FTZ R64, R65, R66, c[0x0][0x228] ;  /* 0x00008a0041407623 */ /* 0x002fe40000010042 */
[----:B------:R-:W-:Y:S02]  /*13460*/  @!P0 IMAD.MOV.U32 R66, RZ, RZ, 0x4 ;  /* 0x00000004ff428424 */ /* 0x000fe400078e00ff */
[----:B------:R-:W-:Y:S02]  /*13470*/  FADD.FTZ R209, R64, R67 ;  /* 0x0000004340d17221 */ /* 0x000fe40000010000 */
[----:B------:R-:W-:Y:S02]  /*13480*/  @!P0 IMAD.MOV.U32 R64, RZ, RZ, 0x4 ;  /* 0x00000004ff408424 */ /* 0x000fe400078e00ff */
[C---:B------:R-:W-:Y:S02]  /*13490*/  @!P0 IMAD.WIDE R66, R51.reuse, R66, c[0x0][0x1a0] ;  /* 0x0000680033428625 */ /* 0x040fe400078e0242 */
[----:B------:R-:W0:Y:S02]  /*134a0*/  MUFU.RSQ R209, R209 ;  /* 0x000000d100d17308 */ /* 0x000e240000001400 */
[----:B------:R-:W-:Y:S01]  /*134b0*/  @!P0 IMAD.WIDE R64, R51, R64, c[0x0][0x1a8] ;  /* 0x00006a0033408625 */ /* 0x000fe200078e0240 */
[----:B------:R1:W-:Y:S04]  /*134c0*/  @!P0 STG.E [R66.64], R135 ;  /* 0x0000008742008986 */ /* 0x0003e8000c101904 */
[----:B0-----:R1:W-:Y:S01]  /*134d0*/  @!P0 STG.E [R64.64], R209 ;  /* 0x000000d140008986 */ /* 0x0013e2000c101904 */
[----:B------:R-:W-:Y:S05]  /*134e0*/  @!P2 BRA `(.L_x_849) ;  /* 0x000002e00000a947 */ /* 0x000fea0003800000 */
[--C-:B-1----:R-:W-:Y:S02]  /*134f0*/  FADD.FTZ R64, R159, -R164.reuse ;  /* 0x800000a49f407221 */ /* 0x102fe40000010000 */
[----:B------:R-:W-:-:S02]  /*13500*/  FADD.FTZ R66, R173, -R164 ;  /* 0x800000a4ad427221 */ /* 0x000fc40000010000 */
[--C-:B------:R-:W-:Y:S02]  /*13510*/  FADD.FTZ R70, R171, -R164.reuse ;  /* 0x800000a4ab467221 */ /* 0x100fe40000010000 */
[--C-:B------:R-:W-:Y:S02]  /*13520*/  FADD.FTZ R134, R189, -R164.reuse ;  /* 0x800000a4bd867221 */ /* 0x100fe40000010000 */
[--C-:B------:R-:W-:Y:S02]  /*13530*/  FADD.FTZ R136, R187, -R164.reuse ;  /* 0x800000a4bb887221 */ /* 0x100fe40000010000 */
[--C-:B------:R-:W-:Y:S02]  /*13540*/  FADD.FTZ R166, R191, -R164.reuse ;  /* 0x800000a4bfa67221 */ /* 0x100fe40000010000 */
[--C-:B------:R-:W-:Y:S02]  /*13550*/  FADD.FTZ R168, R193, -R164.reuse ;  /* 0x800000a4c1a87221 */ /* 0x100fe40000010000 */
[----:B------:R-:W-:-:S02]  /*13560*/  FADD.FTZ R170, R203, -R164 ;  /* 0x800000a4cbaa7221 */ /* 0x000fc40000010000 */
[C---:B------:R-:W-:Y:S02]  /*13570*/  FMUL.FTZ R68, R209.reuse, R64 ;  /* 0x00000040d1447220 */ /* 0x040fe40000410000 */
[C---:B------:R-:W-:Y:S02]  /*13580*/  FMUL.FTZ R69, R209.reuse, R66 ;  /* 0x00000042d1457220 */ /* 0x040fe40000410000 */
[C---:B------:R-:W-:Y:S02]  /*13590*/  FMUL.FTZ R70, R209.reuse, R70 ;  /* 0x00000046d1467220 */ /* 0x040fe40000410000 */
[C---:B------:R-:W-:Y:S02]  /*135a0*/  FMUL.FTZ R71, R209.reuse, R134 ;  /* 0x00000086d1477220 */ /* 0x040fe40000410000 */
[C---:B------:R-:W-:Y:S02]  /*135b0*/  FMUL.FTZ R136, R209.reuse, R136 ;  /* 0x00000088d1887220 */ /* 0x040fe40000410000 */
[----:B------:R-:W-:-:S02]  /*135c0*/  FMUL.FTZ R166, R209, R166 ;  /* 0x000000a6d1a67220 */ /* 0x000fc40000410000 */
[C---:B------:R-:W-:Y:S02]  /*135d0*/  FMUL.FTZ R168, R209.reuse, R168 ;  /* 0x000000a8d1a87220 */ /* 0x040fe40000410000 */
        /* <DEDUP_REMOVED lines=15> */
[----:B------:R-:W-:-:S02]  /*136d0*/  FFMA.FTZ R137, R28, R71, R35 ;  /* 0x000000471c897223 */ /* 0x000fc40000010023 */
[----:B------:R-:W-:Y:S02]  /*136e0*/  FFMA.FTZ R135, R26, R69, R33 ;  /* 0x000000451a877223 */ /* 0x000fe40000010021 */
[----:B------:R-:W-:Y:S01]  /*136f0*/  FFMA.FTZ R70, R29, R136, R38 ;  /* 0x000000881d467223 */ /* 0x000fe20000010026 */
[----:B------:R-:W-:Y:S01]  /*13700*/  F2FP.BF16.PACK_AB R69, R137, R134 ;  /* 0x000000868945723e */ /* 0x000fe200000010ff */
[----:B------:R-:W-:Y:S01]  /*13710*/  FFMA.FTZ R168, R31, R168, R40 ;  /* 0x000000a81fa87223 */ /* 0x000fe20000010028 */
[----:B------:R-:W-:Y:S01]  /*13720*/  F2FP.BF16.PACK_AB R68, R135, R68 ;  /* 0x000000448744723e */ /* 0x000fe200000010ff */
[----:B------:R-:W-:Y:S02]  /*13730*/  FFMA.FTZ R213, R32, R170, R39 ;  /* 0x000000aa20d57223 */ /* 0x000fe40000010027 */
[----:B------:R-:W-:Y:S02]  /*13740*/  FFMA.FTZ R211, R30, R166, R37 ;  /* 0x000000a61ed37223 */ /* 0x000fe40000010025 */
[----:B------:R-:W-:Y:S01]  /*13750*/  IMAD.MOV.U32 R215, RZ, RZ, 0x10 ;  /* 0x00000010ffd77424 */ /* 0x000fe200078e00ff */
[----:B------:R-:W-:-:S02]  /*13760*/  F2FP.BF16.PACK_AB R71, R213, R168 ;  /* 0x000000a8d547723e */ /* 0x000fc400000010ff */
[----:B------:R-:W-:Y:S01]  /*13770*/  F2FP.BF16.PACK_AB R70, R211, R70 ;  /* 0x00000046d346723e */ /* 0x000fe200000010ff */
[----:B------:R-:W-:-:S04]  /*13780*/  IMAD.WIDE.U32 R134, R162, R215, c[0x0][0x208] ;  /* 0x00008200a2867625 */ /* 0x000fc800078e00d7 */
[C---:B------:R-:W-:Y:S01]  /*13790*/  IMAD.WIDE.U32 R136, R162.reuse, R215, c[0x0][0x210] ;  /* 0x00008400a2887625 */ /* 0x040fe200078e00d7 */
[----:B------:R0:W-:Y:S01]  /*137a0*/  STG.E.128 [R134.64], R64 ;  /* 0x0000004086007986 */ /* 0x0001e2000c101d04 */
[----:B------:R-:W-:-:S03]  /*137b0*/  IADD3 R162, R162, 0x100, RZ ;  /* 0x00000100a2a27810 */ /* 0x000fc60007ffe0ff */
[----:B------:R0:W-:Y:S04]  /*137c0*/  STG.E.128 [R136.64], R68 ;  /* 0x0000004488007986 */ /* 0x0001e8000c101d04 */
.L_x_849:
[----:B------:R-:W-:Y:S05]  /*137d0*/  BSYNC B0 ;  /* 0x0000000000007941 */ /* 0x000fea0003800000 */
.L_x_848:
[----:B------:R-:W-:Y:S01]  /*137e0*/  LOP3.LUT P0, RZ, R49, 0x80, RZ, 0xc0, !PT ;  /* 0x0000008031ff7812 */ /* 0x000fe2000780c0ff */
[----:B------:R-:W-:-:S12]  /*137f0*/  BSSY B0, `(.L_x_850) ;  /* 0x0000030000007945 */ /* 0x000fd80003800000 */
        /* <DEDUP_REMOVED lines=29> */
[----:B------:R-:W-:Y:S01]  /*139d0*/  FFMA.FTZ R134, R72, R70, R95 ;  /* 0x0000004648867223 */ /* 0x000fe2000001005f */
[----:B------:R-:W-:Y:S01]  /*139e0*/  F2FP.BF16.PACK_AB R67, R172, R137 ;  /* 0x00000089ac43723e */ /* 0x000fe200000010ff */
[----:B------:R-:W-:Y:S02]  /*139f0*/  FFMA.FTZ R137, R73, R71, R76 ;  /* 0x0000004749897223 */ /* 0x000fe4000001004c */
[----:B------:R-:W-:Y:S02]  /*13a00*/  FFMA.FTZ R135, R88, R69, R97 ;  /* 0x0000004558877223 */ /* 0x000fe40000010061 */
[----:B------:R-:W-:Y:S01]  /*13a10*/  FFMA.FTZ R70, R90, R136, R77 ;  /* 0x000000885a467223 */ /* 0x000fe2000001004d */
[----:B------:R-:W-:Y:S01]  /*13a20*/  F2FP.BF16.PACK_AB R69, R137, R134 ;  /* 0x000000868945723e */ /* 0x000fe200000010ff */
[----:B------:R-:W-:Y:S01]  /*13a30*/  FFMA.FTZ R168, R74, R168, R99 ;  /* 0x000000a84aa87223 */ /* 0x000fe20000010063 */
[----:B------:R-:W-:Y:S01]  /*13a40*/  F2FP.BF16.PACK_AB R68, R135, R68 ;  /* 0x000000448744723e */ /* 0x000fe200000010ff */
[----:B------:R-:W-:-:S02]  /*13a50*/  FFMA.FTZ R213, R94, R170, R103 ;  /* 0x000000aa5ed57223 */ /* 0x000fc40000010067 */
[----:B------:R-:W-:Y:S02]  /*13a60*/  FFMA.FTZ R211, R91, R166, R78 ;  /* 0x000000a65bd37223 */ /* 0x000fe4000001004e */
[----:B------:R-:W-:Y:S01]  /*13a70*/  IMAD.MOV.U32 R215, RZ, RZ, 0x10 ;  /* 0x00000010ffd77424 */ /* 0x000fe200078e00ff */
[----:B------:R-:W-:Y:S02]  /*13a80*/  F2FP.BF16.PACK_AB R71, R213, R168 ;  /* 0x000000a8d547723e */ /* 0x000fe400000010ff */
[----:B------:R-:W-:Y:S01]  /*13a90*/  F2FP.BF16.PACK_AB R70, R211, R70 ;  /* 0x00000046d346723e */ /* 0x000fe200000010ff */
[----:B------:R-:W-:-:S04]  /*13aa0*/  IMAD.WIDE.U32 R134, R162, R215, c[0x0][0x208] ;  /* 0x00008200a2867625 */ /* 0x000fc800078e00d7 */
[C---:B------:R-:W-:Y:S01]  /*13ab0*/  IMAD.WIDE.U32 R136, R162.reuse, R215, c[0x0][0x210] ;  /* 0x00008400a2887625 */ /* 0x040fe200078e00d7 */
[----:B------:R0:W-:Y:S01]  /*13ac0*/  STG.E.128 [R134.64], R64 ;  /* 0x0000004086007986 */ /* 0x0001e2000c101d04 */
[----:B------:R-:W-:-:S03]  /*13ad0*/  IADD3 R162, R162, 0x100, RZ ;  /* 0x00000100a2a27810 */ /* 0x000fc60007ffe0ff */
[----:B------:R0:W-:Y:S04]  /*13ae0*/  STG.E.128 [R136.64], R68 ;  /* 0x0000004488007986 */ /* 0x0001e8000c101d04 */
.L_x_851:
[----:B------:R-:W-:Y:S05]  /*13af0*/  BSYNC B0 ;  /* 0x0000000000007941 */ /* 0x000fea0003800000 */
.L_x_850:
        /* <DEDUP_REMOVED lines=45> */
[----:B------:R-:W-:Y:S01]  /*13dd0*/  IMAD.WIDE.U32 R136, R162, R213, c[0x0][0x210] ;  /* 0x00008400a2887625 */ /* 0x000fe200078e00d5 */
[----:B------:R0:W-:Y:S04]  /*13de0*/  STG.E.128 [R134.64], R64 ;  /* 0x0000004086007986 */ /* 0x0001e8000c101d04 */
[----:B------:R0:W-:Y:S02]  /*13df0*/  STG.E.128 [R136.64], R68 ;  /* 0x0000004488007986 */ /* 0x0001e4000c101d04 */
.L_x_853:
[----:B------:R-:W-:Y:S05]  /*13e00*/  BSYNC B0 ;  /* 0x0000000000007941 */ /* 0x000fea0003800000 */
.L_x_852:
[----:B------:R-:W-:Y:S02]  /*13e10*/  IADD3 R51, R51, c[0x0][0x160], RZ ;  /* 0x0000580033337a10 */ /* 0x000fe40007ffe0ff */
[----:B------:R-:W-:Y:S02]  /*13e20*/  LOP3.LUT P1, RZ, R144, 0xff, RZ, 0xc0, !PT ;  /* 0x000000ff90ff7812 */ /* 0x000fe4000782c0ff */
[----:B------:R-:W-:Y:S02]  /*13e30*/  ISETP.GE.AND P0, PT, R51, c[0x0][0x164], PT ;  /* 0x0000590033007a0c */ /* 0x000fe40003f06270 */
[----:B------:R-:W-:-:S11]  /*13e40*/  SEL R144, RZ, 0x1, P1 ;  /* 0x00000001ff907807 */ /* 0x000fd60000800000 */
[----:B01----:R-:W-:Y:S01]  /*13e50*/  @P0 CALL.REL.NOINC `(.L_x_854) ;  /* 0x0000001000000944 */ /* 0x003fe20003c00000 */
[----:B------:R-:W-:Y:S05]  /*13e60*/  BRA `(.L_x_855) ;  /* 0xfffed40000007947 */ /* 0x000fea000383ffff */
.L_x_854:
[----:B------:R-:W-:Y:S05]  /*13e70*/  EXIT ;  /* 0x000000000000794d */ /* 0x000fea0003800000 */
.L_x_846:
[----:B------:R-:W-:Y:S01]  /*13e80*/  IMAD.MOV.U32 R70, RZ, RZ, R64 ;  /* 0x000000ffff467224 */ /* 0x000fe200078e0040 */
[----:B------:R-:W-:Y:S01]  /*13e90*/  MOV R66, 0x13ee0 ;  /* 0x00013ee000427802 */ /* 0x000fe20000000f00 */
[----:B------:R-:W-:Y:S02]  /*13ea0*/  IMAD.MOV.U32 R65, RZ, RZ, 0x1 ;  /* 0x00000001ff417424 */ /* 0x000fe400078e00ff */
[----:B------:R-:W-:Y:S02]  /*13eb0*/  IMAD.MOV.U32 R69, RZ, RZ, 0x1f ;  /* 0x0000001fff457424 */ /* 0x000fe400078e00ff */
[----:B------:R-:W-:Y:S02]  /*13ec0*/  IMAD.MOV.U32 R134, RZ, RZ, -0x1 ;  /* 0xffffffffff867424 */ /* 0x000fe400078e00ff */
[----:B------:R-:W-:Y:S05]  /*13ed0*/  CALL.REL.NOINC `($__internal_4_$__cuda_sm70_shflsync_bfly_p) ;  /* 0x000006c000007944 */ /* 0x000fea0003c00000 */
[----:B01----:R-:W-:Y:S05]  /*13ee0*/  BRA `(.L_x_856) ;  /* 0xffffec6000007947 */ /* 0x003fea000383ffff */
.L_x_847:
[----:B------:R-:W-:Y:S01]  /*13ef0*/  IMAD.MOV.U32 R65, RZ, RZ, 0x2 ;  /* 0x00000002ff417424 */ /* 0x000fe200078e00ff */
[----:B------:R-:W-:Y:S01]  /*13f00*/  MOV R66, 0x13f40 ;  /* 0x00013f4000427802 */ /* 0x000fe20000000f00 */
[----:B------:R-:W-:Y:S02]  /*13f10*/  IMAD.MOV.U32 R69, RZ, RZ, 0x1f ;  /* 0x0000001fff457424 */ /* 0x000fe400078e00ff */
[----:B------:R-:W-:-:S02]  /*13f20*/  IMAD.MOV.U32 R134, RZ, RZ, -0x1 ;  /* 0xffffffffff867424 */ /* 0x000fc400078e00ff */
[----:B0-----:R-:W-:Y:S05]  /*13f30*/  CALL.REL.NOINC `($__internal_4_$__cuda_sm70_shflsync_bfly_p) ;  /* 0x0000066000007944 */ /* 0x001fea0003c00000 */
[----:B01----:R-:W-:Y:S01]  /*13f40*/  FADD.FTZ R70, R70, R65 ;  /* 0x0000004146467221 */ /* 0x003fe20000010000 */
[----:B------:R-:W-:Y:S01]  /*13f50*/  MOV R66, 0x13fa0 ;  /* 0x00013fa000427802 */ /* 0x000fe20000000f00 */
[----:B------:R-:W-:-:S02]  /*13f60*/  IMAD.MOV.U32 R65, RZ, RZ, 0x4 ;  /* 0x00000004ff417424 */ /* 0x000fc400078e00ff */
[----:B------:R-:W-:Y:S02]  /*13f70*/  IMAD.MOV.U32 R69, RZ, RZ, 0x1f ;  /* 0x0000001fff457424 */ /* 0x000fe400078e00ff */
[----:B------:R-:W-:Y:S02]  /*13f80*/  IMAD.MOV.U32 R134, RZ, RZ, -0x1 ;  /* 0xffffffffff867424 */ /* 0x000fe400078e00ff */
[----:B------:R-:W-:Y:S05]  /*13f90*/  CALL.REL.NOINC `($__internal_4_$__cuda_sm70_shflsync_bfly_p) ;  /* 0x0000060000007944 */ /* 0x000fea0003c00000 */
[----:B01----:R-:W-:Y:S01]  /*13fa0*/  FADD.FTZ R70, R70, R65 ;  /* 0x0000004146467221 */ /* 0x003fe20000010000 */
[----:B------:R-:W-:Y:S01]  /*13fb0*/  MOV R66, 0x14000 ;  /* 0x0001400000427802 */ /* 0x000fe20000000f00 */
[----:B------:R-:W-:Y:S02]  /*13fc0*/  IMAD.MOV.U32 R65, RZ, RZ, 0x8 ;  /* 0x00000008ff417424 */ /* 0x000fe400078e00ff */
[----:B------:R-:W-:Y:S02]  /*13fd0*/  IMAD.MOV.U32 R69, RZ, RZ, 0x1f ;  /* 0x0000001fff457424 */ /* 0x000fe400078e00ff */
[----:B------:R-:W-:Y:S02]  /*13fe0*/  IMAD.MOV.U32 R134, RZ, RZ, -0x1 ;  /* 0xffffffffff867424 */ /* 0x000fe400078e00ff */
[----:B------:R-:W-:Y:S05]  /*13ff0*/  CALL.REL.NOINC `($__internal_4_$__cuda_sm70_shflsync_bfly_p) ;  /* 0x000005a000007944 */ /* 0x000fea0003c00000 */
[----:B01----:R-:W-:Y:S01]  /*14000*/  FADD.FTZ R70, R70, R65 ;  /* 0x0000004146467221 */ /* 0x003fe20000010000 */
[----:B------:R-:W-:Y:S01]  /*14010*/  MOV R66, 0x14060 ;  /* 0x0001406000427802 */ /* 0x000fe20000000f00 */
[----:B------:R-:W-:-:S02]  /*14020*/  IMAD.MOV.U32 R65, RZ, RZ, 0x10 ;  /* 0x00000010ff417424 */ /* 0x000fc400078e00ff */
[----:B------:R-:W-:Y:S02]  /*14030*/  IMAD.MOV.U32 R69, RZ, RZ, 0x1f ;  /* 0x0000001fff457424 */ /* 0x000fe400078e00ff */
[----:B------:R-:W-:Y:S02]  /*14040*/  IMAD.MOV.U32 R134, RZ, RZ, -0x1 ;  /* 0xffffffffff867424 */ /* 0x000fe400078e00ff */
[----:B------:R-:W-:Y:S05]  /*14050*/  CALL.REL.NOINC `($__internal_4_$__cuda_sm70_shflsync_bfly_p) ;  /* 0x0000054000007944 */ /* 0x000fea0003c00000 */
[----:B-1----:R-:W-:Y:S01]  /*14060*/  FADD.FTZ R65, R70, R65 ;  /* 0x0000004146417221 */ /* 0x002fe20000010000 */
[----:B------:R-:W-:Y:S01]  /*14070*/  LOP3.LUT P0, RZ, R49, 0x20, RZ, 0xc0, !PT ;  /* 0x0000002031ff7812 */ /* 0x000fe2000780c0ff */
        /* <DEDUP_REMOVED lines=54> */
[----:B------:R-:W-:Y:S05]  /*143e0*/  CALL.REL.NOINC `($__internal_4_$__cuda_sm70_shflsync_bfly_p) ;  /* 0x000001b000007944 */ /* 0x000fea0003c00000 */
        /* <DEDUP_REMOVED lines=19> */
[----:B------:R-:W-:Y:S01]  /*14520*/  MOV R66, 0x14580 ;  /* 0x0001458000427802 */ /* 0x000fe20000000f00 */
[----:B------:R-:W-:Y:S02]  /*14530*/  IMAD.MOV.U32 R65, RZ, RZ, 0x10 ;  /* 0x00000010ff417424 */ /* 0x000fe400078e00ff */
[----:B0-----:R-:W-:Y:S02]  /*14540*/  IMAD.MOV.U32 R69, RZ, RZ, 0x1f ;  /* 0x0000001fff457424 */ /* 0x001fe400078e00ff */
[----:B------:R-:W-:Y:S02]  /*14550*/  IMAD.MOV.U32 R134, RZ, RZ, -0x1 ;  /* 0xffffffffff867424 */ /* 0x000fe400078e00ff */
[----:B------:R-:W-:-:S02]  /*14560*/  IMAD.MOV.U32 R70, RZ, RZ, R71 ;  /* 0x000000ffff467224 */ /* 0x000fc400078e0047 */
[----:B------:R-:W-:Y:S05]  /*14570*/  CALL.REL.NOINC `($__internal_4_$__cuda_sm70_shflsync_bfly_p) ;  /* 0x0000002000007944 */ /* 0x000fea0003c00000 */
[----:B01----:R-:W-:Y:S01]  /*14580*/  IMAD.MOV.U32 R134, RZ, RZ, R65 ;  /* 0x000000ffff867224 */ /* 0x003fe200078e0041 */
[----:B------:R-:W-:Y:S05]  /*14590*/  BRA `(.L_x_857) ;  /* 0xffffea1000007947 */ /* 0x000fea000383ffff */
        .weak           $__internal_4_$__cuda_sm70_shflsync_bfly_p
        .type           $__internal_4_$__cuda_sm70_shflsync_bfly_p,@function
        .size           $__internal_4_$__cuda_sm70_shflsync_bfly_p,(.L_x_19984 - $__internal_4_$__cuda_sm70_shflsync_bfly_p)
$__internal_4_$__cuda_sm70_shflsync_bfly_p:
[----:B------:R-:W-:Y:S01]  /*145a0*/  IMAD.MOV.U32 R67, RZ, RZ, 0x0 ;  /* 0x00000000ff437424 */ /* 0x000fe200078e00ff */
[----:B------:R-:W-:Y:S04]  /*145b0*/  WARPSYNC R134 ;  /* 0x0000008600007348 */ /* 0x000fe80003800000 */
[----:B------:R0:W1:Y:S01]  /*145c0*/  SHFL.BFLY PT, R65, R70, R65, R69 ;  /* 0x0c00004146417389 */ /* 0x00006200000e0045 */
[----:B------:R-:W-:Y:S05]  /*145d0*/  RET.REL.NODEC R66 `(_ZN10layer_norm31ln_parallel_residual_fwd_kernelINS_13Kernel_traitsI13__nv_bfloat16S2_S2_S2_fjLj6144ELj1ELj1ELj8ELj16ENS_18Kernel_traits_baseILj6144ES2_S2_S2_S2_fjLj256EEEEELb1ELb0ELb0EEEvNS_9FwdParamsE) ;  /* 0xfffeba2042007950 */ /* 0x000fea0003c3ffff */
.L_x_858:
        /* <DEDUP_REMOVED lines=10> */
.L_x_19984:


//--------------------- .text._ZN10layer_norm31ln_parallel_residual_fwd_kernelINS_13Kernel_traitsI13__nv_bfloat16S2_S2_S2_fjLj6144ELj1ELj1ELj8ELj16ENS_18Kernel_traits_baseILj6144ES2_S2_S2_S2_fjLj256EEEEELb1ELb0ELb1EEEvNS_9FwdParamsE --------------------------
	.section	.text._ZN10layer_norm31ln_parallel_residual_fwd_kernelINS_13Kernel_traitsI13__nv_bfloat16S2_S2_S2_fjLj6144ELj1ELj1ELj8ELj16ENS_18Kernel_traits_baseILj6144ES2_S2_S2_S2_fjLj256EEEEELb1ELb0ELb1EEEvNS_9FwdParamsE,"ax",@progbits
	.sectioninfo	@"SHI_REGISTERS=166"
	.align	128
        .global         _ZN10layer_norm31ln_parallel_residual_fwd_kernelINS_13Kernel_traitsI13__nv_bfloat16S2_S2_S2_fjLj6144ELj1ELj1ELj8ELj16ENS_18Kernel_traits_baseILj6144ES2_S2_S2_S2_fjLj256EEEEELb1ELb0ELb1EEEvNS_9FwdParamsE
        .type           _ZN10layer_norm31ln_parallel_residual_fwd_kernelINS_13Kernel_traitsI13__nv_bfloat16S2_S2_S2_fjLj6144ELj1ELj1ELj8ELj16ENS_18Kernel_traits_baseILj6144ES2_S2_S2_S2_fjLj256EEEEELb1ELb0ELb1EEEvNS_9FwdParamsE,@function
        .size           _ZN10layer_norm31ln_parallel_residual_fwd_kernelINS_13Kernel_traitsI13__nv_bfloat16S2_S2_S2_fjLj6144ELj1ELj1ELj8ELj16ENS_18Kernel_traits_baseILj6144ES2_S2_S2_S2_fjLj256EEEEELb1ELb0ELb1EEEvNS_9FwdParamsE,(.L_x_19985 - _ZN10layer_norm31ln_parallel_residual_fwd_kernelINS_13Kernel_traitsI13__nv_bfloat16S2_S2_S2_fjLj6144ELj1ELj1ELj8ELj16ENS_18Kernel_traits_baseILj6144ES2_S2_S2_S2_fjLj256EEEEELb1ELb0ELb1EEEvNS_9FwdParamsE)
        .other          _ZN10layer_norm31ln_parallel_residual_fwd_kernelINS_13Kernel_traitsI13__nv_bfloat16S2_S2_S2_fjLj6144ELj1ELj1ELj8ELj16ENS_18Kernel_traits_baseILj6144ES2_S2_S2_S2_fjLj256EEEEELb1ELb0ELb1EEEvNS_9FwdParamsE,@"STO_CUDA_ENTRY STV_DEFAULT"
_ZN10layer_norm31ln_parallel_residual_fwd_kernelINS_13Kernel_traitsI13__nv_bfloat16S2_S2_S2_fjLj6144ELj1ELj1ELj8ELj16ENS_18Kernel_traits_baseILj6144ES2_S2_S2_S2_fjLj256EEEEELb1ELb0ELb1EEEvNS_9FwdParamsE:
.text._ZN10layer_norm31ln_parallel_residual_fwd_kernelINS_13Kernel_traitsI13__nv_bfloat16S2_S2_S2_fjLj6144ELj1ELj1ELj8ELj16ENS_18Kernel_traits_baseILj6144ES2_S2_S2_S2_fjLj256EEEEELb1ELb0ELb1EEEvNS_9FwdParamsE:
[----:B------:R-:W-:Y:S02]  /*0000*/  IMAD.MOV.U32 R1, RZ, RZ, c[0x0][0x28] ;  /* 0x00000a00ff017624 */ /* 0x000fe400078e00ff */
[----:B------:R-:W0:Y:S01]  /*0010*/  S2R R105, SR_TID.X ;  /* 0x0000000000697919 */ /* 0x000e220000002100 */
[----:B------:R-:W-:Y:S01]  /*0020*/  ULDC.U8 UR4, c[0x0][0x244] ;  /* 0x0000910000047ab9 */ /* 0x000fe20000000000 */
[----:B------:R-:W-:Y:S01]  /*0030*/  IMAD.MOV.U32 R149, RZ, RZ, c[0x0][0x238] ;  /* 0x00008e00ff957624 */ /* 0x000fe200078e00ff */
[----:B------:R-:W-:Y:S01]  /*0040*/  ISETP.NE.AND P2, PT, RZ, UR4, PT ;  /* 0x00000004ff007c0c */ /* 0x000fe2000bf45270 */
[----:B------:R-:W-:Y:S01]  /*0050*/  IMAD.MOV.U32 R126, RZ, RZ, c[0x0][0x230] ;  /* 0x00008c00ff7e7624 */ /* 0x000fe200078e00ff */
[----:B------:R-:W-:Y:S01]  /*0060*/  ULDC.64 UR4, c[0x0][0x118] ;  /* 0x0000460000047ab9 */ /* 0x000fe20000000a00 */
[----:B------:R-:W-:Y:S02]  /*0070*/  IMAD.MOV.U32 R127, RZ, RZ, c[0x0][0x234] ;  /* 0x00008d00ff7f7624 */ /* 0x000fe400078e00ff */
[----:B------:R-:W-:-:S08]  /*0080*/  IMAD.MOV.U32 R3, RZ, RZ, c[0x0][0x23c] ;  /* 0x00008f00ff037624 */ /* 0x000fd000078e00ff */
[----:B------:R-:W5:Y:S01]  /*0090*/  @P2 LDG.E.64 R126, [R126.64] ;  /* 0x000000047e7e2981 */ /* 0x000f62000c1e1b00 */
[----:B------:R-:W-:-:S03]  /*00a0*/  @P2 IMAD.MOV.U32 R2, RZ, RZ, R149 ;  /* 0x000000ffff022224 */ /* 0x000fc600078e0095 */
[----:B------:R-:W1:Y:S01]  /*00b0*/  S2R R10, SR_CTAID.X ;  /* 0x00000000000a7919 */ /* 0x000e620000002500 */
[----:B0-----:R-:W-:Y:S01]  /*00c0*/  IMAD.SHL.U32 R0, R105, 0x10, RZ ;  /* 0x0000001069007824 */ /* 0x001fe200078e00ff */
[----:B------:R-:W-:Y:S02]  /*00d0*/  ISETP.NE.U32.AND P0, PT, RZ, c[0x0][0x218], PT ;  /* 0x00008600ff007a0c */ /* 0x000fe40003f05070 */
[----:B------:R1:W5:Y:S02]  /*00e0*/  @P2 LDG.E.64 R12, [R2.64] ;  /* 0x00000004020c2981 */ /* 0x000364000c1e1b00 */
[----:B------:R-:W-:-:S04]  /*00f0*/  LOP3.LUT R7, R0, 0xff0, RZ, 0xc0, !PT ;  /* 0x00000ff000077812 */ /* 0x000fc800078ec0ff */
[----:B------:R-:W-:Y:S02]  /*0100*/  IADD3 R4, P1, R7, c[0x0][0x218], RZ ;  /* 0x0000860007047a10 */ /* 0x000fe40007f3e0ff */
[----:B------:R-:W-:-:S03]  /*0110*/  LOP3.LUT R0, R105, 0xff, RZ, 0xc0, !PT ;  /* 0x000000ff69007812 */ /* 0x000fc600078ec0ff */
[----:B------:R-:W-:Y:S01]  /*0120*/  IMAD.X R5, RZ, RZ, c[0x0][0x21c], P1 ;  /* 0x00008700ff057624 */ /* 0x000fe200008e06ff */
[----:B------:R-:W-:Y:S01]  /*0130*/  ISETP.NE.U32.AND P1, PT, RZ, c[0x0][0x220], PT ;  /* 0x00008800ff007a0c */ /* 0x000fe20003f25070 */
[----:B------:R-:W-:-:S03]  /*0140*/  IMAD.SHL.U32 R6, R0, 0x10, RZ ;  /* 0x0000001000067824 */ /* 0x000fc600078e00ff */
[----:B------:R-:W-:Y:S02]  /*0150*/  ISETP.NE.AND.EX P1, PT, RZ, c[0x0][0x224], PT, P1 ;  /* 0x00008900ff007a0c */ /* 0x000fe40003f25310 */
[----:B------:R-:W-:-:S05]  /*0160*/  IADD3 R8, P3, R6, c[0x0][0x220], RZ ;  /* 0x0000880006087a10 */ /* 0x000fca0007f7e0ff */
[----:B------:R-:W-:-:S06]  /*0170*/  IMAD.X R9, RZ, RZ, c[0x0][0x224], P3 ;  /* 0x00008900ff097624 */ /* 0x000fcc00018e06ff */
[----:B------:R0:W5:Y:S04]  /*0180*/  @P1 LDG.E.128 R48, [R8.64] ;  /* 0x0000000408301981 */ /* 0x000168000c1e1d00 */
[----:B------:R0:W5:Y:S04]  /*0190*/  @P1 LDG.E.128 R80, [R8.64+0x1000] ;  /* 0x0010000408501981 */ /* 0x000168000c1e1d00 */
[----:B------:R0:W5:Y:S01]  /*01a0*/  @P1 LDG.E.128 R76, [R8.64+0x2000] ;  /* 0x00200004084c1981 */ /* 0x000162000c1e1d00 */
[----:B------:R-:W-:Y:S02]  /*01b0*/  ISETP.NE.AND.EX P0, PT, RZ, c[0x0][0x21c], PT, P0 ;  /* 0x00008700ff007a0c */ /* 0x000fe40003f05300 */
[----:B-1----:R-:W-:-:S04]  /*01c0*/  LEA.HI R2, R105, R10, RZ, 0x18 ;  /* 0x0000000a69027211 */ /* 0x002fc800078fc0ff */
[----:B------:R-:W-:Y:S02]  /*01d0*/  ISETP.GE.AND P3, PT, R2, c[0x0][0x164], PT ;  /* 0x0000590002007a0c */ /* 0x000fe40003f66270 */
[----:B------:R-:W-:-:S05]  /*01e0*/  IADD3 R6, P5, R6, c[0x0][0x1b8], RZ ;  /* 0x00006e0006067a10 */ /* 0x000fca0007fbe0ff */
[----:B------:R1:W5:Y:S04]  /*01f0*/  @P0 LDG.E.128 R24, [R4.64] ;  /* 0x0000000404180981 */ /* 0x000368000c1e1d00 */
[----:B------:R1:W5:Y:S04]  /*0200*/  @P0 LDG.E.128 R32, [R4.64+0x1000] ;  /* 0x0010000404200981 */ /* 0x000368000c1e1d00 */
[----:B------:R1:W5:Y:S02]  /*0210*/  @P0 LDG.E.128 R40, [R4.64+0x2000] ;  /* 0x0020000404280981 */ /* 0x000364000c1e1d00 */
[----:B-1----:R-:W-:Y:S01]  /*0220*/  IADD3 R4, P4, R7, c[0x0][0x1b0], RZ ;  /* 0x00006c0007047a10 */ /* 0x002fe20007f9e0ff */
[----:B------:R-:W-:-:S04]  /*0230*/  IMAD.X R7, RZ, RZ, c[0x0][0x1bc], P5 ;  /* 0x00006f00ff077624 */ /* 0x000fc800028e06ff */
[----:B------:R-:W-:Y:S01]  /*0240*/  IMAD.X R5, RZ, RZ, c[0x0][0x1b4], P4 ;  /* 0x00006d00ff057624 */ /* 0x000fe200020e06ff */
[----:B------:R-:W-:Y:S07]  /*0250*/  @P3 EXIT ;  /* 0x000000000000394d */ /* 0x000fee0003800000 */
[----:B0----5:R-:W-:Y:S01]  /*0260*/  @P2 IADD3 R149, P3, R12, c[0x0][0x240], RZ ;  /* 0x000090000c952a10 */ /* 0x021fe20007f7e0ff */
[----:B------:R0:W5:Y:S04]  /*0270*/  LDG.E.128 R72, [R4.64] ;  /* 0x0000000404487981 */ /* 0x000168000c1e1d00 */
[----:B------:R-:W-:Y:S01]  /*0280*/  @P2 IMAD.X R3, RZ, RZ, R13, P3 ;  /* 0x000000ffff032224 */ /* 0x000fe200018e060d */
[----:B------:R0:W5:Y:S01]  /*0290*/  LDG.E.128 R68, [R4.64+0x1000] ;  /* 0x0010000404447981 */ /* 0x000162000c1e1d00 */
[----:B------:R-:W-:-:S03]  /*02a0*/  IMAD R105, R10, c[0x0][0x0], R105 ;  /* 0x000000000a697a24 */ /* 0x000fc600078e0269 */
[--C-:B------:R-:W-:Y:S01]  /*02b0*/  SHF.R.U64 R106, R149, 0x2, R3.reuse ;  /* 0x00000002956a7819 */ /* 0x100fe20000001203 */
[----:B------:R-:W-:Y:S01]  /*02c0*/  IMAD.WIDE.U32 R10, R105, -0x326172a9, RZ ;  /* 0xcd9e8d57690a7825 */ /* 0x000fe200078e00ff */
[----:B------:R-:W-:Y:S01]  /*02d0*/  SHF.R.U32.HI R107, RZ, 0x2, R3 ;  /* 0x00000002ff6b7819 */ /* 0x000fe20000011603 */
[----:B------:R0:W5:Y:S02]  /*02e0*/  LDG.E.128 R64, [R4.64+0x2000] ;  /* 0x0020000404407981 */ /* 0x000164000c1e1d00 */
[----:B------:R-:W-:Y:S01]  /*02f0*/  IMAD.WIDE.U32 R8, R106, -0x2daee0ad, RZ ;  /* 0xd2511f536a087825 */ /* 0x000fe200078e00ff */
[----:B------:R-:W-:Y:S01]  /*0300*/  LOP3.LUT R12, R11, R107, R126, 0x96, !PT ;  /* 0x0000006b0b0c7212 */ /* 0x000fe200078e967e */
[----:B------:R1:W5:Y:S03]  /*0310*/  LDG.E.128 R60, [R6.64] ;  /* 0x00000004063c7981 */ /* 0x000366000c1e1d00 */
[----:B------:R-:W-:Y:S01]  /*0320*/  LOP3.LUT R14, R9, R127, RZ, 0x3c, !PT ;  /* 0x0000007f090e7212 */ /* 0x000fe200078e3cff */
[----:B------:R-:W-:Y:S01]  /*0330*/  IMAD.WIDE.U32 R12, R12, -0x2daee0ad, RZ ;  /* 0xd2511f530c0c7825 */ /* 0x000fe200078e00ff */
[----:B------:R-:W-:Y:S01]  /*0340*/  IADD3 R3, R127, -0x4498517b, RZ ;  /* 0xbb67ae857f037810 */ /* 0x000fe20007ffe0ff */
[----:B------:R1:W5:Y:S01]  /*0350*/  LDG.E.128 R56, [R6.64+0x1000] ;  /* 0x0010000406387981 */ /* 0x000362000c1e1d00 */
[----:B0-----:R-:W-:Y:S01]  /*0360*/  IADD3 R4, R126, -0x61c88647, RZ ;  /* 0x9e3779b97e047810 */ /* 0x001fe20007ffe0ff */
[----:B------:R-:W-:Y:S01]  /*0370*/  IMAD.WIDE.U32 R14, R14, -0x326172a9, RZ ;  /* 0xcd9e8d570e0e7825 */ /* 0x000fe200078e00ff */
[----:B------:R-:W-:Y:S01]  /*0380*/  LOP3.LUT R16, R13, R8, R3, 0x96, !PT ;  /* 0x000000080d107212 */ /* 0x000fe200078e9603 */
[----:B------:R1:W5:Y:S01]  /*0390*/  LDG.E.128 R52, [R6.64+0x2000] ;  /* 0x0020000406347981 */ /* 0x000362000c1e1d00 */
[----:B------:R-:W-:Y:S01]  /*03a0*/  IADD3 R5, R126, 0x3c6ef372, RZ ;  /* 0x3c6ef3727e057810 */ /* 0x000fe20007ffe0ff */
[----:B------:R-:W-:Y:S01]  /*03b0*/  @!P0 CS2R R24, SRZ ;  /* 0x0000000000188805 */ /* 0x000fe2000001ff00 */
[----:B------:R-:W-:Y:S01]  /*03c0*/  LOP3.LUT R10, R15, R4, R10, 0x96, !PT ;  /* 0x000000040f0a7212 */ /* 0x000fe200078e960a */
[----:B------:R-:W-:Y:S01]  /*03d0*/  IMAD.WIDE.U32 R16, R16, -0x326172a9, RZ ;  /* 0xcd9e8d5710107825 */ /* 0x000fe200078e00ff */
[C---:B------:R-:W-:Y:S01]  /*03e0*/  IADD3 R8, R126.reuse, -0x255992d5, RZ ;  /* 0xdaa66d2b7e087810 */ /* 0x040fe20007ffe0ff */
[----:B------:R-:W-:Y:S01]  /*03f0*/  @!P0 CS2R R26, SRZ ;  /* 0x00000000001a8805 */ /* 0x000fe2000001ff00 */
[----:B------:R-:W-:Y:S01]  /*0400*/  IADD3 R9, R126, 0x78dde6e4, RZ ;  /* 0x78dde6e47e097810 */ /* 0x000fe20007ffe0ff */
[----:B------:R-:W-:Y:S01]  /*0410*/  IMAD.WIDE.U32 R10, R10, -0x2daee0ad, RZ ;  /* 0xd2511f530a0a7825 */ /* 0x000fe200078e00ff */
[----:B------:R-:W-:Y:S01]  /*0420*/  LOP3.LUT R13, R17, R14, R5, 0x96, !PT ;  /* 0x0000000e110d7212 */ /* 0x000fe200078e9605 */
[----:B------:R-:W-:Y:S01]  /*0430*/  @!P0 CS2R R32, SRZ ;  /* 0x0000000000208805 */ /* 0x000fe2000001ff00 */
[C---:B-1----:R-:W-:Y:S01]  /*0440*/  IADD3 R6, R127.reuse, 0x76cf5d0a, RZ ;  /* 0x76cf5d0a7f067810 */ /* 0x042fe20007ffe0ff */
[----:B------:R-:W-:Y:S01]  /*0450*/  @!P0 CS2R R34, SRZ ;  /* 0x0000000000228805 */ /* 0x000fe2000001ff00 */
[----:B------:R-:W-:Y:S01]  /*0460*/  IADD3 R7, R127, 0x32370b8f, RZ ;  /* 0x32370b8f7f077810 */ /* 0x000fe20007ffe0ff */
[----:B------:R-:W-:Y:S01]  /*0470*/  @!P0 CS2R R40, SRZ ;  /* 0x0000000000288805 */ /* 0x000fe2000001ff00 */
[----:B------:R-:W-:Y:S01]  /*0480*/  LOP3.LUT R14, R11, R12, R6, 0x96, !PT ;  /* 0x0000000c0b0e7212 */ /* 0x000fe200078e9606 */
[----:B------:R-:W-:Y:S01]  /*0490*/  IMAD.WIDE.U32 R12, R13, -0x2daee0ad, RZ ;  /* 0xd2511f530d0c7825 */ /* 0x000fe200078e00ff */
[----:B------:R-:W-:Y:S01]  /*04a0*/  IADD3 R11, R127, -0x56f99767, RZ ;  /* 0xa90668997f0b7810 */ /* 0x000fe20007ffe0ff */
[----:B------:R-:W-:Y:S01]  /*04b0*/  @!P0 CS2R R42, SRZ ;  /* 0x00000000002a8805 */ /* 0x000fe2000001ff00 */
[----:B------:R-:W-:Y:S01]  /*04c0*/  @!P1 CS2R R48, SRZ ;  /* 0x0000000000309805 */ /* 0x000fe2000001ff00 */
[----:B------:R-:W-:Y:S01]  /*04d0*/  IMAD.WIDE.U32 R14, R14, -0x326172a9, RZ ;  /* 0xcd9e8d570e0e7825 */ /* 0x000fe200078e00ff */
[----:B------:R-:W-:Y:S01]  /*04e0*/  LOP3.LUT R18, R13, R10, R7, 0x96, !PT ;  /* 0x0000000a0d127212 */ /* 0x000fe200078e9607 */
[----:B------:R-:W-:Y:S01]  /*04f0*/  @!P1 CS2R R50, SRZ ;  /* 0x0000000000329805 */ /* 0x000fe2000001ff00 */
[----:B------:R-:W-:Y:S01]  /*0500*/  IADD3 R10, R127, -0x126145ec, RZ ;  /* 0xed9eba147f0a7810 */ /* 0x000fe20007ffe0ff */
[----:B------:R-:W-:Y:S01]  /*0510*/  @!P1 CS2R R80, SRZ ;  /* 0x0000000000509805 */ /* 0x000fe2000001ff00 */
[----:B------:R-:W-:Y:S01]  /*0520*/  LOP3.LUT R16, R15, R16, R8, 0x96, !PT ;  /* 0x000000100f107212 */ /* 0x000fe200078e9608 */
[----:B------:R-:W-:Y:S01]  /*0530*/  IMAD.WIDE.U32 R18, R18, -0x326172a9, RZ ;  /* 0xcd9e8d5712127825 */ /* 0x000fe200078e00ff */
[----:B------:R-:W-:Y:S01]  /*0540*/  IADD3 R13, R126, -0x4ab325aa, RZ ;  /* 0xb54cda567e0d7810 */ /* 0x000fe20007ffe0ff */
[----:B------:R-:W-:Y:S01]  /*0550*/  @!P1 CS2R R82, SRZ ;  /* 0x0000000000529805 */ /* 0x000fe2000001ff00 */
[----:B------:R-:W-:Y:S01]  /*0560*/  IADD3 R15, R127, 0x1fd5c5a3, RZ ;  /* 0x1fd5c5a37f0f7810 */ /* 0x000fe20007ffe0ff */
[----:B------:R-:W-:Y:S01]  /*0570*/  IMAD.WIDE.U32 R16, R16, -0x2daee0ad, RZ ;  /* 0xd2511f5310107825 */ /* 0x000fe200078e00ff */
[----:B------:R-:W-:Y:S01]  /*0580*/  LOP3.LUT R20, R19, R14, R9, 0x96, !PT ;  /* 0x0000000e13147212 */ /* 0x000fe200078e9609 */
[----:B------:R-:W-:Y:S01]  /*0590*/  @!P1 CS2R R76, SRZ ;  /* 0x00000000004c9805 */ /* 0x000fe2000001ff00 */
[----:B------:R-:W-:Y:S01]  /*05a0*/  IADD3 R14, R127, 0x646e171e, RZ ;  /* 0x646e171e7f0e7810 */ /* 0x000fe20007ffe0ff */
[----:B------:R-:W-:Y:S01]  /*05b0*/  @!P1 CS2R R78, SRZ ;  /* 0x00000000004e9805 */ /* 0x000fe2000001ff00 */
[----:B------:R-:W-:Y:S01]  /*05c0*/  LOP3.LUT R22, R17, R12, R10, 0x96, !PT ;  /* 0x0000000c11167212 */ /* 0x000fe200078e960a */
[----:B------:R-:W-:Y:S01]  /*05d0*/  IMAD.WIDE.U32 R20, R20, -0x2daee0ad, RZ ;  /* 0xd2511f5314147825 */ /* 0x000fe200078e00ff */
[----:B------:R-:W-:-:S02]  /*05e0*/  IADD3 R12, R126, 0x1715609d, RZ ;  /* 0x1715609d7e0c7810 */ /* 0x000fc40007ffe0ff */
[----:B------:R-:W-:Y:S01]  /*05f0*/  IADD3 R17, R126, -0xe443238, RZ ;  /* 0xf1bbcdc87e117810 */ /* 0x000fe20007ffe0ff */
[----:B------:R-:W-:Y:S01]  /*0600*/  IMAD.WIDE.U32 R22, R22, -0x326172a9, RZ ;  /* 0xcd9e8d5716167825 */ /* 0x000fe200078e00ff */
[----:B------:R-:W-:Y:S02]  /*0610*/  LOP3.LUT R28, R21, R16, R11, 0x96, !PT ;  /* 0x00000010151c7212 */ /* 0x000fe400078e960b */
[----:B------:R-:W-:Y:S01]  /*0620*/  IADD3 R16, R126, 0x5384540f, RZ ;  /* 0x5384540f7e107810 */ /* 0x000fe20007ffe0ff */
[----:B------:R-:W-:Y:S01]  /*0630*/  IMAD.MOV.U32 R110, RZ, RZ, 0x1 ;  /* 0x00000001ff6e7424 */ /* 0x000fe200078e00ff */
[----:B------:R-:W-:Y:S01]  /*0640*/  LOP3.LUT R18, R23, R18, R12, 0x96, !PT ;  /* 0x0000001217127212 */ /* 0x000fe200078e960c */
[----:B------:R-:W-:Y:S01]  /*0650*/  IMAD.WIDE.U32 R28, R28, -0x326172a9, RZ ;  /* 0xcd9e8d571c1c7825 */ /* 0x000fe200078e00ff */
[----:B------:R-:W-:Y:S02]  /*0660*/  PRMT R30, RZ, 0x7610, R33 ;  /* 0x00007610ff1e7816 */ /* 0x000fe40000000021 */
[----:B------:R-:W-:Y:S01]  /*0670*/  PRMT R31, RZ, 0x5410, R34 ;  /* 0x00005410ff1f7816 */ /* 0x000fe20000000022 */
[----:B------:R-:W-:Y:S01]  /*0680*/  IMAD.WIDE.U32 R18, R18, -0x2daee0ad, RZ ;  /* 0xd2511f5312127825 */ /* 0x000fe200078e00ff */
[----:B------:R-:W-:-:S02]  /*0690*/  LOP3.LUT R21, R29, R22, R13, 0x96, !PT ;  /* 0x000000161d157212 */ /* 0x000fc400078e960d */
[----:B------:R-:W-:Y:S01]  /*06a0*/  PRMT R29, RZ, 0x5410, R33 ;  /* 0x00005410ff1d7816 */ /* 0x000fe20000000021 */
[----:B------:R-:W-:Y:S01]  /*06b0*/  IMAD.MOV.U32 R109, RZ, RZ, RZ ;  /* 0x000000ffff6d7224 */ /* 0x000fe200078e00ff */
[----:B------:R-:W-:Y:S01]  /*06c0*/  LOP3.LUT R22, R19, R20, R14, 0x96, !PT ;  /* 0x0000001413167212 */ /* 0x000fe200078e960e */
[----:B------:R-:W-:Y:S01]  /*06d0*/  IMAD.WIDE.U32 R20, R21, -0x2daee0ad, RZ ;  /* 0xd2511f5315147825 */ /* 0x000fe200078e00ff */
[----:B------:R-:W-:Y:S02]  /*06e0*/  PRMT R33, RZ, 0x5410, R35 ;  /* 0x00005410ff217816 */ /* 0x000fe40000000023 */
[----:B------:R-:W-:Y:S01]  /*06f0*/  PRMT R36, RZ, 0x7610, R40 ;  /* 0x00007610ff247816 */ /* 0x000fe20000000028 */
[----:B------:R-:W-:Y:S01]  /*0700*/  IMAD.WIDE.U32 R22, R22, -0x326172a9, RZ ;  /* 0xcd9e8d5716167825 */ /* 0x000fe200078e00ff */
[----:B------:R-:W-:Y:S02]  /*0710*/  LOP3.LUT R147, R21, R18, R15, 0x96, !PT ;  /* 0x0000001215937212 */ /* 0x000fe400078e960f */
[----:B------:R-:W-:-:S02]  /*0720*/  IADD3 R18, R127, -0x24c28bd8, RZ ;  /* 0xdb3d74287f127810 */ /* 0x000fc40007ffe0ff */
[----:B------:R-:W-:Y:S01]  /*0730*/  LOP3.LUT R146, R23, R28, R16, 0x96, !PT ;  /* 0x0000001c17927212 */ /* 0x000fe200078e9610 */
[----:B------:R-:W-:Y:S01]  /*0740*/  IMAD.HI.U32 R21, R147, -0x326172a9, RZ ;  /* 0xcd9e8d5793157827 */ /* 0x000fe200078e00ff */
[----:B------:R-:W-:Y:S02]  /*0750*/  PRMT R23, RZ, 0x5410, R26 ;  /* 0x00005410ff177816 */ /* 0x000fe4000000001a */
[----:B------:R-:W-:Y:S01]  /*0760*/  PRMT R28, RZ, 0x7610, R32 ;  /* 0x00007610ff1c7816 */ /* 0x000fe20000000020 */
[C---:B------:R-:W-:Y:S01]  /*0770*/  IMAD.HI.U32 R19, R146.reuse, -0x2daee0ad, RZ ;  /* 0xd2511f5392137827 */ /* 0x040fe200078e00ff */
[----:B------:R-:W-:Y:S02]  /*0780*/  LOP3.LUT R162, R21, R22, R17, 0x96, !PT ;  /* 0x0000001615a27212 */ /* 0x000fe400078e9611 */
[----:B------:R-:W-:Y:S01]  /*0790*/  PRMT R21, RZ, 0x5410, R25 ;  /* 0x00005410ff157816 */ /* 0x000fe20000000019 */
[----:B------:R-:W-:Y:S01]  /*07a0*/  IMAD R147, R147, -0x326172a9, RZ ;  /* 0xcd9e8d5793937824 */ /* 0x000fe200078e02ff */
[----:B------:R-:W-:Y:S01]  /*07b0*/  LOP3.LUT R158, R19, R20, R18, 0x96, !PT ;  /* 0x00000014139e7212 */ /* 0x000fe200078e9612 */
[----:B------:R-:W-:Y:S01]  /*07c0*/  IMAD R146, R146, -0x2daee0ad, RZ ;  /* 0xd2511f5392927824 */ /* 0x000fe200078e02ff */
[----:B------:R-:W-:-:S02]  /*07d0*/  PRMT R19, RZ, 0x5410, R24 ;  /* 0x00005410ff137816 */ /* 0x000fc40000000018 */
[----:B------:R-:W-:Y:S02]  /*07e0*/  PRMT R20, RZ, 0x7610, R24 ;  /* 0x00007610ff147816 */ /* 0x000fe40000000018 */
[----:B------:R-:W-:Y:S02]  /*07f0*/  PRMT R22, RZ, 0x7610, R25 ;  /* 0x00007610ff167816 */ /* 0x000fe40000000019 */
[----:B------:R-:W-:Y:S02]  /*0800*/  PRMT R24, RZ, 0x7610, R26 ;  /* 0x00007610ff187816 */ /* 0x000fe4000000001a */
[--C-:B------:R-:W-:Y:S02]  /*0810*/  PRMT R25, RZ, 0x5410, R27.reuse ;  /* 0x00005410ff197816 */ /* 0x100fe4000000001b */
[----:B------:R-:W-:Y:S02]  /*0820*/  PRMT R26, RZ, 0x7610, R27 ;  /* 0x00007610ff1a7816 */ /* 0x000fe4000000001b */
        /* <DEDUP_REMOVED lines=19> */
[----:B------:R-:W-:Y:S01]  /*0960*/  PRMT R96, RZ, 0x7610, R80 ;  /* 0x00007610ff607816 */ /* 0x000fe20000000050 */
[----:B------:R-:W-:Y:S01]  /*0970*/  IMAD.HI.U32 R80, R162, -0x2daee0ad, RZ ;  /* 0xd2511f53a2507827 */ /* 0x000fe200078e00ff */
[--C-:B------:R-:W-:Y:S02]  /*0980*/  PRMT R97, RZ, 0x5410, R81.reuse ;  /* 0x00005410ff617816 */ /* 0x100fe40000000051 */
[----:B------:R-:W-:Y:S01]  /*0990*/  PRMT R98, RZ, 0x7610, R81 ;  /* 0x00007610ff627816 */ /* 0x000fe20000000051 */
[----:B------:R-:W-:Y:S01]  /*09a0*/  IMAD.HI.U32 R81, R158, -0x326172a9, RZ ;  /* 0xcd9e8d579e517827 */ /* 0x000fe200078e00ff */
[----:B------:R-:W-:Y:S02]  /*09b0*/  IADD3 R101, R127, -0x695add53, RZ ;  /* 0x96a522ad7f657810 */ /* 0x000fe40007ffe0ff */
[----:B------:R-:W-:Y:S01]  /*09c0*/  IADD3 R102, R126, -0x700cb87f, RZ ;  /* 0x8ff347817e667810 */ /* 0x000fe20007ffe0ff */
[----:B------:R-:W-:Y:S01]  /*09d0*/  IMAD R162, R162, -0x2daee0ad, RZ ;  /* 0xd2511f53a2a27824 */ /* 0x000fe200078e02ff */
[--C-:B------:R-:W-:Y:S01]  /*09e0*/  PRMT R99, RZ, 0x5410, R82.reuse ;  /* 0x00005410ff637816 */ /* 0x100fe20000000052 */
[----:B------:R-:W-:Y:S01]  /*09f0*/  IMAD R158, R158, -0x326172a9, RZ ;  /* 0xcd9e8d579e9e7824 */ /* 0x000fe200078e02ff */
[----:B------:R-:W-:-:S02]  /*0a00*/  PRMT R100, RZ, 0x7610, R82 ;  /* 0x00007610ff647816 */ /* 0x000fc40000000052 */
[--C-:B------:R-:W-:Y:S02]  /*0a10*/  PRMT R103, RZ, 0x5410, R83.reuse ;  /* 0x00005410ff677816 */ /* 0x100fe40000000053 */
[----:B------:R-:W-:Y:S02]  /*0a20*/  PRMT R104, RZ, 0x7610, R83 ;  /* 0x00007610ff687816 */ /* 0x000fe40000000053 */
[----:B------:R-:W-:Y:S02]  /*0a30*/  LOP3.LUT R146, R80, R146, R101, 0x96, !PT ;  /* 0x0000009250927212 */ /* 0x000fe400078e9665 */
[----:B------:R-:W-:Y:S02]  /*0a40*/  LOP3.LUT R147, R81, R147, R102, 0x96, !PT ;  /* 0x0000009351937212 */ /* 0x000fe400078e9666 */
[----:B------:R-:W-:Y:S02]  /*0a50*/  LOP3.LUT R149, R149, 0x3, RZ, 0xc0, !PT ;  /* 0x0000000395957812 */ /* 0x000fe400078ec0ff */
        /* <DEDUP_REMOVED lines=8> */
.L_x_1249:
[----:B------:R-:W-:Y:S01]  /*0ae0*/  IMAD R84, R2, c[0x0][0x168], RZ ;  /* 0x00005a0002547a24 */ /* 0x000fe200078e02ff */
[----:B------:R-:W-:Y:S01]  /*0af0*/  ISETP.NE.U32.AND P0, PT, RZ, c[0x0][0x178], PT ;  /* 0x00005e00ff007a0c */ /* 0x000fe20003f05070 */
[----:B------:R-:W-:Y:S01]  /*0b00*/  IMAD.MOV.U32 R131, RZ, RZ, 0x10 ;  /* 0x00000010ff837424 */ /* 0x000fe200078e00ff */
[----:B------:R-:W-:Y:S02]  /*0b10*/  ISETP.NE.U32.AND P1, PT, RZ, c[0x0][0x180], PT ;  /* 0x00006000ff007a0c */ /* 0x000fe40003f25070 */
[----:B------:R-:W-:Y:S02]  /*0b20*/  ISETP.NE.AND.EX P2, PT, RZ, c[0x0][0x17c], PT, P0 ;  /* 0x00005f00ff007a0c */ /* 0x000fe40003f45300 */
[----:B------:R-:W-:Y:S02]  /*0b30*/  SHF.R.S32.HI R85, RZ, 0x1f, R84 ;  /* 0x0000001fff557819 */ /* 0x000fe40000011454 */
[----:B------:R-:W-:Y:S02]  /*0b40*/  ISETP.NE.AND.EX P0, PT, RZ, c[0x0][0x184], PT, P1 ;  /* 0x00006100ff007a0c */ /* 0x000fe40003f05310 */
[----:B------:R-:W-:Y:S01]  /*0b50*/  LEA.HI R85, R85, R84, RZ, 0x3 ;  /* 0x0000005455557211 */ /* 0x000fe200078f18ff */
[----:B------:R-:W-:Y:S01]  /*0b60*/  BSSY B0, `(.L_x_859) ;  /* 0x0000015000007945 */ /* 0x000fe20003800000 */
[----:B------:R-:W-:-:S02]  /*0b70*/  P2R R91, PR, RZ, 0x4 ;  /* 0x00000004ff5b7803 */ /* 0x000fc40000000000 */
[----:B------:R-:W-:-:S05]  /*0b80*/  LEA.HI.SX32 R88, R85, R0, 0x1d ;  /* 0x0000000055587211 */ /* 0x000fca00078feaff */
[----:B------:R-:W-:-:S04]  /*0b90*/  IMAD.WIDE.U32 R84, R88, R131, c[0x0][0x170] ;  /* 0x00005c0058547625 */ /* 0x000fc800078e0083 */
[CC--:B------:R-:W-:Y:S02]  /*0ba0*/  @P2 IMAD.WIDE.U32 R92, R88.reuse, R131.reuse, c[0x0][0x178] ;  /* 0x00005e00585c2625 */ /* 0x0c0fe400078e0083 */
[----:B-----5:R-:W5:Y:S02]  /*0bb0*/  LDG.E.128 R84, [R84.64] ;  /* 0x0000000454547981 */ /* 0x020f64000c1e1d00 */
[----:B------:R-:W-:Y:S02]  /*0bc0*/  @P0 IMAD.WIDE.U32 R94, R88, R131, c[0x0][0x180] ;  /* 0x00006000585e0625 */ /* 0x000fe400078e0083 */
[----:B------:R0:W5:Y:S04]  /*0bd0*/  @P2 LDG.E.128 R76, [R92.64] ;  /* 0x000000045c4c2981 */ /* 0x000168000c1e1d00 */
[----:B------:R0:W5:Y:S01]  /*0be0*/  @P0 LDG.E.128 R80, [R94.64] ;  /* 0x000000045e500981 */ /* 0x000162000c1e1d00 */
[----:B------:R-:W-:-:S02]  /*0bf0*/  ISETP.NE.AND P1, PT, R149, 0x1, PT ;  /* 0x000000019500780c */ /* 0x000fc40003f25270 */
        /* <DEDUP_REMOVED lines=10> */
.L_x_860:
[----:B0-----:R-:W-:Y:S02]  /*0ca0*/  IMAD.MOV.U32 R130, RZ, RZ, R158 ;  /* 0x000000ffff827224 */ /* 0x001fe400078e009e */
.L_x_861:
[----:B------:R-:W-:Y:S05]  /*0cb0*/  BSYNC B0 ;  /* 0x0000000000007941 */ /* 0x000fea0003800000 */
.L_x_859:
        /* <DEDUP_REMOVED lines=16> */
.L_x_865:
[----:B------:R-:W-:Y:S05]  /*0dc0*/  BSYNC B1 ;  /* 0x0000000000017941 */ /* 0x000fea0003800000 */
.L_x_864:
        /* <DEDUP_REMOVED lines=11> */
[----:B------:R-:W-:-:S04]  /*0e80*/  IMAD.WIDE.U32 R132, R90, -0x326172a9, RZ ;  /* 0xcd9e8d575a847825 */ /* 0x000fc800078e00ff */
[----:B------:R-:W-:Y:S01]  /*0e90*/  IMAD.MOV.U32 R90, RZ, RZ, RZ ;  /* 0x000000ffff5a7224 */ /* 0x000fe200078e00ff */
        /* <DEDUP_REMOVED lines=28> */
[----:B------:R-:W-:Y:S02]  /*1060*/  LOP3.LUT R146, R163, R146, R101, 0x96, !PT ;  /* 0x00000092a3927212 */ /* 0x000fe400078e9665 */
.L_x_863:
[----:B------:R-:W-:Y:S05]  /*1070*/  BSYNC B0 ;  /* 0x0000000000007941 */ /* 0x000fea0003800000 */
.L_x_862:
[----:B------:R-:W0:Y:S01]  /*1080*/  I2F.U32 R89, R130 ;  /* 0x0000008200597306 */ /* 0x000e220000201000 */
[----:B------:R-:W-:Y:S01]  /*1090*/  ISETP.NE.U32.AND P1, PT, RZ, c[0x0][0x178], PT ;  /* 0x00005e00ff007a0c */ /* 0x000fe20003f25070 */
[----:B------:R-:W-:Y:S01]  /*10a0*/  IMAD.MOV.U32 R132, RZ, RZ, 0x2f800000 ;  /* 0x2f800000ff847424 */ /* 0x000fe200078e00ff */
[----:B-----5:R-:W-:Y:S02]  /*10b0*/  PRMT R92, RZ, 0x5410, R84 ;  /* 0x00005410ff5c7816 */ /* 0x020fe40000000054 */
[----:B------:R-:W-:-:S03]  /*10c0*/  ISETP.NE.AND.EX P1, PT, RZ, c[0x0][0x17c], PT, P1 ;  /* 0x00005f00ff007a0c */ /* 0x000fc60003f25310 */
[----:B------:R-:W-:Y:S02]  /*10d0*/  FMUL.FTZ R92, R92, c[0x0][0x1e8] ;  /* 0x00007a005c5c7a20 */ /* 0x000fe40000410000 */
[----:B0-----:R-:W-:-:S05]  /*10e0*/  FFMA.FTZ R89, R89, R132, 1.1641532182693481445e-10 ;  /* 0x2f00000059597423 */ /* 0x001fca0000010084 */
[----:B------:R-:W-:-:S04]  /*10f0*/  FSETP.GTU.FTZ.AND P2, PT, R89, c[0x0][0x1e4], PT ;  /* 0x0000790059007a0b */ /* 0x000fc80003f5c000 */
[----:B------:R-:W-:Y:S02]  /*1100*/  P2R R133, PR, RZ, 0x4 ;  /* 0x00000004ff857803 */ /* 0x000fe40000000000 */
[----:B------:R-:W-:Y:S01]  /*1110*/  FSEL R89, R92, RZ, !P2 ;  /* 0x000000ff5c597208 */ /* 0x000fe20005000000 */
[----:B------:R-:W-:Y:S05]  /*1120*/  @P1 BRA `(.L_x_866) ;  /* 0x0000006000001947 */ /* 0x000fea0003800000 */
[----:B------:R-:W-:Y:S01]  /*1130*/  IMAD.MOV.U32 R92, RZ, RZ, R90 ;  /* 0x000000ffff5c7224 */ /* 0x000fe200078e005a */
[----:B------:R-:W-:Y:S05]  /*1140*/  @!P0 BRA `(.L_x_867) ;  /* 0x0000058000008947 */ /* 0x000fea0003800000 */
[----:B------:R-:W-:Y:S01]  /*1150*/  IMAD.MOV.U32 R92, RZ, RZ, R90 ;  /* 0x000000ffff5c7224 */ /* 0x000fe200078e005a */
[----:B------:R-:W-:-:S05]  /*1160*/  PRMT R90, RZ, 0x5410, R80 ;  /* 0x00005410ff5a7816 */ /* 0x000fca0000000050 */
[----:B------:R-:W-:Y:S01]  /*1170*/  FADD.FTZ R89, R89, R90 ;  /* 0x0000005a59597221 */ /* 0x000fe20000010000 */
[----:B------:R-:W-:Y:S05]  /*1180*/  BRA `(.L_x_867) ;  /* 0x0000054000007947 */ /* 0x000fea0003800000 */
.L_x_866:
        /* <DEDUP_REMOVED lines=12> */
.L_x_869:
[----:B------:R-:W-:Y:S02]  /*1250*/  IMAD.MOV.U32 R130, RZ, RZ, R158 ;  /* 0x000000ffff827224 */ /* 0x000fe400078e009e */
.L_x_870:
[----:B------:R-:W-:Y:S05]  /*1260*/  BSYNC B0 ;  /* 0x0000000000007941 */ /* 0x000fea0003800000 */
.L_x_868:
        /* <DEDUP_REMOVED lines=16> */
.L_x_874:
[----:B------:R-:W-:Y:S05]  /*1370*/  BSYNC B1 ;  /* 0x0000000000017941 */ /* 0x000fea0003800000 */
.L_x_873:
        /* <DEDUP_REMOVED lines=36> */
[----:B------:R-:W-:Y:S01]  /*15c0*/  IMAD.MOV.U32 R92, RZ, RZ, RZ ;  /* 0x000000ffff5c7224 */ /* 0x000fe200078e00ff */
[----:B------:R-:W-:Y:S01]  /*15d0*/  LOP3.LUT R162, R129, R94, R17, 0x96, !PT ;  /* 0x0000005e81a27212 */ /* 0x000fe200078e9611 */
[----:B------:R-:W-:-:S04]  /*15e0*/  IMAD.WIDE.U32 R158, R158, -0x326172a9, RZ ;  /* 0xcd9e8d579e9e7825 */ /* 0x000fc800078e00ff */
[----:B------:R-:W-:Y:S01]  /*15f0*/  IMAD.WIDE.U32 R162, R162, -0x2daee0ad, RZ ;  /* 0xd2511f53a2a27825 */ /* 0x000fe200078e00ff */
[----:B------:R-:W-:-:S04]  /*1600*/  LOP3.LUT R147, R159, R128, R102, 0x96, !PT ;  /* 0x000000809f937212 */ /* 0x000fc800078e9666 */
[----:B------:R-:W-:Y:S02]  /*1610*/  LOP3.LUT R146, R163, R146, R101, 0x96, !PT ;  /* 0x00000092a3927212 */ /* 0x000fe400078e9665 */
.L_x_872:
[----:B------:R-:W-:Y:S05]  /*1620*/  BSYNC B0 ;  /* 0x0000000000007941 */ /* 0x000fea0003800000 */
.L_x_871:
        /* <DEDUP_REMOVED lines=10> */
.L_x_867:
        /* <DEDUP_REMOVED lines=12> */
.L_x_876:
[----:B------:R-:W-:Y:S02]  /*1790*/  IMAD.MOV.U32 R130, RZ, RZ, R158 ;  /* 0x000000ffff827224 */ /* 0x000fe400078e009e */
.L_x_877:
[----:B------:R-:W-:Y:S05]  /*17a0*/  BSYNC B0 ;  /* 0x0000000000007941 */ /* 0x000fea0003800000 */
.L_x_875:
        /* <DEDUP_REMOVED lines=16> */
.L_x_881:
[----:B------:R-:W-:Y:S05]  /*18b0*/  BSYNC B1 ;  /* 0x0000000000017941 */ /* 0x000fea0003800000 */
.L_x_880:
        /* <DEDUP_REMOVED lines=42> */
.L_x_879:
[----:B------:R-:W-:Y:S05]  /*1b60*/  BSYNC B0 ;  /* 0x0000000000007941 */ /* 0x000fea0003800000 */
.L_x_878:
[----:B------:R-:W0:Y:S01]  /*1b70*/  I2F.U32 R93, R130 ;  /* 0x00000082005d7306 */ /* 0x000e220000201000 */
[----:B------:R-:W-:-:S05]  /*1b80*/  PRMT R84, RZ, 0x7610, R84 ;  /* 0x00007610ff547816 */ /* 0x000fca0000000054 */
        /* <DEDUP_REMOVED lines=12> */
.L_x_882:
        /* <DEDUP_REMOVED lines=12> */
.L_x_885:
[----:B------:R-:W-:Y:S02]  /*1d10*/  IMAD.MOV.U32 R95, RZ, RZ, R158 ;  /* 0x000000ffff5f7224 */ /* 0x000fe400078e009e */
.L_x_886:
[----:B------:R-:W-:Y:S05]  /*1d20*/  BSYNC B0 ;  /* 0x0000000000007941 */ /* 0x000fea0003800000 */
.L_x_884:
        /* <DEDUP_REMOVED lines=16> */
.L_x_890:
[----:B------:R-:W-:Y:S05]  /*1e30*/  BSYNC B1 ;  /* 0x0000000000017941 */ /* 0x000fea0003800000 */
.L_x_889:
        /* <DEDUP_REMOVED lines=42> */
.L_x_888:
[----:B------:R-:W-:Y:S05]  /*20e0*/  BSYNC B0 ;  /* 0x0000000000007941 */ /* 0x000fea0003800000 */
.L_x_887:
        /* <DEDUP_REMOVED lines=10> */
.L_x_883:
        /* <DEDUP_REMOVED lines=12> */
.L_x_892:
[----:B------:R-:W-:Y:S02]  /*2250*/  IMAD.MOV.U32 R95, RZ, RZ, R158 ;  /* 0x000000ffff5f7224 */ /* 0x000fe400078e009e */
.L_x_893:
[----:B------:R-:W-:Y:S05]  /*2260*/  BSYNC B0 ;  /* 0x0000000000007941 */ /* 0x000fea0003800000 */
.L_x_891:
        /* <DEDUP_REMOVED lines=16> */
.L_x_897:
[----:B------:R-:W-:Y:S05]  /*2370*/  BSYNC B1 ;  /* 0x0000000000017941 */ /* 0x000fea0003800000 */
.L_x_896:
        /* <DEDUP_REMOVED lines=42> */
.L_x_895:
[----:B------:R-:W-:Y:S05]  /*2620*/  BSYNC B0 ;  /* 0x0000000000007941 */ /* 0x000fea0003800000 */
.L_x_894:
        /* <DEDUP_REMOVED lines=14> */
.L_x_898:
        /* <DEDUP_REMOVED lines=12> */
.L_x_901:
[----:B------:R-:W-:Y:S02]  /*27d0*/  IMAD.MOV.U32 R95, RZ, RZ, R158 ;  /* 0x000000ffff5f7224 */ /* 0x000fe400078e009e */
.L_x_902:
[----:B------:R-:W-:Y:S05]  /*27e0*/  BSYNC B0 ;  /* 0x0000000000007941 */ /* 0x000fea0003800000 */
.L_x_900:
        /* <DEDUP_REMOVED lines=16> */
.L_x_906:
[----:B------:R-:W-:Y:S05]  /*28f0*/  BSYNC B1 ;  /* 0x0000000000017941 */ /* 0x000fea0003800000 */
.L_x_905:
        /* <DEDUP_REMOVED lines=42> */
.L_x_904:
[----:B------:R-:W-:Y:S05]  /*2ba0*/  BSYNC B0 ;  /* 0x0000000000007941 */ /* 0x000fea0003800000 */
.L_x_903:
[----:B------:R0:W1:Y:S02]  /*2bb0*/  I2F.U32 R93, R95 ;  /* 0x0000005f005d7306 */ /* 0x0000640000201000 */
[----:B0-----:R-:W-:-:S05]  /*2bc0*/  PRMT R95, RZ, 0x5410, R77 ;  /* 0x00005410ff5f7816 */ /* 0x001fca000000004d */
[----:B------:R-:W-:Y:S02]  /*2bd0*/  FMUL.FTZ R120, R95, c[0x0][0x1e8] ;  /* 0x00007a005f787a20 */ /* 0x000fe40000410000 */
[----:B-1----:R-:W-:-:S05]  /*2be0*/  FFMA.FTZ R93, R93, R132, 1.1641532182693481445e-10 ;  /* 0x2f0000005d5d7423 */ /* 0x002fca0000010084 */
[----:B------:R-:W-:-:S04]  /*2bf0*/  FSETP.GTU.FTZ.AND P2, PT, R93, c[0x0][0x1e4], PT ;  /* 0x000079005d007a0b */ /* 0x000fc80003f5c000 */
[----:B------:R-:W-:Y:S02]  /*2c00*/  FSEL R93, R120, RZ, !P2 ;  /* 0x000000ff785d7208 */ /* 0x000fe40005000000 */
[----:B------:R-:W-:-:S03]  /*2c10*/  SEL R120, RZ, 0x1, P2 ;  /* 0x00000001ff787807 */ /* 0x000fc60001000000 */
[----:B------:R-:W-:Y:S01]  /*2c20*/  FADD.FTZ R90, R90, R93 ;  /* 0x0000005d5a5a7221 */ /* 0x000fe20000010000 */
[----:B------:R-:W-:-:S05]  /*2c30*/  @P0 PRMT R93, RZ, 0x5410, R81 ;  /* 0x00005410ff5d0816 */ /* 0x000fca0000000051 */
[----:B------:R-:W-:Y:S02]  /*2c40*/  @P0 FADD.FTZ R90, R90, R93 ;  /* 0x0000005d5a5a0221 */ /* 0x000fe40000010000 */
.L_x_899:
        /* <DEDUP_REMOVED lines=12> */
.L_x_908:
[----:B------:R-:W-:Y:S02]  /*2d10*/  IMAD.MOV.U32 R130, RZ, RZ, R158 ;  /* 0x000000ffff827224 */ /* 0x000fe400078e009e */
.L_x_909:
[----:B------:R-:W-:Y:S05]  /*2d20*/  BSYNC B0 ;  /* 0x0000000000007941 */ /* 0x000fea0003800000 */
.L_x_907:
        /* <DEDUP_REMOVED lines=16> */
.L_x_913:
[----:B------:R-:W-:Y:S05]  /*2e30*/  BSYNC B1 ;  /* 0x0000000000017941 */ /* 0x000fea0003800000 */
.L_x_912:
[----:B------:R-:W-:Y:S01]  /*2e40*/  IMAD.HI.U32 R92, R105, -0x326172a9, RZ ;  /* 0xcd9e8d57695c7827 */ /* 0x000fe200078e00ff */
[----:B------:R-:W-:-:S03]  /*2e50*/  LOP3.LUT R93, R93, R109, R127, 0x96, !PT ;  /* 0x0000006d5d5d7212 */ /* 0x000fc600078e967f */
[----:B------:R-:W-:Y:S01]  /*2e60*/  IMAD R95, R105, -0x326172a9, RZ ;  /* 0xcd9e8d57695f7824 */ /* 0x000fe200078e02ff */
[----:B------:R-:W-:Y:S01]  /*2e70*/  LOP3.LUT R92, R92, R107, R126, 0x96, !PT ;  /* 0x0000006b5c5c7212 */ /* 0x000fe200078e967e */
[----:B------:R-:W-:-:S04]  /*2e80*/  IMAD.WIDE.U32 R128, R93, -0x326172a9, RZ ;  /* 0xcd9e8d575d807825 */ /* 0x000fc800078e00ff */
[----:B------:R-:W-:Y:S01]  /*2e90*/  IMAD R134, R106, -0x2daee0ad, RZ ;  /* 0xd2511f536a867824 */ /* 0x000fe200078e02ff */
[----:B------:R-:W-:Y:S01]  /*2ea0*/  LOP3.LUT R95, R129, R95, R4, 0x96, !PT ;  /* 0x0000005f815f7212 */ /* 0x000fe200078e9604 */
[----:B------:R-:W-:-:S05]  /*2eb0*/  IMAD.WIDE.U32 R92, R92, -0x2daee0ad, RZ ;  /* 0xd2511f535c5c7825 */ /* 0x000fca00078e00ff */
        /* <DEDUP_REMOVED lines=34> */
.L_x_911:
[----:B------:R-:W-:Y:S05]  /*30e0*/  BSYNC B0 ;  /* 0x0000000000007941 */ /* 0x000fea0003800000 */
.L_x_910:
[----:B------:R-:W0:Y:S01]  /*30f0*/  I2F.U32 R93, R130 ;  /* 0x00000082005d7306 */ /* 0x000e220000201000 */
[----:B------:R-:W-:Y:S01]  /*3100*/  PRMT R85, RZ, 0x7610, R85 ;  /* 0x00007610ff557816 */ /* 0x000fe20000000055 */
[----:B0-----:R-:W-:-:S05]  /*3110*/  FFMA.FTZ R93, R93, R132, 1.1641532182693481445e-10 ;  /* 0x2f0000005d5d7423 */ /* 0x001fca0000010084 */
[----:B------:R-:W-:Y:S01]  /*3120*/  FSETP.GTU.FTZ.AND P2, PT, R93, c[0x0][0x1e4], PT ;  /* 0x000079005d007a0b */ /* 0x000fe20003f5c000 */
[----:B------:R-:W-:-:S03]  /*3130*/  FMUL.FTZ R93, R85, c[0x0][0x1e8] ;  /* 0x00007a00555d7a20 */ /* 0x000fc60000410000 */
        /* <DEDUP_REMOVED lines=9> */
.L_x_914:
        /* <DEDUP_REMOVED lines=12> */
.L_x_917:
[----:B------:R-:W-:Y:S02]  /*3290*/  IMAD.MOV.U32 R130, RZ, RZ, R158 ;  /* 0x000000ffff827224 */ /* 0x000fe400078e009e */
.L_x_918:
[----:B------:R-:W-:Y:S05]  /*32a0*/  BSYNC B0 ;  /* 0x0000000000007941 */ /* 0x000fea0003800000 */
.L_x_916:
        /* <DEDUP_REMOVED lines=16> */
.L_x_922:
[----:B------:R-:W-:Y:S05]  /*33b0*/  BSYNC B1 ;  /* 0x0000000000017941 */ /* 0x000fea0003800000 */
.L_x_921:
        /* <DEDUP_REMOVED lines=42> */
.L_x_920:
[----:B------:R-:W-:Y:S05]  /*3660*/  BSYNC B0 ;  /* 0x0000000000007941 */ /* 0x000fea0003800000 */
.L_x_919:
        /* <DEDUP_REMOVED lines=10> */
.L_x_915:
        /* <DEDUP_REMOVED lines=12> */
.L_x_924:
[----:B------:R-:W-:Y:S02]  /*37d0*/  IMAD.MOV.U32 R130, RZ, RZ, R158 ;  /* 0x000000ffff827224 */ /* 0x000fe400078e009e */
.L_x_925:
[----:B------:R-:W-:Y:S05]  /*37e0*/  BSYNC B0 ;  /* 0x0000000000007941 */ /* 0x000fea0003800000 */
.L_x_923:
        /* <DEDUP_REMOVED lines=16> */
.L_x_929:
[----:B------:R-:W-:Y:S05]  /*38f0*/  BSYNC B1 ;  /* 0x0000000000017941 */ /* 0x000fea0003800000 */
.L_x_928:
        /* <DEDUP_REMOVED lines=42> */
.L_x_927:
[----:B------:R-:W-:Y:S05]  /*3ba0*/  BSYNC B0 ;  /* 0x0000000000007941 */ /* 0x000fea0003800000 */
.L_x_926:
        /* <DEDUP_REMOVED lines=13> */
.L_x_930:
        /* <DEDUP_REMOVED lines=12> */
.L_x_933:
[----:B------:R-:W-:Y:S02]  /*3d40*/  IMAD.MOV.U32 R130, RZ, RZ, R158 ;  /* 0x000000ffff827224 */ /* 0x000fe400078e009e */
.L_x_934:
[----:B------:R-:W-:Y:S05]  /*3d50*/  BSYNC B0 ;  /* 0x0000000000007941 */ /* 0x000fea0003800000 */
.L_x_932:
        /* <DEDUP_REMOVED lines=16> */
.L_x_938:
[----:B------:R-:W-:Y:S05]  /*3e60*/  BSYNC B1 ;  /* 0x0000000000017941 */ /* 0x000fea0003800000 */
.L_x_937:
        /* <DEDUP_REMOVED lines=42> */
.L_x_936:
[----:B------:R-:W-:Y:S05]  /*4110*/  BSYNC B0 ;  /* 0x0000000000007941 */ /* 0x000fea0003800000 */
.L_x_935:
        /* <DEDUP_REMOVED lines=10> */
.L_x_931:
        /* <DEDUP_REMOVED lines=12> */
.L_x_940:
[----:B------:R-:W-:Y:S02]  /*4280*/  IMAD.MOV.U32 R130, RZ, RZ, R158 ;  /* 0x000000ffff827224 */ /* 0x000fe400078e009e */
.L_x_941:
[----:B------:R-:W-:Y:S05]  /*4290*/  BSYNC B0 ;  /* 0x0000000000007941 */ /* 0x000fea0003800000 */
.L_x_939:
        /* <DEDUP_REMOVED lines=16> */
.L_x_945:
[----:B------:R-:W-:Y:S05]  /*43a0*/  BSYNC B1 ;  /* 0x0000000000017941 */ /* 0x000fea0003800000 */
.L_x_944:
        /* <DEDUP_REMOVED lines=42> */
.L_x_943:
[----:B------:R-:W-:Y:S05]  /*4650*/  BSYNC B0 ;  /* 0x0000000000007941 */ /* 0x000fea0003800000 */
.L_x_942:
        /* <DEDUP_REMOVED lines=13> */
.L_x_946:
        /* <DEDUP_REMOVED lines=12> */
.L_x_949:
[----:B------:R-:W-:Y:S02]  /*47f0*/  IMAD.MOV.U32 R92, RZ, RZ, R158 ;  /* 0x000000ffff5c7224 */ /* 0x000fe400078e009e */
.L_x_950:
[----:B------:R-:W-:Y:S05]  /*4800*/  BSYNC B0 ;  /* 0x0000000000007941 */ /* 0x000fea0003800000 */
.L_x_948:
        /* <DEDUP_REMOVED lines=16> */
.L_x_954:
[----:B------:R-:W-:Y:S05]  /*4910*/  BSYNC B1 ;  /* 0x0000000000017941 */ /* 0x000fea0003800000 */
.L_x_953:
        /* <DEDUP_REMOVED lines=42> */
.L_x_952:
[----:B------:R-:W-:Y:S05]  /*4bc0*/  BSYNC B0 ;  /* 0x0000000000007941 */ /* 0x000fea0003800000 */
.L_x_951:
        /* <DEDUP_REMOVED lines=10> */
.L_x_947:
        /* <DEDUP_REMOVED lines=12> */
.L_x_956:
[----:B------:R-:W-:Y:S02]  /*4d30*/  IMAD.MOV.U32 R130, RZ, RZ, R158 ;  /* 0x000000ffff827224 */ /* 0x000fe400078e009e */
.L_x_957:
[----:B------:R-:W-:Y:S05]  /*4d40*/  BSYNC B0 ;  /* 0x0000000000007941 */ /* 0x000fea0003800000 */
.L_x_955:
        /* <DEDUP_REMOVED lines=16> */
.L_x_961:
[----:B------:R-:W-:Y:S05]  /*4e50*/  BSYNC B1 ;  /* 0x0000000000017941 */ /* 0x000fea0003800000 */
.L_x_960:
        /* <DEDUP_REMOVED lines=42> */
.L_x_959:
[----:B------:R-:W-:Y:S05]  /*5100*/  BSYNC B0 ;  /* 0x0000000000007941 */ /* 0x000fea0003800000 */
.L_x_958:
        /* <DEDUP_REMOVED lines=13> */
.L_x_962:
        /* <DEDUP_REMOVED lines=12> */
.L_x_965:
[----:B------:R-:W-:Y:S02]  /*52a0*/  IMAD.MOV.U32 R130, RZ, RZ, R158 ;  /* 0x000000ffff827224 */ /* 0x000fe400078e009e */
.L_x_966:
[----:B------:R-:W-:Y:S05]  /*52b0*/  BSYNC B0 ;  /* 0x0000000000007941 */ /* 0x000fea0003800000 */
.L_x_964:
        /* <DEDUP_REMOVED lines=16> */
.L_x_970:
[----:B------:R-:W-:Y:S05]  /*53c0*/  BSYNC B1 ;  /* 0x0000000000017941 */ /* 0x000fea0003800000 */
.L_x_969:
        /* <DEDUP_REMOVED lines=42> */
.L_x_968:
[----:B------:R-:W-:Y:S05]  /*5670*/  BSYNC B0 ;  /* 0x0000000000007941 */ /* 0x000fea0003800000 */
.L_x_967:
        /* <DEDUP_REMOVED lines=10> */
.L_x_963:
        /* <DEDUP_REMOVED lines=12> */
.L_x_972:
[----:B------:R-:W-:Y:S02]  /*57e0*/  IMAD.MOV.U32 R141, RZ, RZ, R158 ;  /* 0x000000ffff8d7224 */ /* 0x000fe400078e009e */
.L_x_973:
[----:B------:R-:W-:Y:S05]  /*57f0*/  BSYNC B0 ;  /* 0x0000000000007941 */ /* 0x000fea0003800000 */
.L_x_971:
        /* <DEDUP_REMOVED lines=16> */
.L_x_977:
[----:B------:R-:W-:Y:S05]  /*5900*/  BSYNC B1 ;  /* 0x0000000000017941 */ /* 0x000fea0003800000 */
.L_x_976:
        /* <DEDUP_REMOVED lines=42> */
.L_x_975:
[----:B------:R-:W-:Y:S05]  /*5bb0*/  BSYNC B0 ;  /* 0x0000000000007941 */ /* 0x000fea0003800000 */
.L_x_974:
        /* <DEDUP_REMOVED lines=13> */
.L_x_978:
        /* <DEDUP_REMOVED lines=12> */
.L_x_981:
[----:B------:R-:W-:Y:S02]  /*5d50*/  IMAD.MOV.U32 R141, RZ, RZ, R158 ;  /* 0x000000ffff8d7224 */ /* 0x000fe400078e009e */
.L_x_982:
[----:B------:R-:W-:Y:S05]  /*5d60*/  BSYNC B0 ;  /* 0x0000000000007941 */ /* 0x000fea0003800000 */
.L_x_980:
        /* <DEDUP_REMOVED lines=8> */
[----:B------:R-:W-:Y:S02]  /*5df0*/  IADD3 R107, R107, 0x1, RZ ;  /* 0x000000016b6b7810 */ /* 0x000fe40007ffe0ff */
[----:B------:R-:W-:Y:S02]  /*5e00*/  P2R R86, PR, RZ, 0x1 ;  /* 0x00000001ff567803 */ /* 0x000fe40000000000 */
[----:B------:R-:W-:-:S13]  /*5e10*/  ISETP.NE.AND P6, PT, R107, RZ, PT ;  /* 0x000000ff6b00720c */ /* 0x000fda0003fc5270 */
[----:B------:R-:W-:Y:S01]  /*5e20*/  @!P6 IADD3 R105, R105, 0x1, RZ ;  /* 0x000000016969e810 */ /* 0x000fe20007ffe0ff */
[----:B------:R-:W-:Y:S01]  /*5e30*/  @!P6 IMAD.MOV.U32 R107, RZ, RZ, RZ ;  /* 0x000000ffff6be224 */ /* 0x000fe200078e00ff */
[----:B------:R-:W-:Y:S02]  /*5e40*/  @!P6 IADD3 R92, R109, 0x1, RZ ;  /* 0x000000016d5ce810 */ /* 0x000fe40007ffe0ff */
[----:B------:R-:W-:-:S13]  /*5e50*/  ISETP.NE.AND P0, PT, R105, RZ, !P6 ;  /* 0x000000ff6900720c */ /* 0x000fda0007705270 */
[----:B------:R-:W-:Y:S01]  /*5e60*/  @P0 IMAD.MOV R92, RZ, RZ, R109 ;  /* 0x000000ffff5c0224 */ /* 0x000fe200078e026d */
[----:B------:R-:W-:-:S03]  /*5e70*/  ISETP.NE.AND P0, PT, R86, RZ, PT ;  /* 0x000000ff5600720c */ /* 0x000fc60003f05270 */
[----:B------:R-:W-:-:S05]  /*5e80*/  @!P6 IMAD.MOV.U32 R109, RZ, RZ, R92 ;  /* 0x000000ffff6de224 */ /* 0x000fca00078e005c */
.L_x_986:
[----:B------:R-:W-:Y:S05]  /*5e90*/  BSYNC B1 ;  /* 0x0000000000017941 */ /* 0x000fea0003800000 */
.L_x_985:
        /* <DEDUP_REMOVED lines=42> */
.L_x_984:
[----:B------:R-:W-:Y:S05]  /*6140*/  BSYNC B0 ;  /* 0x0000000000007941 */ /* 0x000fea0003800000 */
.L_x_983:
        /* <DEDUP_REMOVED lines=10> */
.L_x_979:
[----:B------:R-:W-:Y:S02]  /*61f0*/  SEL R87, RZ, 0x10000, P4 ;  /* 0x00010000ff577807 */ /* 0x000fe40002000000 */
[----:B------:R-:W-:Y:S02]  /*6200*/  ISETP.NE.AND P4, PT, R84, RZ, PT ;  /* 0x000000ff5400720c */ /* 0x000fe40003f85270 */
[----:B------:R-:W-:Y:S02]  /*6210*/  SEL R145, RZ, 0x1, P2 ;  /* 0x00000001ff917807 */ /* 0x000fe40001000000 */
[----:B------:R-:W-:Y:S02]  /*6220*/  SEL R84, RZ, 0x100, P3 ;  /* 0x00000100ff547807 */ /* 0x000fe40001800000 */
[----:B------:R-:W-:Y:S02]  /*6230*/  ISETP.NE.AND P2, PT, R85, RZ, PT ;  /* 0x000000ff5500720c */ /* 0x000fe40003f45270 */
[----:B------:R-:W-:Y:S01]  /*6240*/  ISETP.NE.AND P3, PT, R140, RZ, PT ;  /* 0x000000ff8c00720c */ /* 0x000fe20003f65270 */
[----:B------:R-:W-:Y:S01]  /*6250*/  IMAD.WIDE.U32 R140, R88, R131, c[0x0][0x188] ;  /* 0x00006200588c7625 */ /* 0x000fe200078e0083 */
[----:B------:R-:W-:-:S02]  /*6260*/  SEL R138, RZ, 0x1, P2 ;  /* 0x00000001ff8a7807 */ /* 0x000fc40001000000 */
[----:B------:R-:W-:Y:S02]  /*6270*/  SEL R134, RZ, 0x1, P3 ;  /* 0x00000001ff867807 */ /* 0x000fe40001800000 */
[----:B------:R-:W-:Y:S01]  /*6280*/  SEL R136, RZ, 0x1, P4 ;  /* 0x00000001ff887807 */ /* 0x000fe20002000000 */
[----:B------:R-:W-:Y:S01]  /*6290*/  IMAD.WIDE.U32 R138, R138, 0x1000000, RZ ;  /* 0x010000008a8a7825 */ /* 0x000fe200078e00ff */
[----:B------:R-:W-:Y:S02]  /*62a0*/  SEL R86, RZ, 0x1000000, P5 ;  /* 0x01000000ff567807 */ /* 0x000fe40002800000 */
[----:B------:R-:W-:Y:S01]  /*62b0*/  ISETP.NE.AND P5, PT, R133, RZ, PT ;  /* 0x000000ff8500720c */ /* 0x000fe20003fa5270 */
[----:B------:R-:W-:Y:S01]  /*62c0*/  IMAD.WIDE.U32 R134, R134, 0x10000, RZ ;  /* 0x0001000086867825 */ /* 0x000fe200078e00ff */
[----:B------:R-:W-:Y:S02]  /*62d0*/  LOP3.LUT R84, R84, R86, R87, 0xfe, !PT ;  /* 0x0000005654547212 */ /* 0x000fe400078efe57 */
[----:B------:R-:W-:Y:S01]  /*62e0*/  F2FP.BF16.PACK_AB R87, R130, R129 ;  /* 0x000000818257723e */ /* 0x000fe200000010ff */
[----:B------:R-:W-:Y:S01]  /*62f0*/  IMAD.WIDE.U32 R136, R136, 0x100, RZ ;  /* 0x0000010088887825 */ /* 0x000fe200078e00ff */
[----:B------:R-:W-:-:S02]  /*6300*/  LOP3.LUT R145, R139, R84, R145, 0xfe, !PT ;  /* 0x000000548b917212 */ /* 0x000fc400078efe91 */
[----:B------:R-:W-:Y:S01]  /*6310*/  SEL R139, RZ, 0x1, P5 ;  /* 0x00000001ff8b7807 */ /* 0x000fe20002800000 */
[----:B------:R-:W-:Y:S01]  /*6320*/  IMAD.MOV.U32 R133, RZ, RZ, 0x8 ;  /* 0x00000008ff857424 */ /* 0x000fe200078e00ff */
[----:B------:R-:W-:Y:S02]  /*6330*/  LOP3.LUT R138, R136, R138, R134, 0xfe, !PT ;  /* 0x0000008a888a7212 */ /* 0x000fe400078efe86 */
[----:B------:R-:W-:Y:S01]  /*6340*/  F2FP.BF16.PACK_AB R86, R128, R95 ;  /* 0x0000005f8056723e */ /* 0x000fe200000010ff */
[----:B------:R-:W-:Y:S01]  /*6350*/  IMAD.WIDE.U32 R142, R88, R133, c[0x0][0x190] ;  /* 0x00006400588e7625 */ /* 0x000fe200078e0085 */
[----:B------:R-:W-:Y:S02]  /*6360*/  F2FP.BF16.PACK_AB R85, R93, R90 ;  /* 0x0000005a5d55723e */ /* 0x000fe400000010ff */
[----:B------:R-:W-:Y:S02]  /*6370*/  F2FP.BF16.PACK_AB R84, R94, R89 ;  /* 0x000000595e54723e */ /* 0x000fe400000010ff */
[----:B------:R-:W-:-:S02]  /*6380*/  LOP3.LUT R145, R137, R145, R135, 0xfe, !PT ;  /* 0x0000009189917212 */ /* 0x000fc400078efe87 */
[----:B------:R-:W-:Y:S01]  /*6390*/  LOP3.LUT R144, R138, R139, RZ, 0xfc, !PT ;  /* 0x0000008b8a907212 */ /* 0x000fe200078efcff */
[----:B------:R0:W-:Y:S01]  /*63a0*/  STG.E.128 [R140.64], R84 ;  /* 0x000000548c007986 */ /* 0x0001e2000c101d04 */
[----:B------:R-:W-:Y:S02]  /*63b0*/  ISETP.NE.AND P6, PT, R91, RZ, PT ;  /* 0x000000ff5b00720c */ /* 0x000fe40003fc5270 */
[----:B------:R-:W-:Y:S01]  /*63c0*/  IADD3 R152, R88, 0x100, RZ ;  /* 0x0000010058987810 */ /* 0x000fe20007ffe0ff */
[----:B------:R0:W-:Y:S04]  /*63d0*/  STG.E.64 [R142.64], R144 ;  /* 0x000000908e007986 */ /* 0x0001e8000c101b04 */
[----:B------:R-:W-:-:S04]  /*63e0*/  @P0 IMAD.WIDE.U32 R136, R152, R131, c[0x0][0x180] ;  /* 0x0000600098880625 */ /* 0x000fc800078e0083 */
[----:B------:R-:W-:-:S04]  /*63f0*/  IMAD.WIDE.U32 R138, R152, R131, c[0x0][0x170] ;  /* 0x00005c00988a7625 */ /* 0x000fc800078e0083 */
[----:B------:R-:W-:Y:S01]  /*6400*/  @P6 IMAD.WIDE.U32 R134, R152, R131, c[0x0][0x178] ;  /* 0x00005e0098866625 */ /* 0x000fe200078e0083 */
[----:B------:R-:W-:Y:S05]  /*6410*/  @!P6 BRA `(.L_x_987) ;  /* 0x000001300000e947 */ /* 0x000fea0003800000 */
[----:B0-----:R-:W-:Y:S01]  /*6420*/  IMAD.U32 R84, R123, 0x10000, RZ ;  /* 0x000100007b547824 */ /* 0x001fe200078e00ff */
[----:B------:R-:W-:Y:S02]  /*6430*/  LOP3.LUT R85, R124, 0xffff, RZ, 0xc0, !PT ;  /* 0x0000ffff7c557812 */ /* 0x000fe400078ec0ff */
[----:B------:R-:W-:Y:S02]  /*6440*/  PRMT R87, R125, 0x7104, RZ ;  /* 0x000071047d577816 */ /* 0x000fe400000000ff */
[----:B------:R-:W-:Y:S02]  /*6450*/  LOP3.LUT R92, R84, 0xff0000, RZ, 0xc0, !PT ;  /* 0x00ff0000545c7812 */ /* 0x000fe400078ec0ff */
[----:B------:R-:W-:Y:S02]  /*6460*/  LOP3.LUT R84, R121, 0xff, RZ, 0xc0, !PT ;  /* 0x000000ff79547812 */ /* 0x000fe400078ec0ff */
[----:B------:R-:W-:-:S02]  /*6470*/  PRMT R92, R92, 0x4210, R85 ;  /* 0x000042105c5c7816 */ /* 0x000fc40000000055 */
[----:B------:R-:W-:Y:S01]  /*6480*/  LOP3.LUT R140, R120, 0xff, RZ, 0xc0, !PT ;  /* 0x000000ff788c7812 */ /* 0x000fe200078ec0ff */
[----:B------:R-:W-:Y:S01]  /*6490*/  IMAD.WIDE.U32 R84, R84, 0x1000000, RZ ;  /* 0x0100000054547825 */ /* 0x000fe200078e00ff */
[----:B------:R-:W-:Y:S02]  /*64a0*/  LOP3.LUT R86, R119, 0xff, RZ, 0xc0, !PT ;  /* 0x000000ff77567812 */ /* 0x000fe400078ec0ff */
[----:B------:R-:W-:Y:S01]  /*64b0*/  LOP3.LUT R145, R92, 0xff00, R87, 0xf8, !PT ;  /* 0x0000ff005c917812 */ /* 0x000fe200078ef857 */
[----:B------:R-:W-:-:S03]  /*64c0*/  IMAD.WIDE.U32 R140, R140, 0x10000, RZ ;  /* 0x000100008c8c7825 */ /* 0x000fc600078e00ff */
[----:B------:R-:W-:Y:S01]  /*64d0*/  LOP3.LUT R145, R145, 0xff, R122, 0xf8, !PT ;  /* 0x000000ff91917812 */ /* 0x000fe200078ef87a */
[----:B------:R-:W-:-:S03]  /*64e0*/  IMAD.WIDE.U32 R86, R86, 0x100, RZ ;  /* 0x0000010056567825 */ /* 0x000fc600078e00ff */
[----:B------:R-:W-:Y:S02]  /*64f0*/  LOP3.LUT R85, R141, R145, R85, 0xfe, !PT ;  /* 0x000000918d557212 */ /* 0x000fe400078efe55 */
[----:B------:R-:W-:Y:S02]  /*6500*/  LOP3.LUT R143, R86, R84, R140, 0xfe, !PT ;  /* 0x00000054568f7212 */ /* 0x000fe400078efe8c */
[----:B------:R-:W-:Y:S01]  /*6510*/  LOP3.LUT R87, R85, R87, RZ, 0xfc, !PT ;  /* 0x0000005755577212 */ /* 0x000fe200078efcff */
[----:B------:R-:W-:Y:S01]  /*6520*/  IMAD.WIDE.U32 R84, R88, R133, c[0x0][0x198] ;  /* 0x0000660058547625 */ /* 0x000fe200078e0085 */
[----:B------:R-:W-:-:S05]  /*6530*/  LOP3.LUT R86, R143, 0xff, R118, 0xf8, !PT ;  /* 0x000000ff8f567812 */ /* 0x000fca00078ef876 */
[----:B------:R0:W-:Y:S02]  /*6540*/  STG.E.64 [R84.64], R86 ;  /* 0x0000005654007986 */ /* 0x0001e4000c101b04 */
.L_x_987:
[----:B------:R1:W5:Y:S04]  /*6550*/  @P6 LDG.E.128 R76, [R134.64] ;  /* 0x00000004864c6981 */ /* 0x000368000c1e1d00 */
[----:B------:R1:W5:Y:S04]  /*6560*/  @P0 LDG.E.128 R80, [R136.64] ;  /* 0x0000000488500981 */ /* 0x000368000c1e1d00 */
[----:B0-----:R1:W5:Y:S01]  /*6570*/  LDG.E.128 R84, [R138.64] ;  /* 0x000000048a547981 */ /* 0x001362000c1e1d00 */
[C---:B------:R-:W-:Y:S01]  /*6580*/  ISETP.NE.AND P2, PT, R148.reuse, 0x1, PT ;  /* 0x000000019400780c */ /* 0x040fe20003f45270 */
[----:B------:R-:W-:Y:S01]  /*6590*/  BSSY B0, `(.L_x_988) ;  /* 0x000000c000007945 */ /* 0x000fe20003800000 */
[----:B------:R-:W-:-:S11]  /*65a0*/  IADD3 R140, R148, 0x1, RZ ;  /* 0x00000001948c7810 */ /* 0x000fd60007ffe0ff */
[----:B------:R-:W-:Y:S05]  /*65b0*/  @!P2 BRA `(.L_x_989) ;  /* 0x000000800000a947 */ /* 0x000fea0003800000 */
[----:B-1----:R-:W-:Y:S01]  /*65c0*/  ISETP.NE.AND P2, PT, R148, 0x2, PT ;  /* 0x000000029400780c */ /* 0x002fe20003f45270 */
[----:B------:R-:W-:-:S12]  /*65d0*/  IMAD.MOV.U32 R92, RZ, RZ, R146 ;  /* 0x000000ffff5c7224 */ /* 0x000fd800078e0092 */
[----:B------:R-:W-:Y:S05]  /*65e0*/  @!P2 BRA `(.L_x_990) ;  /* 0x000000600000a947 */ /* 0x000fea0003800000 */
[----:B------:R-:W-:Y:S01]  /*65f0*/  ISETP.NE.AND P2, PT, R148, 0x3, PT ;  /* 0x000000039400780c */ /* 0x000fe20003f45270 */
[----:B------:R-:W-:-:S12]  /*6600*/  IMAD.MOV.U32 R92, RZ, RZ, R147 ;  /* 0x000000ffff5c7224 */ /* 0x000fd800078e0093 */
[----:B------:R-:W-:Y:S05]  /*6610*/  @P2 BRA `(.L_x_990) ;  /* 0x0000003000002947 */ /* 0x000fea0003800000 */
[----:B------:R-:W-:Y:S01]  /*6620*/  IMAD.MOV.U32 R92, RZ, RZ, R162 ;  /* 0x000000ffff5c7224 */ /* 0x000fe200078e00a2 */
[----:B------:R-:W-:Y:S05]  /*6630*/  BRA `(.L_x_990) ;  /* 0x0000001000007947 */ /* 0x000fea0003800000 */
.L_x_989:
[----:B-1----:R-:W-:Y:S02]  /*6640*/  IMAD.MOV.U32 R92, RZ, RZ, R158 ;  /* 0x000000ffff5c7224 */ /* 0x002fe400078e009e */
.L_x_990:
[----:B------:R-:W-:Y:S05]  /*6650*/  BSYNC B0 ;  /* 0x0000000000007941 */ /* 0x000fea0003800000 */
.L_x_988:
        /* <DEDUP_REMOVED lines=16> */
.L_x_994:
[----:B------:R-:W-:Y:S05]  /*6760*/  BSYNC B1 ;  /* 0x0000000000017941 */ /* 0x000fea0003800000 */
.L_x_993:
        /* <DEDUP_REMOVED lines=42> */
.L_x_992:
[----:B------:R-:W-:Y:S05]  /*6a10*/  BSYNC B0 ;  /* 0x0000000000007941 */ /* 0x000fea0003800000 */
.L_x_991:
[----:B------:R0:W1:Y:S02]  /*6a20*/  I2F.U32 R135, R92 ;  /* 0x0000005c00877306 */ /* 0x0000640000201000 */
[----:B0----5:R-:W-:-:S05]  /*6a30*/  PRMT R92, RZ, 0x5410, R84 ;  /* 0x00005410ff5c7816 */ /* 0x021fca0000000054 */
[----:B------:R-:W-:Y:S02]  /*6a40*/  FMUL.FTZ R134, R92, c[0x0][0x1e8] ;  /* 0x00007a005c867a20 */ /* 0x000fe40000410000 */
[----:B-1----:R-:W-:-:S05]  /*6a50*/  FFMA.FTZ R135, R135, R132, 1.1641532182693481445e-10 ;  /* 0x2f00000087877423 */ /* 0x002fca0000010084 */
        /* <DEDUP_REMOVED lines=10> */
.L_x_995:
        /* <DEDUP_REMOVED lines=12> */
.L_x_998:
[----:B------:R-:W-:Y:S02]  /*6bc0*/  IMAD.MOV.U32 R144, RZ, RZ, R158 ;  /* 0x000000ffff907224 */ /* 0x000fe400078e009e */
.L_x_999:
[----:B------:R-:W-:Y:S05]  /*6bd0*/  BSYNC B0 ;  /* 0x0000000000007941 */ /* 0x000fea0003800000 */
.L_x_997:
        /* <DEDUP_REMOVED lines=16> */
.L_x_1003:
[----:B------:R-:W-:Y:S05]  /*6ce0*/  BSYNC B1 ;  /* 0x0000000000017941 */ /* 0x000fea0003800000 */
.L_x_1002:
        /* <DEDUP_REMOVED lines=42> */
.L_x_1001:
[----:B------:R-:W-:Y:S05]  /*6f90*/  BSYNC B0 ;  /* 0x0000000000007941 */ /* 0x000fea0003800000 */
.L_x_1000:
        /* <DEDUP_REMOVED lines=10> */
.L_x_996:
        /* <DEDUP_REMOVED lines=12> */
.L_x_1005:
[----:B------:R-:W-:Y:S02]  /*7100*/  IMAD.MOV.U32 R144, RZ, RZ, R158 ;  /* 0x000000ffff907224 */ /* 0x000fe400078e009e */
.L_x_1006:
[----:B------:R-:W-:Y:S05]  /*7110*/  BSYNC B0 ;  /* 0x0000000000007941 */ /* 0x000fea0003800000 */
.L_x_1004:
        /* <DEDUP_REMOVED lines=16> */
.L_x_1010:
[----:B------:R-:W-:Y:S05]  /*7220*/  BSYNC B1 ;  /* 0x0000000000017941 */ /* 0x000fea0003800000 */
.L_x_1009:
        /* <DEDUP_REMOVED lines=41> */
[----:B------:R-:W-:Y:S02]  /*74c0*/  LOP3.LUT R146, R163, R146, R101, 0x96, !PT ;  /* 0x00000092a3927212 */ /* 0x000fe400078e9665 */
.L_x_1008:
[----:B------:R-:W-:Y:S05]  /*74d0*/  BSYNC B0 ;  /* 0x0000000000007941 */ /* 0x000fea0003800000 */
.L_x_1007:
        /* <DEDUP_REMOVED lines=14> */
.L_x_1011:
        /* <DEDUP_REMOVED lines=12> */
.L_x_1014:
[----:B------:R-:W-:Y:S02]  /*7680*/  IMAD.MOV.U32 R144, RZ, RZ, R158 ;  /* 0x000000ffff907224 */ /* 0x000fe400078e009e */
.L_x_1015:
[----:B------:R-:W-:Y:S05]  /*7690*/  BSYNC B0 ;  /* 0x0000000000007941 */ /* 0x000fea0003800000 */
.L_x_1013:
        /* <DEDUP_REMOVED lines=16> */
.L_x_1019:
[----:B------:R-:W-:Y:S05]  /*77a0*/  BSYNC B1 ;  /* 0x0000000000017941 */ /* 0x000fea0003800000 */
.L_x_1018:
        /* <DEDUP_REMOVED lines=42> */
.L_x_1017:
[----:B------:R-:W-:Y:S05]  /*7a50*/  BSYNC B0 ;  /* 0x0000000000007941 */ /* 0x000fea0003800000 */
.L_x_1016:
        /* <DEDUP_REMOVED lines=10> */
.L_x_1012:
        /* <DEDUP_REMOVED lines=12> */
.L_x_1021:
[----:B------:R-:W-:Y:S02]  /*7bc0*/  IMAD.MOV.U32 R144, RZ, RZ, R158 ;  /* 0x000000ffff907224 */ /* 0x000fe400078e009e */
.L_x_1022:
[----:B------:R-:W-:Y:S05]  /*7bd0*/  BSYNC B0 ;  /* 0x0000000000007941 */ /* 0x000fea0003800000 */
.L_x_1020:
        /* <DEDUP_REMOVED lines=16> */
.L_x_1026:
[----:B------:R-:W-:Y:S05]  /*7ce0*/  BSYNC B1 ;  /* 0x0000000000017941 */ /* 0x000fea0003800000 */
.L_x_1025:
        /* <DEDUP_REMOVED lines=42> */
.L_x_1024:
[----:B------:R-:W-:Y:S05]  /*7f90*/  BSYNC B0 ;  /* 0x0000000000007941 */ /* 0x000fea0003800000 */
.L_x_1023:
        /* <DEDUP_REMOVED lines=14> */
.L_x_1027:
        /* <DEDUP_REMOVED lines=12> */
.L_x_1030:
[----:B------:R-:W-:Y:S02]  /*8140*/  IMAD.MOV.U32 R150, RZ, RZ, R158 ;  /* 0x000000ffff967224 */ /* 0x000fe400078e009e */
.L_x_1031:
[----:B------:R-:W-:Y:S05]  /*8150*/  BSYNC B0 ;  /* 0x0000000000007941 */ /* 0x000fea0003800000 */
.L_x_1029:
        /* <DEDUP_REMOVED lines=16> */
.L_x_1035:
[----:B------:R-:W-:Y:S05]  /*8260*/  BSYNC B1 ;  /* 0x0000000000017941 */ /* 0x000fea0003800000 */
.L_x_1034:
        /* <DEDUP_REMOVED lines=42> */
.L_x_1033:
[----:B------:R-:W-:Y:S05]  /*8510*/  BSYNC B0 ;  /* 0x0000000000007941 */ /* 0x000fea0003800000 */
.L_x_1032:
        /* <DEDUP_REMOVED lines=10> */
.L_x_1028:
        /* <DEDUP_REMOVED lines=12> */
.L_x_1037:
[----:B------:R-:W-:Y:S02]  /*8680*/  IMAD.MOV.U32 R150, RZ, RZ, R158 ;  /* 0x000000ffff967224 */ /* 0x000fe400078e009e */
.L_x_1038:
[----:B------:R-:W-:Y:S05]  /*8690*/  BSYNC B0 ;  /* 0x0000000000007941 */ /* 0x000fea0003800000 */
.L_x_1036:
        /* <DEDUP_REMOVED lines=16> */
.L_x_1042:
[----:B------:R-:W-:Y:S05]  /*87a0*/  BSYNC B1 ;  /* 0x0000000000017941 */ /* 0x000fea0003800000 */
.L_x_1041:
        /* <DEDUP_REMOVED lines=42> */
.L_x_1040:
[----:B------:R-:W-:Y:S05]  /*8a50*/  BSYNC B0 ;  /* 0x0000000000007941 */ /* 0x000fea0003800000 */
.L_x_1039:
        /* <DEDUP_REMOVED lines=14> */
.L_x_1043:
        /* <DEDUP_REMOVED lines=12> */
.L_x_1046:
[----:B------:R-:W-:Y:S02]  /*8c00*/  IMAD.MOV.U32 R144, RZ, RZ, R158 ;  /* 0x000000ffff907224 */ /* 0x000fe400078e009e */
.L_x_1047:
[----:B------:R-:W-:Y:S05]  /*8c10*/  BSYNC B0 ;  /* 0x0000000000007941 */ /* 0x000fea0003800000 */
.L_x_1045:
        /* <DEDUP_REMOVED lines=16> */
.L_x_1051:
[----:B------:R-:W-:Y:S05]  /*8d20*/  BSYNC B1 ;  /* 0x0000000000017941 */ /* 0x000fea0003800000 */
.L_x_1050:
        /* <DEDUP_REMOVED lines=42> */
.L_x_1049:
[----:B------:R-:W-:Y:S05]  /*8fd0*/  BSYNC B0 ;  /* 0x0000000000007941 */ /* 0x000fea0003800000 */
.L_x_1048:
        /* <DEDUP_REMOVED lines=10> */
.L_x_1044:
        /* <DEDUP_REMOVED lines=12> */
.L_x_1053:
[----:B------:R-:W-:Y:S02]  /*9140*/  IMAD.MOV.U32 R144, RZ, RZ, R158 ;  /* 0x000000ffff907224 */ /* 0x000fe400078e009e */
.L_x_1054:
[----:B------:R-:W-:Y:S05]  /*9150*/  BSYNC B0 ;  /* 0x0000000000007941 */ /* 0x000fea0003800000 */
.L_x_1052:
        /* <DEDUP_REMOVED lines=16> */
.L_x_1058:
[----:B------:R-:W-:Y:S05]  /*9260*/  BSYNC B1 ;  /* 0x0000000000017941 */ /* 0x000fea0003800000 */
.L_x_1057:
[----:B------:R-:W-:Y:S01]  /*9270*/  IMAD.HI.U32 R84, R105, -0x326172a9, RZ ;  /* 0xcd9e8d5769547827 */ /* 0x000fe200078e00ff */
[----:B------:R-:W-:-:S03]  /*9280*/  LOP3.LUT R85, R85, R109, R127, 0x96, !PT ;  /* 0x0000006d55557212 */ /* 0x000fc600078e967f */
[----:B------:R-:W-:Y:S01]  /*9290*/  IMAD R143, R105, -0x326172a9, RZ ;  /* 0xcd9e8d57698f7824 */ /* 0x000fe200078e02ff */
[----:B------:R-:W-:Y:S01]  /*92a0*/  LOP3.LUT R84, R84, R107, R126, 0x96, !PT ;  /* 0x0000006b54547212 */ /* 0x000fe200078e967e */
[----:B------:R-:W-:-:S04]  /*92b0*/  IMAD.WIDE.U32 R138, R85, -0x326172a9, RZ ;  /* 0xcd9e8d57558a7825 */ /* 0x000fc800078e00ff */
[----:B------:R-:W-:Y:S02]  /*92c0*/  IMAD R85, R106, -0x2daee0ad, RZ ;  /* 0xd2511f536a557824 */ /* 0x000fe400078e02ff */
        /* <DEDUP_REMOVED lines=36> */
.L_x_1056:
[----:B------:R-:W-:Y:S05]  /*9510*/  BSYNC B0 ;  /* 0x0000000000007941 */ /* 0x000fea0003800000 */
.L_x_1055:
        /* <DEDUP_REMOVED lines=13> */
.L_x_1059:
        /* <DEDUP_REMOVED lines=12> */
.L_x_1062:
[----:B------:R-:W-:Y:S02]  /*96b0*/  IMAD.MOV.U32 R139, RZ, RZ, R158 ;  /* 0x000000ffff8b7224 */ /* 0x000fe400078e009e */
.L_x_1063:
[----:B------:R-:W-:Y:S05]  /*96c0*/  BSYNC B0 ;  /* 0x0000000000007941 */ /* 0x000fea0003800000 */
.L_x_1061:
        /* <DEDUP_REMOVED lines=16> */
.L_x_1067:
[----:B------:R-:W-:Y:S05]  /*97d0*/  BSYNC B1 ;  /* 0x0000000000017941 */ /* 0x000fea0003800000 */
.L_x_1066:
        /* <DEDUP_REMOVED lines=42> */
.L_x_1065:
[----:B------:R-:W-:Y:S05]  /*9a80*/  BSYNC B0 ;  /* 0x0000000000007941 */ /* 0x000fea0003800000 */
.L_x_1064:
        /* <DEDUP_REMOVED lines=10> */
.L_x_1060:
        /* <DEDUP_REMOVED lines=12> */
.L_x_1069:
[----:B------:R-:W-:Y:S02]  /*9bf0*/  IMAD.MOV.U32 R151, RZ, RZ, R158 ;  /* 0x000000ffff977224 */ /* 0x000fe400078e009e */
.L_x_1070:
[----:B------:R-:W-:Y:S05]  /*9c00*/  BSYNC B0 ;  /* 0x0000000000007941 */ /* 0x000fea0003800000 */
.L_x_1068:
        /* <DEDUP_REMOVED lines=16> */
.L_x_1074:
[----:B------:R-:W-:Y:S05]  /*9d10*/  BSYNC B1 ;  /* 0x0000000000017941 */ /* 0x000fea0003800000 */
.L_x_1073:
        /* <DEDUP_REMOVED lines=42> */
.L_x_1072:
[----:B------:R-:W-:Y:S05]  /*9fc0*/  BSYNC B0 ;  /* 0x0000000000007941 */ /* 0x000fea0003800000 */
.L_x_1071:
        /* <DEDUP_REMOVED lines=13> */
.L_x_1075:
        /* <DEDUP_REMOVED lines=12> */
.L_x_1078:
[----:B------:R-:W-:Y:S02]  /*a160*/  IMAD.MOV.U32 R86, RZ, RZ, R158 ;  /* 0x000000ffff567224 */ /* 0x000fe400078e009e */
.L_x_1079:
[----:B------:R-:W-:Y:S05]  /*a170*/  BSYNC B0 ;  /* 0x0000000000007941 */ /* 0x000fea0003800000 */
.L_x_1077:
        /* <DEDUP_REMOVED lines=16> */
.L_x_1083:
[----:B------:R-:W-:Y:S05]  /*a280*/  BSYNC B1 ;  /* 0x0000000000017941 */ /* 0x000fea0003800000 */
.L_x_1082:
        /* <DEDUP_REMOVED lines=42> */
.L_x_1081:
[----:B------:R-:W-:Y:S05]  /*a530*/  BSYNC B0 ;  /* 0x0000000000007941 */ /* 0x000fea0003800000 */
.L_x_1080:
        /* <DEDUP_REMOVED lines=10> */
.L_x_1076:
        /* <DEDUP_REMOVED lines=12> */
.L_x_1085:
[----:B------:R-:W-:Y:S02]  /*a6a0*/  IMAD.MOV.U32 R86, RZ, RZ, R158 ;  /* 0x000000ffff567224 */ /* 0x000fe400078e009e */
.L_x_1086:
[----:B------:R-:W-:Y:S05]  /*a6b0*/  BSYNC B0 ;  /* 0x0000000000007941 */ /* 0x000fea0003800000 */
.L_x_1084:
        /* <DEDUP_REMOVED lines=16> */
.L_x_1090:
[----:B------:R-:W-:Y:S05]  /*a7c0*/  BSYNC B1 ;  /* 0x0000000000017941 */ /* 0x000fea0003800000 */
.L_x_1089:
        /* <DEDUP_REMOVED lines=42> */
.L_x_1088:
[----:B------:R-:W-:Y:S05]  /*aa70*/  BSYNC B0 ;  /* 0x0000000000007941 */ /* 0x000fea0003800000 */
.L_x_1087:
        /* <DEDUP_REMOVED lines=13> */
.L_x_1091:
        /* <DEDUP_REMOVED lines=12> */
.L_x_1094:
[----:B------:R-:W-:Y:S02]  /*ac10*/  IMAD.MOV.U32 R86, RZ, RZ, R158 ;  /* 0x000000ffff567224 */ /* 0x000fe400078e009e */
.L_x_1095:
[----:B------:R-:W-:Y:S05]  /*ac20*/  BSYNC B0 ;  /* 0x0000000000007941 */ /* 0x000fea0003800000 */
.L_x_1093:
        /* <DEDUP_REMOVED lines=16> */
.L_x_1099:
[----:B------:R-:W-:Y:S05]  /*ad30*/  BSYNC B1 ;  /* 0x0000000000017941 */ /* 0x000fea0003800000 */
.L_x_1098:
        /* <DEDUP_REMOVED lines=42> */
.L_x_1097:
[----:B------:R-:W-:Y:S05]  /*afe0*/  BSYNC B0 ;  /* 0x0000000000007941 */ /* 0x000fea0003800000 */
.L_x_1096:
        /* <DEDUP_REMOVED lines=10> */
.L_x_1092:
        /* <DEDUP_REMOVED lines=12> */
.L_x_1101:
[----:B------:R-:W-:Y:S02]  /*b150*/  IMAD.MOV.U32 R86, RZ, RZ, R158 ;  /* 0x000000ffff567224 */ /* 0x000fe400078e009e */
.L_x_1102:
[----:B------:R-:W-:Y:S05]  /*b160*/  BSYNC B0 ;  /* 0x0000000000007941 */ /* 0x000fea0003800000 */
.L_x_1100:
        /* <DEDUP_REMOVED lines=16> */
.L_x_1106:
[----:B------:R-:W-:Y:S05]  /*b270*/  BSYNC B1 ;  /* 0x0000000000017941 */ /* 0x000fea0003800000 */
.L_x_1105:
        /* <DEDUP_REMOVED lines=42> */
.L_x_1104:
[----:B------:R-:W-:Y:S05]  /*b520*/  BSYNC B0 ;  /* 0x0000000000007941 */ /* 0x000fea0003800000 */
.L_x_1103:
        /* <DEDUP_REMOVED lines=13> */
.L_x_1107:
        /* <DEDUP_REMOVED lines=12> */
.L_x_1110:
[----:B------:R-:W-:Y:S02]  /*b6c0*/  IMAD.MOV.U32 R151, RZ, RZ, R158 ;  /* 0x000000ffff977224 */ /* 0x000fe400078e009e */
.L_x_1111:
[----:B------:R-:W-:Y:S05]  /*b6d0*/  BSYNC B0 ;  /* 0x0000000000007941 */ /* 0x000fea0003800000 */
.L_x_1109:
        /* <DEDUP_REMOVED lines=18> */
.L_x_1115:
[----:B------:R-:W-:Y:S05]  /*b800*/  BSYNC B1 ;  /* 0x0000000000017941 */ /* 0x000fea0003800000 */
.L_x_1114:
[----:B------:R-:W-:Y:S01]  /*b810*/  IMAD.HI.U32 R84, R105, -0x326172a9, RZ ;  /* 0xcd9e8d5769547827 */ /* 0x000fe200078e00ff */
[----:B------:R-:W-:-:S03]  /*b820*/  LOP3.LUT R85, R85, R109, R127, 0x96, !PT ;  /* 0x0000006d55557212 */ /* 0x000fc600078e967f */
[----:B------:R-:W-:Y:S01]  /*b830*/  IMAD R145, R105, -0x326172a9, RZ ;  /* 0xcd9e8d5769917824 */ /* 0x000fe200078e02ff */
[----:B------:R-:W-:Y:S01]  /*b840*/  LOP3.LUT R84, R84, R107, R126, 0x96, !PT ;  /* 0x0000006b54547212 */ /* 0x000fe200078e967e */
[----:B------:R-:W-:-:S04]  /*b850*/  IMAD.WIDE.U32 R86, R85, -0x326172a9, RZ ;  /* 0xcd9e8d5755567825 */ /* 0x000fc800078e00ff */
[----:B------:R-:W-:Y:S02]  /*b860*/  IMAD R85, R106, -0x2daee0ad, RZ ;  /* 0xd2511f536a557824 */ /* 0x000fe400078e02ff */
        /* <DEDUP_REMOVED lines=36> */
.L_x_1113:
[----:B------:R-:W-:Y:S05]  /*bab0*/  BSYNC B0 ;  /* 0x0000000000007941 */ /* 0x000fea0003800000 */
.L_x_1112:
        /* <DEDUP_REMOVED lines=10> */
.L_x_1108:
[----:B------:R-:W-:Y:S02]  /*bb60*/  SEL R145, RZ, 0x1000000, P5 ;  /* 0x01000000ff917807 */ /* 0x000fe40002800000 */
[----:B------:R-:W-:Y:S02]  /*bb70*/  P2R R84, PR, RZ, 0x2 ;  /* 0x00000002ff547803 */ /* 0x000fe40000000000 */
[----:B------:R-:W-:Y:S02]  /*bb80*/  ISETP.NE.AND P5, PT, R92, RZ, PT ;  /* 0x000000ff5c00720c */ /* 0x000fe40003fa5270 */
[----:B------:R-:W-:Y:S01]  /*bb90*/  ISETP.NE.AND P1, PT, R150, RZ, PT ;  /* 0x000000ff9600720c */ /* 0x000fe20003f25270 */
[----:B------:R-:W-:Y:S01]  /*bba0*/  IMAD.WIDE.U32 R150, R152, R131, c[0x0][0x188] ;  /* 0x0000620098967625 */ /* 0x000fe200078e0083 */
[----:B------:R-:W-:Y:S02]  /*bbb0*/  SEL R143, RZ, 0x10000, P4 ;  /* 0x00010000ff8f7807 */ /* 0x000fe40002000000 */
[----:B------:R-:W-:-:S02]  /*bbc0*/  SEL R92, RZ, 0x100, P3 ;  /* 0x00000100ff5c7807 */ /* 0x000fc40001800000 */
[----:B------:R-:W-:Y:S02]  /*bbd0*/  ISETP.NE.AND P4, PT, R148, RZ, PT ;  /* 0x000000ff9400720c */ /* 0x000fe40003f85270 */
[----:B------:R-:W-:Y:S02]  /*bbe0*/  ISETP.NE.AND P3, PT, R149, RZ, PT ;  /* 0x000000ff9500720c */ /* 0x000fe40003f65270 */
[----:B------:R-:W-:Y:S02]  /*bbf0*/  SEL R148, RZ, 0x1, P1 ;  /* 0x00000001ff947807 */ /* 0x000fe40000800000 */
[----:B------:R-:W-:Y:S02]  /*bc00*/  SEL R144, RZ, 0x1, P3 ;  /* 0x00000001ff907807 */ /* 0x000fe40001800000 */
[----:B------:R-:W-:Y:S01]  /*bc10*/  SEL R142, RZ, 0x1, P4 ;  /* 0x00000001ff8e7807 */ /* 0x000fe20002000000 */
[----:B------:R-:W-:Y:S01]  /*bc20*/  IMAD.WIDE.U32 R148, R148, 0x1000000, RZ ;  /* 0x0100000094947825 */ /* 0x000fe200078e00ff */
[----:B------:R-:W-:-:S02]  /*bc30*/  LOP3.LUT R92, R92, R145, R143, 0xfe, !PT ;  /* 0x000000915c5c7212 */ /* 0x000fc400078efe8f */
[----:B------:R-:W-:Y:S01]  /*bc40*/  SEL R155, RZ, 0x1, P2 ;  /* 0x00000001ff9b7807 */ /* 0x000fe20001000000 */
[----:B------:R-:W-:Y:S01]  /*bc50*/  IMAD.WIDE.U32 R144, R144, 0x10000, RZ ;  /* 0x0001000090907825 */ /* 0x000fe200078e00ff */
[----:B------:R-:W-:Y:S02]  /*bc60*/  ISETP.NE.AND P1, PT, R84, RZ, PT ;  /* 0x000000ff5400720c */ /* 0x000fe40003f25270 */
[----:B------:R-:W-:Y:S01]  /*bc70*/  F2FP.BF16.PACK_AB R87, R141, R140 ;  /* 0x0000008c8d57723e */ /* 0x000fe200000010ff */
[----:B------:R-:W-:Y:S01]  /*bc80*/  IMAD.WIDE.U32 R142, R142, 0x100, RZ ;  /* 0x000001008e8e7825 */ /* 0x000fe200078e00ff */
[----:B------:R-:W-:Y:S02]  /*bc90*/  F2FP.BF16.PACK_AB R86, R139, R138 ;  /* 0x0000008a8b56723e */ /* 0x000fe400000010ff */
[----:B------:R-:W-:Y:S02]  /*bca0*/  F2FP.BF16.PACK_AB R85, R137, R136 ;  /* 0x000000888955723e */ /* 0x000fe400000010ff */
[----:B------:R-:W-:-:S02]  /*bcb0*/  F2FP.BF16.PACK_AB R84, R135, R134 ;  /* 0x000000868754723e */ /* 0x000fc400000010ff */
[----:B------:R-:W-:Y:S02]  /*bcc0*/  LOP3.LUT R155, R149, R92, R155, 0xfe, !PT ;  /* 0x0000005c959b7212 */ /* 0x000fe400078efe9b */
[----:B------:R-:W-:Y:S01]  /*bcd0*/  LOP3.LUT R148, R142, R148, R144, 0xfe, !PT ;  /* 0x000000948e947212 */ /* 0x000fe200078efe90 */
[----:B------:R0:W-:Y:S01]  /*bce0*/  STG.E.128 [R150.64], R84 ;  /* 0x0000005496007986 */ /* 0x0001e2000c101d04 */
[----:B------:R-:W-:Y:S02]  /*bcf0*/  SEL R149, RZ, 0x1, P5 ;  /* 0x00000001ff957807 */ /* 0x000fe40002800000 */
[----:B------:R-:W-:Y:S02]  /*bd00*/  ISETP.NE.AND P6, PT, R91, RZ, PT ;  /* 0x000000ff5b00720c */ /* 0x000fe40003fc5270 */
[----:B------:R-:W-:Y:S02]  /*bd10*/  IADD3 R92, R88, 0x200, RZ ;  /* 0x00000200585c7810 */ /* 0x000fe40007ffe0ff */
[----:B0-----:R-:W-:Y:S01]  /*bd20*/  LOP3.LUT R85, R143, R155, R145, 0xfe, !PT ;  /* 0x0000009b8f557212 */ /* 0x001fe200078efe91 */
[----:B------:R-:W-:Y:S01]  /*bd30*/  IMAD.WIDE.U32 R86, R152, R133, c[0x0][0x190] ;  /* 0x0000640098567625 */ /* 0x000fe200078e0085 */
[----:B------:R-:W-:-:S07]  /*bd40*/  LOP3.LUT R84, R148, R149, RZ, 0xfc, !PT ;  /* 0x0000009594547212 */ /* 0x000fce00078efcff */
[CC--:B------:R-:W-:Y:S01]  /*bd50*/  @P6 IMAD.WIDE.U32 R148, R92.reuse, R131.reuse, c[0x0][0x178] ;  /* 0x00005e005c946625 */ /* 0x0c0fe200078e0083 */
[----:B------:R0:W-:Y:S03]  /*bd60*/  STG.E.64 [R86.64], R84 ;  /* 0x0000005456007986 */ /* 0x0001e6000c101b04 */
[----:B------:R-:W-:-:S04]  /*bd70*/  @P0 IMAD.WIDE.U32 R144, R92, R131, c[0x0][0x180] ;  /* 0x000060005c900625 */ /* 0x000fc800078e0083 */
[----:B------:R-:W-:Y:S01]  /*bd80*/  IMAD.WIDE.U32 R150, R92, R131, c[0x0][0x170] ;  /* 0x00005c005c967625 */ /* 0x000fe200078e0083 */
[----:B------:R-:W-:Y:S05]  /*bd90*/  @!P6 BRA `(.L_x_1116) ;  /* 0x000001300000e947 */ /* 0x000fea0003800000 */
[----:B0-----:R-:W-:Y:S01]  /*bda0*/  IMAD.U32 R84, R123, 0x10000, RZ ;  /* 0x000100007b547824 */ /* 0x001fe200078e00ff */
[----:B------:R-:W-:Y:S02]  /*bdb0*/  LOP3.LUT R142, R121, 0xff, RZ, 0xc0, !PT ;  /* 0x000000ff798e7812 */ /* 0x000fe400078ec0ff */
[----:B------:R-:W-:Y:S02]  /*bdc0*/  LOP3.LUT R86, R119, 0xff, RZ, 0xc0, !PT ;  /* 0x000000ff77567812 */ /* 0x000fe400078ec0ff */
[----:B------:R-:W-:Y:S01]  /*bdd0*/  LOP3.LUT R85, R84, 0xff0000, RZ, 0xc0, !PT ;  /* 0x00ff000054557812 */ /* 0x000fe200078ec0ff */
[----:B------:R-:W-:Y:S01]  /*bde0*/  IMAD.WIDE.U32 R142, R142, 0x1000000, RZ ;  /* 0x010000008e8e7825 */ /* 0x000fe200078e00ff */
[----:B------:R-:W-:-:S03]  /*bdf0*/  LOP3.LUT R84, R124, 0xffff, RZ, 0xc0, !PT ;  /* 0x0000ffff7c547812 */ /* 0x000fc600078ec0ff */
[----:B------:R-:W-:Y:S01]  /*be00*/  IMAD.WIDE.U32 R86, R86, 0x100, RZ ;  /* 0x0000010056567825 */ /* 0x000fe200078e00ff */
[----:B------:R-:W-:Y:S02]  /*be10*/  PRMT R84, R85, 0x4210, R84 ;  /* 0x0000421055547816 */ /* 0x000fe40000000054 */
[----:B------:R-:W-:-:S04]  /*be20*/  PRMT R85, R125, 0x7104, RZ ;  /* 0x000071047d557816 */ /* 0x000fc800000000ff */
[----:B------:R-:W-:Y:S02]  /*be30*/  LOP3.LUT R85, R84, 0xff00, R85, 0xf8, !PT ;  /* 0x0000ff0054557812 */ /* 0x000fe400078ef855 */
[----:B------:R-:W-:Y:S02]  /*be40*/  LOP3.LUT R84, R120, 0xff, RZ, 0xc0, !PT ;  /* 0x000000ff78547812 */ /* 0x000fe400078ec0ff */
[----:B------:R-:W-:-:S03]  /*be50*/  LOP3.LUT R155, R85, 0xff, R122, 0xf8, !PT ;  /* 0x000000ff559b7812 */ /* 0x000fc600078ef87a */
[----:B------:R-:W-:-:S05]  /*be60*/  IMAD.WIDE.U32 R84, R84, 0x10000, RZ ;  /* 0x0001000054547825 */ /* 0x000fca00078e00ff */
[----:B------:R-:W-:Y:S02]  /*be70*/  LOP3.LUT R155, R85, R155, R143, 0xfe, !PT ;  /* 0x0000009b559b7212 */ /* 0x000fe400078efe8f */
[----:B------:R-:W-:Y:S02]  /*be80*/  LOP3.LUT R85, R86, R142, R84, 0xfe, !PT ;  /* 0x0000008e56557212 */ /* 0x000fe400078efe54 */
[----:B------:R-:W-:Y:S02]  /*be90*/  LOP3.LUT R87, R155, R87, RZ, 0xfc, !PT ;  /* 0x000000579b577212 */ /* 0x000fe400078efcff */
[----:B------:R-:W-:Y:S01]  /*bea0*/  LOP3.LUT R86, R85, 0xff, R118, 0xf8, !PT ;  /* 0x000000ff55567812 */ /* 0x000fe200078ef876 */
[----:B------:R-:W-:-:S05]  /*beb0*/  IMAD.WIDE.U32 R84, R152, R133, c[0x0][0x198] ;  /* 0x0000660098547625 */ /* 0x000fca00078e0085 */
[----:B------:R0:W-:Y:S02]  /*bec0*/  STG.E.64 [R84.64], R86 ;  /* 0x0000005654007986 */ /* 0x0001e4000c101b04 */
.L_x_1116:
        /* <DEDUP_REMOVED lines=15> */
.L_x_1118:
[----:B-1----:R-:W-:Y:S02]  /*bfc0*/  IMAD.MOV.U32 R150, RZ, RZ, R158 ;  /* 0x000000ffff967224 */ /* 0x002fe400078e009e */
.L_x_1119:
[----:B------:R-:W-:Y:S05]  /*bfd0*/  BSYNC B0 ;  /* 0x0000000000007941 */ /* 0x000fea0003800000 */
.L_x_1117:
        /* <DEDUP_REMOVED lines=16> */
.L_x_1123:
[----:B------:R-:W-:Y:S05]  /*c0e0*/  BSYNC B1 ;  /* 0x0000000000017941 */ /* 0x000fea0003800000 */
.L_x_1122:
        /* <DEDUP_REMOVED lines=42> */
.L_x_1121:
[----:B------:R-:W-:Y:S05]  /*c390*/  BSYNC B0 ;  /* 0x0000000000007941 */ /* 0x000fea0003800000 */
.L_x_1120:
[----:B------:R-:W0:Y:S01]  /*c3a0*/  I2F.U32 R145, R150 ;  /* 0x0000009600917306 */ /* 0x000e220000201000 */
[----:B-----5:R-:W-:-:S05]  /*c3b0*/  PRMT R142, RZ, 0x5410, R84 ;  /* 0x00005410ff8e7816 */ /* 0x020fca0000000054 */
        /* <DEDUP_REMOVED lines=12> */
.L_x_1124:
        /* <DEDUP_REMOVED lines=12> */
.L_x_1127:
[----:B------:R-:W-:Y:S02]  /*c540*/  IMAD.MOV.U32 R152, RZ, RZ, R158 ;  /* 0x000000ffff987224 */ /* 0x000fe400078e009e */
.L_x_1128:
[----:B------:R-:W-:Y:S05]  /*c550*/  BSYNC B0 ;  /* 0x0000000000007941 */ /* 0x000fea0003800000 */
.L_x_1126:
        /* <DEDUP_REMOVED lines=16> */
.L_x_1132:
[----:B------:R-:W-:Y:S05]  /*c660*/  BSYNC B1 ;  /* 0x0000000000017941 */ /* 0x000fea0003800000 */
.L_x_1131:
        /* <DEDUP_REMOVED lines=42> */
.L_x_1130:
[----:B------:R-:W-:Y:S05]  /*c910*/  BSYNC B0 ;  /* 0x0000000000007941 */ /* 0x000fea0003800000 */
.L_x_1129:
        /* <DEDUP_REMOVED lines=10> */
.L_x_1125:
        /* <DEDUP_REMOVED lines=12> */
.L_x_1134:
[----:B------:R-:W-:Y:S02]  /*ca80*/  IMAD.MOV.U32 R152, RZ, RZ, R158 ;  /* 0x000000ffff987224 */ /* 0x000fe400078e009e */
.L_x_1135:
[----:B------:R-:W-:Y:S05]  /*ca90*/  BSYNC B0 ;  /* 0x0000000000007941 */ /* 0x000fea0003800000 */
.L_x_1133:
        /* <DEDUP_REMOVED lines=16> */
.L_x_1139:
[----:B------:R-:W-:Y:S05]  /*cba0*/  BSYNC B1 ;  /* 0x0000000000017941 */ /* 0x000fea0003800000 */
.L_x_1138:
        /* <DEDUP_REMOVED lines=42> */
[----:B------:R-:W-:Y:S02]  /*ce50*/  LOP3.LUT R146, R145, R146, R101, 0x96, !PT ;  /* 0x0000009291927212 */ /* 0x000fe400078e9665 */
.L_x_1137:
[----:B------:R-:W-:Y:S05]  /*ce60*/  BSYNC B0 ;  /* 0x0000000000007941 */ /* 0x000fea0003800000 */
.L_x_1136:
        /* <DEDUP_REMOVED lines=14> */
.L_x_1140:
        /* <DEDUP_REMOVED lines=12> */
.L_x_1143:
[----:B------:R-:W-:Y:S02]  /*d010*/  IMAD.MOV.U32 R150, RZ, RZ, R158 ;  /* 0x000000ffff967224 */ /* 0x000fe400078e009e */
.L_x_1144:
[----:B------:R-:W-:Y:S05]  /*d020*/  BSYNC B0 ;  /* 0x0000000000007941 */ /* 0x000fea0003800000 */
.L_x_1142:
        /* <DEDUP_REMOVED lines=16> */
.L_x_1148:
[----:B------:R-:W-:Y:S05]  /*d130*/  BSYNC B1 ;  /* 0x0000000000017941 */ /* 0x000fea0003800000 */
.L_x_1147:
        /* <DEDUP_REMOVED lines=43> */
.L_x_1146:
[----:B------:R-:W-:Y:S05]  /*d3f0*/  BSYNC B0 ;  /* 0x0000000000007941 */ /* 0x000fea0003800000 */
.L_x_1145:
        /* <DEDUP_REMOVED lines=10> */
.L_x_1141:
        /* <DEDUP_REMOVED lines=12> */
.L_x_1150:
[----:B------:R-:W-:Y:S02]  /*d560*/  IMAD.MOV.U32 R150, RZ, RZ, R158 ;  /* 0x000000ffff967224 */ /* 0x000fe400078e009e */
.L_x_1151:
[----:B------:R-:W-:Y:S05]  /*d570*/  BSYNC B0 ;  /* 0x0000000000007941 */ /* 0x000fea0003800000 */
.L_x_1149:
        /* <DEDUP_REMOVED lines=16> */
.L_x_1155:
[----:B------:R-:W-:Y:S05]  /*d680*/  BSYNC B1 ;  /* 0x0000000000017941 */ /* 0x000fea0003800000 */
.L_x_1154:
        /* <DEDUP_REMOVED lines=42> */
[----:B------:R-:W-:Y:S02]  /*d930*/  IMAD.MOV.U32 R144, RZ, RZ, RZ ;  /* 0x000000ffff907224 */ /* 0x000fe400078e00ff */
.L_x_1153:
[----:B------:R-:W-:Y:S05]  /*d940*/  BSYNC B0 ;  /* 0x0000000000007941 */ /* 0x000fea0003800000 */
.L_x_1152:
        /* <DEDUP_REMOVED lines=14> */
.L_x_1156:
        /* <DEDUP_REMOVED lines=12> */
.L_x_1159:
[----:B------:R-:W-:Y:S02]  /*daf0*/  IMAD.MOV.U32 R150, RZ, RZ, R158 ;  /* 0x000000ffff967224 */ /* 0x000fe400078e009e */
.L_x_1160:
[----:B------:R-:W-:Y:S05]  /*db00*/  BSYNC B0 ;  /* 0x0000000000007941 */ /* 0x000fea0003800000 */
.L_x_1158:
        /* <DEDUP_REMOVED lines=16> */
.L_x_1164:
[----:B------:R-:W-:Y:S05]  /*dc10*/  BSYNC B1 ;  /* 0x0000000000017941 */ /* 0x000fea0003800000 */
.L_x_1163:
        /* <DEDUP_REMOVED lines=44> */
.L_x_1162:
[----:B------:R-:W-:Y:S05]  /*dee0*/  BSYNC B0 ;  /* 0x0000000000007941 */ /* 0x000fea0003800000 */
.L_x_1161:
        /* <DEDUP_REMOVED lines=10> */
.L_x_1157:
        /* <DEDUP_REMOVED lines=12> */
.L_x_1166:
[----:B------:R-:W-:Y:S02]  /*e050*/  IMAD.MOV.U32 R150, RZ, RZ, R158 ;  /* 0x000000ffff967224 */ /* 0x000fe400078e009e */
.L_x_1167:
[----:B------:R-:W-:Y:S05]  /*e060*/  BSYNC B0 ;  /* 0x0000000000007941 */ /* 0x000fea0003800000 */
.L_x_1165:
        /* <DEDUP_REMOVED lines=16> */
.L_x_1171:
[----:B------:R-:W-:Y:S05]  /*e170*/  BSYNC B1 ;  /* 0x0000000000017941 */ /* 0x000fea0003800000 */
.L_x_1170:
        /* <DEDUP_REMOVED lines=44> */
.L_x_1169:
[----:B------:R-:W-:Y:S05]  /*e440*/  BSYNC B0 ;  /* 0x0000000000007941 */ /* 0x000fea0003800000 */
.L_x_1168:
        /* <DEDUP_REMOVED lines=14> */
.L_x_1172:
        /* <DEDUP_REMOVED lines=12> */
.L_x_1175:
[----:B------:R-:W-:Y:S02]  /*e5f0*/  IMAD.MOV.U32 R150, RZ, RZ, R158 ;  /* 0x000000ffff967224 */ /* 0x000fe400078e009e */
.L_x_1176:
[----:B------:R-:W-:Y:S05]  /*e600*/  BSYNC B0 ;  /* 0x0000000000007941 */ /* 0x000fea0003800000 */
.L_x_1174:
        /* <DEDUP_REMOVED lines=16> */
.L_x_1180:
[----:B------:R-:W-:Y:S05]  /*e710*/  BSYNC B1 ;  /* 0x0000000000017941 */ /* 0x000fea0003800000 */
.L_x_1179:
        /* <DEDUP_REMOVED lines=44> */
.L_x_1178:
[----:B------:R-:W-:Y:S05]  /*e9e0*/  BSYNC B0 ;  /* 0x0000000000007941 */ /* 0x000fea0003800000 */
.L_x_1177:
        /* <DEDUP_REMOVED lines=10> */
.L_x_1173:
        /* <DEDUP_REMOVED lines=12> */
.L_x_1182:
[----:B------:R-:W-:Y:S02]  /*eb50*/  IMAD.MOV.U32 R153, RZ, RZ, R158 ;  /* 0x000000ffff997224 */ /* 0x000fe400078e009e */
.L_x_1183:
[----:B------:R-:W-:Y:S05]  /*eb60*/  BSYNC B0 ;  /* 0x0000000000007941 */ /* 0x000fea0003800000 */
.L_x_1181:
        /* <DEDUP_REMOVED lines=16> */
.L_x_1187:
[----:B------:R-:W-:Y:S05]  /*ec70*/  BSYNC B1 ;  /* 0x0000000000017941 */ /* 0x000fea0003800000 */
.L_x_1186:
        /* <DEDUP_REMOVED lines=44> */
.L_x_1185:
[----:B------:R-:W-:Y:S05]  /*ef40*/  BSYNC B0 ;  /* 0x0000000000007941 */ /* 0x000fea0003800000 */
.L_x_1184:
        /* <DEDUP_REMOVED lines=13> */
.L_x_1188:
        /* <DEDUP_REMOVED lines=12> */
.L_x_1191:
[----:B------:R-:W-:Y:S02]  /*f0e0*/  IMAD.MOV.U32 R153, RZ, RZ, R158 ;  /* 0x000000ffff997224 */ /* 0x000fe400078e009e */
.L_x_1192:
[----:B------:R-:W-:Y:S05]  /*f0f0*/  BSYNC B0 ;  /* 0x0000000000007941 */ /* 0x000fea0003800000 */
.L_x_1190:
        /* <DEDUP_REMOVED lines=16> */
.L_x_1196:
[----:B------:R-:W-:Y:S05]  /*f200*/  BSYNC B1 ;  /* 0x0000000000017941 */ /* 0x000fea0003800000 */
.L_x_1195:
        /* <DEDUP_REMOVED lines=44> */
.L_x_1194:
[----:B------:R-:W-:Y:S05]  /*f4d0*/  BSYNC B0 ;  /* 0x0000000000007941 */ /* 0x000fea0003800000 */
.L_x_1193:
        /* <DEDUP_REMOVED lines=10> */
.L_x_1189:
        /* <DEDUP_REMOVED lines=12> */
.L_x_1198:
[----:B------:R-:W-:Y:S02]  /*f640*/  IMAD.MOV.U32 R148, RZ, RZ, R158 ;  /* 0x000000ffff947224 */ /* 0x000fe400078e009e */
.L_x_1199:
[----:B------:R-:W-:Y:S05]  /*f650*/  BSYNC B0 ;  /* 0x0000000000007941 */ /* 0x000fea0003800000 */
.L_x_1197:
        /* <DEDUP_REMOVED lines=16> */
.L_x_1203:
[----:B------:R-:W-:Y:S05]  /*f760*/  BSYNC B1 ;  /* 0x0000000000017941 */ /* 0x000fea0003800000 */
.L_x_1202:
        /* <DEDUP_REMOVED lines=37> */
[----:B------:R-:W-:-:S04]  /*f9c0*/  IMAD.WIDE.U32 R84, R85, -0x326172a9, RZ ;  /* 0xcd9e8d5755547825 */ /* 0x000fc800078e00ff */
[----:B------:R-:W-:Y:S01]  /*f9d0*/  IMAD.MOV.U32 R158, RZ, RZ, R84 ;  /* 0x000000ffff9e7224 */ /* 0x000fe200078e0054 */
[----:B------:R-:W-:Y:S01]  /*f9e0*/  LOP3.LUT R147, R85, R144, R102, 0x96, !PT ;  /* 0x0000009055937212 */ /* 0x000fe200078e9666 */
[----:B------:R-:W-:-:S04]  /*f9f0*/  IMAD.WIDE.U32 R144, R145, -0x2daee0ad, RZ ;  /* 0xd2511f5391907825 */ /* 0x000fc800078e00ff */
[----:B------:R-:W-:Y:S01]  /*fa00*/  IMAD.MOV.U32 R162, RZ, RZ, R144 ;  /* 0x000000ffffa27224 */ /* 0x000fe200078e0090 */
[----:B------:R-:W-:Y:S01]  /*fa10*/  LOP3.LUT R146, R145, R146, R101, 0x96, !PT ;  /* 0x0000009291927212 */ /* 0x000fe200078e9665 */
[----:B------:R-:W-:Y:S02]  /*fa20*/  IMAD.MOV.U32 R85, RZ, RZ, RZ ;  /* 0x000000ffff557224 */ /* 0x000fe400078e00ff */
.L_x_1201:
[----:B------:R-:W-:Y:S05]  /*fa30*/  BSYNC B0 ;  /* 0x0000000000007941 */ /* 0x000fea0003800000 */
.L_x_1200:
        /* <DEDUP_REMOVED lines=13> */
.L_x_1204:
        /* <DEDUP_REMOVED lines=12> */
.L_x_1207:
[----:B------:R-:W-:Y:S02]  /*fbd0*/  IMAD.MOV.U32 R86, RZ, RZ, R158 ;  /* 0x000000ffff567224 */ /* 0x000fe400078e009e */
.L_x_1208:
[----:B------:R-:W-:Y:S05]  /*fbe0*/  BSYNC B0 ;  /* 0x0000000000007941 */ /* 0x000fea0003800000 */
.L_x_1206:
        /* <DEDUP_REMOVED lines=16> */
.L_x_1212:
[----:B------:R-:W-:Y:S05]  /*fcf0*/  BSYNC B1 ;  /* 0x0000000000017941 */ /* 0x000fea0003800000 */
.L_x_1211:
        /* <DEDUP_REMOVED lines=44> */
.L_x_1210:
[----:B------:R-:W-:Y:S05]  /*ffc0*/  BSYNC B0 ;  /* 0x0000000000007941 */ /* 0x000fea0003800000 */
.L_x_1209:
        /* <DEDUP_REMOVED lines=10> */
.L_x_1205:
        /* <DEDUP_REMOVED lines=12> */
.L_x_1214:
[----:B------:R-:W-:Y:S02]  /*10130*/  IMAD.MOV.U32 R86, RZ, RZ, R158 ;  /* 0x000000ffff567224 */ /* 0x000fe400078e009e */
.L_x_1215:
[----:B------:R-:W-:Y:S05]  /*10140*/  BSYNC B0 ;  /* 0x0000000000007941 */ /* 0x000fea0003800000 */
.L_x_1213:
        /* <DEDUP_REMOVED lines=16> */
.L_x_1219:
[----:B------:R-:W-:Y:S05]  /*10250*/  BSYNC B1 ;  /* 0x0000000000017941 */ /* 0x000fea0003800000 */
.L_x_1218:
        /* <DEDUP_REMOVED lines=44> */
.L_x_1217:
[----:B------:R-:W-:Y:S05]  /*10520*/  BSYNC B0 ;  /* 0x0000000000007941 */ /* 0x000fea0003800000 */
.L_x_1216:
        /* <DEDUP_REMOVED lines=13> */
.L_x_1220:
        /* <DEDUP_REMOVED lines=12> */
.L_x_1223:
[----:B------:R-:W-:Y:S02]  /*106c0*/  IMAD.MOV.U32 R86, RZ, RZ, R158 ;  /* 0x000000ffff567224 */ /* 0x000fe400078e009e */
.L_x_1224:
[----:B------:R-:W-:Y:S05]  /*106d0*/  BSYNC B0 ;  /* 0x0000000000007941 */ /* 0x000fea0003800000 */
.L_x_1222:
        /* <DEDUP_REMOVED lines=16> */
.L_x_1228:
[----:B------:R-:W-:Y:S05]  /*107e0*/  BSYNC B1 ;  /* 0x0000000000017941 */ /* 0x000fea0003800000 */
.L_x_1227:
        /* <DEDUP_REMOVED lines=44> */
.L_x_1226:
[----:B------:R-:W-:Y:S05]  /*10ab0*/  BSYNC B0 ;  /* 0x0000000000007941 */ /* 0x000fea0003800000 */
.L_x_1225:
        /* <DEDUP_REMOVED lines=10> */
.L_x_1221:
        /* <DEDUP_REMOVED lines=12> */
.L_x_1230:
[----:B------:R-:W-:Y:S02]  /*10c20*/  IMAD.MOV.U32 R86, RZ, RZ, R158 ;  /* 0x000000ffff567224 */ /* 0x000fe400078e009e */
.L_x_1231:
[----:B------:R-:W-:Y:S05]  /*10c30*/  BSYNC B0 ;  /* 0x0000000000007941 */ /* 0x000fea0003800000 */
.L_x_1229:
        /* <DEDUP_REMOVED lines=16> */
.L_x_1235:
[----:B------:R-:W-:Y:S05]  /*10d40*/  BSYNC B1 ;  /* 0x0000000000017941 */ /* 0x000fea0003800000 */
.L_x_1234:
[----:B------:R-:W-:Y:S01]  /*10d50*/  LOP3.LUT R144, R84, R109, R127, 0x96, !PT ;  /* 0x0000006d54907212 */ /* 0x000fe200078e967f */
[----:B------:R-:W-:-:S04]  /*10d60*/  IMAD.HI.U32 R84, R105, -0x326172a9, RZ ;  /* 0xcd9e8d5769547827 */ /* 0x000fc800078e00ff */
[----:B------:R-:W-:Y:S01]  /*10d70*/  IMAD R85, R105, -0x326172a9, RZ ;  /* 0xcd9e8d5769557824 */ /* 0x000fe200078e02ff */
[----:B------:R-:W-:Y:S01]  /*10d80*/  LOP3.LUT R84, R84, R107, R126, 0x96, !PT ;  /* 0x0000006b54547212 */ /* 0x000fe200078e967e */
[----:B------:R-:W-:-:S04]  /*10d90*/  IMAD.WIDE.U32 R144, R144, -0x326172a9, RZ ;  /* 0xcd9e8d5790907825 */ /* 0x000fc800078e00ff */
[----:B------:R-:W-:Y:S01]  /*10da0*/  IMAD.WIDE.U32 R146, R84, -0x2daee0ad, RZ ;  /* 0xd2511f5354927825 */ /* 0x000fe200078e00ff */
[----:B------:R-:W-:-:S03]  /*10db0*/  LOP3.LUT R85, R145, R85, R4, 0x96, !PT ;  /* 0x0000005591557212 */ /* 0x000fc600078e9604 */
[----:B------:R-:W-:Y:S02]  /*10dc0*/  IMAD R145, R106, -0x2daee0ad, RZ ;  /* 0xd2511f536a917824 */ /* 0x000fe400078e02ff */
[----:B------:R-:W-:-:S03]  /*10dd0*/  IMAD.WIDE.U32 R84, R85, -0x2daee0ad, RZ ;  /* 0xd2511f5355547825 */ /* 0x000fc600078e00ff */
[----:B------:R-:W-:Y:S02]  /*10de0*/  LOP3.LUT R145, R147, R145, R3, 0x96, !PT ;  /* 0x0000009193917212 */ /* 0x000fe400078e9603 */
[----:B------:R-:W-:-:S03]  /*10df0*/  LOP3.LUT R85, R85, R146, R6, 0x96, !PT ;  /* 0x0000009255557212 */ /* 0x000fc600078e9606 */
        /* <DEDUP_REMOVED lines=33> */
.L_x_1233:
[----:B------:R-:W-:Y:S05]  /*11010*/  BSYNC B0 ;  /* 0x0000000000007941 */ /* 0x000fea0003800000 */
.L_x_1232:
        /* <DEDUP_REMOVED lines=13> */
.L_x_1236:
        /* <DEDUP_REMOVED lines=12> */
.L_x_1239:
[----:B------:R-:W-:Y:S02]  /*111b0*/  IMAD.MOV.U32 R160, RZ, RZ, R158 ;  /* 0x000000ffffa07224 */ /* 0x000fe400078e009e */
.L_x_1240:
[----:B------:R-:W-:Y:S05]  /*111c0*/  BSYNC B0 ;  /* 0x0000000000007941 */ /* 0x000fea0003800000 */
.L_x_1238:
        /* <DEDUP_REMOVED lines=16> */
.L_x_1244:
[----:B------:R-:W-:Y:S05]  /*112d0*/  BSYNC B1 ;  /* 0x0000000000017941 */ /* 0x000fea0003800000 */
.L_x_1243:
        /* <DEDUP_REMOVED lines=43> */
[----:B------:R-:W-:Y:S02]  /*11590*/  LOP3.LUT R146, R87, R144, R101, 0x96, !PT ;  /* 0x0000009057927212 */ /* 0x000fe400078e9665 */
.L_x_1242:
[----:B------:R-:W-:Y:S05]  /*115a0*/  BSYNC B0 ;  /* 0x0000000000007941 */ /* 0x000fea0003800000 */
.L_x_1241:
        /* <DEDUP_REMOVED lines=9> */
[----:B------:R-:W-:-:S04]  /*11640*/  @P0 FADD.FTZ R159, R84, R159 ;  /* 0x0000009f549f0221 */ /* 0x000fc80000010000 */
.L_x_1237:
[----:B------:R-:W-:Y:S01]  /*11650*/  IMAD.WIDE.U32 R160, R92, R131, c[0x0][0x188] ;  /* 0x000062005ca07625 */ /* 0x000fe200078e0083 */
[----:B------:R-:W-:Y:S02]  /*11660*/  F2FP.BF16.PACK_AB R87, R159, R148 ;  /* 0x000000949f57723e */ /* 0x000fe400000010ff */
[----:B------:R-:W-:Y:S02]  /*11670*/  F2FP.BF16.PACK_AB R86, R153, R150 ;  /* 0x000000969956723e */ /* 0x000fe400000010ff */
[----:B------:R-:W-:Y:S02]  /*11680*/  F2FP.BF16.PACK_AB R85, R152, R143 ;  /* 0x0000008f9855723e */ /* 0x000fe400000010ff */
[----:B------:R-:W-:Y:S02]  /*11690*/  F2FP.BF16.PACK_AB R84, R151, R142 ;  /* 0x0000008e9754723e */ /* 0x000fe400000010ff */
[----:B------:R-:W-:Y:S02]  /*116a0*/  SEL R144, RZ, 0x1000000, P5 ;  /* 0x01000000ff907807 */ /* 0x000fe40002800000 */
[----:B------:R-:W-:Y:S01]  /*116b0*/  SEL R145, RZ, 0x10000, P4 ;  /* 0x00010000ff917807 */ /* 0x000fe20002000000 */
[----:B------:R0:W-:Y:S01]  /*116c0*/  STG.E.128 [R160.64], R84 ;  /* 0x00000054a0007986 */ /* 0x0001e2000c101d04 */
[----:B------:R-:W-:-:S02]  /*116d0*/  SEL R132, RZ, 0x100, P3 ;  /* 0x00000100ff847807 */ /* 0x000fc40001800000 */
[----:B------:R-:W-:Y:S02]  /*116e0*/  ISETP.NE.AND P6, PT, R155, RZ, PT ;  /* 0x000000ff9b00720c */ /* 0x000fe40003fc5270 */
[----:B------:R-:W-:Y:S02]  /*116f0*/  ISETP.NE.AND P1, PT, R156, RZ, PT ;  /* 0x000000ff9c00720c */ /* 0x000fe40003f25270 */
[----:B------:R-:W-:Y:S02]  /*11700*/  ISETP.NE.AND P5, PT, R157, RZ, PT ;  /* 0x000000ff9d00720c */ /* 0x000fe40003fa5270 */
[----:B------:R-:W-:Y:S02]  /*11710*/  ISETP.NE.AND P0, PT, R154, RZ, PT ;  /* 0x000000ff9a00720c */ /* 0x000fe40003f05270 */
[----:B------:R-:W-:Y:S02]  /*11720*/  LOP3.LUT R132, R132, R144, R145, 0xfe, !PT ;  /* 0x0000009084847212 */ /* 0x000fe400078efe91 */
[----:B------:R-:W-:-:S02]  /*11730*/  SEL R156, RZ, 0x1, P5 ;  /* 0x00000001ff9c7807 */ /* 0x000fc40002800000 */
[----:B------:R-:W-:Y:S02]  /*11740*/  SEL R154, RZ, 0x1, P6 ;  /* 0x00000001ff9a7807 */ /* 0x000fe40003000000 */
[----:B------:R-:W-:Y:S01]  /*11750*/  SEL R144, RZ, 0x1, P1 ;  /* 0x00000001ff907807 */ /* 0x000fe20000800000 */
[----:B0-----:R-:W-:Y:S01]  /*11760*/  FADD.FTZ R87, RZ, R89 ;  /* 0x00000059ff577221 */ /* 0x001fe20000010000 */
[----:B------:R-:W-:Y:S01]  /*11770*/  SEL R131, RZ, 0x1, P2 ;  /* 0x00000001ff837807 */ /* 0x000fe20001000000 */
[----:B------:R-:W-:Y:S01]  /*11780*/  IMAD.WIDE.U32 R156, R156, 0x1000000, RZ ;  /* 0x010000009c9c7825 */ /* 0x000fe200078e00ff */
[----:B------:R-:W-:Y:S02]  /*11790*/  SEL R85, RZ, 0x1, P0 ;  /* 0x00000001ff557807 */ /* 0x000fe40000000000 */
[----:B------:R-:W-:Y:S01]  /*117a0*/  ISETP.NE.AND P6, PT, R91, RZ, PT ;  /* 0x000000ff5b00720c */ /* 0x000fe20003fc5270 */
[----:B------:R-:W-:Y:S01]  /*117b0*/  FADD.FTZ R87, R87, R94 ;  /* 0x0000005e57577221 */ /* 0x000fe20000010000 */
[----:B------:R-:W-:Y:S01]  /*117c0*/  LOP3.LUT R131, R157, R132, R131, 0xfe, !PT ;  /* 0x000000849d837212 */ /* 0x000fe200078efe83 */
[----:B------:R-:W-:Y:S01]  /*117d0*/  IMAD.WIDE.U32 R154, R154, 0x10000, RZ ;  /* 0x000100009a9a7825 */ /* 0x000fe200078e00ff */
[----:B------:R-:W0:Y:S01]  /*117e0*/  S2R R91, SR_TID.X ;  /* 0x00000000005b7919 */ /* 0x000e220000002100 */
[----:B------:R-:W-:-:S02]  /*117f0*/  LOP3.LUT P1, RZ, R110, 0xff, RZ, 0xc0, !PT ;  /* 0x000000ff6eff7812 */ /* 0x000fc4000782c0ff */
[----:B------:R-:W-:Y:S02]  /*11800*/  FADD.FTZ R86, R87, R90 ;  /* 0x0000005a57567221 */ /* 0x000fe40000010000 */
[----:B------:R-:W-:-:S04]  /*11810*/  IMAD.WIDE.U32 R144, R144, 0x100, RZ ;  /* 0x0000010090907825 */ /* 0x000fc800078e00ff */
[----:B------:R-:W-:Y:S01]  /*11820*/  FADD.FTZ R86, R86, R93 ;  /* 0x0000005d56567221 */ /* 0x000fe20000010000 */
[----:B------:R-:W-:Y:S02]  /*11830*/  LOP3.LUT R156, R144, R156, R154, 0xfe, !PT ;  /* 0x0000009c909c7212 */ /* 0x000fe400078efe9a */
[----:B------:R-:W-:Y:S01]  /*11840*/  LOP3.LUT R145, R145, R131, R155, 0xfe, !PT ;  /* 0x0000008391917212 */ /* 0x000fe200078efe9b */
[----:B------:R-:W-:Y:S01]  /*11850*/  FADD.FTZ R87, R86, R95 ;  /* 0x0000005f56577221 */ /* 0x000fe20000010000 */
[----:B------:R-:W-:Y:S01]  /*11860*/  LOP3.LUT R144, R156, R85, RZ, 0xfc, !PT ;  /* 0x000000559c907212 */ /* 0x000fe200078efcff */
[----:B------:R-:W-:-:S04]  /*11870*/  IMAD.WIDE.U32 R84, R92, R133, c[0x0][0x190] ;  /* 0x000064005c547625 */ /* 0x000fc800078e0085 */
[----:B------:R-:W-:Y:S01]  /*11880*/  FADD.FTZ R86, R87, R128 ;  /* 0x0000008057567221 */ /* 0x000fe20000010000 */
[----:B------:R1:W-:Y:S03]  /*11890*/  STG.E.64 [R84.64], R144 ;  /* 0x0000009054007986 */ /* 0x0003e6000c101b04 */
[----:B------:R-:W-:Y:S01]  /*118a0*/  FADD.FTZ R87, R86, R129 ;  /* 0x0000008156577221 */ /* 0x000fe20000010000 */
[----:B0-----:R-:W-:Y:S02]  /*118b0*/  SHF.R.U32.HI R131, RZ, 0x5, R91 ;  /* 0x00000005ff837819 */ /* 0x001fe4000001165b */
[----:B------:R-:W-:Y:S01]  /*118c0*/  LOP3.LUT P0, RZ, R91, 0x1f, RZ, 0xc0, !PT ;  /* 0x0000001f5bff7812 */ /* 0x000fe2000780c0ff */
[----:B------:R-:W-:Y:S01]  /*118d0*/  FADD.FTZ R87, R87, R130 ;  /* 0x0000008257577221 */ /* 0x000fe20000010000 */
[----:B------:R-:W-:-:S03]  /*118e0*/  LOP3.LUT R131, R131, 0x7fffff8, RZ, 0xc0, !PT ;  /* 0x07fffff883837812 */ /* 0x000fc600078ec0ff */
[----:B------:R-:W-:-:S04]  /*118f0*/  FADD.FTZ R86, R87, R134 ;  /* 0x0000008657567221 */ /* 0x000fc80000010000 */
[----:B------:R-:W-:-:S04]  /*11900*/  FADD.FTZ R87, R86, R135 ;  /* 0x0000008756577221 */ /* 0x000fc80000010000 */
[----:B-1----:R-:W-:-:S04]  /*11910*/  FADD.FTZ R84, R87, R136 ;  /* 0x0000008857547221 */ /* 0x002fc80000010000 */
        /* <DEDUP_REMOVED lines=12> */
[----:B------:R-:W-:Y:S05]  /*119e0*/  @!P6 BRA `(.L_x_1245) ;  /* 0x000001300000e947 */ /* 0x000fea0003800000 */
[----:B------:R-:W-:Y:S01]  /*119f0*/  IMAD.U32 R84, R123, 0x10000, RZ ;  /* 0x000100007b547824 */ /* 0x000fe200078e00ff */
        /* <DEDUP_REMOVED lines=11> */
[----:B------:R-:W-:Y:S01]  /*11ab0*/  IMAD.WIDE.U32 R84, R84, 0x100, RZ ;  /* 0x0000010054547825 */ /* 0x000fe200078e00ff */
[----:B------:R-:W-:-:S04]  /*11ac0*/  LOP3.LUT R155, R87, R155, R145, 0xfe, !PT ;  /* 0x0000009b579b7212 */ /* 0x000fc800078efe91 */
[----:B------:R-:W-:Y:S02]  /*11ad0*/  LOP3.LUT R87, R84, R144, R86, 0xfe, !PT ;  /* 0x0000009054577212 */ /* 0x000fe400078efe56 */
[----:B------:R-:W-:Y:S02]  /*11ae0*/  LOP3.LUT R85, R155, R85, RZ, 0xfc, !PT ;  /* 0x000000559b557212 */ /* 0x000fe400078efcff */
[----:B------:R-:W-:Y:S01]  /*11af0*/  LOP3.LUT R84, R87, 0xff, R118, 0xf8, !PT ;  /* 0x000000ff57547812 */ /* 0x000fe200078ef876 */
[----:B------:R-:W-:-:S05]  /*11b00*/  IMAD.WIDE.U32 R86, R92, R133, c[0x0][0x198] ;  /* 0x000066005c567625 */ /* 0x000fca00078e0085 */
[----:B------:R0:W-:Y:S02]  /*11b10*/  STG.E.64 [R86.64], R84 ;  /* 0x0000005456007986 */ /* 0x0001e4000c101b04 */
.L_x_1245:
[----:B------:R-:W-:Y:S01]  /*11b20*/  @!P1 IADD3 R131, R131, 0x8, RZ ;  /* 0x0000000883839810 */ /* 0x000fe20007ffe0ff */
[----:B------:R-:W-:Y:S01]  /*11b30*/  FADD.FTZ R144, R132, R159 ;  /* 0x0000009f84907221 */ /* 0x000fe20000010000 */
[----:B------:R-:W-:Y:S05]  /*11b40*/  BRA.DIV ~URZ, `(.L_x_1246) ;  /* 0x000015e27f007947 */ /* 0x000fea000b800000 */
[----:B0-----:R0:W1:Y:S02]  /*11b50*/  SHFL.BFLY PT, R84, R144, 0x1, 0x1f ;  /* 0x0c201f0090547f89 */ /* 0x00106400000e0000 */
.L_x_1250:
        /* <DEDUP_REMOVED lines=14> */
[----:B------:R-:W-:Y:S02]  /*11c40*/  FADD.FTZ R85, -R84, R90 ;  /* 0x0000005a54557221 */ /* 0x000fe40000010100 */
[----:B------:R-:W-:-:S04]  /*11c50*/  FFMA.FTZ R132, R133, R133, R132 ;  /* 0x0000008585847223 */ /* 0x000fc80000010084 */
[----:B------:R-:W-:Y:S02]  /*11c60*/  FFMA.FTZ R132, R85, R85, R132 ;  /* 0x0000005555847223 */ /* 0x000fe40000010084 */
[----:B------:R-:W-:-:S04]  /*11c70*/  FADD.FTZ R85, -R84, R93 ;  /* 0x0000005d54557221 */ /* 0x000fc80000010100 */
        /* <DEDUP_REMOVED lines=50> */
.L_x_1251:
[----:B------:R-:W2:Y:S01]  /*11fa0*/  S2R R155, SR_TID.X ;  /* 0x00000000009b7919 */ /* 0x000ea20000002100 */
[----:B------:R-:W-:Y:S01]  /*11fb0*/  @!P0 SHF.R.U32.HI R86, RZ, 0x5, R91 ;  /* 0x00000005ff568819 */ /* 0x000fe2000001165b */
[----:B-1----:R-:W-:Y:S01]  /*11fc0*/  FADD.FTZ R85, R133, R144 ;  /* 0x0000009085557221 */ /* 0x002fe20000010000 */
[----:B------:R-:W-:Y:S01]  /*11fd0*/  WARPSYNC 0xffffffff ;  /* 0xffffffff00007948 */ /* 0x000fe20003800000 */
[----:B------:R-:W-:Y:S01]  /*11fe0*/  ULDC.U8 UR6, c[0x0][0x1f0] ;  /* 0x00007c0000067ab9 */ /* 0x000fe20000000000 */
[----:B------:R-:W-:-:S05]  /*11ff0*/  @!P0 LOP3.LUT R86, R86, 0x7, RZ, 0xc0, !PT ;  /* 0x0000000756568812 */ /* 0x000fca00078ec0ff */
[----:B------:R-:W-:Y:S02]  /*12000*/  @!P0 IMAD.IADD R91, R131, 0x1, R86 ;  /* 0x00000001835b8824 */ /* 0x000fe400078e0256 */
[----:B------:R-:W-:-:S03]  /*12010*/  CS2R R86, SRZ ;  /* 0x0000000000567805 */ /* 0x000fc6000001ff00 */
[----:B------:R-:W-:Y:S01]  /*12020*/  @!P0 STS.64 [R91.X8], R84 ;  /* 0x000000545b008388 */ /* 0x000fe20000008a00 */
[----:B--2---:R-:W-:-:S03]  /*12030*/  LOP3.LUT R132, R155, 0x1f, RZ, 0xc0, !PT ;  /* 0x0000001f9b847812 */ /* 0x004fc600078ec0ff */
[----:B------:R-:W-:Y:S01]  /*12040*/  BAR.SYNC.DEFER_BLOCKING 0x0 ;  /* 0x0000000000007b1d */ /* 0x000fe20000010000 */
[----:B------:R-:W-:-:S13]  /*12050*/  ISETP.GT.U32.AND P1, PT, R132, 0x7, PT ;  /* 0x000000078400780c */ /* 0x000fda0003f24070 */
[----:B------:R-:W-:Y:S02]  /*12060*/  @!P1 IMAD.IADD R132, R131, 0x1, R132 ;  /* 0x0000000183849824 */ /* 0x000fe400078e0284 */
[----:B------:R-:W-:Y:S02]  /*12070*/  IMAD.MOV.U32 R131, RZ, RZ, RZ ;  /* 0x000000ffff837224 */ /* 0x000fe400078e00ff */
[----:B------:R-:W-:Y:S01]  /*12080*/  @!P1 IMAD.MOV.U32 R131, RZ, RZ, 0x300 ;  /* 0x00000300ff839424 */ /* 0x000fe200078e00ff */
[----:B------:R-:W-:Y:S03]  /*12090*/  @!P1 LDS.64 R86, [R132.X8] ;  /* 0x0000000084569984 */ /* 0x000fe60000008a00 */
[----:B------:R-:W-:Y:S01]  /*120a0*/  I2F R154, R131 ;  /* 0x00000083009a7306 */ /* 0x000fe20000201400 */
[----:B------:R-:W-:Y:S01]  /*120b0*/  ISETP.NE.AND P1, PT, RZ, UR6, PT ;  /* 0x00000006ff007c0c */ /* 0x000fe2000bf25270 */
[----:B0-----:R-:W0:Y:S02]  /*120c0*/  SHFL.DOWN PT, R144, R131, 0x4, 0x1f ;  /* 0x08801f0083907f89 */ /* 0x001e2400000e0000 */
[----:B0-----:R-:W-:-:S04]  /*120d0*/  IMAD.IADD R91, R144, 0x1, R131 ;  /* 0x00000001905b7824 */ /* 0x001fc800078e0283 */
[----:B------:R-:W-:Y:S01]  /*120e0*/  I2F R144, R144 ;  /* 0x0000009000907306 */ /* 0x000fe20000201400 */
[----:B------:R-:W0:Y:S07]  /*120f0*/  SHFL.DOWN PT, R156, R91, 0x2, 0x1f ;  /* 0x08401f005b9c7f89 */ /* 0x000e2e00000e0000 */
[----:B------:R-:W1:Y:S01]  /*12100*/  I2F R133, R91 ;  /* 0x0000005b00857306 */ /* 0x000e620000201400 */
[----:B------:R-:W2:Y:S04]  /*12110*/  SHFL.DOWN PT, R85, R86, 0x4, 0x1f ;  /* 0x08801f0056557f89 */ /* 0x000ea800000e0000 */
[----:B------:R-:W3:Y:S03]  /*12120*/  SHFL.DOWN PT, R84, R87, 0x4, 0x1f ;  /* 0x08801f0057547f89 */ /* 0x000ee600000e0000 */
[----:B-1----:R-:W1:Y:S01]  /*12130*/  MUFU.RCP R132, R133 ;  /* 0x0000008500847308 */ /* 0x002e620000001000 */
[----:B0-----:R-:W-:-:S07]  /*12140*/  IMAD.IADD R91, R91, 0x1, R156 ;  /* 0x000000015b5b7824 */ /* 0x001fce00078e029c */
[----:B------:R-:W-:Y:S01]  /*12150*/  I2F R156, R156 ;  /* 0x0000009c009c7306 */ /* 0x000fe20000201400 */
[C---:B--2---:R-:W-:Y:S02]  /*12160*/  FADD.FTZ R145, -R85.reuse, R86 ;  /* 0x0000005655917221 */ /* 0x044fe40000010100 */
[----:B------:R-:W-:Y:S02]  /*12170*/  FMUL.FTZ R85, R85, R144 ;  /* 0x0000009055557220 */ /* 0x000fe40000410000 */
[----:B------:R-:W-:Y:S02]  /*12180*/  FMUL.FTZ R145, R145, R145 ;  /* 0x0000009191917220 */ /* 0x000fe40000410000 */
[----:B------:R-:W-:Y:S02]  /*12190*/  FFMA.FTZ R131, R154, R86, R85 ;  /* 0x000000569a837223 */ /* 0x000fe40000010055 */
[----:B---3--:R-:W-:Y:S02]  /*121a0*/  FADD.FTZ R85, R84, R87 ;  /* 0x0000005754557221 */ /* 0x008fe40000010000 */
[----:B-1----:R-:W-:-:S02]  /*121b0*/  FMUL.FTZ R84, R132, R131 ;  /* 0x0000008384547220 */ /* 0x002fc40000410000 */
[----:B------:R-:W-:Y:S01]  /*121c0*/  FMUL.FTZ R145, R145, R154 ;  /* 0x0000009a91917220 */ /* 0x000fe20000410000 */
[----:B------:R-:W0:Y:S01]  /*121d0*/  I2F R131, R91 ;  /* 0x0000005b00837306 */ /* 0x000e220000201400 */
[----:B------:R-:W1:Y:S02]  /*121e0*/  SHFL.DOWN PT, R154, R91, 0x1, 0x1f ;  /* 0x08201f005b9a7f89 */ /* 0x000e6400000e0000 */
[----:B------:R-:W-:Y:S02]  /*121f0*/  FMUL.FTZ R145, R145, R144 ;  /* 0x0000009091917220 */ /* 0x000fe40000410000 */
[----:B------:R-:W2:Y:S02]  /*12200*/  SHFL.DOWN PT, R87, R84, 0x2, 0x1f ;  /* 0x08401f0054577f89 */ /* 0x000ea400000e0000 */
[----:B------:R-:W-:-:S05]  /*12210*/  FFMA.FTZ R85, R132, R145, R85 ;  /* 0x0000009184557223 */ /* 0x000fca0000010055 */
[----:B------:R-:W3:Y:S01]  /*12220*/  SHFL.DOWN PT, R86, R85, 0x2, 0x1f ;  /* 0x08401f0055567f89 */ /* 0x000ee200000e0000 */
[----:B0-----:R-:W0:Y:S01]  /*12230*/  MUFU.RCP R132, R131 ;  /* 0x0000008300847308 */ /* 0x001e220000001000 */
[----:B-1----:R-:W-:-:S07]  /*12240*/  IMAD.IADD R91, R91, 0x1, R154 ;  /* 0x000000015b5b7824 */ /* 0x002fce00078e029a */
[----:B------:R-:W-:Y:S01]  /*12250*/  I2F R154, R154 ;  /* 0x0000009a009a7306 */ /* 0x000fe20000201400 */
[----:B--2---:R-:W-:Y:S02]  /*12260*/  FADD.FTZ R144, R84, -R87 ;  /* 0x8000005754907221 */ /* 0x004fe40000010000 */
[----:B------:R-:W-:Y:S02]  /*12270*/  FMUL.FTZ R87, R87, R156 ;  /* 0x0000009c57577220 */ /* 0x000fe40000410000 */
[----:B------:R-:W-:-:S03]  /*12280*/  FMUL.FTZ R144, R144, R144 ;  /* 0x0000009090907220 */ /* 0x000fc60000410000 */
[----:B------:R-:W1:Y:S01]  /*12290*/  I2F R91, R91 ;  /* 0x0000005b005b7306 */ /* 0x000e620000201400 */
[C---:B------:R-:W-:Y:S02]  /*122a0*/  FMUL.FTZ R144, R133.reuse, R144 ;  /* 0x0000009085907220 */ /* 0x040fe40000410000 */
[----:B------:R-:W-:Y:S02]  /*122b0*/  FFMA.FTZ R133, R133, R84, R87 ;  /* 0x0000005485857223 */ /* 0x000fe40000010057 */
[----:B---3--:R-:W-:Y:S02]  /*122c0*/  FADD.FTZ R87, R85, R86 ;  /* 0x0000005655577221 */ /* 0x008fe40000010000 */
[----:B0-----:R-:W-:Y:S02]  /*122d0*/  FMUL.FTZ R84, R132, R133 ;  /* 0x0000008584547220 */ /* 0x001fe40000410000 */
[----:B------:R-:W-:-:S03]  /*122e0*/  FMUL.FTZ R144, R144, R156 ;  /* 0x0000009c90907220 */ /* 0x000fc60000410000 */
[----:B------:R-:W0:Y:S01]  /*122f0*/  SHFL.DOWN PT, R85, R84, 0x1, 0x1f ;  /* 0x08201f0054557f89 */ /* 0x000e2200000e0000 */
[----:B------:R-:W-:Y:S02]  /*12300*/  FFMA.FTZ R87, R132, R144, R87 ;  /* 0x0000009084577223 */ /* 0x000fe40000010057 */
[----:B-1----:R-:W1:Y:S03]  /*12310*/  MUFU.RCP R132, R91 ;  /* 0x0000005b00847308 */ /* 0x002e660000001000 */
[----:B------:R-:W2:Y:S01]  /*12320*/  SHFL.DOWN PT, R86, R87, 0x1, 0x1f ;  /* 0x08201f0057567f89 */ /* 0x000ea200000e0000 */
[----:B0-----:R-:W-:Y:S02]  /*12330*/  FADD.FTZ R133, R84, -R85 ;  /* 0x8000005554857221 */ /* 0x001fe40000010000 */
[----:B------:R-:W-:Y:S02]  /*12340*/  FMUL.FTZ R85, R85, R154 ;  /* 0x0000009a55557220 */ /* 0x000fe40000410000 */
[----:B------:R-:W-:-:S04]  /*12350*/  FMUL.FTZ R144, R133, R133 ;  /* 0x0000008585907220 */ /* 0x000fc80000410000 */
[C---:B------:R-:W-:Y:S02]  /*12360*/  FMUL.FTZ R144, R131.reuse, R144 ;  /* 0x0000009083907220 */ /* 0x040fe40000410000 */
[----:B------:R-:W-:Y:S01]  /*12370*/  FFMA.FTZ R131, R131, R84, R85 ;  /* 0x0000005483837223 */ /* 0x000fe20000010055 */
[----:B------:R-:W-:Y:S01]  /*12380*/  SHF.R.U32.HI R84, RZ, 0x5, R155 ;  /* 0x00000005ff547819 */ /* 0x000fe2000001169b */
[----:B------:R-:W-:Y:S02]  /*12390*/  FMUL.FTZ R144, R144, R154 ;  /* 0x0000009a90907220 */ /* 0x000fe40000410000 */
[----:B-1----:R-:W-:Y:S01]  /*123a0*/  FMUL.FTZ R131, R132, R131 ;  /* 0x0000008384837220 */ /* 0x002fe20000410000 */
[----:B------:R-:W-:Y:S01]  /*123b0*/  LOP3.LUT R84, R84, 0x7, RZ, 0xc0, !PT ;  /* 0x0000000754547812 */ /* 0x000fe200078ec0ff */
[----:B--2---:R-:W-:Y:S02]  /*123c0*/  FADD.FTZ R85, R87, R86 ;  /* 0x0000005657557221 */ /* 0x004fe40000010000 */
[----:B------:R-:W-:Y:S01]  /*123d0*/  IMAD.MOV.U32 R86, RZ, RZ, c[0x0][0x1e0] ;  /* 0x00007800ff567624 */ /* 0x000fe200078e00ff */
[----:B------:R-:W0:Y:S01]  /*123e0*/  SHFL.IDX PT, R145, R131, RZ, 0x1f ;  /* 0x00001fff83917589 */ /* 0x000e2200000e0000 */
[----:B------:R-:W-:Y:S01]  /*123f0*/  FFMA.FTZ R85, R132, R144, R85 ;  /* 0x0000009084557223 */ /* 0x000fe20000010055 */
[----:B------:R-:W-:Y:S01]  /*12400*/  LOP3.LUT P0, RZ, R84, 0x1f, R155, 0xf8, !PT ;  /* 0x0000001f54ff7812 */ /* 0x000fe2000780f89b */
[----:B------:R-:W-:-:S04]  /*12410*/  IMAD.MOV.U32 R155, RZ, RZ, 0x10 ;  /* 0x00000010ff9b7424 */ /* 0x000fc800078e00ff */
[----:B------:R-:W1:Y:S01]  /*12420*/  SHFL.IDX PT, R85, R85, RZ, 0x1f ;  /* 0x00001fff55557589 */ /* 0x000e6200000e0000 */
[C---:B0-----:R-:W-:Y:S01]  /*12430*/  FMUL.FTZ R84, R145.reuse, R145 ;  /* 0x0000009191547220 */ /* 0x041fe20000410000 */
[----:B------:R-:W-:-:S04]  /*12440*/  FSEL R131, R145, RZ, !P1 ;  /* 0x000000ff91837208 */ /* 0x000fc80004800000 */
[----:B------:R-:W-:Y:S01]  /*12450*/  FSEL R87, R84, RZ, P1 ;  /* 0x000000ff54577208 */ /* 0x000fe20000800000 */
[----:B------:R-:W-:Y:S02]  /*12460*/  FADD.FTZ R89, -R131, R89 ;  /* 0x0000005983597221 */ /* 0x000fe40000010100 */
[----:B-1----:R-:W-:Y:S02]  /*12470*/  FFMA.FTZ R84, R85, R86, c[0x0][0x228] ;  /* 0x00008a0055547623 */ /* 0x002fe40000010056 */
[----:B------:R-:W-:Y:S02]  /*12480*/  @!P0 IMAD.MOV.U32 R85, RZ, RZ, 0x4 ;  /* 0x00000004ff558424 */ /* 0x000fe400078e00ff */
[----:B------:R-:W-:Y:S02]  /*12490*/  FADD.FTZ R91, R84, R87 ;  /* 0x00000057545b7221 */ /* 0x000fe40000010000 */
[----:B------:R-:W-:Y:S02]  /*124a0*/  @!P0 IMAD.WIDE R84, R2, R85, c[0x0][0x1a0] ;  /* 0x0000680002548625 */ /* 0x000fe400078e0255 */
[----:B------:R0:W1:Y:S02]  /*124b0*/  MUFU.RSQ R154, R91 ;  /* 0x0000005b009a7308 */ /* 0x0000640000001400 */
[----:B------:R-:W-:Y:S01]  /*124c0*/  FADD.FTZ R132, -R131, R94 ;  /* 0x0000005e83847221 */ /* 0x000fe20000010100 */
[----:B------:R2:W-:Y:S01]  /*124d0*/  @!P0 STG.E [R84.64], R145 ;  /* 0x0000009154008986 */ /* 0x0005e2000c101904 */
[----:B------:R-:W-:-:S02]  /*124e0*/  @!P0 IMAD.MOV.U32 R87, RZ, RZ, 0x4 ;  /* 0x00000004ff578424 */ /* 0x000fc400078e00ff */
[C---:B------:R-:W-:Y:S02]  /*124f0*/  FADD.FTZ R95, -R131.reuse, R95 ;  /* 0x0000005f835f7221 */ /* 0x040fe40000010100 */
[C---:B------:R-:W-:Y:S01]  /*12500*/  @!P0 IMAD.WIDE R86, R2.reuse, R87, c[0x0][0x1a8] ;  /* 0x00006a0002568625 */ /* 0x040fe200078e0257 */
[----:B0-----:R-:W-:Y:S02]  /*12510*/  PRMT R91, RZ, 0x5410, R75 ;  /* 0x00005410ff5b7816 */ /* 0x001fe4000000004b */
[----:B------:R-:W-:Y:S01]  /*12520*/  IADD3 R2, R2, c[0x0][0x160], RZ ;  /* 0x0000580002027a10 */ /* 0x000fe20007ffe0ff */
[C---:B------:R-:W-:Y:S02]  /*12530*/  FADD.FTZ R90, -R131.reuse, R90 ;  /* 0x0000005a835a7221 */ /* 0x040fe40000010100 */
[C---:B------:R-:W-:Y:S01]  /*12540*/  FADD.FTZ R93, -R131.reuse, R93 ;  /* 0x0000005d835d7221 */ /* 0x040fe20000010100 */
[----:B--2---:R-:W-:Y:S01]  /*12550*/  PRMT R84, RZ, 0x5410, R72 ;  /* 0x00005410ff547816 */ /* 0x004fe20000000048 */
[C---:B-1----:R-:W-:Y:S01]  /*12560*/  FMUL.FTZ R94, R154.reuse, R89 ;  /* 0x000000599a5e7220 */ /* 0x042fe20000410000 */
[----:B------:R0:W-:Y:S01]  /*12570*/  @!P0 STG.E [R86.64], R154 ;  /* 0x0000009a56008986 */ /* 0x0001e2000c101904 */
[----:B------:R-:W-:Y:S01]  /*12580*/  FMUL.FTZ R133, R154, R132 ;  /* 0x000000849a857220 */ /* 0x000fe20000410000 */
[----:B------:R-:W-:Y:S01]  /*12590*/  SHF.R.U32.HI R145, RZ, 0x1c, R88 ;  /* 0x0000001cff917819 */ /* 0x000fe20000011658 */
[----:B------:R-:W-:Y:S01]  /*125a0*/  FFMA.FTZ R89, R94, R84, R19 ;  /* 0x000000545e597223 */ /* 0x000fe20000010013 */
[----:B------:R-:W-:Y:S01]  /*125b0*/  PRMT R84, RZ, 0x7610, R72 ;  /* 0x00007610ff547816 */ /* 0x000fe20000000048 */
[----:B------:R-:W-:-:S02]  /*125c0*/  FADD.FTZ R85, -R131, R128 ;  /* 0x0000008083557221 */ /* 0x000fc40000010100 */
[----:B------:R-:W-:Y:S02]  /*125d0*/  FADD.FTZ R129, -R131, R129 ;  /* 0x0000008183817221 */ /* 0x000fe40000010100 */
[----:B------:R-:W-:Y:S02]  /*125e0*/  FFMA.FTZ R84, R133, R84, R20 ;  /* 0x0000005485547223 */ /* 0x000fe40000010014 */
[----:B------:R-:W-:Y:S01]  /*125f0*/  FMUL.FTZ R128, R154, R90 ;  /* 0x0000005a9a807220 */ /* 0x000fe20000410000 */
[----:B0-----:R-:W-:Y:S01]  /*12600*/  PRMT R87, RZ, 0x5410, R74 ;  /* 0x00005410ff577816 */ /* 0x001fe2000000004a */
[----:B------:R-:W-:Y:S01]  /*12610*/  FADD.FTZ R86, -R131, R130 ;  /* 0x0000008283567221 */ /* 0x000fe20000010100 */
[----:B------:R-:W-:Y:S01]  /*12620*/  F2FP.BF16.PACK_AB R84, R84, R89 ;  /* 0x000000595454723e */ /* 0x000fe200000010ff */
[C---:B------:R-:W-:Y:S01]  /*12630*/  FMUL.FTZ R130, R154.reuse, R95 ;  /* 0x0000005f9a827220 */ /* 0x040fe20000410000 */
[----:B------:R-:W-:Y:S01]  /*12640*/  PRMT R90, RZ, 0x7610, R74 ;  /* 0x00007610ff5a7816 */ /* 0x000fe2000000004a */
[C---:B------:R-:W-:Y:S01]  /*12650*/  FMUL.FTZ R89, R154.reuse, R85 ;  /* 0x000000559a597220 */ /* 0x040fe20000410000 */
[--C-:B------:R-:W-:Y:S01]  /*12660*/  PRMT R85, RZ, 0x5410, R73.reuse ;  /* 0x00005410ff557816 */ /* 0x100fe20000000049 */
[C---:B------:R-:W-:Y:S01]  /*12670*/  FMUL.FTZ R95, R154.reuse, R86 ;  /* 0x000000569a5f7220 */ /* 0x040fe20000410000 */
[----:B------:R-:W-:Y:S01]  /*12680*/  PRMT R86, RZ, 0x7610, R73 ;  /* 0x00007610ff567816 */ /* 0x000fe20000000049 */
[----:B------:R-:W-:-:S02]  /*12690*/  FMUL.FTZ R93, R154, R93 ;  /* 0x0000005d9a5d7220 */ /* 0x000fc40000410000 */
[----:B------:R-:W-:Y:S01]  /*126a0*/  FMUL.FTZ R132, R154, R129 ;  /* 0x000000819a847220 */ /* 0x000fe20000410000 */
[----:B------:R-:W-:Y:S01]  /*126b0*/  PRMT R129, RZ, 0x7610, R75 ;  /* 0x00007610ff817816 */ /* 0x000fe2000000004b */
        /* <DEDUP_REMOVED lines=8> */
[C---:B------:R-:W-:Y:S02]  /*12740*/  FADD.FTZ R140, -R131.reuse, R140 ;  /* 0x0000008c838c7221 */ /* 0x040fe40000010100 */
[C---:B------:R-:W-:Y:S01]  /*12750*/  FADD.FTZ R141, -R131.reuse, R141 ;  /* 0x0000008d838d7221 */ /* 0x040fe20000010100 */
[----:B------:R-:W-:Y:S01]  /*12760*/  F2FP.BF16.PACK_AB R87, R144, R91 ;  /* 0x0000005b9057723e */ /* 0x000fe200000010ff */
[----:B------:R-:W-:Y:S02]  /*12770*/  IMAD.SHL.U32 R144, R88, 0x10, RZ ;  /* 0x0000001058907824 */ /* 0x000fe400078e00ff */
[C---:B------:R-:W-:Y:S02]  /*12780*/  FMUL.FTZ R140, R154.reuse, R140 ;  /* 0x0000008c9a8c7220 */ /* 0x040fe40000410000 */
[----:B------:R-:W-:Y:S01]  /*12790*/  FMUL.FTZ R141, R154, R141 ;  /* 0x0000008d9a8d7220 */ /* 0x000fe20000410000 */
[----:B------:R-:W-:Y:S01]  /*127a0*/  IADD3 R90, P0, R144, c[0x0][0x208], RZ ;  /* 0x00008200905a7a10 */ /* 0x000fe20007f1e0ff */
[----:B------:R-:W-:-:S02]  /*127b0*/  FADD.FTZ R138, -R131, R138 ;  /* 0x0000008a838a7221 */ /* 0x000fc40000010100 */
[----:B------:R-:W-:Y:S01]  /*127c0*/  FADD.FTZ R139, -R131, R139 ;  /* 0x0000008b838b7221 */ /* 0x000fe20000010100 */
[----:B------:R-:W-:Y:S01]  /*127d0*/  IADD3.X R91, R145, c[0x0][0x20c], RZ, P0, !PT ;  /* 0x00008300915b7a10 */ /* 0x000fe200007fe4ff */
[C---:B------:R-:W-:Y:S02]  /*127e0*/  FMUL.FTZ R138, R154.reuse, R138 ;  /* 0x0000008a9a8a7220 */ /* 0x040fe40000410000 */
[C---:B------:R-:W-:Y:S02]  /*127f0*/  FMUL.FTZ R139, R154.reuse, R139 ;  /* 0x0000008b9a8b7220 */ /* 0x040fe40000410000 */
[----:B------:R0:W-:Y:S01]  /*12800*/  STG.E.128 [R90.64], R84 ;  /* 0x000000545a007986 */ /* 0x0001e2000c101d04 */
[C---:B------:R-:W-:Y:S02]  /*12810*/  FADD.FTZ R136, -R131.reuse, R136 ;  /* 0x0000008883887221 */ /* 0x040fe40000010100 */
[----:B------:R-:W-:Y:S02]  /*12820*/  FADD.FTZ R137, -R131, R137 ;  /* 0x0000008983897221 */ /* 0x000fe40000010100 */
[----:B------:R-:W-:-:S02]  /*12830*/  FMUL.FTZ R136, R154, R136 ;  /* 0x000000889a887220 */ /* 0x000fc40000410000 */
[C---:B------:R-:W-:Y:S02]  /*12840*/  FMUL.FTZ R137, R154.reuse, R137 ;  /* 0x000000899a897220 */ /* 0x040fe40000410000 */
[C---:B------:R-:W-:Y:S02]  /*12850*/  FADD.FTZ R134, -R131.reuse, R134 ;  /* 0x0000008683867221 */ /* 0x040fe40000010100 */
[C---:B------:R-:W-:Y:S02]  /*12860*/  FADD.FTZ R135, -R131.reuse, R135 ;  /* 0x0000008783877221 */ /* 0x040fe40000010100 */
[C---:B------:R-:W-:Y:S02]  /*12870*/  FMUL.FTZ R134, R154.reuse, R134 ;  /* 0x000000869a867220 */ /* 0x040fe40000410000 */
[C---:B------:R-:W-:Y:S02]  /*12880*/  FMUL.FTZ R135, R154.reuse, R135 ;  /* 0x000000879a877220 */ /* 0x040fe40000410000 */
[C---:B------:R-:W-:Y:S01]  /*12890*/  FADD.FTZ R148, -R131.reuse, R148 ;  /* 0x0000009483947221 */ /* 0x040fe20000010100 */
[----:B0-----:R-:W-:Y:S01]  /*128a0*/  PRMT R84, RZ, 0x5410, R63 ;  /* 0x00005410ff547816 */ /* 0x001fe2000000003f */
[----:B------:R-:W-:Y:S01]  /*128b0*/  FADD.FTZ R142, -R131, R142 ;  /* 0x0000008e838e7221 */ /* 0x000fe20000010100 */
[----:B------:R-:W-:Y:S01]  /*128c0*/  PRMT R85, RZ, 0x7610, R60 ;  /* 0x00007610ff557816 */ /* 0x000fe2000000003c */
[----:B------:R-:W-:-:S02]  /*128d0*/  FMUL.FTZ R148, R154, R148 ;  /* 0x000000949a947220 */ /* 0x000fc40000410000 */
[----:B------:R-:W-:Y:S01]  /*128e0*/  FFMA.FTZ R87, R132, R84, R49 ;  /* 0x0000005484577223 */ /* 0x000fe20000010031 */
[----:B------:R-:W-:Y:S01]  /*128f0*/  PRMT R84, RZ, 0x7610, R63 ;  /* 0x00007610ff547816 */ /* 0x000fe2000000003f */
[----:B------:R-:W-:Y:S01]  /*12900*/  FFMA.FTZ R133, R133, R85, R44 ;  /* 0x0000005585857223 */ /* 0x000fe2000001002c */
[----:B------:R-:W-:Y:S01]  /*12910*/  PRMT R85, RZ, 0x5410, R71 ;  /* 0x00005410ff557816 */ /* 0x000fe20000000047 */
[----:B------:R-:W-:Y:S02]  /*12920*/  FADD.FTZ R151, -R131, R151 ;  /* 0x0000009783977221 */ /* 0x000fe40000010100 */
[----:B------:R-:W-:Y:S01]  /*12930*/  FFMA.FTZ R90, R95, R84, R50 ;  /* 0x000000545f5a7223 */ /* 0x000fe20000010032 */
[--C-:B------:R-:W-:Y:S01]  /*12940*/  PRMT R84, RZ, 0x5410, R62.reuse ;  /* 0x00005410ff547816 */ /* 0x100fe2000000003e */
[----:B------:R-:W-:Y:S01]  /*12950*/  FFMA.FTZ R129, R140, R85, R33 ;  /* 0x000000558c817223 */ /* 0x000fe20000010021 */
[----:B------:R-:W-:Y:S01]  /*12960*/  PRMT R85, RZ, 0x5410, R59 ;  /* 0x00005410ff557816 */ /* 0x000fe2000000003b */
[C---:B------:R-:W-:Y:S01]  /*12970*/  FADD.FTZ R143, -R131.reuse, R143 ;  /* 0x0000008f838f7221 */ /* 0x040fe20000010100 */
[----:B------:R-:W-:Y:S01]  /*12980*/  F2FP.BF16.PACK_AB R87, R90, R87 ;  /* 0x000000575a57723e */ /* 0x000fe200000010ff */
[----:B------:R-:W-:Y:S01]  /*12990*/  FFMA.FTZ R86, R130, R84, R47 ;  /* 0x0000005482567223 */ /* 0x000fe2000001002f */
[----:B------:R-:W-:Y:S01]  /*129a0*/  PRMT R84, RZ, 0x7610, R62 ;  /* 0x00007610ff547816 */ /* 0x000fe2000000003e */
[----:B------:R-:W-:Y:S01]  /*129b0*/  FFMA.FTZ R140, R140, R85, R103 ;  /* 0x000000558c8c7223 */ /* 0x000fe20000010067 */
[----:B------:R-:W-:Y:S01]  /*129c0*/  PRMT R85, RZ, 0x7610, R71 ;  /* 0x00007610ff557816 */ /* 0x000fe20000000047 */
[----:B------:R-:W-:Y:S01]  /*129d0*/  FADD.FTZ R152, -R131, R152 ;  /* 0x0000009883987221 */ /* 0x000fe20000010100 */
[----:B------:R-:W-:Y:S01]  /*129e0*/  IADD3 R90, P0, R144, c[0x0][0x210], RZ ;  /* 0x00008400905a7a10 */ /* 0x000fe20007f1e0ff */
[----:B------:R-:W-:Y:S01]  /*129f0*/  FFMA.FTZ R89, R89, R84, R48 ;  /* 0x0000005459597223 */ /* 0x000fe20000010030 */
[----:B------:R-:W-:Y:S01]  /*12a00*/  PRMT R84, RZ, 0x5410, R61 ;  /* 0x00005410ff547816 */ /* 0x000fe2000000003d */
[----:B------:R-:W-:Y:S01]  /*12a10*/  FFMA.FTZ R130, R141, R85, R34 ;  /* 0x000000558d827223 */ /* 0x000fe20000010022 */
[----:B------:R-:W-:Y:S01]  /*12a20*/  PRMT R85, RZ, 0x7610, R59 ;  /* 0x00007610ff557816 */ /* 0x000fe2000000003b */
[----:B------:R-:W-:Y:S01]  /*12a30*/  FADD.FTZ R150, -R131, R150 ;  /* 0x0000009683967221 */ /* 0x000fe20000010100 */
[----:B------:R-:W-:Y:S01]  /*12a40*/  F2FP.BF16.PACK_AB R86, R89, R86 ;  /* 0x000000565956723e */ /* 0x000fe200000010ff */
[----:B------:R-:W-:Y:S01]  /*12a50*/  FFMA.FTZ R128, R128, R84, R45 ;  /* 0x0000005480807223 */ /* 0x000fe2000001002d */
[----:B------:R-:W-:Y:S01]  /*12a60*/  PRMT R84, RZ, 0x7610, R61 ;  /* 0x00007610ff547816 */ /* 0x000fe2000000003d */
[----:B------:R-:W-:Y:S01]  /*12a70*/  FFMA.FTZ R141, R141, R85, R104 ;  /* 0x000000558d8d7223 */ /* 0x000fe20000010068 */
[--C-:B------:R-:W-:Y:S01]  /*12a80*/  PRMT R85, RZ, 0x5410, R70.reuse ;  /* 0x00005410ff557816 */ /* 0x100fe20000000046 */
[----:B------:R-:W-:Y:S01]  /*12a90*/  FADD.FTZ R153, -R131, R153 ;  /* 0x0000009983997221 */ /* 0x000fe20000010100 */
[----:B------:R-:W-:Y:S01]  /*12aa0*/  PRMT R89, RZ, 0x7610, R70 ;  /* 0x00007610ff597816 */ /* 0x000fe20000000046 */
[----:B------:R-:W-:Y:S01]  /*12ab0*/  FFMA.FTZ R93, R93, R84, R46 ;  /* 0x000000545d5d7223 */ /* 0x000fe2000001002e */
[----:B------:R-:W-:Y:S01]  /*12ac0*/  PRMT R84, RZ, 0x5410, R60 ;  /* 0x00005410ff547816 */ /* 0x000fe2000000003c */
[----:B------:R-:W-:Y:S01]  /*12ad0*/  FFMA.FTZ R95, R138, R85, R31 ;  /* 0x000000558a5f7223 */ /* 0x000fe2000001001f */
[----:B------:R-:W-:Y:S01]  /*12ae0*/  PRMT R85, RZ, 0x5410, R58 ;  /* 0x00005410ff557816 */ /* 0x000fe2000000003a */
[----:B------:R-:W-:Y:S01]  /*12af0*/  FADD.FTZ R131, -R131, R159 ;  /* 0x0000009f83837221 */ /* 0x000fe20000010100 */
[----:B------:R-:W-:Y:S01]  /*12b00*/  IADD3.X R91, R145, c[0x0][0x214], RZ, P0, !PT ;  /* 0x00008500915b7a10 */ /* 0x000fe200007fe4ff */
[----:B------:R-:W-:Y:S01]  /*12b10*/  FFMA.FTZ R84, R94, R84, R43 ;  /* 0x000000545e547223 */ /* 0x000fe2000001002b */
[----:B------:R-:W-:Y:S01]  /*12b20*/  IADD3 R144, R88, 0x100, RZ ;  /* 0x0000010058907810 */ /* 0x000fe20007ffe0ff */
[----:B------:R-:W-:Y:S01]  /*12b30*/  FFMA.FTZ R138, R138, R85, R99 ;  /* 0x000000558a8a7223 */ /* 0x000fe20000010063 */
[----:B------:R-:W-:Y:S01]  /*12b40*/  F2FP.BF16.PACK_AB R85, R93, R128 ;  /* 0x000000805d55723e */ /* 0x000fe200000010ff */
[----:B------:R-:W-:Y:S01]  /*12b50*/  FFMA.FTZ R128, R139, R89, R32 ;  /* 0x000000598b807223 */ /* 0x000fe20000010020 */
[----:B------:R-:W-:Y:S01]  /*12b60*/  PRMT R89, RZ, 0x7610, R58 ;  /* 0x00007610ff597816 */ /* 0x000fe2000000003a */
[C---:B------:R-:W-:Y:S01]  /*12b70*/  FMUL.FTZ R131, R154.reuse, R131 ;  /* 0x000000839a837220 */ /* 0x040fe20000410000 */
[----:B------:R-:W-:Y:S01]  /*12b80*/  F2FP.BF16.PACK_AB R84, R133, R84 ;  /* 0x000000548554723e */ /* 0x000fe200000010ff */
[----:B------:R-:W-:-:S02]  /*12b90*/  FMUL.FTZ R150, R154, R150 ;  /* 0x000000969a967220 */ /* 0x000fc40000410000 */
[----:B------:R-:W-:Y:S01]  /*12ba0*/  FFMA.FTZ R139, R139, R89, R100 ;  /* 0x000000598b8b7223 */ /* 0x000fe20000010064 */
[----:B------:R-:W-:Y:S01]  /*12bb0*/  PRMT R89, RZ, 0x5410, R69 ;  /* 0x00005410ff597816 */ /* 0x000fe20000000045 */
[----:B------:R0:W-:Y:S01]  /*12bc0*/  STG.E.128 [R90.64], R84 ;  /* 0x000000545a007986 */ /* 0x0001e2000c101d04 */
[C---:B------:R-:W-:Y:S02]  /*12bd0*/  FMUL.FTZ R153, R154.reuse, R153 ;  /* 0x000000999a997220 */ /* 0x040fe40000410000 */
[----:B------:R-:W-:Y:S02]  /*12be0*/  FMUL.FTZ R143, R154, R143 ;  /* 0x0000008f9a8f7220 */ /* 0x000fe40000410000 */
[----:B------:R-:W-:Y:S01]  /*12bf0*/  FFMA.FTZ R93, R136, R89, R29 ;  /* 0x00000059885d7223 */ /* 0x000fe2000001001d */
[----:B------:R-:W-:Y:S01]  /*12c00*/  PRMT R89, RZ, 0x5410, R57 ;  /* 0x00005410ff597816 */ /* 0x000fe20000000039 */
[C---:B------:R-:W-:Y:S02]  /*12c10*/  FMUL.FTZ R152, R154.reuse, R152 ;  /* 0x000000989a987220 */ /* 0x040fe40000410000 */
[----:B------:R-:W-:-:S02]  /*12c20*/  FMUL.FTZ R142, R154, R142 ;  /* 0x0000008e9a8e7220 */ /* 0x000fc40000410000 */
[----:B------:R-:W-:Y:S02]  /*12c30*/  FFMA.FTZ R136, R136, R89, R97 ;  /* 0x0000005988887223 */ /* 0x000fe40000010061 */
[----:B------:R-:W-:Y:S01]  /*12c40*/  FMUL.FTZ R151, R154, R151 ;  /* 0x000000979a977220 */ /* 0x000fe20000410000 */
[----:B0-----:R-:W-:Y:S02]  /*12c50*/  PRMT R84, RZ, 0x7610, R69 ;  /* 0x00007610ff547816 */ /* 0x001fe40000000045 */
[----:B------:R-:W-:Y:S02]  /*12c60*/  PRMT R85, RZ, 0x7610, R57 ;  /* 0x00007610ff557816 */ /* 0x000fe40000000039 */
[----:B------:R-:W-:Y:S01]  /*12c70*/  PRMT R86, RZ, 0x7610, R55 ;  /* 0x00007610ff567816 */ /* 0x000fe20000000037 */
[C---:B------:R-:W-:Y:S01]  /*12c80*/  FFMA.FTZ R94, R137.reuse, R84, R30 ;  /* 0x00000054895e7223 */ /* 0x040fe2000001001e */
[----:B------:R-:W-:Y:S01]  /*12c90*/  PRMT R84, RZ, 0x5410, R68 ;  /* 0x00005410ff547816 */ /* 0x000fe20000000044 */
[----:B------:R-:W-:Y:S01]  /*12ca0*/  FFMA.FTZ R137, R137, R85, R98 ;  /* 0x0000005589897223 */ /* 0x000fe20000010062 */
[----:B------:R-:W-:Y:S01]  /*12cb0*/  PRMT R85, RZ, 0x5410, R56 ;  /* 0x00005410ff557816 */ /* 0x000fe20000000038 */
[----:B------:R-:W-:Y:S01]  /*12cc0*/  FFMA.FTZ R145, R131, R86, R117 ;  /* 0x0000005683917223 */ /* 0x000fe20000010075 */
[----:B------:R-:W-:Y:S01]  /*12cd0*/  PRMT R87, RZ, 0x5410, R55 ;  /* 0x00005410ff577816 */ /* 0x000fe20000000037 */
[C---:B------:R-:W-:Y:S01]  /*12ce0*/  FFMA.FTZ R89, R134.reuse, R84, R27 ;  /* 0x0000005486597223 */ /* 0x040fe2000001001b */
[----:B------:R-:W-:Y:S01]  /*12cf0*/  PRMT R84, RZ, 0x7610, R68 ;  /* 0x00007610ff547816 */ /* 0x000fe20000000044 */
[----:B------:R-:W-:Y:S01]  /*12d00*/  FFMA.FTZ R134, R134, R85, R51 ;  /* 0x0000005586867223 */ /* 0x000fe20000010033 */
[----:B------:R-:W-:-:S02]  /*12d10*/  PRMT R85, RZ, 0x7610, R56 ;  /* 0x00007610ff557816 */ /* 0x000fc40000000038 */
[----:B------:R-:W-:Y:S01]  /*12d20*/  F2FP.BF16.PACK_AB R86, R128, R95 ;  /* 0x0000005f8056723e */ /* 0x000fe200000010ff */
[C---:B------:R-:W-:Y:S01]  /*12d30*/  FFMA.FTZ R84, R135.reuse, R84, R28 ;  /* 0x0000005487547223 */ /* 0x040fe2000001001c */
[----:B------:R-:W-:Y:S01]  /*12d40*/  PRMT R90, RZ, 0x7610, R66 ;  /* 0x00007610ff5a7816 */ /* 0x000fe20000000042 */
[----:B------:R-:W-:Y:S01]  /*12d50*/  FFMA.FTZ R135, R135, R85, R96 ;  /* 0x0000005587877223 */ /* 0x000fe20000010060 */
[----:B------:R-:W-:Y:S01]  /*12d60*/  PRMT R85, RZ, 0x5410, R67 ;  /* 0x00005410ff557816 */ /* 0x000fe20000000043 */
[----:B------:R-:W-:Y:S01]  /*12d70*/  IMAD.SHL.U32 R128, R92, 0x10, RZ ;  /* 0x000000105c807824 */ /* 0x000fe200078e00ff */
[----:B------:R-:W-:Y:S01]  /*12d80*/  F2FP.BF16.PACK_AB R84, R84, R89 ;  /* 0x000000595454723e */ /* 0x000fe200000010ff */
[----:B------:R-:W-:Y:S01]  /*12d90*/  IMAD.WIDE.U32 R88, R144, R155, c[0x0][0x208] ;  /* 0x0000820090587625 */ /* 0x000fe200078e009b */
[----:B------:R-:W-:-:S03]  /*12da0*/  SHF.R.U32.HI R92, RZ, 0x1c, R92 ;  /* 0x0000001cff5c7819 */ /* 0x000fc6000001165c */
[C---:B------:R-:W-:Y:S01]  /*12db0*/  FFMA.FTZ R132, R148.reuse, R85, R41 ;  /* 0x0000005594847223 */ /* 0x040fe20000010029 */
[----:B------:R-:W-:Y:S01]  /*12dc0*/  PRMT R85, RZ, 0x7610, R67 ;  /* 0x00007610ff557816 */ /* 0x000fe20000000043 */
[----:B------:R-:W-:Y:S01]  /*12dd0*/  FFMA.FTZ R148, R148, R87, R116 ;  /* 0x0000005794947223 */ /* 0x000fe20000010074 */
[----:B------:R-:W-:Y:S02]  /*12de0*/  F2FP.BF16.PACK_AB R87, R130, R129 ;  /* 0x000000818257723e */ /* 0x000fe400000010ff */
[----:B------:R-:W-:Y:S01]  /*12df0*/  IADD3 R130, P0, R128, c[0x0][0x208], RZ ;  /* 0x0000820080827a10 */ /* 0x000fe20007f1e0ff */
[----:B------:R-:W-:Y:S01]  /*12e00*/  FFMA.FTZ R133, R131, R85, R42 ;  /* 0x0000005583857223 */ /* 0x000fe2000001002a */
[----:B------:R-:W-:Y:S02]  /*12e10*/  PRMT R85, RZ, 0x5410, R66 ;  /* 0x00005410ff557816 */ /* 0x000fe40000000042 */
[----:B------:R-:W-:-:S03]  /*12e20*/  F2FP.BF16.PACK_AB R95, R145, R148 ;  /* 0x00000094915f723e */ /* 0x000fc600000010ff */
[----:B------:R-:W-:Y:S01]  /*12e30*/  FFMA.FTZ R131, R150, R85, R39 ;  /* 0x0000005596837223 */ /* 0x000fe20000010027 */
[----:B------:R-:W-:-:S05]  /*12e40*/  PRMT R85, RZ, 0x5410, R54 ;  /* 0x00005410ff557816 */ /* 0x000fca0000000036 */
[----:B------:R-:W-:Y:S01]  /*12e50*/  FFMA.FTZ R150, R150, R85, R114 ;  /* 0x0000005596967223 */ /* 0x000fe20000010072 */
[----:B------:R-:W-:Y:S01]  /*12e60*/  F2FP.BF16.PACK_AB R85, R94, R93 ;  /* 0x0000005d5e55723e */ /* 0x000fe200000010ff */
[----:B------:R-:W-:Y:S01]  /*12e70*/  FFMA.FTZ R94, R153, R90, R40 ;  /* 0x0000005a995e7223 */ /* 0x000fe20000010028 */
[----:B------:R-:W-:-:S03]  /*12e80*/  PRMT R90, RZ, 0x7610, R54 ;  /* 0x00007610ff5a7816 */ /* 0x000fc60000000036 */
[----:B------:R0:W-:Y:S02]  /*12e90*/  STG.E.128 [R88.64], R84 ;  /* 0x0000005458007986 */ /* 0x0001e4000c101d04 */
[----:B------:R-:W-:Y:S01]  /*12ea0*/  FFMA.FTZ R153, R153, R90, R115 ;  /* 0x0000005a99997223 */ /* 0x000fe20000010073 */
[----:B0-----:R-:W-:Y:S02]  /*12eb0*/  PRMT R85, RZ, 0x5410, R53 ;  /* 0x00005410ff557816 */ /* 0x001fe40000000035 */
[--C-:B------:R-:W-:Y:S02]  /*12ec0*/  PRMT R84, RZ, 0x5410, R65.reuse ;  /* 0x00005410ff547816 */ /* 0x100fe40000000041 */
        /* <DEDUP_REMOVED lines=9> */
[----:B------:R-:W-:-:S04]  /*12f60*/  PRMT R84, RZ, 0x5410, R64 ;  /* 0x00005410ff547816 */ /* 0x000fc80000000040 */
[----:B------:R-:W-:Y:S01]  /*12f70*/  F2FP.BF16.PACK_AB R93, R152, R93 ;  /* 0x0000005d985d723e */ /* 0x000fe200000010ff */
[C---:B------:R-:W-:Y:S01]  /*12f80*/  FFMA.FTZ R88, R142.reuse, R84, R35 ;  /* 0x000000548e587223 */ /* 0x040fe20000010023 */
[----:B------:R-:W-:Y:S01]  /*12f90*/  PRMT R84, RZ, 0x7610, R64 ;  /* 0x00007610ff547816 */ /* 0x000fe20000000040 */
[----:B------:R-:W-:Y:S01]  /*12fa0*/  FFMA.FTZ R142, R142, R85, R108 ;  /* 0x000000558e8e7223 */ /* 0x000fe2000001006c */
[----:B------:R-:W-:-:S03]  /*12fb0*/  F2FP.BF16.PACK_AB R85, R137, R136 ;  /* 0x000000888955723e */ /* 0x000fc600000010ff */
[----:B------:R-:W-:Y:S01]  /*12fc0*/  FFMA.FTZ R89, R151, R84, R36 ;  /* 0x0000005497597223 */ /* 0x000fe20000010024 */
[----:B------:R-:W-:Y:S01]  /*12fd0*/  F2FP.BF16.PACK_AB R84, R135, R134 ;  /* 0x000000868754723e */ /* 0x000fe200000010ff */
[----:B------:R-:W-:Y:S01]  /*12fe0*/  FFMA.FTZ R151, R151, R86, R111 ;  /* 0x0000005697977223 */ /* 0x000fe2000001006f */
[----:B------:R-:W-:Y:S02]  /*12ff0*/  F2FP.BF16.PACK_AB R86, R139, R138 ;  /* 0x0000008a8b56723e */ /* 0x000fe400000010ff */
[----:B------:R-:W-:Y:S02]  /*13000*/  F2FP.BF16.PACK_AB R88, R89, R88 ;  /* 0x000000585958723e */ /* 0x000fe400000010ff */
[----:B------:R-:W-:Y:S02]  /*13010*/  F2FP.BF16.PACK_AB R89, R91, R90 ;  /* 0x0000005a5b59723e */ /* 0x000fe400000010ff */
[----:B------:R-:W-:Y:S02]  /*13020*/  F2FP.BF16.PACK_AB R91, R133, R132 ;  /* 0x00000084855b723e */ /* 0x000fe400000010ff */
[----:B------:R-:W-:Y:S01]  /*13030*/  IADD3 R132, P1, R128, c[0x0][0x210], RZ ;  /* 0x0000840080847a10 */ /* 0x000fe20007f3e0ff */
[----:B------:R-:W-:Y:S01]  /*13040*/  IMAD.WIDE.U32 R128, R144, R155, c[0x0][0x210] ;  /* 0x0000840090807625 */ /* 0x000fe200078e009b */
[----:B------:R-:W-:-:S02]  /*13050*/  F2FP.BF16.PACK_AB R90, R94, R131 ;  /* 0x000000835e5a723e */ /* 0x000fc400000010ff */
[C---:B------:R-:W-:Y:S02]  /*13060*/  IADD3.X R131, R92.reuse, c[0x0][0x20c], RZ, P0, !PT ;  /* 0x000083005c837a10 */ /* 0x040fe400007fe4ff */
[----:B------:R-:W-:Y:S01]  /*13070*/  IADD3.X R133, R92, c[0x0][0x214], RZ, P1, !PT ;  /* 0x000085005c857a10 */ /* 0x000fe20000ffe4ff */
[----:B------:R0:W-:Y:S01]  /*13080*/  STG.E.128 [R128.64], R84 ;  /* 0x0000005480007986 */ /* 0x0001e2000c101d04 */
[----:B------:R-:W-:Y:S02]  /*13090*/  F2FP.BF16.PACK_AB R94, R153, R150 ;  /* 0x00000096995e723e */ /* 0x000fe400000010ff */
[----:B------:R-:W-:Y:S01]  /*130a0*/  F2FP.BF16.PACK_AB R92, R151, R142 ;  /* 0x0000008e975c723e */ /* 0x000fe200000010ff */
[----:B------:R0:W-:Y:S01]  /*130b0*/  STG.E.128 [R130.64], R88 ;  /* 0x0000005882007986 */ /* 0x0001e2000c101d04 */
[----:B------:R-:W-:Y:S02]  /*130c0*/  ISETP.GE.AND P0, PT, R2, c[0x0][0x164], PT ;  /* 0x0000590002007a0c */ /* 0x000fe40003f06270 */
[----:B------:R-:W-:Y:S01]  /*130d0*/  LOP3.LUT P1, RZ, R110, 0xff, RZ, 0xc0, !PT ;  /* 0x000000ff6eff7812 */ /* 0x000fe2000782c0ff */
[----:B------:R0:W-:Y:S03]  /*130e0*/  STG.E.128 [R132.64], R92 ;  /* 0x0000005c84007986 */ /* 0x0001e6000c101d04 */
[----:B------:R-:W-:-:S07]  /*130f0*/  SEL R110, RZ, 0x1, P1 ;  /* 0x00000001ff6e7807 */ /* 0x000fce0000800000 */
[----:B0-----:R-:W-:Y:S01]  /*13100*/  @P0 CALL.REL.NOINC `(.L_x_1248) ;  /* 0x0000001000000944 */ /* 0x001fe20003c00000 */
[----:B------:R-:W-:Y:S05]  /*13110*/  BRA `(.L_x_1249) ;  /* 0xfffed9c000007947 */ /* 0x000fea000383ffff */
.L_x_1248:
[----:B------:R-:W-:Y:S05]  /*13120*/  EXIT ;  /* 0x000000000000794d */ /* 0x000fea0003800000 */
.L_x_1246:
[----:B------:R-:W-:Y:S01]  /*13130*/  IMAD.MOV.U32 R133, RZ, RZ, 0x1 ;  /* 0x00000001ff857424 */ /* 0x000fe200078e00ff */
[----:B0-----:R-:W-:Y:S01]  /*13140*/  MOV R86, 0x13180 ;  /* 0x0001318000567802 */ /* 0x001fe20000000f00 */
[----:B------:R-:W-:Y:S02]  /*13150*/  IMAD.MOV.U32 R85, RZ, RZ, 0x1f ;  /* 0x0000001fff557424 */ /* 0x000fe400078e00ff */
[----:B------:R-:W-:Y:S02]  /*13160*/  IMAD.MOV.U32 R132, RZ, RZ, -0x1 ;  /* 0xffffffffff847424 */ /* 0x000fe400078e00ff */
[----:B------:R-:W-:Y:S05]  /*13170*/  CALL.REL.NOINC `($__internal_5_$__cuda_sm70_shflsync_bfly_p) ;  /* 0x0000069000007944 */ /* 0x000fea0003c00000 */
[----:B-1----:R-:W-:Y:S01]  /*13180*/  IMAD.MOV.U32 R84, RZ, RZ, R133 ;  /* 0x000000ffff547224 */ /* 0x002fe200078e0085 */
[----:B0-----:R-:W-:Y:S05]  /*13190*/  BRA `(.L_x_1250) ;  /* 0xffffe9c000007947 */ /* 0x001fea000383ffff */
.L_x_1247:
[----:B------:R-:W-:Y:S01]  /*131a0*/  IMAD.MOV.U32 R133, RZ, RZ, 0x2 ;  /* 0x00000002ff857424 */ /* 0x000fe200078e00ff */
[----:B------:R-:W-:Y:S01]  /*131b0*/  MOV R86, 0x131f0 ;  /* 0x000131f000567802 */ /* 0x000fe20000000f00 */
[----:B------:R-:W-:Y:S02]  /*131c0*/  IMAD.MOV.U32 R85, RZ, RZ, 0x1f ;  /* 0x0000001fff557424 */ /* 0x000fe400078e00ff */
[----:B------:R-:W-:Y:S02]  /*131d0*/  IMAD.MOV.U32 R132, RZ, RZ, -0x1 ;  /* 0xffffffffff847424 */ /* 0x000fe400078e00ff */
[----:B------:R-:W-:Y:S05]  /*131e0*/  CALL.REL.NOINC `($__internal_5_$__cuda_sm70_shflsync_bfly_p) ;  /* 0x0000062000007944 */ /* 0x000fea0003c00000 */
[----:B01----:R-:W-:Y:S01]  /*131f0*/  FADD.FTZ R144, R144, R133 ;  /* 0x0000008590907221 */ /* 0x003fe20000010000 */
[----:B------:R-:W-:Y:S01]  /*13200*/  MOV R86, 0x13250 ;  /* 0x0001325000567802 */ /* 0x000fe20000000f00 */
[----:B------:R-:W-:-:S02]  /*13210*/  IMAD.MOV.U32 R133, RZ, RZ, 0x4 ;  /* 0x00000004ff857424 */ /* 0x000fc400078e00ff */
[----:B------:R-:W-:Y:S02]  /*13220*/  IMAD.MOV.U32 R85, RZ, RZ, 0x1f ;  /* 0x0000001fff557424 */ /* 0x000fe400078e00ff */
[----:B------:R-:W-:Y:S02]  /*13230*/  IMAD.MOV.U32 R132, RZ, RZ, -0x1 ;  /* 0xffffffffff847424 */ /* 0x000fe400078e00ff */
[----:B------:R-:W-:Y:S05]  /*13240*/  CALL.REL.NOINC `($__internal_5_$__cuda_sm70_shflsync_bfly_p) ;  /* 0x000005c000007944 */ /* 0x000fea0003c00000 */
[----:B01----:R-:W-:Y:S01]  /*13250*/  FADD.FTZ R144, R144, R133 ;  /* 0x0000008590907221 */ /* 0x003fe20000010000 */
[----:B------:R-:W-:Y:S01]  /*13260*/  MOV R86, 0x132b0 ;  /* 0x000132b000567802 */ /* 0x000fe20000000f00 */
[----:B------:R-:W-:Y:S02]  /*13270*/  IMAD.MOV.U32 R133, RZ, RZ, 0x8 ;  /* 0x00000008ff857424 */ /* 0x000fe400078e00ff */
        /* <DEDUP_REMOVED lines=9> */
[----:B-1----:R-:W-:Y:S02]  /*13310*/  FADD.FTZ R84, R144, R133 ;  /* 0x0000008590547221 */ /* 0x002fe40000010000 */
[----:B------:R-:W-:Y:S02]  /*13320*/  IMAD.MOV.U32 R133, RZ, RZ, 0x1 ;  /* 0x00000001ff857424 */ /* 0x000fe400078e00ff */
[----:B------:R-:W-:Y:S02]  /*13330*/  FMUL.FTZ R84, R84, 0.001302083372138440609 ;  /* 0x3aaaaaab54547820 */ /* 0x000fe40000410000 */
[----:B0-----:R-:W-:Y:S02]  /*13340*/  IMAD.MOV.U32 R132, RZ, RZ, -0x1 ;  /* 0xffffffffff847424 */ /* 0x001fe400078e00ff */
[----:B------:R-:W-:-:S02]  /*13350*/  FADD.FTZ R85, -R84, R89 ;  /* 0x0000005954557221 */ /* 0x000fc40000010100 */
[----:B------:R-:W-:Y:S02]  /*13360*/  FADD.FTZ R86, -R84, R94 ;  /* 0x0000005e54567221 */ /* 0x000fe40000010100 */
[----:B------:R-:W-:-:S04]  /*13370*/  FFMA.FTZ R85, R85, R85, RZ ;  /* 0x0000005555557223 */ /* 0x000fc800000100ff */
        /* <DEDUP_REMOVED lines=44> */
[----:B------:R-:W-:Y:S01]  /*13640*/  FFMA.FTZ R144, R86, R86, R85 ;  /* 0x0000005656907223 */ /* 0x000fe20000010055 */
[----:B------:R-:W-:Y:S01]  /*13650*/  MOV R86, 0x13680 ;  /* 0x0001368000567802 */ /* 0x000fe20000000f00 */
[----:B------:R-:W-:Y:S02]  /*13660*/  IMAD.MOV.U32 R85, RZ, RZ, 0x1f ;  /* 0x0000001fff557424 */ /* 0x000fe400078e00ff */
        /* <DEDUP_REMOVED lines=25> */
[----:B01----:R-:W-:Y:S05]  /*13800*/  BRA `(.L_x_1251) ;  /* 0xffffe79000007947 */ /* 0x003fea000383ffff */
        .weak           $__internal_5_$__cuda_sm70_shflsync_bfly_p
        .type           $__internal_5_$__cuda_sm70_shflsync_bfly_p,@function
        .size           $__internal_5_$__cuda_sm70_shflsync_bfly_p,(.L_x_19985 - $__internal_5_$__cuda_sm70_shflsync_bfly_p)
$__internal_5_$__cuda_sm70_shflsync_bfly_p:
[----:B------:R-:W-:Y:S01]  /*13810*/  IMAD.MOV.U32 R87, RZ, RZ, 0x0 ;  /* 0x00000000ff577424 */ /* 0x000fe200078e00ff */
[----:B------:R-:W-:Y:S04]  /*13820*/  WARPSYNC R132 ;  /* 0x0000008400007348 */ /* 0x000fe80003800000 */
[----:B------:R0:W1:Y:S01]  /*13830*/  SHFL.BFLY PT, R133, R144, R133, R85 ;  /* 0x0c00008590857389 */ /* 0x00006200000e0055 */
[----:B------:R-:W-:Y:S05]  /*13840*/  RET.REL.NODEC R86 `(_ZN10layer_norm31ln_parallel_residual_fwd_kernelINS_13Kernel_traitsI13__nv_bfloat16S2_S2_S2_fjLj6144ELj1ELj1ELj8ELj16ENS_18Kernel_traits_baseILj6144ES2_S2_S2_S2_fjLj256EEEEELb1ELb0ELb1EEEvNS_9FwdParamsE) ;  /* 0xfffec7b056007950 */ /* 0x000fea0003c3ffff */
.L_x_1252:
        /* <DEDUP_REMOVED lines=11> */
.L_x_19985:


//--------------------- .text._ZN10layer_norm31ln_parallel_residual_fwd_kernelINS_13Kernel_traitsI13__nv_bfloat16S2_S2_S2_fjLj6144ELj1ELj1ELj8ELj16ENS_18Kernel_traits_baseILj6144ES2_S2_S2_S2_fjLj256EEEEELb1ELb1ELb0EEEvNS_9FwdParamsE --------------------------
	.section	.text._ZN10layer_norm31ln_parallel_residual_fwd_kernelINS_13Kernel_traitsI13__nv_bfloat16S2_S2_S2_fjLj6144ELj1ELj1ELj8ELj16ENS_18Kernel_traits_baseILj6144ES2_S2_S2_S2_fjLj256EEEEELb1ELb1ELb0EEEvNS_9FwdParamsE,"ax",@progbits
	.sectioninfo	@"SHI_REGISTERS=127"
	.align	128
        .global         _ZN10layer_norm31ln_parallel_residual_fwd_kernelINS_13Kernel_traitsI13__nv_bfloat16S2_S2_S2_fjLj6144ELj1ELj1ELj8ELj16ENS_18Kernel_traits_baseILj6144ES2_S2_S2_S2_fjLj256EEEEELb1ELb1ELb0EEEvNS_9FwdParamsE
        .type           _ZN10layer_norm31ln_parallel_residual_fwd_kernelINS_13Kernel_traitsI13__nv_bfloat16S2_S2_S2_fjLj6144ELj1ELj1ELj8ELj16ENS_18Kernel_traits_baseILj6144ES2_S2_S2_S2_fjLj256EEEEELb1ELb1ELb0EEEvNS_9FwdParamsE,@function
        .size           _ZN10layer_norm31ln_parallel_residual_fwd_kernelINS_13Kernel_traitsI13__nv_bfloat16S2_S2_S2_fjLj6144ELj1ELj1ELj8ELj16ENS_18Kernel_traits_baseILj6144ES2_S2_S2_S2_fjLj256EEEEELb1ELb1ELb0EEEvNS_9FwdParamsE,(.L_x_19986 - _ZN10layer_norm31ln_parallel_residual_fwd_kernelINS_13Kernel_traitsI13__nv_bfloat16S2_S2_S2_fjLj6144ELj1ELj1ELj8ELj16ENS_18Kernel_traits_baseILj6144ES2_S2_S2_S2_fjLj256EEEEELb1ELb1ELb0EEEvNS_9FwdParamsE)
        .other          _ZN10layer_norm31ln_parallel_residual_fwd_kernelINS_13Kernel_traitsI13__nv_bfloat16S2_S2_S2_fjLj6144ELj1ELj1ELj8ELj16ENS_18Kernel_traits_baseILj6144ES2_S2_S2_S2_fjLj256EEEEELb1ELb1ELb0EEEvNS_9FwdParamsE,@"STO_CUDA_ENTRY STV_DEFAULT"
_ZN10layer_norm31ln_parallel_residual_fwd_kernelINS_13Kernel_traitsI13__nv_bfloat16S2_S2_S2_fjLj6144ELj1ELj1ELj8ELj16ENS_18Kernel_traits_baseILj6144ES2_S2_S2_S2_fjLj256EEEEELb1ELb1ELb0EEEvNS_9FwdParamsE:
.text._ZN10layer_norm31ln_parallel_residual_fwd_kernelINS_13Kernel_traitsI13__nv_bfloat16S2_S2_S2_fjLj6144ELj1ELj1ELj8ELj16ENS_18Kernel_traits_baseILj6144ES2_S2_S2_S2_fjLj256EEEEELb1ELb1ELb0EEEvNS_9FwdParamsE:
[----:B------:R-:W-:Y:S02]  /*0000*/  IMAD.MOV.U32 R1, RZ, RZ, c[0x0][0x28] ;  /* 0x00000a00ff017624 */ /* 0x000fe400078e00ff */
[----:B------:R-:W-:Y:S02]  /*0010*/  ULDC.U8 UR4, c[0x0][0x244] ;  /* 0x0000910000047ab9 */ /* 0x000fe40000000000 */
[----:B------:R-:W-:Y:S01]  /*0020*/  ISETP.NE.AND P0, PT, RZ, UR4, PT ;  /* 0x00000004ff007c0c */ /* 0x000fe2000bf05270 */
[----:B------:R-:W-:Y:S02]  /*0030*/  ULDC.64 UR4, c[0x0][0x230] ;  /* 0x00008c0000047ab9 */ /* 0x000fe40000000a00 */
[----:B------:R-:W-:Y:S01]  /*0040*/  IMAD.U32 R2, RZ, RZ, UR4 ;  /* 0x00000004ff027e24 */ /* 0x000fe2000f8e00ff */
[----:B------:R-:W-:Y:S01]  /*0050*/  ULDC.64 UR6, c[0x0][0x118] ;  /* 0x0000460000067ab9 */ /* 0x000fe20000000a00 */
[----:B------:R-:W-:Y:S02]  /*0060*/  IMAD.U32 R3, RZ, RZ, UR5 ;  /* 0x00000005ff037e24 */ /* 0x000fe4000f8e00ff */
[----:B------:R-:W-:Y:S02]  /*0070*/  IMAD.MOV.U32 R66, RZ, RZ, c[0x0][0x238] ;  /* 0x00008e00ff427624 */ /* 0x000fe400078e00ff */
[----:B------:R-:W-:-:S04]  /*0080*/  IMAD.MOV.U32 R67, RZ, RZ, c[0x0][0x23c] ;  /* 0x00008f00ff437624 */ /* 0x000fc800078e00ff */
[----:B------:R-:W2:Y:S01]  /*0090*/  @P0 LDG.E.64 R2, [R2.64] ;  /* 0x0000000602020981 */ /* 0x000ea2000c1e1b00 */
[----:B------:R-:W-:Y:S02]  /*00a0*/  @P0 IMAD.MOV.U32 R8, RZ, RZ, R66 ;  /* 0x000000ffff080224 */ /* 0x000fe400078e0042 */
[----:B------:R-:W-:-:S05]  /*00b0*/  @P0 IMAD.MOV.U32 R9, RZ, RZ, R67 ;  /* 0x000000ffff090224 */ /* 0x000fca00078e0043 */
[----:B------:R-:W3:Y:S01]  /*00c0*/  @P0 LDG.E.64 R4, [R8.64] ;  /* 0x0000000608040981 */ /* 0x000ee2000c1e1b00 */
[----:B------:R-:W-:Y:S03]  /*00d0*/  BSSY B0, `(.L_x_1253) ;  /* 0x0000057000007945 */ /* 0x000fe60003800000 */
[----:B------:R-:W0:Y:S04]  /*00e0*/  S2R R23, SR_TID.X ;  /* 0x0000000000177919 */ /* 0x000e280000002100 */
[----:B------:R-:W1:Y:S01]  /*00f0*/  S2R R18, SR_CTAID.X ;  /* 0x0000000000127919 */ /* 0x000e620000002500 */
[C---:B0-----:R-:W-:Y:S01]  /*0100*/  LOP3.LUT R28, R23.reuse, 0xff, RZ, 0xc0, !PT ;  /* 0x000000ff171c7812 */ /* 0x041fe200078ec0ff */
[----:B-1----:R-:W-:Y:S01]  /*0110*/  IMAD R22, R18, c[0x0][0x0], R23 ;  /* 0x0000000012167a24 */ /* 0x002fe200078e0217 */
[----:B------:R-:W-:-:S03]  /*0120*/  LEA.HI R18, R23, R18, RZ, 0x18 ;  /* 0x0000001217127211 */ /* 0x000fc600078fc0ff */
[----:B------:R-:W-:Y:S01]  /*0130*/  IMAD.WIDE.U32 R6, R22, -0x326172a9, RZ ;  /* 0xcd9e8d5716067825 */ /* 0x000fe200078e00ff */
[----:B--2---:R-:W0:Y:S08]  /*0140*/  @P0 R2UR UR4, R2 ;  /* 0x00000000020403c2 */ /* 0x004e3000000e0000 */
[----:B------:R1:W2:Y:S01]  /*0150*/  @P0 R2UR UR5, R3 ;  /* 0x00000000030503c2 */ /* 0x0002a200000e0000 */
[----:B---3--:R-:W-:-:S05]  /*0160*/  @P0 IADD3 R66, P1, R4, c[0x0][0x240], RZ ;  /* 0x0000900004420a10 */ /* 0x008fca0007f3e0ff */
[----:B------:R-:W-:-:S05]  /*0170*/  @P0 IMAD.X R67, RZ, RZ, R5, P1 ;  /* 0x000000ffff430224 */ /* 0x000fca00008e0605 */
[--C-:B------:R-:W-:Y:S02]  /*0180*/  SHF.R.U64 R21, R66, 0x2, R67.reuse ;  /* 0x0000000242157819 */ /* 0x100fe40000001243 */
[----:B------:R-:W-:-:S03]  /*0190*/  SHF.R.U32.HI R20, RZ, 0x2, R67 ;  /* 0x00000002ff147819 */ /* 0x000fc60000011643 */
[----:B------:R-:W-:Y:S01]  /*01a0*/  IMAD.WIDE.U32 R4, R21, -0x2daee0ad, RZ ;  /* 0xd2511f5315047825 */ /* 0x000fe200078e00ff */
[----:B0-----:R-:W-:Y:S01]  /*01b0*/  LOP3.LUT R0, R7, UR4, R20, 0x96, !PT ;  /* 0x0000000407007c12 */ /* 0x001fe2000f8e9614 */
[----:B------:R-:W-:Y:S02]  /*01c0*/  UIADD3 UR9, UR4, -0x61c88647, URZ ;  /* 0x9e3779b904097890 */ /* 0x000fe4000fffe03f */
[----:B------:R-:W-:Y:S02]  /*01d0*/  UIADD3 UR11, UR4, 0x3c6ef372, URZ ;  /* 0x3c6ef372040b7890 */ /* 0x000fe4000fffe03f */
[----:B-1----:R-:W-:Y:S01]  /*01e0*/  IMAD.WIDE.U32 R2, R0, -0x2daee0ad, RZ ;  /* 0xd2511f5300027825 */ /* 0x002fe200078e00ff */
[----:B------:R-:W-:Y:S01]  /*01f0*/  UIADD3 UR13, UR4, -0x255992d5, URZ ;  /* 0xdaa66d2b040d7890 */ /* 0x000fe2000fffe03f */
[----:B--2---:R-:W-:Y:S01]  /*0200*/  LOP3.LUT R8, R5, UR5, RZ, 0x3c, !PT ;  /* 0x0000000505087c12 */ /* 0x004fe2000f8e3cff */
[----:B------:R-:W-:Y:S01]  /*0210*/  UIADD3 UR10, UR5, -0x4498517b, URZ ;  /* 0xbb67ae85050a7890 */ /* 0x000fe2000fffe03f */
[----:B------:R-:W-:Y:S01]  /*0220*/  IMAD.MOV.U32 R0, RZ, RZ, c[0x0][0x168] ;  /* 0x00005a00ff007624 */ /* 0x000fe200078e00ff */
[----:B------:R-:W-:-:S02]  /*0230*/  UIADD3 UR12, UR5, 0x76cf5d0a, URZ ;  /* 0x76cf5d0a050c7890 */ /* 0x000fc4000fffe03f */
[----:B------:R-:W-:Y:S01]  /*0240*/  IMAD.WIDE.U32 R8, R8, -0x326172a9, RZ ;  /* 0xcd9e8d5708087825 */ /* 0x000fe200078e00ff */
[----:B------:R-:W-:Y:S01]  /*0250*/  UIADD3 UR14, UR5, 0x32370b8f, URZ ;  /* 0x32370b8f050e7890 */ /* 0x000fe2000fffe03f */
[----:B------:R-:W-:Y:S01]  /*0260*/  LOP3.LUT R7, R3, UR10, R4, 0x96, !PT ;  /* 0x0000000a03077c12 */ /* 0x000fe2000f8e9604 */
[----:B------:R-:W-:Y:S01]  /*0270*/  UIADD3 UR15, UR4, 0x78dde6e4, URZ ;  /* 0x78dde6e4040f7890 */ /* 0x000fe2000fffe03f */
[----:B------:R-:W-:Y:S01]  /*0280*/  SHF.R.S32.HI R0, RZ, 0x1f, R0 ;  /* 0x0000001fff007819 */ /* 0x000fe20000011400 */
[----:B------:R-:W-:Y:S01]  /*0290*/  UIADD3 UR16, UR5, -0x126145ec, URZ ;  /* 0xed9eba1405107890 */ /* 0x000fe2000fffe03f */
[----:B------:R-:W-:Y:S01]  /*02a0*/  LOP3.LUT R4, R9, UR9, R6, 0x96, !PT ;  /* 0x0000000909047c12 */ /* 0x000fe2000f8e9606 */
[----:B------:R-:W-:Y:S01]  /*02b0*/  IMAD.WIDE.U32 R6, R7, -0x326172a9, RZ ;  /* 0xcd9e8d5707067825 */ /* 0x000fe200078e00ff */
[----:B------:R-:W-:Y:S01]  /*02c0*/  UIADD3 UR18, UR5, -0x56f99767, URZ ;  /* 0xa906689905127890 */ /* 0x000fe2000fffe03f */
[----:B------:R-:W-:Y:S01]  /*02d0*/  LEA.HI R27, R0, c[0x0][0x168], RZ, 0x3 ;  /* 0x00005a00001b7a11 */ /* 0x000fe200078f18ff */
[----:B------:R-:W-:Y:S01]  /*02e0*/  UIADD3 UR17, UR4, 0x1715609d, URZ ;  /* 0x1715609d04117890 */ /* 0x000fe2000fffe03f */
[----:B------:R-:W-:Y:S01]  /*02f0*/  IMAD.WIDE.U32 R4, R4, -0x2daee0ad, RZ ;  /* 0xd2511f5304047825 */ /* 0x000fe200078e00ff */
[----:B------:R-:W-:Y:S01]  /*0300*/  LOP3.LUT R3, R7, UR11, R8, 0x96, !PT ;  /* 0x0000000b07037c12 */ /* 0x000fe2000f8e9608 */
[----:B------:R-:W-:Y:S01]  /*0310*/  UIADD3 UR19, UR4, -0x4ab325aa, URZ ;  /* 0xb54cda5604137890 */ /* 0x000fe2000fffe03f */
[----:B------:R-:W-:Y:S01]  /*0320*/  LOP3.LUT R0, R28, 0xff, RZ, 0x3c, !PT ;  /* 0x000000ff1c007812 */ /* 0x000fe200078e3cff */
[----:B------:R-:W-:Y:S01]  /*0330*/  UIADD3 UR20, UR5, 0x646e171e, URZ ;  /* 0x646e171e05147890 */ /* 0x000fe2000fffe03f */
[----:B------:R-:W-:Y:S01]  /*0340*/  LOP3.LUT R8, R5, UR12, R2, 0x96, !PT ;  /* 0x0000000c05087c12 */ /* 0x000fe2000f8e9602 */
[----:B------:R-:W-:Y:S01]  /*0350*/  IMAD.WIDE.U32 R2, R3, -0x2daee0ad, RZ ;  /* 0xd2511f5303027825 */ /* 0x000fe200078e00ff */
[----:B------:R-:W-:Y:S01]  /*0360*/  LEA.HI.SX32 R19, R27, R0, 0x1d ;  /* 0x000000001b137211 */ /* 0x000fe200078feaff */
[----:B------:R-:W-:-:S02]  /*0370*/  UIADD3 UR21, UR4, 0x5384540f, URZ ;  /* 0x5384540f04157890 */ /* 0x000fc4000fffe03f */
[----:B------:R-:W-:Y:S01]  /*0380*/  IMAD.WIDE.U32 R8, R8, -0x326172a9, RZ ;  /* 0xcd9e8d5708087825 */ /* 0x000fe200078e00ff */
[----:B------:R-:W-:Y:S01]  /*0390*/  LOP3.LUT R7, R3, UR14, R4, 0x96, !PT ;  /* 0x0000000e03077c12 */ /* 0x000fe2000f8e9604 */
[----:B------:R-:W-:Y:S01]  /*03a0*/  UIADD3 UR22, UR5, 0x1fd5c5a3, URZ ;  /* 0x1fd5c5a305167890 */ /* 0x000fe2000fffe03f */
[----:B------:R-:W-:Y:S01]  /*03b0*/  LOP3.LUT P4, RZ, R19, 0xffffff00, RZ, 0xc0, !PT ;  /* 0xffffff0013ff7812 */ /* 0x000fe2000788c0ff */
[----:B------:R-:W-:Y:S01]  /*03c0*/  UIADD3 UR23, UR4, -0xe443238, URZ ;  /* 0xf1bbcdc804177890 */ /* 0x000fe2000fffe03f */
[----:B------:R-:W-:Y:S01]  /*03d0*/  LOP3.LUT R4, R9, UR13, R6, 0x96, !PT ;  /* 0x0000000d09047c12 */ /* 0x000fe2000f8e9606 */
[----:B------:R-:W-:Y:S01]  /*03e0*/  IMAD.WIDE.U32 R6, R7, -0x326172a9, RZ ;  /* 0xcd9e8d5707067825 */ /* 0x000fe200078e00ff */
[C---:B------:R-:W-:Y:S01]  /*03f0*/  ISETP.GE.U32.AND P3, PT, R19.reuse, 0x200, PT ;  /* 0x000002001300780c */ /* 0x040fe20003f66070 */
[----:B------:R-:W-:Y:S01]  /*0400*/  UIADD3 UR24, UR5, -0x24c28bd8, URZ ;  /* 0xdb3d742805187890 */ /* 0x000fe2000fffe03f */
[----:B------:R-:W-:Y:S01]  /*0410*/  ISETP.GE.U32.AND P2, PT, R19, 0x300, PT ;  /* 0x000003001300780c */ /* 0x000fe20003f46070 */
[----:B------:R-:W-:Y:S01]  /*0420*/  IMAD.WIDE.U32 R4, R4, -0x2daee0ad, RZ ;  /* 0xd2511f5304047825 */ /* 0x000fe200078e00ff */
[----:B------:R-:W-:Y:S01]  /*0430*/  LOP3.LUT R3, R7, UR15, R8, 0x96, !PT ;  /* 0x0000000f07037c12 */ /* 0x000fe2000f8e9608 */
[----:B------:R-:W-:Y:S01]  /*0440*/  UIADD3 UR25, UR4, -0x700cb87f, URZ ;  /* 0x8ff3478104197890 */ /* 0x000fe2000fffe03f */
[----:B------:R-:W-:Y:S01]  /*0450*/  P2R R24, PR, RZ, 0x10 ;  /* 0x00000010ff187803 */ /* 0x000fe20000000000 */
[----:B------:R-:W-:Y:S01]  /*0460*/  UIADD3 UR26, UR5, -0x695add53, URZ ;  /* 0x96a522ad051a7890 */ /* 0x000fe2000fffe03f */
[----:B------:R-:W-:Y:S01]  /*0470*/  LOP3.LUT R8, R5, UR16, R2, 0x96, !PT ;  /* 0x0000001005087c12 */ /* 0x000fe2000f8e9602 */
[----:B------:R-:W-:Y:S01]  /*0480*/  IMAD.WIDE.U32 R2, R3, -0x2daee0ad, RZ ;  /* 0xd2511f5303027825 */ /* 0x000fe200078e00ff */
[----:B------:R-:W-:-:S02]  /*0490*/  P2R R25, PR, RZ, 0x8 ;  /* 0x00000008ff197803 */ /* 0x000fc40000000000 */
[----:B------:R-:W-:Y:S01]  /*04a0*/  P2R R26, PR, RZ, 0x4 ;  /* 0x00000004ff1a7803 */ /* 0x000fe20000000000 */
[----:B------:R-:W-:Y:S01]  /*04b0*/  IMAD.WIDE.U32 R8, R8, -0x326172a9, RZ ;  /* 0xcd9e8d5708087825 */ /* 0x000fe200078e00ff */
[----:B------:R-:W-:-:S04]  /*04c0*/  LOP3.LUT R7, R3, UR18, R4, 0x96, !PT ;  /* 0x0000001203077c12 */ /* 0x000fc8000f8e9604 */
[----:B------:R-:W-:Y:S01]  /*04d0*/  LOP3.LUT R4, R9, UR17, R6, 0x96, !PT ;  /* 0x0000001109047c12 */ /* 0x000fe2000f8e9606 */
[----:B------:R-:W-:-:S04]  /*04e0*/  IMAD.WIDE.U32 R6, R7, -0x326172a9, RZ ;  /* 0xcd9e8d5707067825 */ /* 0x000fc800078e00ff */
[----:B------:R-:W-:Y:S01]  /*04f0*/  IMAD.WIDE.U32 R4, R4, -0x2daee0ad, RZ ;  /* 0xd2511f5304047825 */ /* 0x000fe200078e00ff */
[----:B------:R-:W-:-:S04]  /*0500*/  LOP3.LUT R3, R7, UR19, R8, 0x96, !PT ;  /* 0x0000001307037c12 */ /* 0x000fc8000f8e9608 */
[----:B------:R-:W-:Y:S01]  /*0510*/  LOP3.LUT R8, R5, UR20, R2, 0x96, !PT ;  /* 0x0000001405087c12 */ /* 0x000fe2000f8e9602 */
[----:B------:R-:W-:-:S04]  /*0520*/  IMAD.WIDE.U32 R2, R3, -0x2daee0ad, RZ ;  /* 0xd2511f5303027825 */ /* 0x000fc800078e00ff */
[----:B------:R-:W-:Y:S01]  /*0530*/  IMAD.WIDE.U32 R8, R8, -0x326172a9, RZ ;  /* 0xcd9e8d5708087825 */ /* 0x000fe200078e00ff */
[----:B------:R-:W-:-:S04]  /*0540*/  LOP3.LUT R61, R3, UR22, R4, 0x96, !PT ;  /* 0x00000016033d7c12 */ /* 0x000fc8000f8e9604 */
[----:B------:R-:W-:Y:S01]  /*0550*/  LOP3.LUT R60, R9, UR21, R6, 0x96, !PT ;  /* 0x00000015093c7c12 */ /* 0x000fe2000f8e9606 */
[----:B------:R-:W-:-:S04]  /*0560*/  IMAD.HI.U32 R15, R61, -0x326172a9, RZ ;  /* 0xcd9e8d573d0f7827 */ /* 0x000fc800078e00ff */
[----:B------:R-:W-:Y:S01]  /*0570*/  IMAD.HI.U32 R13, R60, -0x2daee0ad, RZ ;  /* 0xd2511f533c0d7827 */ /* 0x000fe200078e00ff */
        /* <DEDUP_REMOVED lines=9> */
[----:B------:R-:W-:Y:S01]  /*0610*/  LOP3.LUT R28, R28, 0x100, RZ, 0xfc, !PT ;  /* 0x000001001c1c7812 */ /* 0x000fe200078efcff */
[----:B------:R-:W-:Y:S01]  /*0620*/  @!P0 CS2R R44, SRZ ;  /* 0x00000000002c8805 */ /* 0x000fe2000001ff00 */
[----:B------:R-:W-:Y:S02]  /*0630*/  @!P0 CS2R R46, SRZ ;  /* 0x00000000002e8805 */ /* 0x000fe4000001ff00 */
.L_x_1254:
[----:B0-----:R-:W-:Y:S05]  /*0640*/  BSYNC B0 ;  /* 0x0000000000007941 */ /* 0x001fea0003800000 */
.L_x_1253:
        /* <DEDUP_REMOVED lines=13> */
.L_x_1256:
[----:B0-----:R-:W-:Y:S05]  /*0720*/  BSYNC B0 ;  /* 0x0000000000007941 */ /* 0x001fea0003800000 */
.L_x_1255:
[----:B------:R-:W-:Y:S01]  /*0730*/  BSSY B0, `(.L_x_1257) ;  /* 0x000000c000007945 */ /* 0x000fe20003800000 */
[----:B------:R-:W-:Y:S05]  /*0740*/  @!P2 BRA `(.L_x_1258) ;  /* 0x000000a00000a947 */ /* 0x000fea0003800000 */
[----:B------:R-:W-:Y:S01]  /*0750*/  ISETP.NE.U32.AND P0, PT, RZ, c[0x0][0x218], PT ;  /* 0x00008600ff007a0c */ /* 0x000fe20003f05070 */
[----:B------:R-:W-:-:S03]  /*0760*/  IMAD.MOV.U32 R29, RZ, RZ, 0x10 ;  /* 0x00000010ff1d7424 */ /* 0x000fc600078e00ff */
        /* <DEDUP_REMOVED lines=8> */
.L_x_1258:
[----:B0-----:R-:W-:Y:S05]  /*07f0*/  BSYNC B0 ;  /* 0x0000000000007941 */ /* 0x001fea0003800000 */
.L_x_1257:
[----:B------:R-:W-:Y:S02]  /*0800*/  ISETP.GE.AND P0, PT, R18, c[0x0][0x164], PT ;  /* 0x0000590012007a0c */ /* 0x000fe40003f06270 */
[----:B------:R-:W-:Y:S02]  /*0810*/  LOP3.LUT R71, R15, UR23, R8, 0x96, !PT ;  /* 0x000000170f477c12 */ /* 0x000fe4000f8e9608 */
[----:B------:R-:W-:-:S09]  /*0820*/  LOP3.LUT R72, R13, UR24, R2, 0x96, !PT ;  /* 0x000000180d487c12 */ /* 0x000fd2000f8e9602 */
[----:B------:R-:W-:Y:S05]  /*0830*/  @P0 EXIT ;  /* 0x000000000000094d */ /* 0x000fea0003800000 */
[--C-:B-----5:R-:W-:Y:S01]  /*0840*/  PRMT R9, RZ, 0x5410, R44.reuse ;  /* 0x00005410ff097816 */ /* 0x120fe2000000002c */
[C---:B------:R-:W-:Y:S01]  /*0850*/  IMAD.HI.U32 R65, R72.reuse, -0x326172a9, RZ ;  /* 0xcd9e8d5748417827 */ /* 0x040fe200078e00ff */
[----:B------:R-:W-:Y:S01]  /*0860*/  PRMT R8, RZ, 0x7610, R44 ;  /* 0x00007610ff087816 */ /* 0x000fe2000000002c */
[----:B------:R-:W-:Y:S01]  /*0870*/  ULDC.U8 UR8, c[0x0][0x1f0] ;  /* 0x00007c0000087ab9 */ /* 0x000fe20000000000 */
[--C-:B------:R-:W-:Y:S01]  /*0880*/  PRMT R0, RZ, 0x5410, R36.reuse ;  /* 0x00005410ff007816 */ /* 0x100fe20000000024 */
[C---:B------:R-:W-:Y:S01]  /*0890*/  IMAD.HI.U32 R64, R71.reuse, -0x2daee0ad, RZ ;  /* 0xd2511f5347407827 */ /* 0x040fe200078e00ff */
[----:B------:R-:W-:Y:S02]  /*08a0*/  PRMT R44, RZ, 0x7610, R36 ;  /* 0x00007610ff2c7816 */ /* 0x000fe40000000024 */
[----:B------:R-:W-:Y:S01]  /*08b0*/  SHF.R.S32.HI R36, RZ, 0x3, R27 ;  /* 0x00000003ff247819 */ /* 0x000fe2000001141b */
[----:B------:R-:W-:Y:S01]  /*08c0*/  IMAD R72, R72, -0x326172a9, RZ ;  /* 0xcd9e8d5748487824 */ /* 0x000fe200078e02ff */
[--C-:B------:R-:W-:Y:S01]  /*08d0*/  PRMT R17, RZ, 0x5410, R4.reuse ;  /* 0x00005410ff117816 */ /* 0x100fe20000000004 */
[----:B------:R-:W-:Y:S01]  /*08e0*/  IMAD R71, R71, -0x2daee0ad, RZ ;  /* 0xd2511f5347477824 */ /* 0x000fe200078e02ff */
[----:B------:R-:W-:Y:S01]  /*08f0*/  PRMT R16, RZ, 0x7610, R4 ;  /* 0x00007610ff107816 */ /* 0x000fe20000000004 */
[----:B------:R-:W-:Y:S01]  /*0900*/  IMAD.MOV.U32 R70, RZ, RZ, RZ ;  /* 0x000000ffff467224 */ /* 0x000fe200078e00ff */
        /* <DEDUP_REMOVED lines=12> */
[----:B------:R-:W-:Y:S02]  /*09d0*/  PRMT R47, RZ, 0x5410, R39 ;  /* 0x00005410ff2f7816 */ /* 0x000fe40000000027 */
[----:B------:R-:W-:-:S02]  /*09e0*/  IMNMX R52, RZ, R52, !PT ;  /* 0x00000034ff347217 */ /* 0x000fc40007800200 */
[----:B------:R-:W-:Y:S02]  /*09f0*/  PRMT R50, RZ, 0x7610, R39 ;  /* 0x00007610ff327816 */ /* 0x000fe40000000027 */
[----:B------:R-:W-:Y:S02]  /*0a00*/  LOP3.LUT R39, R36, 0x1fffffe0, RZ, 0xc0, !PT ;  /* 0x1fffffe024277812 */ /* 0x000fe400078ec0ff */
[----:B------:R-:W-:Y:S02]  /*0a10*/  IMNMX R36, R52, 0x20, PT ;  /* 0x0000002034247817 */ /* 0x000fe40003800200 */
[--C-:B------:R-:W-:Y:S02]  /*0a20*/  PRMT R13, RZ, 0x5410, R6.reuse ;  /* 0x00005410ff0d7816 */ /* 0x100fe40000000006 */
[----:B------:R-:W-:Y:S01]  /*0a30*/  PRMT R12, RZ, 0x7610, R6 ;  /* 0x00007610ff0c7816 */ /* 0x000fe20000000006 */
[----:B------:R-:W-:Y:S01]  /*0a40*/  IMAD.IADD R36, R36, 0x1, R39 ;  /* 0x0000000124247824 */ /* 0x000fe200078e0227 */
[----:B------:R-:W-:-:S02]  /*0a50*/  PRMT R11, RZ, 0x5410, R7 ;  /* 0x00005410ff0b7816 */ /* 0x000fc40000000007 */
[----:B------:R-:W-:Y:S01]  /*0a60*/  PRMT R10, RZ, 0x7610, R7 ;  /* 0x00007610ff0a7816 */ /* 0x000fe20000000007 */
[----:B------:R-:W-:Y:S01]  /*0a70*/  IMAD.SHL.U32 R36, R36, 0x8, RZ ;  /* 0x0000000824247824 */ /* 0x000fe200078e00ff */
[--C-:B------:R-:W-:Y:S02]  /*0a80*/  PRMT R7, RZ, 0x5410, R45.reuse ;  /* 0x00005410ff077816 */ /* 0x100fe4000000002d */
[----:B------:R-:W-:Y:S02]  /*0a90*/  PRMT R6, RZ, 0x7610, R45 ;  /* 0x00007610ff067816 */ /* 0x000fe4000000002d */
[--C-:B------:R-:W-:Y:S01]  /*0aa0*/  PRMT R45, RZ, 0x5410, R38.reuse ;  /* 0x00005410ff2d7816 */ /* 0x100fe20000000026 */
[----:B------:R-:W0:Y:S01]  /*0ab0*/  I2F.U32 R36, R36 ;  /* 0x0000002400247306 */ /* 0x000e220000201000 */
[----:B------:R-:W-:Y:S01]  /*0ac0*/  PRMT R48, RZ, 0x7610, R38 ;  /* 0x00007610ff307816 */ /* 0x000fe20000000026 */
[----:B------:R-:W-:Y:S01]  /*0ad0*/  IMAD.SHL.U32 R38, R23, 0x20, RZ ;  /* 0x0000002017267824 */ /* 0x000fe200078e00ff */
[----:B------:R-:W-:-:S02]  /*0ae0*/  PRMT R54, RZ, 0x5410, R28 ;  /* 0x00005410ff367816 */ /* 0x000fc4000000001c */
[----:B------:R-:W-:Y:S01]  /*0af0*/  PRMT R55, RZ, 0x7610, R28 ;  /* 0x00007610ff377816 */ /* 0x000fe2000000001c */
[----:B------:R-:W-:Y:S01]  /*0b00*/  IMAD R28, R61, -0x326172a9, RZ ;  /* 0xcd9e8d573d1c7824 */ /* 0x000fe200078e02ff */
[----:B------:R-:W-:Y:S02]  /*0b10*/  LOP3.LUT R38, R38, 0x3e0, RZ, 0xc0, !PT ;  /* 0x000003e026267812 */ /* 0x000fe400078ec0ff */
[--C-:B------:R-:W-:Y:S02]  /*0b20*/  PRMT R56, RZ, 0x5410, R29.reuse ;  /* 0x00005410ff387816 */ /* 0x100fe4000000001d */
[----:B------:R-:W-:Y:S01]  /*0b30*/  PRMT R57, RZ, 0x7610, R29 ;  /* 0x00007610ff397816 */ /* 0x000fe2000000001d */
[----:B------:R-:W-:Y:S01]  /*0b40*/  IMAD.IADD R38, R37, 0x1, -R38 ;  /* 0x0000000125267824 */ /* 0x000fe200078e0a26 */
[--C-:B------:R-:W-:Y:S01]  /*0b50*/  PRMT R49, RZ, 0x5410, R40.reuse ;  /* 0x00005410ff317816 */ /* 0x100fe20000000028 */
[----:B------:R-:W-:Y:S01]  /*0b60*/  IMAD R29, R60, -0x2daee0ad, RZ ;  /* 0xd2511f533c1d7824 */ /* 0x000fe200078e02ff */
[----:B------:R-:W-:Y:S01]  /*0b70*/  PRMT R51, RZ, 0x7610, R40 ;  /* 0x00007610ff337816 */ /* 0x000fe20000000028 */
[----:B0-----:R0:W1:Y:S01]  /*0b80*/  MUFU.RCP R62, R36 ;  /* 0x00000024003e7308 */ /* 0x0010620000001000 */
[----:B------:R-:W-:-:S02]  /*0b90*/  IMNMX R38, RZ, R38, !PT ;  /* 0x00000026ff267217 */ /* 0x000fc40007800200 */
[----:B------:R-:W-:Y:S02]  /*0ba0*/  PRMT R40, RZ, 0x5410, R41 ;  /* 0x00005410ff287816 */ /* 0x000fe40000000029 */
[----:B------:R-:W-:Y:S02]  /*0bb0*/  IMNMX R38, R38, 0x20, PT ;  /* 0x0000002026267817 */ /* 0x000fe40003800200 */
[----:B------:R-:W-:Y:S02]  /*0bc0*/  PRMT R52, RZ, 0x5410, R42 ;  /* 0x00005410ff347816 */ /* 0x000fe4000000002a */
[----:B------:R-:W-:Y:S01]  /*0bd0*/  PRMT R53, RZ, 0x5410, R43 ;  /* 0x00005410ff357816 */ /* 0x000fe2000000002b */
[----:B------:R-:W-:Y:S01]  /*0be0*/  IMAD.IADD R38, R39, 0x1, R38 ;  /* 0x0000000127267824 */ /* 0x000fe200078e0226 */
[----:B------:R-:W-:Y:S01]  /*0bf0*/  LOP3.LUT R73, R66, 0x3, RZ, 0xc0, !PT ;  /* 0x0000000342497812 */ /* 0x000fe200078ec0ff */
[----:B------:R-:W-:Y:S01]  /*0c00*/  IMAD.MOV.U32 R66, RZ, RZ, 0x1 ;  /* 0x00000001ff427424 */ /* 0x000fe200078e00ff */
[----:B------:R-:W-:Y:S01]  /*0c10*/  PRMT R41, RZ, 0x7610, R41 ;  /* 0x00007610ff297816 */ /* 0x000fe20000000029 */
[----:B------:R-:W-:Y:S01]  /*0c20*/  IMAD.SHL.U32 R68, R38, 0x8, RZ ;  /* 0x0000000826447824 */ /* 0x000fe200078e00ff */
[----:B------:R-:W-:-:S02]  /*0c30*/  PRMT R42, RZ, 0x7610, R42 ;  /* 0x00007610ff2a7816 */ /* 0x000fc4000000002a */
[----:B------:R-:W-:Y:S02]  /*0c40*/  PRMT R43, RZ, 0x7610, R43 ;  /* 0x00007610ff2b7816 */ /* 0x000fe4000000002b */
[--C-:B------:R-:W-:Y:S02]  /*0c50*/  PRMT R58, RZ, 0x5410, R30.reuse ;  /* 0x00005410ff3a7816 */ /* 0x100fe4000000001e */
[----:B------:R-:W-:Y:S02]  /*0c60*/  PRMT R59, RZ, 0x7610, R30 ;  /* 0x00007610ff3b7816 */ /* 0x000fe4000000001e */
[--C-:B------:R-:W-:Y:S02]  /*0c70*/  PRMT R60, RZ, 0x5410, R31.reuse ;  /* 0x00005410ff3c7816 */ /* 0x100fe4000000001f */
[----:B------:R-:W-:Y:S02]  /*0c80*/  PRMT R61, RZ, 0x7610, R31 ;  /* 0x00007610ff3d7816 */ /* 0x000fe4000000001f */
[----:B------:R-:W-:-:S02]  /*0c90*/  LOP3.LUT R65, R65, UR25, R28, 0x96, !PT ;  /* 0x0000001941417c12 */ /* 0x000fc4000f8e961c */
[----:B------:R-:W-:Y:S02]  /*0ca0*/  LOP3.LUT R64, R64, UR26, R29, 0x96, !PT ;  /* 0x0000001a40407c12 */ /* 0x000fe4000f8e961d */
        /* <DEDUP_REMOVED lines=8> */
.L_x_1660:
[----:B------:R-:W-:Y:S01]  /*0d30*/  IMAD R36, R18, c[0x0][0x168], RZ ;  /* 0x00005a0012247a24 */ /* 0x000fe200078e02ff */
[----:B------:R-:W-:Y:S01]  /*0d40*/  ISETP.NE.AND P0, PT, R24, RZ, PT ;  /* 0x000000ff1800720c */ /* 0x000fe20003f05270 */
        /* <DEDUP_REMOVED lines=12> */
[----:B------:R-:W-:Y:S01]  /*0e10*/  ISETP.NE.AND.EX P0, PT, RZ, c[0x0][0x184], PT, P1 ;  /* 0x00006100ff007a0c */ /* 0x000fe20003f05310 */
[----:B------:R-:W-:Y:S01]  /*0e20*/  BSSY B1, `(.L_x_1261) ;  /* 0x0000015000017945 */ /* 0x000fe20003800000 */
[----:B------:R-:W-:-:S03]  /*0e30*/  P2R R116, PR, RZ, 0x8 ;  /* 0x00000008ff747803 */ /* 0x000fc60000000000 */
[----:B------:R-:W5:Y:S06]  /*0e40*/  LDG.E.128 R36, [R36.64] ;  /* 0x0000000624247981 */ /* 0x000f6c000c1e1d00 */
[C---:B------:R-:W-:Y:S02]  /*0e50*/  @P3 LEA R114, P1, R90.reuse, c[0x0][0x178], 0x4 ;  /* 0x00005e005a723a11 */ /* 0x040fe400078220ff */
[C---:B------:R-:W-:Y:S02]  /*0e60*/  @P0 LEA R112, P2, R90.reuse, c[0x0][0x180], 0x4 ;  /* 0x000060005a700a11 */ /* 0x040fe400078420ff */
[----:B------:R-:W-:-:S02]  /*0e70*/  @P3 LEA.HI.X R115, R90, c[0x0][0x17c], RZ, 0x4, P1 ;  /* 0x00005f005a733a11 */ /* 0x000fc400008f24ff */
[----:B------:R-:W-:-:S03]  /*0e80*/  @P0 LEA.HI.X R113, R90, c[0x0][0x184], RZ, 0x4, P2 ;  /* 0x000061005a710a11 */ /* 0x000fc600010f24ff */
        /* <DEDUP_REMOVED lines=13> */
.L_x_1262:
[----:B0-----:R-:W-:Y:S02]  /*0f60*/  IMAD.MOV.U32 R79, RZ, RZ, R72 ;  /* 0x000000ffff4f7224 */ /* 0x001fe400078e0048 */
.L_x_1263:
[----:B------:R-:W-:Y:S05]  /*0f70*/  BSYNC B1 ;  /* 0x0000000000017941 */ /* 0x000fea0003800000 */
.L_x_1261:
        /* <DEDUP_REMOVED lines=16> */
.L_x_1267:
[----:B------:R-:W-:Y:S05]  /*1080*/  BSYNC B2 ;  /* 0x0000000000027941 */ /* 0x000fea0003800000 */
.L_x_1266:
[----:B------:R-:W-:Y:S01]  /*1090*/  IMAD.HI.U32 R65, R22, -0x326172a9, RZ ;  /* 0xcd9e8d5716417827 */ /* 0x000fe200078e00ff */
[----:B------:R-:W-:-:S03]  /*10a0*/  LOP3.LUT R71, R71, UR5, R70, 0x96, !PT ;  /* 0x0000000547477c12 */ /* 0x000fc6000f8e9646 */
[----:B------:R-:W-:Y:S01]  /*10b0*/  IMAD R91, R22, -0x326172a9, RZ ;  /* 0xcd9e8d57165b7824 */ /* 0x000fe200078e02ff */
[----:B------:R-:W-:Y:S01]  /*10c0*/  LOP3.LUT R65, R65, UR4, R20, 0x96, !PT ;  /* 0x0000000441417c12 */ /* 0x000fe2000f8e9614 */
[----:B------:R-:W-:-:S04]  /*10d0*/  IMAD.WIDE.U32 R72, R71, -0x326172a9, RZ ;  /* 0xcd9e8d5747487825 */ /* 0x000fc800078e00ff */
[----:B------:R-:W-:Y:S01]  /*10e0*/  IMAD R71, R21, -0x2daee0ad, RZ ;  /* 0xd2511f5315477824 */ /* 0x000fe200078e02ff */
[----:B------:R-:W-:Y:S01]  /*10f0*/  LOP3.LUT R91, R73, UR9, R91, 0x96, !PT ;  /* 0x00000009495b7c12 */ /* 0x000fe2000f8e965b */
[----:B------:R-:W-:-:S04]  /*1100*/  IMAD.WIDE.U32 R112, R65, -0x2daee0ad, RZ ;  /* 0xd2511f5341707825 */ /* 0x000fc800078e00ff */
[----:B------:R-:W-:Y:S01]  /*1110*/  IMAD.WIDE.U32 R114, R91, -0x2daee0ad, RZ ;  /* 0xd2511f535b727825 */ /* 0x000fe200078e00ff */
[----:B------:R-:W-:-:S03]  /*1120*/  LOP3.LUT R64, R113, UR10, R71, 0x96, !PT ;  /* 0x0000000a71407c12 */ /* 0x000fc6000f8e9647 */
[----:B------:R-:W-:Y:S01]  /*1130*/  IMAD.MOV.U32 R91, RZ, RZ, RZ ;  /* 0x000000ffff5b7224 */ /* 0x000fe200078e00ff */
[----:B------:R-:W-:Y:S01]  /*1140*/  LOP3.LUT R73, R115, UR12, R112, 0x96, !PT ;  /* 0x0000000c73497c12 */ /* 0x000fe2000f8e9670 */
[----:B------:R-:W-:-:S05]  /*1150*/  IMAD.WIDE.U32 R64, R64, -0x326172a9, RZ ;  /* 0xcd9e8d5740407825 */ /* 0x000fca00078e00ff */
        /* <DEDUP_REMOVED lines=27> */
[----:B------:R-:W-:-:S03]  /*1310*/  LOP3.LUT R65, R73, UR25, R114, 0x96, !PT ;  /* 0x0000001949417c12 */ /* 0x000fc6000f8e9672 */
[----:B------:R-:W-:Y:S01]  /*1320*/  IMAD.MOV.U32 R71, RZ, RZ, R112 ;  /* 0x000000ffff477224 */ /* 0x000fe200078e0070 */
[----:B------:R-:W-:Y:S02]  /*1330*/  LOP3.LUT R64, R113, UR26, R64, 0x96, !PT ;  /* 0x0000001a71407c12 */ /* 0x000fe4000f8e9640 */
.L_x_1265:
[----:B------:R-:W-:Y:S05]  /*1340*/  BSYNC B1 ;  /* 0x0000000000017941 */ /* 0x000fea0003800000 */
.L_x_1264:
[----:B------:R0:W1:Y:S01]  /*1350*/  I2F.U32 R73, R79 ;  /* 0x0000004f00497306 */ /* 0x0000620000201000 */
[----:B------:R-:W-:Y:S01]  /*1360*/  ISETP.NE.U32.AND P1, PT, RZ, c[0x0][0x178], PT ;  /* 0x00005e00ff007a0c */ /* 0x000fe20003f25070 */
[----:B------:R-:W-:-:S03]  /*1370*/  IMAD.MOV.U32 R114, RZ, RZ, 0x2f800000 ;  /* 0x2f800000ff727424 */ /* 0x000fc600078e00ff */
[----:B------:R-:W-:Y:S02]  /*1380*/  ISETP.NE.AND.EX P1, PT, RZ, c[0x0][0x17c], PT, P1 ;  /* 0x00005f00ff007a0c */ /* 0x000fe40003f25310 */
[----:B0----5:R-:W-:Y:S01]  /*1390*/  PRMT R79, RZ, 0x5410, R36 ;  /* 0x00005410ff4f7816 */ /* 0x021fe20000000024 */
[----:B-1----:R-:W-:-:S05]  /*13a0*/  FFMA.FTZ R73, R73, R114, 1.1641532182693481445e-10 ;  /* 0x2f00000049497423 */ /* 0x002fca0000010072 */
        /* <DEDUP_REMOVED lines=11> */
.L_x_1268:
        /* <DEDUP_REMOVED lines=12> */
.L_x_1271:
[----:B------:R-:W-:Y:S02]  /*1520*/  IMAD.MOV.U32 R80, RZ, RZ, R72 ;  /* 0x000000ffff507224 */ /* 0x000fe400078e0048 */
.L_x_1272:
[----:B------:R-:W-:Y:S05]  /*1530*/  BSYNC B1 ;  /* 0x0000000000017941 */ /* 0x000fea0003800000 */
.L_x_1270:
        /* <DEDUP_REMOVED lines=16> */
.L_x_1276:
[----:B------:R-:W-:Y:S05]  /*1640*/  BSYNC B2 ;  /* 0x0000000000027941 */ /* 0x000fea0003800000 */
.L_x_1275:
        /* <DEDUP_REMOVED lines=9> */
[----:B------:R-:W-:-:S04]  /*16e0*/  LOP3.LUT R64, R113, UR10, R71, 0x96, !PT ;  /* 0x0000000a71407c12 */ /* 0x000fc8000f8e9647 */
        /* <DEDUP_REMOVED lines=31> */
[----:B------:R-:W-:Y:S01]  /*18e0*/  LOP3.LUT R64, R113, UR26, R64, 0x96, !PT ;  /* 0x0000001a71407c12 */ /* 0x000fe2000f8e9640 */
[----:B------:R-:W-:Y:S02]  /*18f0*/  IMAD.MOV.U32 R73, RZ, RZ, RZ ;  /* 0x000000ffff497224 */ /* 0x000fe400078e00ff */
.L_x_1274:
[----:B------:R-:W-:Y:S05]  /*1900*/  BSYNC B1 ;  /* 0x0000000000017941 */ /* 0x000fea0003800000 */
.L_x_1273:
        /* <DEDUP_REMOVED lines=8> */
[----:B------:R-:W-:Y:S02]  /*1990*/  @P0 PRMT R92, RZ, 0x5410, R28 ;  /* 0x00005410ff5c0816 */ /* 0x000fe4000000001c */
[----:B------:R-:W-:-:S03]  /*19a0*/  PRMT R80, R91, 0x7610, R80 ;  /* 0x000076105b507816 */ /* 0x000fc60000000050 */
[----:B------:R-:W-:Y:S02]  /*19b0*/  @P0 FADD.FTZ R79, R92, R79 ;  /* 0x0000004f5c4f0221 */ /* 0x000fe40000010000 */
.L_x_1269:
        /* <DEDUP_REMOVED lines=12> */
.L_x_1278:
[----:B------:R-:W-:Y:S02]  /*1a80*/  IMAD.MOV.U32 R91, RZ, RZ, R72 ;  /* 0x000000ffff5b7224 */ /* 0x000fe400078e0048 */
.L_x_1279:
[----:B------:R-:W-:Y:S05]  /*1a90*/  BSYNC B1 ;  /* 0x0000000000017941 */ /* 0x000fea0003800000 */
.L_x_1277:
        /* <DEDUP_REMOVED lines=16> */
.L_x_1283:
[----:B------:R-:W-:Y:S05]  /*1ba0*/  BSYNC B2 ;  /* 0x0000000000027941 */ /* 0x000fea0003800000 */
.L_x_1282:
        /* <DEDUP_REMOVED lines=43> */
.L_x_1281:
[----:B------:R-:W-:Y:S05]  /*1e60*/  BSYNC B1 ;  /* 0x0000000000017941 */ /* 0x000fea0003800000 */
.L_x_1280:
        /* <DEDUP_REMOVED lines=14> */
.L_x_1284:
        /* <DEDUP_REMOVED lines=12> */
.L_x_1287:
[----:B------:R-:W-:Y:S02]  /*2010*/  IMAD.MOV.U32 R36, RZ, RZ, R72 ;  /* 0x000000ffff247224 */ /* 0x000fe400078e0048 */
.L_x_1288:
[----:B------:R-:W-:Y:S05]  /*2020*/  BSYNC B1 ;  /* 0x0000000000017941 */ /* 0x000fea0003800000 */
.L_x_1286:
        /* <DEDUP_REMOVED lines=16> */
.L_x_1292:
[----:B------:R-:W-:Y:S05]  /*2130*/  BSYNC B2 ;  /* 0x0000000000027941 */ /* 0x000fea0003800000 */
.L_x_1291:
        /* <DEDUP_REMOVED lines=43> */
.L_x_1290:
[----:B------:R-:W-:Y:S05]  /*23f0*/  BSYNC B1 ;  /* 0x0000000000017941 */ /* 0x000fea0003800000 */
.L_x_1289:
        /* <DEDUP_REMOVED lines=10> */
.L_x_1285:
        /* <DEDUP_REMOVED lines=12> */
.L_x_1294:
[----:B------:R-:W-:Y:S02]  /*2560*/  IMAD.MOV.U32 R36, RZ, RZ, R72 ;  /* 0x000000ffff247224 */ /* 0x000fe400078e0048 */
.L_x_1295:
[----:B------:R-:W-:Y:S05]  /*2570*/  BSYNC B1 ;  /* 0x0000000000017941 */ /* 0x000fea0003800000 */
.L_x_1293:
        /* <DEDUP_REMOVED lines=16> */
.L_x_1299:
[----:B------:R-:W-:Y:S05]  /*2680*/  BSYNC B2 ;  /* 0x0000000000027941 */ /* 0x000fea0003800000 */
.L_x_1298:
        /* <DEDUP_REMOVED lines=43> */
.L_x_1297:
[----:B------:R-:W-:Y:S05]  /*2940*/  BSYNC B1 ;  /* 0x0000000000017941 */ /* 0x000fea0003800000 */
.L_x_1296:
[----:B------:R0:W1:Y:S02]  /*2950*/  I2F.U32 R73, R36 ;  /* 0x0000002400497306 */ /* 0x0000640000201000 */
[----:B0-----:R-:W-:-:S05]  /*2960*/  PRMT R36, RZ, 0x5410, R37 ;  /* 0x00005410ff247816 */ /* 0x001fca0000000025 */
        /* <DEDUP_REMOVED lines=12> */
.L_x_1300:
        /* <DEDUP_REMOVED lines=12> */
.L_x_1303:
[----:B------:R-:W-:Y:S02]  /*2af0*/  IMAD.MOV.U32 R36, RZ, RZ, R72 ;  /* 0x000000ffff247224 */ /* 0x000fe400078e0048 */
.L_x_1304:
[----:B------:R-:W-:Y:S05]  /*2b00*/  BSYNC B1 ;  /* 0x0000000000017941 */ /* 0x000fea0003800000 */
.L_x_1302:
        /* <DEDUP_REMOVED lines=16> */
.L_x_1308:
[----:B------:R-:W-:Y:S05]  /*2c10*/  BSYNC B2 ;  /* 0x0000000000027941 */ /* 0x000fea0003800000 */
.L_x_1307:
        /* <DEDUP_REMOVED lines=43> */
.L_x_1306:
[----:B------:R-:W-:Y:S05]  /*2ed0*/  BSYNC B1 ;  /* 0x0000000000017941 */ /* 0x000fea0003800000 */
.L_x_1305:
        /* <DEDUP_REMOVED lines=10> */
.L_x_1301:
        /* <DEDUP_REMOVED lines=12> */
.L_x_1310:
[----:B------:R-:W-:Y:S02]  /*3040*/  IMAD.MOV.U32 R36, RZ, RZ, R72 ;  /* 0x000000ffff247224 */ /* 0x000fe400078e0048 */
.L_x_1311:
[----:B------:R-:W-:Y:S05]  /*3050*/  BSYNC B1 ;  /* 0x0000000000017941 */ /* 0x000fea0003800000 */
.L_x_1309:
        /* <DEDUP_REMOVED lines=16> */
.L_x_1315:
[----:B------:R-:W-:Y:S05]  /*3160*/  BSYNC B2 ;  /* 0x0000000000027941 */ /* 0x000fea0003800000 */
.L_x_1314:
        /* <DEDUP_REMOVED lines=43> */
.L_x_1313:
[----:B------:R-:W-:Y:S05]  /*3420*/  BSYNC B1 ;  /* 0x0000000000017941 */ /* 0x000fea0003800000 */
.L_x_1312:
        /* <DEDUP_REMOVED lines=14> */
.L_x_1316:
        /* <DEDUP_REMOVED lines=12> */
.L_x_1319:
[----:B------:R-:W-:Y:S02]  /*35d0*/  IMAD.MOV.U32 R83, RZ, RZ, R72 ;  /* 0x000000ffff537224 */ /* 0x000fe400078e0048 */
.L_x_1320:
[----:B------:R-:W-:Y:S05]  /*35e0*/  BSYNC B1 ;  /* 0x0000000000017941 */ /* 0x000fea0003800000 */
.L_x_1318:
        /* <DEDUP_REMOVED lines=16> */
.L_x_1324:
[----:B------:R-:W-:Y:S05]  /*36f0*/  BSYNC B2 ;  /* 0x0000000000027941 */ /* 0x000fea0003800000 */
.L_x_1323:
        /* <DEDUP_REMOVED lines=43> */
.L_x_1322:
[----:B------:R-:W-:Y:S05]  /*39b0*/  BSYNC B1 ;  /* 0x0000000000017941 */ /* 0x000fea0003800000 */
.L_x_1321:
        /* <DEDUP_REMOVED lines=8> */
[----:B------:R-:W-:Y:S02]  /*3a40*/  @P0 PRMT R98, RZ, 0x7610, R29 ;  /* 0x00007610ff620816 */ /* 0x000fe4000000001d */
[----:B------:R-:W-:-:S03]  /*3a50*/  PRMT R83, R37, 0x7610, R83 ;  /* 0x0000761025537816 */ /* 0x000fc60000000053 */
[----:B------:R-:W-:Y:S02]  /*3a60*/  @P0 FADD.FTZ R97, R98, R97 ;  /* 0x0000006162610221 */ /* 0x000fe40000010000 */
.L_x_1317:
        /* <DEDUP_REMOVED lines=12> */
.L_x_1326:
[----:B------:R-:W-:Y:S02]  /*3b30*/  IMAD.MOV.U32 R98, RZ, RZ, R72 ;  /* 0x000000ffff627224 */ /* 0x000fe400078e0048 */
.L_x_1327:
[----:B------:R-:W-:Y:S05]  /*3b40*/  BSYNC B1 ;  /* 0x0000000000017941 */ /* 0x000fea0003800000 */
.L_x_1325:
        /* <DEDUP_REMOVED lines=16> */
.L_x_1331:
[----:B------:R-:W-:Y:S05]  /*3c50*/  BSYNC B2 ;  /* 0x0000000000027941 */ /* 0x000fea0003800000 */
.L_x_1330:
        /* <DEDUP_REMOVED lines=43> */
.L_x_1329:
[----:B------:R-:W-:Y:S05]  /*3f10*/  BSYNC B1 ;  /* 0x0000000000017941 */ /* 0x000fea0003800000 */
.L_x_1328:
        /* <DEDUP_REMOVED lines=13> */
.L_x_1332:
        /* <DEDUP_REMOVED lines=12> */
.L_x_1335:
[----:B------:R-:W-:Y:S02]  /*40b0*/  IMAD.MOV.U32 R84, RZ, RZ, R72 ;  /* 0x000000ffff547224 */ /* 0x000fe400078e0048 */
.L_x_1336:
[----:B------:R-:W-:Y:S05]  /*40c0*/  BSYNC B1 ;  /* 0x0000000000017941 */ /* 0x000fea0003800000 */
.L_x_1334:
        /* <DEDUP_REMOVED lines=16> */
.L_x_1340:
[----:B------:R-:W-:Y:S05]  /*41d0*/  BSYNC B2 ;  /* 0x0000000000027941 */ /* 0x000fea0003800000 */
.L_x_1339:
        /* <DEDUP_REMOVED lines=43> */
.L_x_1338:
[----:B------:R-:W-:Y:S05]  /*4490*/  BSYNC B1 ;  /* 0x0000000000017941 */ /* 0x000fea0003800000 */
.L_x_1337:
        /* <DEDUP_REMOVED lines=11> */
.L_x_1333:
        /* <DEDUP_REMOVED lines=12> */
.L_x_1342:
[----:B------:R-:W-:Y:S02]  /*4610*/  IMAD.MOV.U32 R103, RZ, RZ, R72 ;  /* 0x000000ffff677224 */ /* 0x000fe400078e0048 */
.L_x_1343:
[----:B------:R-:W-:Y:S05]  /*4620*/  BSYNC B1 ;  /* 0x0000000000017941 */ /* 0x000fea0003800000 */
.L_x_1341:
        /* <DEDUP_REMOVED lines=16> */
.L_x_1347:
[----:B------:R-:W-:Y:S05]  /*4730*/  BSYNC B2 ;  /* 0x0000000000027941 */ /* 0x000fea0003800000 */
.L_x_1346:
        /* <DEDUP_REMOVED lines=43> */
.L_x_1345:
[----:B------:R-:W-:Y:S05]  /*49f0*/  BSYNC B1 ;  /* 0x0000000000017941 */ /* 0x000fea0003800000 */
.L_x_1344:
        /* <DEDUP_REMOVED lines=13> */
.L_x_1348:
        /* <DEDUP_REMOVED lines=12> */
.L_x_1351:
[----:B------:R-:W-:Y:S02]  /*4b90*/  IMAD.MOV.U32 R38, RZ, RZ, R72 ;  /* 0x000000ffff267224 */ /* 0x000fe400078e0048 */
.L_x_1352:
[----:B------:R-:W-:Y:S05]  /*4ba0*/  BSYNC B1 ;  /* 0x0000000000017941 */ /* 0x000fea0003800000 */
.L_x_1350:
        /* <DEDUP_REMOVED lines=16> */
.L_x_1356:
[----:B------:R-:W-:Y:S05]  /*4cb0*/  BSYNC B2 ;  /* 0x0000000000027941 */ /* 0x000fea0003800000 */
.L_x_1355:
        /* <DEDUP_REMOVED lines=43> */
.L_x_1354:
[----:B------:R-:W-:Y:S05]  /*4f70*/  BSYNC B1 ;  /* 0x0000000000017941 */ /* 0x000fea0003800000 */
.L_x_1353:
        /* <DEDUP_REMOVED lines=10> */
.L_x_1349:
        /* <DEDUP_REMOVED lines=12> */
.L_x_1358:
[----:B------:R-:W-:Y:S02]  /*50e0*/  IMAD.MOV.U32 R38, RZ, RZ, R72 ;  /* 0x000000ffff267224 */ /* 0x000fe400078e0048 */
.L_x_1359:
[----:B------:R-:W-:Y:S05]  /*50f0*/  BSYNC B1 ;  /* 0x0000000000017941 */ /* 0x000fea0003800000 */
.L_x_1357:
        /* <DEDUP_REMOVED lines=16> */
.L_x_1363:
[----:B------:R-:W-:Y:S05]  /*5200*/  BSYNC B2 ;  /* 0x0000000000027941 */ /* 0x000fea0003800000 */
.L_x_1362:
        /* <DEDUP_REMOVED lines=43> */
.L_x_1361:
[----:B------:R-:W-:Y:S05]  /*54c0*/  BSYNC B1 ;  /* 0x0000000000017941 */ /* 0x000fea0003800000 */
.L_x_1360:
        /* <DEDUP_REMOVED lines=13> */
.L_x_1364:
        /* <DEDUP_REMOVED lines=12> */
.L_x_1367:
[----:B------:R-:W-:Y:S02]  /*5660*/  IMAD.MOV.U32 R38, RZ, RZ, R72 ;  /* 0x000000ffff267224 */ /* 0x000fe400078e0048 */
.L_x_1368:
[----:B------:R-:W-:Y:S05]  /*5670*/  BSYNC B1 ;  /* 0x0000000000017941 */ /* 0x000fea0003800000 */
.L_x_1366:
        /* <DEDUP_REMOVED lines=16> */
.L_x_1372:
[----:B------:R-:W-:Y:S05]  /*5780*/  BSYNC B2 ;  /* 0x0000000000027941 */ /* 0x000fea0003800000 */
.L_x_1371:
        /* <DEDUP_REMOVED lines=43> */
.L_x_1370:
[----:B------:R-:W-:Y:S05]  /*5a40*/  BSYNC B1 ;  /* 0x0000000000017941 */ /* 0x000fea0003800000 */
.L_x_1369:
[----:B------:R0:W1:Y:S02]  /*5a50*/  I2F.U32 R37, R38 ;  /* 0x0000002600257306 */ /* 0x0000640000201000 */
[----:B0-----:R-:W-:-:S05]  /*5a60*/  PRMT R38, RZ, 0x5410, R35 ;  /* 0x00005410ff267816 */ /* 0x001fca0000000023 */
[----:B------:R-:W-:Y:S02]  /*5a70*/  FMUL.FTZ R73, R38, c[0x0][0x1e8] ;  /* 0x00007a0026497a20 */ /* 0x000fe40000410000 */
[----:B-1----:R-:W-:-:S05]  /*5a80*/  FFMA.FTZ R37, R37, R114, 1.1641532182693481445e-10 ;  /* 0x2f00000025257423 */ /* 0x002fca0000010072 */
[----:B------:R-:W-:Y:S02]  /*5a90*/  FSETP.GTU.FTZ.AND P5, PT, R37, c[0x0][0x1e4], PT ;  /* 0x0000790025007a0b */ /* 0x000fe40003fbc000 */
[----:B------:R-:W-:Y:S02]  /*5aa0*/  @P0 PRMT R37, RZ, 0x5410, R31 ;  /* 0x00005410ff250816 */ /* 0x000fe4000000001f */
[----:B------:R-:W-:Y:S02]  /*5ab0*/  FSEL R73, R73, RZ, !P5 ;  /* 0x000000ff49497208 */ /* 0x000fe40006800000 */
[----:B------:R-:W-:-:S03]  /*5ac0*/  SEL R86, RZ, 0x1, P5 ;  /* 0x00000001ff567807 */ /* 0x000fc60002800000 */
[----:B------:R-:W-:-:S04]  /*5ad0*/  FADD.FTZ R104, R73, R104 ;  /* 0x0000006849687221 */ /* 0x000fc80000010000 */
[----:B------:R-:W-:Y:S02]  /*5ae0*/  @P0 FADD.FTZ R104, R37, R104 ;  /* 0x0000006825680221 */ /* 0x000fe40000010000 */
.L_x_1365:
        /* <DEDUP_REMOVED lines=12> */
.L_x_1374:
[----:B------:R-:W-:Y:S02]  /*5bb0*/  IMAD.MOV.U32 R38, RZ, RZ, R72 ;  /* 0x000000ffff267224 */ /* 0x000fe400078e0048 */
.L_x_1375:
[----:B------:R-:W-:Y:S05]  /*5bc0*/  BSYNC B1 ;  /* 0x0000000000017941 */ /* 0x000fea0003800000 */
.L_x_1373:
        /* <DEDUP_REMOVED lines=16> */
.L_x_1379:
[----:B------:R-:W-:Y:S05]  /*5cd0*/  BSYNC B2 ;  /* 0x0000000000027941 */ /* 0x000fea0003800000 */
.L_x_1378:
        /* <DEDUP_REMOVED lines=43> */
.L_x_1377:
[----:B------:R-:W-:Y:S05]  /*5f90*/  BSYNC B1 ;  /* 0x0000000000017941 */ /* 0x000fea0003800000 */
.L_x_1376:
        /* <DEDUP_REMOVED lines=13> */
.L_x_1380:
        /* <DEDUP_REMOVED lines=12> */
.L_x_1383:
[----:B------:R-:W-:Y:S02]  /*6130*/  IMAD.MOV.U32 R87, RZ, RZ, R72 ;  /* 0x000000ffff577224 */ /* 0x000fe400078e0048 */
.L_x_1384:
[----:B------:R-:W-:Y:S05]  /*6140*/  BSYNC B1 ;  /* 0x0000000000017941 */ /* 0x000fea0003800000 */
.L_x_1382:
        /* <DEDUP_REMOVED lines=16> */
.L_x_1388:
[----:B------:R-:W-:Y:S05]  /*6250*/  BSYNC B2 ;  /* 0x0000000000027941 */ /* 0x000fea0003800000 */
.L_x_1387:
[----:B------:R-:W-:Y:S01]  /*6260*/  IMAD.HI.U32 R37, R22, -0x326172a9, RZ ;  /* 0xcd9e8d5716257827 */ /* 0x000fe200078e00ff */
[----:B------:R-:W-:-:S03]  /*6270*/  LOP3.LUT R36, R39, UR5, R70, 0x96, !PT ;  /* 0x0000000527247c12 */ /* 0x000fc6000f8e9646 */
[----:B------:R-:W-:Y:S01]  /*6280*/  IMAD R39, R22, -0x326172a9, RZ ;  /* 0xcd9e8d5716277824 */ /* 0x000fe200078e02ff */
[----:B------:R-:W-:Y:S01]  /*6290*/  LOP3.LUT R72, R37, UR4, R20, 0x96, !PT ;  /* 0x0000000425487c12 */ /* 0x000fe2000f8e9614 */
[----:B------:R-:W-:-:S04]  /*62a0*/  IMAD.WIDE.U32 R36, R36, -0x326172a9, RZ ;  /* 0xcd9e8d5724247825 */ /* 0x000fc800078e00ff */
[----:B------:R-:W-:Y:S01]  /*62b0*/  IMAD R65, R21, -0x2daee0ad, RZ ;  /* 0xd2511f5315417824 */ /* 0x000fe200078e02ff */
        /* <DEDUP_REMOVED lines=37> */
.L_x_1386:
[----:B------:R-:W-:Y:S05]  /*6510*/  BSYNC B1 ;  /* 0x0000000000017941 */ /* 0x000fea0003800000 */
.L_x_1385:
        /* <DEDUP_REMOVED lines=11> */
.L_x_1381:
[----:B------:R-:W-:Y:S02]  /*65d0*/  ISETP.NE.AND P0, PT, R118, RZ, PT ;  /* 0x000000ff7600720c */ /* 0x000fe40003f05270 */
[----:B------:R-:W-:Y:S02]  /*65e0*/  ISETP.NE.AND P6, PT, R115, RZ, PT ;  /* 0x000000ff7300720c */ /* 0x000fe40003fc5270 */
[----:B------:R-:W-:Y:S02]  /*65f0*/  SEL R120, RZ, 0x1000000, P5 ;  /* 0x01000000ff787807 */ /* 0x000fe40002800000 */
[----:B------:R-:W-:Y:S02]  /*6600*/  ISETP.NE.AND P5, PT, R117, RZ, PT ;  /* 0x000000ff7500720c */ /* 0x000fe40003fa5270 */
[----:B------:R-:W-:Y:S02]  /*6610*/  SEL R115, RZ, 0x1, P0 ;  /* 0x00000001ff737807 */ /* 0x000fe40000000000 */
[----:B------:R-:W-:-:S02]  /*6620*/  SEL R117, RZ, 0x10000, P4 ;  /* 0x00010000ff757807 */ /* 0x000fc40002000000 */
[----:B------:R-:W-:Y:S02]  /*6630*/  LEA R112, P0, R90, c[0x0][0x188], 0x4 ;  /* 0x000062005a707a11 */ /* 0x000fe400078020ff */
[----:B------:R-:W-:Y:S02]  /*6640*/  ISETP.NE.AND P4, PT, R119, RZ, PT ;  /* 0x000000ff7700720c */ /* 0x000fe40003f85270 */
[----:B------:R-:W-:Y:S02]  /*6650*/  ISETP.NE.AND P1, PT, R116, RZ, PT ;  /* 0x000000ff7400720c */ /* 0x000fe40003f25270 */
[----:B------:R-:W-:Y:S02]  /*6660*/  LEA.HI.X R113, R90, c[0x0][0x18c], RZ, 0x4, P0 ;  /* 0x000063005a717a11 */ /* 0x000fe400000f24ff */
[----:B------:R-:W-:Y:S02]  /*6670*/  F2FP.BF16.PACK_AB R39, R109, R104 ;  /* 0x000000686d27723e */ /* 0x000fe400000010ff */
[----:B------:R-:W-:-:S02]  /*6680*/  F2FP.BF16.PACK_AB R38, R103, R98 ;  /* 0x000000626726723e */ /* 0x000fc400000010ff */
[----:B------:R-:W-:Y:S02]  /*6690*/  F2FP.BF16.PACK_AB R37, R97, R92 ;  /* 0x0000005c6125723e */ /* 0x000fe400000010ff */
[----:B------:R-:W-:Y:S02]  /*66a0*/  F2FP.BF16.PACK_AB R36, R91, R79 ;  /* 0x0000004f5b24723e */ /* 0x000fe400000010ff */
[----:B------:R-:W-:Y:S02]  /*66b0*/  SEL R114, RZ, 0x1, P4 ;  /* 0x00000001ff727807 */ /* 0x000fe40002000000 */
[----:B------:R-:W-:Y:S01]  /*66c0*/  SEL R116, RZ, 0x1, P5 ;  /* 0x00000001ff747807 */ /* 0x000fe20002800000 */
[----:B------:R0:W-:Y:S01]  /*66d0*/  STG.E.128 [R112.64], R36 ;  /* 0x0000002470007986 */ /* 0x0001e2000c101d06 */
[----:B------:R-:W-:-:S04]  /*66e0*/  SEL R118, RZ, 0x100, P3 ;  /* 0x00000100ff767807 */ /* 0x000fc80001800000 */
[----:B------:R-:W-:Y:S02]  /*66f0*/  LOP3.LUT R118, R118, R120, R117, 0xfe, !PT ;  /* 0x0000007876767212 */ /* 0x000fe400078efe75 */
[----:B------:R-:W-:Y:S01]  /*6700*/  SEL R117, RZ, 0x1, P2 ;  /* 0x00000001ff757807 */ /* 0x000fe20001000000 */
[----:B0-----:R-:W-:-:S04]  /*6710*/  IMAD.WIDE.U32 R112, R114, 0x1000000, RZ ;  /* 0x0100000072707825 */ /* 0x001fc800078e00ff */
[----:B------:R-:W-:Y:S01]  /*6720*/  IMAD.WIDE.U32 R38, R115, 0x10000, RZ ;  /* 0x0001000073267825 */ /* 0x000fe200078e00ff */
[----:B------:R-:W-:Y:S02]  /*6730*/  LOP3.LUT R115, R113, R118, R117, 0xfe, !PT ;  /* 0x0000007671737212 */ /* 0x000fe400078efe75 */
[----:B------:R-:W-:Y:S01]  /*6740*/  SHF.L.U64.HI R117, R90, 0x3, RZ ;  /* 0x000000035a757819 */ /* 0x000fe200000102ff */
[----:B------:R-:W-:Y:S01]  /*6750*/  IMAD.WIDE.U32 R36, R116, 0x100, RZ ;  /* 0x0000010074247825 */ /* 0x000fe200078e00ff */
[----:B------:R-:W-:-:S03]  /*6760*/  SEL R113, RZ, 0x1, P6 ;  /* 0x00000001ff717807 */ /* 0x000fc60003000000 */
[----:B------:R-:W-:Y:S01]  /*6770*/  IMAD.SHL.U32 R116, R90, 0x8, RZ ;  /* 0x000000085a747824 */ /* 0x000fe200078e00ff */
[----:B------:R-:W-:Y:S02]  /*6780*/  LOP3.LUT R114, R36, R112, R38, 0xfe, !PT ;  /* 0x0000007024727212 */ /* 0x000fe400078efe26 */
[----:B------:R-:W-:Y:S02]  /*6790*/  LOP3.LUT R39, R37, R115, R39, 0xfe, !PT ;  /* 0x0000007325277212 */ /* 0x000fe400078efe27 */
[----:B------:R-:W-:Y:S02]  /*67a0*/  IADD3 R36, P0, R116, c[0x0][0x190], RZ ;  /* 0x0000640074247a10 */ /* 0x000fe40007f1e0ff */
[----:B------:R-:W-:Y:S02]  /*67b0*/  LOP3.LUT R38, R114, R113, RZ, 0xfc, !PT ;  /* 0x0000007172267212 */ /* 0x000fe400078efcff */
[----:B------:R-:W-:-:S05]  /*67c0*/  IADD3.X R37, R117, c[0x0][0x194], RZ, P0, !PT ;  /* 0x0000650075257a10 */ /* 0x000fca00007fe4ff */
[----:B------:R0:W-:Y:S01]  /*67d0*/  STG.E.64 [R36.64], R38 ;  /* 0x0000002624007986 */ /* 0x0001e2000c101b06 */
[----:B------:R-:W-:Y:S05]  /*67e0*/  @!P1 BRA `(.L_x_1389) ;  /* 0x0000014000009947 */ /* 0x000fea0003800000 */
[----:B0-----:R-:W-:Y:S01]  /*67f0*/  IMAD.U32 R37, R86, 0x10000, RZ ;  /* 0x0001000056257824 */ /* 0x001fe200078e00ff */
[----:B------:R-:W-:Y:S02]  /*6800*/  LOP3.LUT R36, R87, 0xffff, RZ, 0xc0, !PT ;  /* 0x0000ffff57247812 */ /* 0x000fe400078ec0ff */
[----:B------:R-:W-:Y:S02]  /*6810*/  LOP3.LUT R114, R83, 0xff, RZ, 0xc0, !PT ;  /* 0x000000ff53727812 */ /* 0x000fe400078ec0ff */
[----:B------:R-:W-:Y:S02]  /*6820*/  LOP3.LUT R39, R37, 0xff0000, RZ, 0xc0, !PT ;  /* 0x00ff000025277812 */ /* 0x000fe400078ec0ff */
[----:B------:R-:W-:Y:S01]  /*6830*/  PRMT R37, R85, 0x7104, RZ ;  /* 0x0000710455257816 */ /* 0x000fe200000000ff */
[----:B------:R-:W-:Y:S01]  /*6840*/  IMAD.WIDE.U32 R114, R114, 0x1000000, RZ ;  /* 0x0100000072727825 */ /* 0x000fe200078e00ff */
[----:B------:R-:W-:-:S02]  /*6850*/  PRMT R36, R39, 0x4210, R36 ;  /* 0x0000421027247816 */ /* 0x000fc40000000024 */
[----:B------:R-:W-:Y:S02]  /*6860*/  LOP3.LUT R112, R82, 0xff, RZ, 0xc0, !PT ;  /* 0x000000ff52707812 */ /* 0x000fe400078ec0ff */
[----:B------:R-:W-:Y:S02]  /*6870*/  LOP3.LUT R38, R81, 0xff, RZ, 0xc0, !PT ;  /* 0x000000ff51267812 */ /* 0x000fe400078ec0ff */
        /* <DEDUP_REMOVED lines=11> */
.L_x_1389:
[----:B------:R-:W-:Y:S02]  /*6930*/  IADD3 R112, R90, 0x100, RZ ;  /* 0x000001005a707810 */ /* 0x000fe40007ffe0ff */
.L_x_1260:
[----:B------:R-:W-:Y:S05]  /*6940*/  BSYNC B0 ;  /* 0x0000000000007941 */ /* 0x000fea0003800000 */
.L_x_1259:
[----:B------:R-:W-:Y:S01]  /*6950*/  ISETP.NE.AND P0, PT, R25, RZ, PT ;  /* 0x000000ff1900720c */ /* 0x000fe20003f05270 */
[----:B------:R-:W-:-:S12]  /*6960*/  BSSY B0, `(.L_x_1390) ;  /* 0x00005ba000007945 */ /* 0x000fd80003800000 */
[----:B------:R-:W-:Y:S05]  /*6970*/  @!P0 BRA `(.L_x_1391) ;  /* 0x00005b8000008947 */ /* 0x000fea0003800000 */
[----:B------:R-:W-:Y:S01]  /*6980*/  ISETP.NE.U32.AND P0, PT, RZ, c[0x0][0x178], PT ;  /* 0x00005e00ff007a0c */ /* 0x000fe20003f05070 */
[----:B0-----:R-:W-:Y:S01]  /*6990*/  IMAD.MOV.U32 R37, RZ, RZ, 0x10 ;  /* 0x00000010ff257424 */ /* 0x001fe200078e00ff */
        /* <DEDUP_REMOVED lines=24> */
.L_x_1393:
[----:B0-----:R-:W-:Y:S02]  /*6b20*/  IMAD.MOV.U32 R88, RZ, RZ, R72 ;  /* 0x000000ffff587224 */ /* 0x001fe400078e0048 */
.L_x_1394:
[----:B------:R-:W-:Y:S05]  /*6b30*/  BSYNC B1 ;  /* 0x0000000000017941 */ /* 0x000fea0003800000 */
.L_x_1392:
        /* <DEDUP_REMOVED lines=16> */
.L_x_1398:
[----:B------:R-:W-:Y:S05]  /*6c40*/  BSYNC B2 ;  /* 0x0000000000027941 */ /* 0x000fea0003800000 */
.L_x_1397:
        /* <DEDUP_REMOVED lines=43> */
.L_x_1396:
[----:B------:R-:W-:Y:S05]  /*6f00*/  BSYNC B1 ;  /* 0x0000000000017941 */ /* 0x000fea0003800000 */
.L_x_1395:
[----:B------:R-:W0:Y:S01]  /*6f10*/  I2F.U32 R88, R88 ;  /* 0x0000005800587306 */ /* 0x000e220000201000 */
[----:B------:R-:W-:Y:S01]  /*6f20*/  ISETP.NE.U32.AND P1, PT, RZ, c[0x0][0x178], PT ;  /* 0x00005e00ff007a0c */ /* 0x000fe20003f25070 */
[----:B------:R-:W-:-:S03]  /*6f30*/  IMAD.MOV.U32 R117, RZ, RZ, 0x2f800000 ;  /* 0x2f800000ff757424 */ /* 0x000fc600078e00ff */
[----:B------:R-:W-:Y:S01]  /*6f40*/  ISETP.NE.AND.EX P1, PT, RZ, c[0x0][0x17c], PT, P1 ;  /* 0x00005f00ff007a0c */ /* 0x000fe20003f25310 */
[----:B0-----:R-:W-:Y:S01]  /*6f50*/  FFMA.FTZ R73, R88, R117, 1.1641532182693481445e-10 ;  /* 0x2f00000058497423 */ /* 0x001fe20000010075 */
[----:B-----5:R-:W-:-:S04]  /*6f60*/  PRMT R88, RZ, 0x5410, R36 ;  /* 0x00005410ff587816 */ /* 0x020fc80000000024 */
[----:B------:R-:W-:Y:S01]  /*6f70*/  FSETP.GTU.FTZ.AND P2, PT, R73, c[0x0][0x1e4], PT ;  /* 0x0000790049007a0b */ /* 0x000fe20003f5c000 */
[----:B------:R-:W-:-:S03]  /*6f80*/  FMUL.FTZ R73, R88, c[0x0][0x1e8] ;  /* 0x00007a0058497a20 */ /* 0x000fc60000410000 */
        /* <DEDUP_REMOVED lines=9> */
.L_x_1399:
        /* <DEDUP_REMOVED lines=12> */
.L_x_1402:
[----:B------:R-:W-:Y:S02]  /*70e0*/  IMAD.MOV.U32 R80, RZ, RZ, R72 ;  /* 0x000000ffff507224 */ /* 0x000fe400078e0048 */
.L_x_1403:
[----:B------:R-:W-:Y:S05]  /*70f0*/  BSYNC B1 ;  /* 0x0000000000017941 */ /* 0x000fea0003800000 */
.L_x_1401:
        /* <DEDUP_REMOVED lines=16> */
.L_x_1407:
[----:B------:R-:W-:Y:S05]  /*7200*/  BSYNC B2 ;  /* 0x0000000000027941 */ /* 0x000fea0003800000 */
.L_x_1406:
        /* <DEDUP_REMOVED lines=43> */
.L_x_1405:
[----:B------:R-:W-:Y:S05]  /*74c0*/  BSYNC B1 ;  /* 0x0000000000017941 */ /* 0x000fea0003800000 */
.L_x_1404:
[----:B------:R-:W0:Y:S02]  /*74d0*/  I2F.U32 R80, R80 ;  /* 0x0000005000507306 */ /* 0x000e240000201000 */
[----:B0-----:R-:W-:Y:S01]  /*74e0*/  FFMA.FTZ R93, R80, R117, 1.1641532182693481445e-10 ;  /* 0x2f000000505d7423 */ /* 0x001fe20000010075 */
[----:B------:R-:W-:-:S04]  /*74f0*/  PRMT R80, RZ, 0x5410, R32 ;  /* 0x00005410ff507816 */ /* 0x000fc80000000020 */
[----:B------:R-:W-:Y:S01]  /*7500*/  FSETP.GTU.FTZ.AND P2, PT, R93, c[0x0][0x1e4], PT ;  /* 0x000079005d007a0b */ /* 0x000fe20003f5c000 */
[----:B------:R-:W-:-:S03]  /*7510*/  FMUL.FTZ R99, R80, c[0x0][0x1e8] ;  /* 0x00007a0050637a20 */ /* 0x000fc60000410000 */
[----:B------:R-:W-:Y:S02]  /*7520*/  SEL R93, RZ, 0x1, P2 ;  /* 0x00000001ff5d7807 */ /* 0x000fe40001000000 */
[----:B------:R-:W-:Y:S02]  /*7530*/  FSEL R99, R99, RZ, !P2 ;  /* 0x000000ff63637208 */ /* 0x000fe40005000000 */
[----:B------:R-:W-:-:S03]  /*7540*/  PRMT R80, R93, 0x7610, R80 ;  /* 0x000076105d507816 */ /* 0x000fc60000000050 */
[----:B------:R-:W-:Y:S01]  /*7550*/  FADD.FTZ R88, R99, R88 ;  /* 0x0000005863587221 */ /* 0x000fe20000010000 */
[----:B------:R-:W-:-:S05]  /*7560*/  @P0 PRMT R99, RZ, 0x5410, R28 ;  /* 0x00005410ff630816 */ /* 0x000fca000000001c */
[----:B------:R-:W-:Y:S02]  /*7570*/  @P0 FADD.FTZ R88, R99, R88 ;  /* 0x0000005863580221 */ /* 0x000fe40000010000 */
.L_x_1400:
        /* <DEDUP_REMOVED lines=12> */
.L_x_1409:
[----:B------:R-:W-:Y:S02]  /*7640*/  IMAD.MOV.U32 R93, RZ, RZ, R72 ;  /* 0x000000ffff5d7224 */ /* 0x000fe400078e0048 */
.L_x_1410:
[----:B------:R-:W-:Y:S05]  /*7650*/  BSYNC B1 ;  /* 0x0000000000017941 */ /* 0x000fea0003800000 */
.L_x_1408:
        /* <DEDUP_REMOVED lines=16> */
.L_x_1414:
[----:B------:R-:W-:Y:S05]  /*7760*/  BSYNC B2 ;  /* 0x0000000000027941 */ /* 0x000fea0003800000 */
.L_x_1413:
        /* <DEDUP_REMOVED lines=43> */
.L_x_1412:
[----:B------:R-:W-:Y:S05]  /*7a20*/  BSYNC B1 ;  /* 0x0000000000017941 */ /* 0x000fea0003800000 */
.L_x_1411:
        /* <DEDUP_REMOVED lines=14> */
.L_x_1415:
        /* <DEDUP_REMOVED lines=12> */
.L_x_1418:
[----:B------:R-:W-:Y:S02]  /*7bd0*/  IMAD.MOV.U32 R36, RZ, RZ, R72 ;  /* 0x000000ffff247224 */ /* 0x000fe400078e0048 */
.L_x_1419:
[----:B------:R-:W-:Y:S05]  /*7be0*/  BSYNC B1 ;  /* 0x0000000000017941 */ /* 0x000fea0003800000 */
.L_x_1417:
        /* <DEDUP_REMOVED lines=16> */
.L_x_1423:
[----:B------:R-:W-:Y:S05]  /*7cf0*/  BSYNC B2 ;  /* 0x0000000000027941 */ /* 0x000fea0003800000 */
.L_x_1422:
        /* <DEDUP_REMOVED lines=43> */
.L_x_1421:
[----:B------:R-:W-:Y:S05]  /*7fb0*/  BSYNC B1 ;  /* 0x0000000000017941 */ /* 0x000fea0003800000 */
.L_x_1420:
        /* <DEDUP_REMOVED lines=10> */
.L_x_1416:
        /* <DEDUP_REMOVED lines=12> */
.L_x_1425:
[----:B------:R-:W-:Y:S02]  /*8120*/  IMAD.MOV.U32 R36, RZ, RZ, R72 ;  /* 0x000000ffff247224 */ /* 0x000fe400078e0048 */
.L_x_1426:
[----:B------:R-:W-:Y:S05]  /*8130*/  BSYNC B1 ;  /* 0x0000000000017941 */ /* 0x000fea0003800000 */
.L_x_1424:
        /* <DEDUP_REMOVED lines=16> */
.L_x_1430:
[----:B------:R-:W-:Y:S05]  /*8240*/  BSYNC B2 ;  /* 0x0000000000027941 */ /* 0x000fea0003800000 */
.L_x_1429:
        /* <DEDUP_REMOVED lines=43> */
.L_x_1428:
[----:B------:R-:W-:Y:S05]  /*8500*/  BSYNC B1 ;  /* 0x0000000000017941 */ /* 0x000fea0003800000 */
.L_x_1427:
[----:B------:R-:W0:Y:S02]  /*8510*/  I2F.U32 R36, R36 ;  /* 0x0000002400247306 */ /* 0x000e240000201000 */
[----:B0-----:R-:W-:Y:S01]  /*8520*/  FFMA.FTZ R73, R36, R117, 1.1641532182693481445e-10 ;  /* 0x2f00000024497423 */ /* 0x001fe20000010075 */
[----:B------:R-:W-:-:S04]  /*8530*/  PRMT R36, RZ, 0x5410, R37 ;  /* 0x00005410ff247816 */ /* 0x000fc80000000025 */
        /* <DEDUP_REMOVED lines=11> */
.L_x_1431:
        /* <DEDUP_REMOVED lines=12> */
.L_x_1434:
[----:B------:R-:W-:Y:S02]  /*86b0*/  IMAD.MOV.U32 R36, RZ, RZ, R72 ;  /* 0x000000ffff247224 */ /* 0x000fe400078e0048 */
.L_x_1435:
[----:B------:R-:W-:Y:S05]  /*86c0*/  BSYNC B1 ;  /* 0x0000000000017941 */ /* 0x000fea0003800000 */
.L_x_1433:
        /* <DEDUP_REMOVED lines=16> */
.L_x_1439:
[----:B------:R-:W-:Y:S05]  /*87d0*/  BSYNC B2 ;  /* 0x0000000000027941 */ /* 0x000fea0003800000 */
.L_x_1438:
        /* <DEDUP_REMOVED lines=43> */
.L_x_1437:
[----:B------:R-:W-:Y:S05]  /*8a90*/  BSYNC B1 ;  /* 0x0000000000017941 */ /* 0x000fea0003800000 */
.L_x_1436:
[----:B------:R-:W0:Y:S02]  /*8aa0*/  I2F.U32 R36, R36 ;  /* 0x0000002400247306 */ /* 0x000e240000201000 */
[----:B0-----:R-:W-:Y:S01]  /*8ab0*/  FFMA.FTZ R82, R36, R117, 1.1641532182693481445e-10 ;  /* 0x2f00000024527423 */ /* 0x001fe20000010075 */
[----:B------:R-:W-:-:S04]  /*8ac0*/  PRMT R36, RZ, 0x5410, R33 ;  /* 0x00005410ff247816 */ /* 0x000fc80000000021 */
[----:B------:R-:W-:Y:S01]  /*8ad0*/  FSETP.GTU.FTZ.AND P2, PT, R82, c[0x0][0x1e4], PT ;  /* 0x0000790052007a0b */ /* 0x000fe20003f5c000 */
[----:B------:R-:W-:-:S03]  /*8ae0*/  FMUL.FTZ R99, R36, c[0x0][0x1e8] ;  /* 0x00007a0024637a20 */ /* 0x000fc60000410000 */
[----:B------:R-:W-:Y:S02]  /*8af0*/  SEL R82, RZ, 0x1, P2 ;  /* 0x00000001ff527807 */ /* 0x000fe40001000000 */
[----:B------:R-:W-:-:S05]  /*8b00*/  FSEL R99, R99, RZ, !P2 ;  /* 0x000000ff63637208 */ /* 0x000fca0005000000 */
[----:B------:R-:W-:Y:S01]  /*8b10*/  FADD.FTZ R94, R99, R94 ;  /* 0x0000005e635e7221 */ /* 0x000fe20000010000 */
[----:B------:R-:W-:-:S05]  /*8b20*/  @P0 PRMT R99, RZ, 0x5410, R29 ;  /* 0x00005410ff630816 */ /* 0x000fca000000001d */
[----:B------:R-:W-:Y:S02]  /*8b30*/  @P0 FADD.FTZ R94, R99, R94 ;  /* 0x0000005e635e0221 */ /* 0x000fe40000010000 */
.L_x_1432:
        /* <DEDUP_REMOVED lines=12> */
.L_x_1441:
[----:B------:R-:W-:Y:S02]  /*8c00*/  IMAD.MOV.U32 R36, RZ, RZ, R72 ;  /* 0x000000ffff247224 */ /* 0x000fe400078e0048 */
.L_x_1442:
[----:B------:R-:W-:Y:S05]  /*8c10*/  BSYNC B1 ;  /* 0x0000000000017941 */ /* 0x000fea0003800000 */
.L_x_1440:
        /* <DEDUP_REMOVED lines=16> */
.L_x_1446:
[----:B------:R-:W-:Y:S05]  /*8d20*/  BSYNC B2 ;  /* 0x0000000000027941 */ /* 0x000fea0003800000 */
.L_x_1445:
        /* <DEDUP_REMOVED lines=43> */
.L_x_1444:
[----:B------:R-:W-:Y:S05]  /*8fe0*/  BSYNC B1 ;  /* 0x0000000000017941 */ /* 0x000fea0003800000 */
.L_x_1443:
        /* <DEDUP_REMOVED lines=14> */
.L_x_1447:
        /* <DEDUP_REMOVED lines=12> */
.L_x_1450:
[----:B------:R-:W-:Y:S02]  /*9190*/  IMAD.MOV.U32 R83, RZ, RZ, R72 ;  /* 0x000000ffff537224 */ /* 0x000fe400078e0048 */
.L_x_1451:
[----:B------:R-:W-:Y:S05]  /*91a0*/  BSYNC B1 ;  /* 0x0000000000017941 */ /* 0x000fea0003800000 */
.L_x_1449:
        /* <DEDUP_REMOVED lines=16> */
.L_x_1455:
[----:B------:R-:W-:Y:S05]  /*92b0*/  BSYNC B2 ;  /* 0x0000000000027941 */ /* 0x000fea0003800000 */
.L_x_1454:
        /* <DEDUP_REMOVED lines=43> */
.L_x_1453:
[----:B------:R-:W-:Y:S05]  /*9570*/  BSYNC B1 ;  /* 0x0000000000017941 */ /* 0x000fea0003800000 */
.L_x_1452:
        /* <DEDUP_REMOVED lines=11> */
.L_x_1448:
        /* <DEDUP_REMOVED lines=12> */
.L_x_1457:
[----:B------:R-:W-:Y:S02]  /*96f0*/  IMAD.MOV.U32 R100, RZ, RZ, R72 ;  /* 0x000000ffff647224 */ /* 0x000fe400078e0048 */
.L_x_1458:
[----:B------:R-:W-:Y:S05]  /*9700*/  BSYNC B1 ;  /* 0x0000000000017941 */ /* 0x000fea0003800000 */
.L_x_1456:
        /* <DEDUP_REMOVED lines=16> */
.L_x_1462:
[----:B------:R-:W-:Y:S05]  /*9810*/  BSYNC B2 ;  /* 0x0000000000027941 */ /* 0x000fea0003800000 */
.L_x_1461:
        /* <DEDUP_REMOVED lines=43> */
.L_x_1460:
[----:B------:R-:W-:Y:S05]  /*9ad0*/  BSYNC B1 ;  /* 0x0000000000017941 */ /* 0x000fea0003800000 */
.L_x_1459:
        /* <DEDUP_REMOVED lines=13> */
.L_x_1463:
        /* <DEDUP_REMOVED lines=12> */
.L_x_1466:
[----:B------:R-:W-:Y:S02]  /*9c70*/  IMAD.MOV.U32 R84, RZ, RZ, R72 ;  /* 0x000000ffff547224 */ /* 0x000fe400078e0048 */
.L_x_1467:
[----:B------:R-:W-:Y:S05]  /*9c80*/  BSYNC B1 ;  /* 0x0000000000017941 */ /* 0x000fea0003800000 */
.L_x_1465:
        /* <DEDUP_REMOVED lines=16> */
.L_x_1471:
[----:B------:R-:W-:Y:S05]  /*9d90*/  BSYNC B2 ;  /* 0x0000000000027941 */ /* 0x000fea0003800000 */
.L_x_1470:
        /* <DEDUP_REMOVED lines=43> */
.L_x_1469:
[----:B------:R-:W-:Y:S05]  /*a050*/  BSYNC B1 ;  /* 0x0000000000017941 */ /* 0x000fea0003800000 */
.L_x_1468:
        /* <DEDUP_REMOVED lines=11> */
.L_x_1464:
        /* <DEDUP_REMOVED lines=12> */
.L_x_1473:
[----:B------:R-:W-:Y:S02]  /*a1d0*/  IMAD.MOV.U32 R105, RZ, RZ, R72 ;  /* 0x000000ffff697224 */ /* 0x000fe400078e0048 */
.L_x_1474:
[----:B------:R-:W-:Y:S05]  /*a1e0*/  BSYNC B1 ;  /* 0x0000000000017941 */ /* 0x000fea0003800000 */
.L_x_1472:
        /* <DEDUP_REMOVED lines=16> */
.L_x_1478:
[----:B------:R-:W-:Y:S05]  /*a2f0*/  BSYNC B2 ;  /* 0x0000000000027941 */ /* 0x000fea0003800000 */
.L_x_1477:
        /* <DEDUP_REMOVED lines=43> */
.L_x_1476:
[----:B------:R-:W-:Y:S05]  /*a5b0*/  BSYNC B1 ;  /* 0x0000000000017941 */ /* 0x000fea0003800000 */
.L_x_1475:
        /* <DEDUP_REMOVED lines=13> */
.L_x_1479:
        /* <DEDUP_REMOVED lines=12> */
.L_x_1482:
[----:B------:R-:W-:Y:S02]  /*a750*/  IMAD.MOV.U32 R38, RZ, RZ, R72 ;  /* 0x000000ffff267224 */ /* 0x000fe400078e0048 */
.L_x_1483:
[----:B------:R-:W-:Y:S05]  /*a760*/  BSYNC B1 ;  /* 0x0000000000017941 */ /* 0x000fea0003800000 */
.L_x_1481:
        /* <DEDUP_REMOVED lines=16> */
.L_x_1487:
[----:B------:R-:W-:Y:S05]  /*a870*/  BSYNC B2 ;  /* 0x0000000000027941 */ /* 0x000fea0003800000 */
.L_x_1486:
        /* <DEDUP_REMOVED lines=43> */
.L_x_1485:
[----:B------:R-:W-:Y:S05]  /*ab30*/  BSYNC B1 ;  /* 0x0000000000017941 */ /* 0x000fea0003800000 */
.L_x_1484:
        /* <DEDUP_REMOVED lines=10> */
.L_x_1480:
        /* <DEDUP_REMOVED lines=12> */
.L_x_1489:
[----:B------:R-:W-:Y:S02]  /*aca0*/  IMAD.MOV.U32 R38, RZ, RZ, R72 ;  /* 0x000000ffff267224 */ /* 0x000fe400078e0048 */
.L_x_1490:
[----:B------:R-:W-:Y:S05]  /*acb0*/  BSYNC B1 ;  /* 0x0000000000017941 */ /* 0x000fea0003800000 */
.L_x_1488:
        /* <DEDUP_REMOVED lines=16> */
.L_x_1494:
[----:B------:R-:W-:Y:S05]  /*adc0*/  BSYNC B2 ;  /* 0x0000000000027941 */ /* 0x000fea0003800000 */
.L_x_1493:
        /* <DEDUP_REMOVED lines=43> */
.L_x_1492:
[----:B------:R-:W-:Y:S05]  /*b080*/  BSYNC B1 ;  /* 0x0000000000017941 */ /* 0x000fea0003800000 */
.L_x_1491:
        /* <DEDUP_REMOVED lines=13> */
.L_x_1495:
        /* <DEDUP_REMOVED lines=12> */
.L_x_1498:
[----:B------:R-:W-:Y:S02]  /*b220*/  IMAD.MOV.U32 R38, RZ, RZ, R72 ;  /* 0x000000ffff267224 */ /* 0x000fe400078e0048 */
.L_x_1499:
[----:B------:R-:W-:Y:S05]  /*b230*/  BSYNC B1 ;  /* 0x0000000000017941 */ /* 0x000fea0003800000 */
.L_x_1497:
        /* <DEDUP_REMOVED lines=16> */
.L_x_1503:
[----:B------:R-:W-:Y:S05]  /*b340*/  BSYNC B2 ;  /* 0x0000000000027941 */ /* 0x000fea0003800000 */
.L_x_1502:
        /* <DEDUP_REMOVED lines=43> */
.L_x_1501:
[----:B------:R-:W-:Y:S05]  /*b600*/  BSYNC B1 ;  /* 0x0000000000017941 */ /* 0x000fea0003800000 */
.L_x_1500:
        /* <DEDUP_REMOVED lines=10> */
.L_x_1496:
        /* <DEDUP_REMOVED lines=12> */
.L_x_1505:
[----:B------:R-:W-:Y:S02]  /*b770*/  IMAD.MOV.U32 R38, RZ, RZ, R72 ;  /* 0x000000ffff267224 */ /* 0x000fe400078e0048 */
.L_x_1506:
[----:B------:R-:W-:Y:S05]  /*b780*/  BSYNC B1 ;  /* 0x0000000000017941 */ /* 0x000fea0003800000 */
.L_x_1504:
        /* <DEDUP_REMOVED lines=16> */
.L_x_1510:
[----:B------:R-:W-:Y:S05]  /*b890*/  BSYNC B2 ;  /* 0x0000000000027941 */ /* 0x000fea0003800000 */
.L_x_1509:
        /* <DEDUP_REMOVED lines=43> */
.L_x_1508:
[----:B------:R-:W-:Y:S05]  /*bb50*/  BSYNC B1 ;  /* 0x0000000000017941 */ /* 0x000fea0003800000 */
.L_x_1507:
        /* <DEDUP_REMOVED lines=13> */
.L_x_1511:
        /* <DEDUP_REMOVED lines=12> */
.L_x_1514:
[----:B------:R-:W-:Y:S02]  /*bcf0*/  IMAD.MOV.U32 R87, RZ, RZ, R72 ;  /* 0x000000ffff577224 */ /* 0x000fe400078e0048 */
.L_x_1515:
[----:B------:R-:W-:Y:S05]  /*bd00*/  BSYNC B1 ;  /* 0x0000000000017941 */ /* 0x000fea0003800000 */
.L_x_1513:
        /* <DEDUP_REMOVED lines=16> */
.L_x_1519:
[----:B------:R-:W-:Y:S05]  /*be10*/  BSYNC B2 ;  /* 0x0000000000027941 */ /* 0x000fea0003800000 */
.L_x_1518:
        /* <DEDUP_REMOVED lines=43> */
.L_x_1517:
[----:B------:R-:W-:Y:S05]  /*c0d0*/  BSYNC B1 ;  /* 0x0000000000017941 */ /* 0x000fea0003800000 */
.L_x_1516:
        /* <DEDUP_REMOVED lines=11> */
.L_x_1512:
        /* <DEDUP_REMOVED lines=17> */
[----:B------:R-:W-:Y:S02]  /*c2a0*/  SEL R117, RZ, 0x1, P5 ;  /* 0x00000001ff757807 */ /* 0x000fe40002800000 */
[----:B------:R-:W-:Y:S01]  /*c2b0*/  LOP3.LUT R118, R118, R121, R119, 0xfe, !PT ;  /* 0x0000007976767212 */ /* 0x000fe200078efe77 */
[----:B0-----:R-:W-:Y:S01]  /*c2c0*/  IMAD.WIDE.U32 R114, R113, 0x1000000, RZ ;  /* 0x0100000071727825 */ /* 0x001fe200078e00ff */
[----:B------:R-:W-:-:S03]  /*c2d0*/  SEL R113, RZ, 0x1, P2 ;  /* 0x00000001ff717807 */ /* 0x000fc60001000000 */
[----:B------:R-:W-:Y:S01]  /*c2e0*/  IMAD.WIDE.U32 R36, R117, 0x100, RZ ;  /* 0x0000010075247825 */ /* 0x000fe200078e00ff */
[----:B------:R-:W-:Y:S02]  /*c2f0*/  LOP3.LUT R117, R115, R118, R113, 0xfe, !PT ;  /* 0x0000007673757212 */ /* 0x000fe400078efe71 */
[----:B------:R-:W-:Y:S01]  /*c300*/  SEL R115, RZ, 0x1, P6 ;  /* 0x00000001ff737807 */ /* 0x000fe20003000000 */
[----:B------:R-:W-:-:S04]  /*c310*/  IMAD.WIDE.U32 R38, R116, 0x10000, RZ ;  /* 0x0001000074267825 */ /* 0x000fc800078e00ff */
[----:B------:R-:W-:Y:S01]  /*c320*/  IMAD.SHL.U32 R113, R112, 0x8, RZ ;  /* 0x0000000870717824 */ /* 0x000fe200078e00ff */
[----:B------:R-:W-:Y:S02]  /*c330*/  LOP3.LUT R116, R36, R114, R38, 0xfe, !PT ;  /* 0x0000007224747212 */ /* 0x000fe400078efe26 */
[----:B------:R-:W-:Y:S02]  /*c340*/  LOP3.LUT R39, R37, R117, R39, 0xfe, !PT ;  /* 0x0000007525277212 */ /* 0x000fe400078efe27 */
[----:B------:R-:W-:Y:S02]  /*c350*/  SHF.L.U64.HI R117, R112, 0x3, RZ ;  /* 0x0000000370757819 */ /* 0x000fe400000102ff */
[----:B------:R-:W-:Y:S02]  /*c360*/  IADD3 R36, P0, R113, c[0x0][0x190], RZ ;  /* 0x0000640071247a10 */ /* 0x000fe40007f1e0ff */
[----:B------:R-:W-:Y:S02]  /*c370*/  LOP3.LUT R38, R116, R115, RZ, 0xfc, !PT ;  /* 0x0000007374267212 */ /* 0x000fe400078efcff */
[----:B------:R-:W-:-:S05]  /*c380*/  IADD3.X R37, R117, c[0x0][0x194], RZ, P0, !PT ;  /* 0x0000650075257a10 */ /* 0x000fca00007fe4ff */
[----:B------:R0:W-:Y:S01]  /*c390*/  STG.E.64 [R36.64], R38 ;  /* 0x0000002624007986 */ /* 0x0001e2000c101b06 */
        /* <DEDUP_REMOVED lines=9> */
[----:B------:R-:W-:Y:S02]  /*c430*/  LOP3.LUT R37, R36, 0xff00, R39, 0xf8, !PT ;  /* 0x0000ff0024257812 */ /* 0x000fe400078ef827 */
[----:B------:R-:W-:Y:S01]  /*c440*/  LOP3.LUT R36, R81, 0xff, RZ, 0xc0, !PT ;  /* 0x000000ff51247812 */ /* 0x000fe200078ec0ff */
[----:B------:R-:W-:Y:S01]  /*c450*/  IMAD.WIDE.U32 R38, R38, 0x10000, RZ ;  /* 0x0001000026267825 */ /* 0x000fe200078e00ff */
[----:B------:R-:W-:-:S03]  /*c460*/  LOP3.LUT R119, R37, 0xff, R84, 0xf8, !PT ;  /* 0x000000ff25777812 */ /* 0x000fc600078ef854 */
[----:B------:R-:W-:Y:S01]  /*c470*/  IMAD.WIDE.U32 R36, R36, 0x100, RZ ;  /* 0x0000010024247825 */ /* 0x000fe200078e00ff */
[----:B------:R-:W-:-:S04]  /*c480*/  LOP3.LUT R119, R39, R119, R115, 0xfe, !PT ;  /* 0x0000007727777212 */ /* 0x000fc800078efe73 */
[----:B------:R-:W-:Y:S02]  /*c490*/  LOP3.LUT R115, R36, R114, R38, 0xfe, !PT ;  /* 0x0000007224737212 */ /* 0x000fe400078efe26 */
[----:B------:R-:W-:Y:S02]  /*c4a0*/  IADD3 R38, P0, R113, c[0x0][0x198], RZ ;  /* 0x0000660071267a10 */ /* 0x000fe40007f1e0ff */
[----:B------:R-:W-:Y:S02]  /*c4b0*/  LOP3.LUT R36, R115, 0xff, R80, 0xf8, !PT ;  /* 0x000000ff73247812 */ /* 0x000fe400078ef850 */
[----:B------:R-:W-:Y:S02]  /*c4c0*/  IADD3.X R39, R117, c[0x0][0x19c], RZ, P0, !PT ;  /* 0x0000670075277a10 */ /* 0x000fe400007fe4ff */
[----:B------:R-:W-:-:S05]  /*c4d0*/  LOP3.LUT R37, R119, R37, RZ, 0xfc, !PT ;  /* 0x0000002577257212 */ /* 0x000fca00078efcff */
[----:B------:R0:W-:Y:S02]  /*c4e0*/  STG.E.64 [R38.64], R36 ;  /* 0x0000002426007986 */ /* 0x0001e4000c101b06 */
.L_x_1520:
[----:B------:R-:W-:Y:S02]  /*c4f0*/  IADD3 R112, R112, 0x100, RZ ;  /* 0x0000010070707810 */ /* 0x000fe40007ffe0ff */
.L_x_1391:
[----:B------:R-:W-:Y:S05]  /*c500*/  BSYNC B0 ;  /* 0x0000000000007941 */ /* 0x000fea0003800000 */
.L_x_1390:
        /* <DEDUP_REMOVED lines=29> */
.L_x_1524:
[----:B0-----:R-:W-:Y:S02]  /*c6e0*/  IMAD.MOV.U32 R89, RZ, RZ, R72 ;  /* 0x000000ffff597224 */ /* 0x001fe400078e0048 */
.L_x_1525:
[----:B------:R-:W-:Y:S05]  /*c6f0*/  BSYNC B1 ;  /* 0x0000000000017941 */ /* 0x000fea0003800000 */
.L_x_1523:
        /* <DEDUP_REMOVED lines=16> */
.L_x_1529:
[----:B------:R-:W-:Y:S05]  /*c800*/  BSYNC B2 ;  /* 0x0000000000027941 */ /* 0x000fea0003800000 */
.L_x_1528:
        /* <DEDUP_REMOVED lines=43> */
.L_x_1527:
[----:B------:R-:W-:Y:S05]  /*cac0*/  BSYNC B1 ;  /* 0x0000000000017941 */ /* 0x000fea0003800000 */
.L_x_1526:
        /* <DEDUP_REMOVED lines=17> */
.L_x_1530:
        /* <DEDUP_REMOVED lines=12> */
.L_x_1533:
[----:B------:R-:W-:Y:S02]  /*cca0*/  IMAD.MOV.U32 R80, RZ, RZ, R72 ;  /* 0x000000ffff507224 */ /* 0x000fe400078e0048 */
.L_x_1534:
[----:B------:R-:W-:Y:S05]  /*ccb0*/  BSYNC B1 ;  /* 0x0000000000017941 */ /* 0x000fea0003800000 */
.L_x_1532:
        /* <DEDUP_REMOVED lines=16> */
.L_x_1538:
[----:B------:R-:W-:Y:S05]  /*cdc0*/  BSYNC B2 ;  /* 0x0000000000027941 */ /* 0x000fea0003800000 */
.L_x_1537:
        /* <DEDUP_REMOVED lines=43> */
.L_x_1536:
[----:B------:R-:W-:Y:S05]  /*d080*/  BSYNC B1 ;  /* 0x0000000000017941 */ /* 0x000fea0003800000 */
.L_x_1535:
        /* <DEDUP_REMOVED lines=11> */
.L_x_1531:
        /* <DEDUP_REMOVED lines=12> */
.L_x_1540:
[----:B------:R-:W-:Y:S02]  /*d200*/  IMAD.MOV.U32 R95, RZ, RZ, R72 ;  /* 0x000000ffff5f7224 */ /* 0x000fe400078e0048 */
.L_x_1541:
[----:B------:R-:W-:Y:S05]  /*d210*/  BSYNC B1 ;  /* 0x0000000000017941 */ /* 0x000fea0003800000 */
.L_x_1539:
        /* <DEDUP_REMOVED lines=16> */
.L_x_1545:
[----:B------:R-:W-:Y:S05]  /*d320*/  BSYNC B2 ;  /* 0x0000000000027941 */ /* 0x000fea0003800000 */
.L_x_1544:
        /* <DEDUP_REMOVED lines=43> */
.L_x_1543:
[----:B------:R-:W-:Y:S05]  /*d5e0*/  BSYNC B1 ;  /* 0x0000000000017941 */ /* 0x000fea0003800000 */
.L_x_1542:
        /* <DEDUP_REMOVED lines=14> */
.L_x_1546:
        /* <DEDUP_REMOVED lines=12> */
.L_x_1549:
[----:B------:R-:W-:Y:S02]  /*d790*/  IMAD.MOV.U32 R36, RZ, RZ, R72 ;  /* 0x000000ffff247224 */ /* 0x000fe400078e0048 */
.L_x_1550:
[----:B------:R-:W-:Y:S05]  /*d7a0*/  BSYNC B1 ;  /* 0x0000000000017941 */ /* 0x000fea0003800000 */
.L_x_1548:
        /* <DEDUP_REMOVED lines=16> */
.L_x_1554:
[----:B------:R-:W-:Y:S05]  /*d8b0*/  BSYNC B2 ;  /* 0x0000000000027941 */ /* 0x000fea0003800000 */
.L_x_1553:
        /* <DEDUP_REMOVED lines=43> */
.L_x_1552:
[----:B------:R-:W-:Y:S05]  /*db70*/  BSYNC B1 ;  /* 0x0000000000017941 */ /* 0x000fea0003800000 */
.L_x_1551:
        /* <DEDUP_REMOVED lines=10> */
.L_x_1547:
        /* <DEDUP_REMOVED lines=12> */
.L_x_1556:
[----:B------:R-:W-:Y:S02]  /*dce0*/  IMAD.MOV.U32 R36, RZ, RZ, R72 ;  /* 0x000000ffff247224 */ /* 0x000fe400078e0048 */
.L_x_1557:
[----:B------:R-:W-:Y:S05]  /*dcf0*/  BSYNC B1 ;  /* 0x0000000000017941 */ /* 0x000fea0003800000 */
.L_x_1555:
        /* <DEDUP_REMOVED lines=16> */
.L_x_1561:
[----:B------:R-:W-:Y:S05]  /*de00*/  BSYNC B2 ;  /* 0x0000000000027941 */ /* 0x000fea0003800000 */
.L_x_1560:
        /* <DEDUP_REMOVED lines=43> */
.L_x_1559:
[----:B------:R-:W-:Y:S05]  /*e0c0*/  BSYNC B1 ;  /* 0x0000000000017941 */ /* 0x000fea0003800000 */
.L_x_1558:
        /* <DEDUP_REMOVED lines=14> */
.L_x_1562:
        /* <DEDUP_REMOVED lines=12> */
.L_x_1565:
[----:B------:R-:W-:Y:S02]  /*e270*/  IMAD.MOV.U32 R36, RZ, RZ, R72 ;  /* 0x000000ffff247224 */ /* 0x000fe400078e0048 */
.L_x_1566:
[----:B------:R-:W-:Y:S05]  /*e280*/  BSYNC B1 ;  /* 0x0000000000017941 */ /* 0x000fea0003800000 */
.L_x_1564:
        /* <DEDUP_REMOVED lines=16> */
.L_x_1570:
[----:B------:R-:W-:Y:S05]  /*e390*/  BSYNC B2 ;  /* 0x0000000000027941 */ /* 0x000fea0003800000 */
.L_x_1569:
        /* <DEDUP_REMOVED lines=43> */
.L_x_1568:
[----:B------:R-:W-:Y:S05]  /*e650*/  BSYNC B1 ;  /* 0x0000000000017941 */ /* 0x000fea0003800000 */
.L_x_1567:
        /* <DEDUP_REMOVED lines=10> */
.L_x_1563:
        /* <DEDUP_REMOVED lines=12> */
.L_x_1572:
[----:B------:R-:W-:Y:S02]  /*e7c0*/  IMAD.MOV.U32 R36, RZ, RZ, R72 ;  /* 0x000000ffff247224 */ /* 0x000fe400078e0048 */
.L_x_1573:
[----:B------:R-:W-:Y:S05]  /*e7d0*/  BSYNC B1 ;  /* 0x0000000000017941 */ /* 0x000fea0003800000 */
.L_x_1571:
        /* <DEDUP_REMOVED lines=16> */
.L_x_1577:
[----:B------:R-:W-:Y:S05]  /*e8e0*/  BSYNC B2 ;  /* 0x0000000000027941 */ /* 0x000fea0003800000 */
.L_x_1576:
        /* <DEDUP_REMOVED lines=43> */
.L_x_1575:
[----:B------:R-:W-:Y:S05]  /*eba0*/  BSYNC B1 ;  /* 0x0000000000017941 */ /* 0x000fea0003800000 */
.L_x_1574:
        /* <DEDUP_REMOVED lines=14> */
.L_x_1578:
        /* <DEDUP_REMOVED lines=12> */
.L_x_1581:
[----:B------:R-:W-:Y:S02]  /*ed50*/  IMAD.MOV.U32 R83, RZ, RZ, R72 ;  /* 0x000000ffff537224 */ /* 0x000fe400078e0048 */
.L_x_1582:
[----:B------:R-:W-:Y:S05]  /*ed60*/  BSYNC B1 ;  /* 0x0000000000017941 */ /* 0x000fea0003800000 */
.L_x_1580:
        /* <DEDUP_REMOVED lines=16> */
.L_x_1586:
[----:B------:R-:W-:Y:S05]  /*ee70*/  BSYNC B2 ;  /* 0x0000000000027941 */ /* 0x000fea0003800000 */
.L_x_1585:
        /* <DEDUP_REMOVED lines=43> */
.L_x_1584:
[----:B------:R-:W-:Y:S05]  /*f130*/  BSYNC B1 ;  /* 0x0000000000017941 */ /* 0x000fea0003800000 */
.L_x_1583:
        /* <DEDUP_REMOVED lines=11> */
.L_x_1579:
        /* <DEDUP_REMOVED lines=12> */
.L_x_1588:
[----:B------:R-:W-:Y:S02]  /*f2b0*/  IMAD.MOV.U32 R102, RZ, RZ, R72 ;  /* 0x000000ffff667224 */ /* 0x000fe400078e0048 */
.L_x_1589:
[----:B------:R-:W-:Y:S05]  /*f2c0*/  BSYNC B1 ;  /* 0x0000000000017941 */ /* 0x000fea0003800000 */
.L_x_1587:
        /* <DEDUP_REMOVED lines=16> */
.L_x_1593:
[----:B------:R-:W-:Y:S05]  /*f3d0*/  BSYNC B2 ;  /* 0x0000000000027941 */ /* 0x000fea0003800000 */
.L_x_1592:
        /* <DEDUP_REMOVED lines=43> */
.L_x_1591:
[----:B------:R-:W-:Y:S05]  /*f690*/  BSYNC B1 ;  /* 0x0000000000017941 */ /* 0x000fea0003800000 */
.L_x_1590:
        /* <DEDUP_REMOVED lines=13> */
.L_x_1594:
        /* <DEDUP_REMOVED lines=12> */
.L_x_1597:
[----:B------:R-:W-:Y:S02]  /*f830*/  IMAD.MOV.U32 R84, RZ, RZ, R72 ;  /* 0x000000ffff547224 */ /* 0x000fe400078e0048 */
.L_x_1598:
[----:B------:R-:W-:Y:S05]  /*f840*/  BSYNC B1 ;  /* 0x0000000000017941 */ /* 0x000fea0003800000 */
.L_x_1596:
        /* <DEDUP_REMOVED lines=16> */
.L_x_1602:
[----:B------:R-:W-:Y:S05]  /*f950*/  BSYNC B2 ;  /* 0x0000000000027941 */ /* 0x000fea0003800000 */
.L_x_1601:
        /* <DEDUP_REMOVED lines=43> */
.L_x_1600:
[----:B------:R-:W-:Y:S05]  /*fc10*/  BSYNC B1 ;  /* 0x0000000000017941 */ /* 0x000fea0003800000 */
.L_x_1599:
        /* <DEDUP_REMOVED lines=11> */
.L_x_1595:
        /* <DEDUP_REMOVED lines=12> */
.L_x_1604:
[----:B------:R-:W-:Y:S02]  /*fd90*/  IMAD.MOV.U32 R107, RZ, RZ, R72 ;  /* 0x000000ffff6b7224 */ /* 0x000fe400078e0048 */
.L_x_1605:
[----:B------:R-:W-:Y:S05]  /*fda0*/  BSYNC B1 ;  /* 0x0000000000017941 */ /* 0x000fea0003800000 */
.L_x_1603:
        /* <DEDUP_REMOVED lines=16> */
.L_x_1609:
[----:B------:R-:W-:Y:S05]  /*feb0*/  BSYNC B2 ;  /* 0x0000000000027941 */ /* 0x000fea0003800000 */
.L_x_1608:
        /* <DEDUP_REMOVED lines=43> */
.L_x_1607:
[----:B------:R-:W-:Y:S05]  /*10170*/  BSYNC B1 ;  /* 0x0000000000017941 */ /* 0x000fea0003800000 */
.L_x_1606:
        /* <DEDUP_REMOVED lines=13> */
.L_x_1610:
        /* <DEDUP_REMOVED lines=12> */
.L_x_1613:
[----:B------:R-:W-:Y:S02]  /*10310*/  IMAD.MOV.U32 R38, RZ, RZ, R72 ;  /* 0x000000ffff267224 */ /* 0x000fe400078e0048 */
.L_x_1614:
[----:B------:R-:W-:Y:S05]  /*10320*/  BSYNC B1 ;  /* 0x0000000000017941 */ /* 0x000fea0003800000 */
.L_x_1612:
        /* <DEDUP_REMOVED lines=16> */
.L_x_1618:
[----:B------:R-:W-:Y:S05]  /*10430*/  BSYNC B2 ;  /* 0x0000000000027941 */ /* 0x000fea0003800000 */
.L_x_1617:
        /* <DEDUP_REMOVED lines=43> */
.L_x_1616:
[----:B------:R-:W-:Y:S05]  /*106f0*/  BSYNC B1 ;  /* 0x0000000000017941 */ /* 0x000fea0003800000 */
.L_x_1615:
        /* <DEDUP_REMOVED lines=10> */
.L_x_1611:
        /* <DEDUP_REMOVED lines=12> */
.L_x_1620:
[----:B------:R-:W-:Y:S02]  /*10860*/  IMAD.MOV.U32 R38, RZ, RZ, R72 ;  /* 0x000000ffff267224 */ /* 0x000fe400078e0048 */
.L_x_1621:
[----:B------:R-:W-:Y:S05]  /*10870*/  BSYNC B1 ;  /* 0x0000000000017941 */ /* 0x000fea0003800000 */
.L_x_1619:
        /* <DEDUP_REMOVED lines=16> */
.L_x_1625:
[----:B------:R-:W-:Y:S05]  /*10980*/  BSYNC B2 ;  /* 0x0000000000027941 */ /* 0x000fea0003800000 */
.L_x_1624:
        /* <DEDUP_REMOVED lines=43> */
.L_x_1623:
[----:B------:R-:W-:Y:S05]  /*10c40*/  BSYNC B1 ;  /* 0x0000000000017941 */ /* 0x000fea0003800000 */
.L_x_1622:
        /* <DEDUP_REMOVED lines=13> */
.L_x_1626:
        /* <DEDUP_REMOVED lines=12> */
.L_x_1629:
[----:B------:R-:W-:Y:S02]  /*10de0*/  IMAD.MOV.U32 R38, RZ, RZ, R72 ;  /* 0x000000ffff267224 */ /* 0x000fe400078e0048 */
.L_x_1630:
[----:B------:R-:W-:Y:S05]  /*10df0*/  BSYNC B1 ;  /* 0x0000000000017941 */ /* 0x000fea0003800000 */
.L_x_1628:
        /* <DEDUP_REMOVED lines=16> */
.L_x_1634:
[----:B------:R-:W-:Y:S05]  /*10f00*/  BSYNC B2 ;  /* 0x0000000000027941 */ /* 0x000fea0003800000 */
.L_x_1633:
        /* <DEDUP_REMOVED lines=43> */
.L_x_1632:
[----:B------:R-:W-:Y:S05]  /*111c0*/  BSYNC B1 ;  /* 0x0000000000017941 */ /* 0x000fea0003800000 */
.L_x_1631:
        /* <DEDUP_REMOVED lines=10> */
.L_x_1627:
        /* <DEDUP_REMOVED lines=12> */
.L_x_1636:
[----:B------:R-:W-:Y:S02]  /*11330*/  IMAD.MOV.U32 R38, RZ, RZ, R72 ;  /* 0x000000ffff267224 */ /* 0x000fe400078e0048 */
.L_x_1637:
[----:B------:R-:W-:Y:S05]  /*11340*/  BSYNC B1 ;  /* 0x0000000000017941 */ /* 0x000fea0003800000 */
.L_x_1635:
        /* <DEDUP_REMOVED lines=16> */
.L_x_1641:
[----:B------:R-:W-:Y:S05]  /*11450*/  BSYNC B2 ;  /* 0x0000000000027941 */ /* 0x000fea0003800000 */
.L_x_1640:
        /* <DEDUP_REMOVED lines=43> */
.L_x_1639:
[----:B------:R-:W-:Y:S05]  /*11710*/  BSYNC B1 ;  /* 0x0000000000017941 */ /* 0x000fea0003800000 */
.L_x_1638:
        /* <DEDUP_REMOVED lines=13> */
.L_x_1642:
        /* <DEDUP_REMOVED lines=12> */
.L_x_1645:
[----:B------:R-:W-:Y:S02]  /*118b0*/  IMAD.MOV.U32 R87, RZ, RZ, R72 ;  /* 0x000000ffff577224 */ /* 0x000fe400078e0048 */
.L_x_1646:
[----:B------:R-:W-:Y:S05]  /*118c0*/  BSYNC B1 ;  /* 0x0000000000017941 */ /* 0x000fea0003800000 */
.L_x_1644:
        /* <DEDUP_REMOVED lines=16> */
.L_x_1650:
[----:B------:R-:W-:Y:S05]  /*119d0*/  BSYNC B2 ;  /* 0x0000000000027941 */ /* 0x000fea0003800000 */
.L_x_1649:
        /* <DEDUP_REMOVED lines=43> */
.L_x_1648:
[----:B------:R-:W-:Y:S05]  /*11c90*/  BSYNC B1 ;  /* 0x0000000000017941 */ /* 0x000fea0003800000 */
.L_x_1647:
        /* <DEDUP_REMOVED lines=11> */
.L_x_1643:
[----:B------:R-:W-:Y:S02]  /*11d50*/  ISETP.NE.AND P0, PT, R119, RZ, PT ;  /* 0x000000ff7700720c */ /* 0x000fe40003f05270 */
[----:B------:R-:W-:Y:S02]  /*11d60*/  ISETP.NE.AND P6, PT, R116, RZ, PT ;  /* 0x000000ff7400720c */ /* 0x000fe40003fc5270 */
[----:B------:R-:W-:Y:S02]  /*11d70*/  SEL R116, RZ, 0x1, P0 ;  /* 0x00000001ff747807 */ /* 0x000fe40000000000 */
[----:B------:R-:W-:Y:S02]  /*11d80*/  SEL R121, RZ, 0x1000000, P5 ;  /* 0x01000000ff797807 */ /* 0x000fe40002800000 */
[----:B------:R-:W-:Y:S02]  /*11d90*/  SEL R119, RZ, 0x10000, P4 ;  /* 0x00010000ff777807 */ /* 0x000fe40002000000 */
[----:B------:R-:W-:-:S02]  /*11da0*/  LEA R114, P0, R112, c[0x0][0x188], 0x4 ;  /* 0x0000620070727a11 */ /* 0x000fc400078020ff */
[----:B------:R-:W-:Y:S02]  /*11db0*/  ISETP.NE.AND P5, PT, R118, RZ, PT ;  /* 0x000000ff7600720c */ /* 0x000fe40003fa5270 */
        /* <DEDUP_REMOVED lines=15> */
[----:B------:R-:W-:-:S03]  /*11eb0*/  LOP3.LUT R119, R115, R118, R119, 0xfe, !PT ;  /* 0x0000007673777212 */ /* 0x000fc600078efe77 */
[----:B------:R-:W-:Y:S01]  /*11ec0*/  IMAD.WIDE.U32 R36, R117, 0x100, RZ ;  /* 0x0000010075247825 */ /* 0x000fe200078e00ff */
[----:B------:R-:W-:-:S03]  /*11ed0*/  SHF.R.U32.HI R117, RZ, 0x1d, R112 ;  /* 0x0000001dff757819 */ /* 0x000fc60000011670 */
[----:B------:R-:W-:Y:S01]  /*11ee0*/  IMAD.SHL.U32 R116, R112, 0x8, RZ ;  /* 0x0000000870747824 */ /* 0x000fe200078e00ff */
[----:B------:R-:W-:Y:S02]  /*11ef0*/  LOP3.LUT R113, R36, R114, R38, 0xfe, !PT ;  /* 0x0000007224717212 */ /* 0x000fe400078efe26 */
[----:B------:R-:W-:Y:S02]  /*11f00*/  SEL R38, RZ, 0x1, P6 ;  /* 0x00000001ff267807 */ /* 0x000fe40003000000 */
[----:B------:R-:W-:Y:S02]  /*11f10*/  IADD3 R36, P0, R116, c[0x0][0x190], RZ ;  /* 0x0000640074247a10 */ /* 0x000fe40007f1e0ff */
[----:B------:R-:W-:Y:S02]  /*11f20*/  LOP3.LUT R39, R37, R119, R39, 0xfe, !PT ;  /* 0x0000007725277212 */ /* 0x000fe400078efe27 */
[----:B------:R-:W-:Y:S02]  /*11f30*/  IADD3.X R37, R117, c[0x0][0x194], RZ, P0, !PT ;  /* 0x0000650075257a10 */ /* 0x000fe400007fe4ff */
[----:B------:R-:W-:-:S05]  /*11f40*/  LOP3.LUT R38, R113, R38, RZ, 0xfc, !PT ;  /* 0x0000002671267212 */ /* 0x000fca00078efcff */
        /* <DEDUP_REMOVED lines=22> */
.L_x_1522:
[----:B------:R-:W-:Y:S05]  /*120b0*/  BSYNC B0 ;  /* 0x0000000000007941 */ /* 0x000fea0003800000 */
.L_x_1521:
[----:B0-----:R-:W-:Y:S01]  /*120c0*/  FADD.FTZ R36, RZ, R79 ;  /* 0x0000004fff247221 */ /* 0x001fe20000010000 */
[----:B------:R-:W-:Y:S02]  /*120d0*/  ISETP.NE.AND P0, PT, R24, RZ, PT ;  /* 0x000000ff1800720c */ /* 0x000fe40003f05270 */
[----:B------:R-:W-:Y:S01]  /*120e0*/  ISETP.GT.U32.AND P1, PT, R19, 0x1ff, PT ;  /* 0x000001ff1300780c */ /* 0x000fe20003f24070 */
        /* <DEDUP_REMOVED lines=31> */
.L_x_1661:
[----:B-1----:R-:W-:Y:S01]  /*122e0*/  FADD.FTZ R37, R36, R37 ;  /* 0x0000002524257221 */ /* 0x002fe20000010000 */
[----:B------:R-:W-:Y:S05]  /*122f0*/  BRA.DIV ~URZ, `(.L_x_1652) ;  /* 0x000010f27f007947 */ /* 0x000fea000b800000 */
[----:B0-----:R-:W0:Y:S01]  /*12300*/  SHFL.BFLY PT, R36, R37, 0x2, 0x1f ;  /* 0x0c401f0025247f89 */ /* 0x001e2200000e0000 */
[----:B------:R-:W-:Y:S01]  /*12310*/  ISETP.NE.AND P0, PT, R24, RZ, PT ;  /* 0x000000ff1800720c */ /* 0x000fe20003f05270 */
        /* <DEDUP_REMOVED lines=66> */
.L_x_1662:
[C---:B------:R-:W-:Y:S01]  /*12740*/  LOP3.LUT P0, RZ, R23.reuse, 0x1f, RZ, 0xc0, !PT ;  /* 0x0000001f17ff7812 */ /* 0x040fe2000780c0ff */
        /* <DEDUP_REMOVED lines=13> */
[----:B------:R-:W-:Y:S01]  /*12820*/  ISETP.NE.AND P2, PT, R24, RZ, PT ;  /* 0x000000ff1800720c */ /* 0x000fe20003f45270 */
[----:B------:R-:W-:Y:S01]  /*12830*/  @!P0 IMAD.MOV.U32 R112, RZ, RZ, R68 ;  /* 0x000000ffff708224 */ /* 0x000fe200078e0044 */
[----:B------:R-:W-:Y:S03]  /*12840*/  BSSY B0, `(.L_x_1653) ;  /* 0x0000064000007945 */ /* 0x000fe60003800000 */
[----:B0-----:R-:W-:Y:S01]  /*12850*/  I2F R115, R112 ;  /* 0x0000007000737306 */ /* 0x001fe20000201400 */
        /* <DEDUP_REMOVED lines=10> */
[----:B------:R-:W0:Y:S01]  /*12900*/  SHFL.DOWN PT, R116, R37, 0x4, 0x1f ;  /* 0x08801f0025747f89 */ /* 0x000e2200000e0000 */
[C---:B-1----:R-:W-:Y:S02]  /*12910*/  FMUL.FTZ R121, R119.reuse, R118 ;  /* 0x0000007677797220 */ /* 0x042fe40000410000 */
[----:B------:R-:W-:Y:S02]  /*12920*/  FADD.FTZ R119, -R119, R36 ;  /* 0x0000002477777221 */ /* 0x000fe40000010100 */
[----:B------:R-:W-:Y:S02]  /*12930*/  FFMA.FTZ R121, R115, R36, R121 ;  /* 0x0000002473797223 */ /* 0x000fe40000010079 */
[----:B------:R-:W-:Y:S02]  /*12940*/  FMUL.FTZ R122, R119, R119 ;  /* 0x00000077777a7220 */ /* 0x000fe40000410000 */
[----:B--2---:R-:W-:Y:S02]  /*12950*/  FMUL.FTZ R36, R114, R121 ;  /* 0x0000007972247220 */ /* 0x004fe40000410000 */
[----:B------:R-:W-:-:S02]  /*12960*/  FMUL.FTZ R119, R122, R115 ;  /* 0x000000737a777220 */ /* 0x000fc40000410000 */
[----:B------:R-:W1:Y:S01]  /*12970*/  I2F R115, R112 ;  /* 0x0000007000737306 */ /* 0x000e620000201400 */
[----:B------:R-:W2:Y:S01]  /*12980*/  SHFL.DOWN PT, R117, R36, 0x2, 0x1f ;  /* 0x08401f0024757f89 */ /* 0x000ea200000e0000 */
[----:B0-----:R-:W-:Y:S02]  /*12990*/  FADD.FTZ R37, R116, R37 ;  /* 0x0000002574257221 */ /* 0x001fe40000010000 */
[----:B------:R-:W-:-:S04]  /*129a0*/  FMUL.FTZ R118, R119, R118 ;  /* 0x0000007677767220 */ /* 0x000fc80000410000 */
[----:B------:R-:W2:Y:S01]  /*129b0*/  I2F R116, R113 ;  /* 0x0000007100747306 */ /* 0x000ea20000201400 */
[----:B------:R-:W-:Y:S02]  /*129c0*/  FFMA.FTZ R118, R114, R118, R37 ;  /* 0x0000007672767223 */ /* 0x000fe40000010025 */
[----:B------:R-:W0:Y:S04]  /*129d0*/  SHFL.DOWN PT, R37, R112, 0x1, 0x1f ;  /* 0x08201f0070257f89 */ /* 0x000e2800000e0000 */
[----:B------:R-:W3:Y:S01]  /*129e0*/  SHFL.DOWN PT, R119, R118, 0x2, 0x1f ;  /* 0x08401f0076777f89 */ /* 0x000ee200000e0000 */
[----:B-1----:R-:W1:Y:S01]  /*129f0*/  MUFU.RCP R114, R115 ;  /* 0x0000007300727308 */ /* 0x002e620000001000 */
[----:B--2---:R-:W-:Y:S02]  /*12a00*/  FMUL.FTZ R120, R117, R116 ;  /* 0x0000007475787220 */ /* 0x004fe40000410000 */
[----:B------:R-:W-:-:S02]  /*12a10*/  FADD.FTZ R117, R36, -R117 ;  /* 0x8000007524757221 */ /* 0x000fc40000010000 */
[----:B------:R-:W-:Y:S02]  /*12a20*/  FFMA.FTZ R121, R39, R36, R120 ;  /* 0x0000002427797223 */ /* 0x000fe40000010078 */
[----:B------:R-:W-:-:S04]  /*12a30*/  FMUL.FTZ R36, R117, R117 ;  /* 0x0000007575247220 */ /* 0x000fc80000410000 */
[----:B------:R-:W-:Y:S02]  /*12a40*/  FMUL.FTZ R39, R39, R36 ;  /* 0x0000002427277220 */ /* 0x000fe40000410000 */
[----:B-1----:R-:W-:Y:S02]  /*12a50*/  FMUL.FTZ R36, R114, R121 ;  /* 0x0000007972247220 */ /* 0x002fe40000410000 */
[----:B------:R-:W-:Y:S02]  /*12a60*/  FMUL.FTZ R39, R39, R116 ;  /* 0x0000007427277220 */ /* 0x000fe40000410000 */
[----:B0-----:R-:W-:Y:S01]  /*12a70*/  IMAD.IADD R116, R112, 0x1, R37 ;  /* 0x0000000170747824 */ /* 0x001fe200078e0225 */
[----:B------:R-:W0:Y:S01]  /*12a80*/  SHFL.DOWN PT, R113, R36, 0x1, 0x1f ;  /* 0x08201f0024717f89 */ /* 0x000e2200000e0000 */
[----:B---3--:R-:W-:Y:S01]  /*12a90*/  FADD.FTZ R119, R118, R119 ;  /* 0x0000007776777221 */ /* 0x008fe20000010000 */
[----:B------:R-:W-:Y:S03]  /*12aa0*/  I2F R37, R37 ;  /* 0x0000002500257306 */ /* 0x000fe60000201400 */
[----:B------:R-:W-:-:S05]  /*12ab0*/  FFMA.FTZ R39, R114, R39, R119 ;  /* 0x0000002772277223 */ /* 0x000fca0000010077 */
[----:B------:R-:W1:Y:S01]  /*12ac0*/  I2F R116, R116 ;  /* 0x0000007400747306 */ /* 0x000e620000201400 */
[----:B------:R-:W2:Y:S01]  /*12ad0*/  SHFL.DOWN PT, R112, R39, 0x1, 0x1f ;  /* 0x08201f0027707f89 */ /* 0x000ea200000e0000 */
[----:B0-----:R-:W-:-:S06]  /*12ae0*/  FADD.FTZ R117, R36, -R113 ;  /* 0x8000007124757221 */ /* 0x001fcc0000010000 */
[----:B-1----:R-:W0:Y:S01]  /*12af0*/  MUFU.RCP R114, R116 ;  /* 0x0000007400727308 */ /* 0x002e220000001000 */
[----:B------:R-:W-:Y:S02]  /*12b00*/  FMUL.FTZ R113, R113, R37 ;  /* 0x0000002571717220 */ /* 0x000fe40000410000 */
[----:B------:R-:W-:Y:S02]  /*12b10*/  FMUL.FTZ R118, R117, R117 ;  /* 0x0000007575767220 */ /* 0x000fe40000410000 */
[C---:B------:R-:W-:Y:S02]  /*12b20*/  FFMA.FTZ R113, R115.reuse, R36, R113 ;  /* 0x0000002473717223 */ /* 0x040fe40000010071 */
[----:B------:R-:W-:Y:S02]  /*12b30*/  FMUL.FTZ R118, R115, R118 ;  /* 0x0000007673767220 */ /* 0x000fe40000410000 */
[----:B--2---:R-:W-:Y:S02]  /*12b40*/  FADD.FTZ R115, R39, R112 ;  /* 0x0000007027737221 */ /* 0x004fe40000010000 */
[----:B------:R-:W-:-:S02]  /*12b50*/  FMUL.FTZ R118, R118, R37 ;  /* 0x0000002576767220 */ /* 0x000fc40000410000 */
[----:B------:R-:W-:Y:S02]  /*12b60*/  IMAD.MOV.U32 R39, RZ, RZ, c[0x0][0x1e0] ;  /* 0x00007800ff277624 */ /* 0x000fe400078e00ff */
[C---:B0-----:R-:W-:Y:S02]  /*12b70*/  FMUL.FTZ R113, R114.reuse, R113 ;  /* 0x0000007172717220 */ /* 0x041fe40000410000 */
[----:B------:R-:W-:-:S04]  /*12b80*/  FFMA.FTZ R118, R114, R118, R115 ;  /* 0x0000007672767223 */ /* 0x000fc80000010073 */
[----:B------:R-:W0:Y:S04]  /*12b90*/  SHFL.IDX PT, R113, R113, RZ, 0x1f ;  /* 0x00001fff71717589 */ /* 0x000e2800000e0000 */
        /* <DEDUP_REMOVED lines=16> */
[C---:B------:R-:W-:Y:S02]  /*12ca0*/  FMUL.FTZ R36, R115.reuse, R36 ;  /* 0x0000002473247220 */ /* 0x040fe40000410000 */
[----:B------:R-:W-:Y:S02]  /*12cb0*/  FMUL.FTZ R37, R115, R38 ;  /* 0x0000002673257220 */ /* 0x000fe40000410000 */
[--C-:B------:R-:W-:Y:S02]  /*12cc0*/  FADD.FTZ R38, R92, -R114.reuse ;  /* 0x800000725c267221 */ /* 0x100fe40000010000 */
[----:B------:R-:W-:Y:S02]  /*12cd0*/  FADD.FTZ R112, R97, -R114 ;  /* 0x8000007261707221 */ /* 0x000fe40000010000 */
[----:B------:R-:W-:Y:S02]  /*12ce0*/  FFMA.FTZ R36, R17, R36, R9 ;  /* 0x0000002411247223 */ /* 0x000fe40000010009 */
[----:B------:R-:W-:-:S02]  /*12cf0*/  FFMA.FTZ R37, R16, R37, R8 ;  /* 0x0000002510257223 */ /* 0x000fc40000010008 */
[--C-:B------:R-:W-:Y:S02]  /*12d00*/  FADD.FTZ R116, R98, -R114.reuse ;  /* 0x8000007262747221 */ /* 0x100fe40000010000 */
[--C-:B------:R-:W-:Y:S01]  /*12d10*/  FADD.FTZ R118, R103, -R114.reuse ;  /* 0x8000007267767221 */ /* 0x100fe20000010000 */
[----:B------:R-:W-:Y:S01]  /*12d20*/  F2FP.BF16.PACK_AB R36, R37, R36 ;  /* 0x000000242524723e */ /* 0x000fe200000010ff */
[--C-:B------:R-:W-:Y:S02]  /*12d30*/  FADD.FTZ R120, R104, -R114.reuse ;  /* 0x8000007268787221 */ /* 0x100fe40000010000 */
[----:B------:R-:W-:Y:S02]  /*12d40*/  FADD.FTZ R122, R109, -R114 ;  /* 0x800000726d7a7221 */ /* 0x000fe40000010000 */
        /* <DEDUP_REMOVED lines=19> */
.L_x_1654:
[----:B------:R-:W-:Y:S05]  /*12e80*/  BSYNC B0 ;  /* 0x0000000000007941 */ /* 0x000fea0003800000 */
.L_x_1653:
[----:B------:R-:W-:Y:S01]  /*12e90*/  ISETP.NE.AND P0, PT, R25, RZ, PT ;  /* 0x000000ff1900720c */ /* 0x000fe20003f05270 */
[----:B------:R-:W-:-:S12]  /*12ea0*/  BSSY B0, `(.L_x_1655) ;  /* 0x0000022000007945 */ /* 0x000fd80003800000 */
[----:B------:R-:W-:Y:S05]  /*12eb0*/  @!P0 BRA `(.L_x_1656) ;  /* 0x0000020000008947 */ /* 0x000fea0003800000 */
[--C-:B01----:R-:W-:Y:S02]  /*12ec0*/  FADD.FTZ R38, R93, -R114.reuse ;  /* 0x800000725d267221 */ /* 0x103fe40000010000 */
[--C-:B------:R-:W-:Y:S02]  /*12ed0*/  FADD.FTZ R36, R88, -R114.reuse ;  /* 0x8000007258247221 */ /* 0x100fe40000010000 */
[C---:B------:R-:W-:Y:S02]  /*12ee0*/  FMUL.FTZ R38, R115.reuse, R38 ;  /* 0x0000002673267220 */ /* 0x040fe40000410000 */
[----:B------:R-:W-:Y:S02]  /*12ef0*/  FMUL.FTZ R36, R115, R36 ;  /* 0x0000002473247220 */ /* 0x000fe40000410000 */
[----:B------:R-:W-:Y:S02]  /*12f00*/  FFMA.FTZ R37, R44, R38, R51 ;  /* 0x000000262c257223 */ /* 0x000fe40000010033 */
[----:B------:R-:W-:-:S02]  /*12f10*/  FADD.FTZ R38, R94, -R114 ;  /* 0x800000725e267221 */ /* 0x000fc40000010000 */
[--C-:B------:R-:W-:Y:S02]  /*12f20*/  FADD.FTZ R116, R100, -R114.reuse ;  /* 0x8000007264747221 */ /* 0x100fe40000010000 */
[--C-:B------:R-:W-:Y:S02]  /*12f30*/  FADD.FTZ R118, R105, -R114.reuse ;  /* 0x8000007269767221 */ /* 0x100fe40000010000 */
[----:B------:R-:W-:Y:S02]  /*12f40*/  FFMA.FTZ R36, R0, R36, R49 ;  /* 0x0000002400247223 */ /* 0x000fe40000010031 */
[--C-:B------:R-:W-:Y:S02]  /*12f50*/  FADD.FTZ R112, R99, -R114.reuse ;  /* 0x8000007263707221 */ /* 0x100fe40000010000 */
[--C-:B------:R-:W-:Y:S01]  /*12f60*/  FADD.FTZ R120, R106, -R114.reuse ;  /* 0x800000726a787221 */ /* 0x100fe20000010000 */
[----:B------:R-:W-:Y:S01]  /*12f70*/  F2FP.BF16.PACK_AB R36, R37, R36 ;  /* 0x000000242524723e */ /* 0x000fe200000010ff */
[----:B------:R-:W-:-:S02]  /*12f80*/  FADD.FTZ R122, R110, -R114 ;  /* 0x800000726e7a7221 */ /* 0x000fc40000010000 */
[C---:B------:R-:W-:Y:S02]  /*12f90*/  FMUL.FTZ R38, R115.reuse, R38 ;  /* 0x0000002673267220 */ /* 0x040fe40000410000 */
[C---:B------:R-:W-:Y:S02]  /*12fa0*/  FMUL.FTZ R116, R115.reuse, R116 ;  /* 0x0000007473747220 */ /* 0x040fe40000410000 */
[C---:B------:R-:W-:Y:S02]  /*12fb0*/  FMUL.FTZ R39, R115.reuse, R118 ;  /* 0x0000007673277220 */ /* 0x040fe40000410000 */
[C---:B------:R-:W-:Y:S02]  /*12fc0*/  FMUL.FTZ R112, R115.reuse, R112 ;  /* 0x0000007073707220 */ /* 0x040fe40000410000 */
[C---:B------:R-:W-:Y:S02]  /*12fd0*/  FMUL.FTZ R120, R115.reuse, R120 ;  /* 0x0000007873787220 */ /* 0x040fe40000410000 */
[----:B------:R-:W-:-:S02]  /*12fe0*/  FMUL.FTZ R122, R115, R122 ;  /* 0x0000007a737a7220 */ /* 0x000fc40000410000 */
[----:B------:R-:W-:Y:S02]  /*12ff0*/  FFMA.FTZ R37, R27, R38, R40 ;  /* 0x000000261b257223 */ /* 0x000fe40000010028 */
[----:B------:R-:W-:Y:S02]  /*13000*/  FFMA.FTZ R38, R45, R116, R52 ;  /* 0x000000742d267223 */ /* 0x000fe40000010034 */
[----:B------:R-:W-:Y:S02]  /*13010*/  FFMA.FTZ R39, R48, R39, R42 ;  /* 0x0000002730277223 */ /* 0x000fe4000001002a */
[----:B------:R-:W-:Y:S02]  /*13020*/  FFMA.FTZ R112, R46, R112, R41 ;  /* 0x000000702e707223 */ /* 0x000fe40000010029 */
[----:B------:R-:W-:Y:S01]  /*13030*/  FFMA.FTZ R120, R47, R120, R53 ;  /* 0x000000782f787223 */ /* 0x000fe20000010035 */
[----:B------:R-:W-:Y:S01]  /*13040*/  F2FP.BF16.PACK_AB R38, R39, R38 ;  /* 0x000000262726723e */ /* 0x000fe200000010ff */
[----:B------:R-:W-:Y:S01]  /*13050*/  FFMA.FTZ R113, R50, R122, R43 ;  /* 0x0000007a32717223 */ /* 0x000fe2000001002b */
[----:B------:R-:W-:Y:S01]  /*13060*/  F2FP.BF16.PACK_AB R37, R112, R37 ;  /* 0x000000257025723e */ /* 0x000fe200000010ff */
[----:B------:R-:W-:-:S03]  /*13070*/  IMAD.MOV.U32 R117, RZ, RZ, 0x10 ;  /* 0x00000010ff757424 */ /* 0x000fc600078e00ff */
[----:B------:R-:W-:Y:S01]  /*13080*/  F2FP.BF16.PACK_AB R39, R113, R120 ;  /* 0x000000787127723e */ /* 0x000fe200000010ff */
[C---:B------:R-:W-:Y:S01]  /*13090*/  IMAD.WIDE.U32 R112, R90.reuse, R117, c[0x0][0x208] ;  /* 0x000082005a707625 */ /* 0x040fe200078e0075 */
[----:B------:R-:W-:-:S04]  /*130a0*/  IADD3 R90, R90, 0x100, RZ ;  /* 0x000001005a5a7810 */ /* 0x000fc80007ffe0ff */
[----:B------:R0:W-:Y:S03]  /*130b0*/  STG.E.128 [R112.64], R36 ;  /* 0x0000002470007986 */ /* 0x0001e6000c101d06 */
.L_x_1656:
[----:B------:R-:W-:Y:S05]  /*130c0*/  BSYNC B0 ;  /* 0x0000000000007941 */ /* 0x000fea0003800000 */
.L_x_1655:
[----:B------:R-:W-:Y:S01]  /*130d0*/  ISETP.NE.AND P0, PT, R26, RZ, PT ;  /* 0x000000ff1a00720c */ /* 0x000fe20003f05270 */
[----:B------:R-:W-:-:S12]  /*130e0*/  BSSY B0, `(.L_x_1657) ;  /* 0x0000021000007945 */ /* 0x000fd80003800000 */
[----:B------:R-:W-:Y:S05]  /*130f0*/  @!P0 BRA `(.L_x_1658) ;  /* 0x000001f000008947 */ /* 0x000fea0003800000 */
[--C-:B------:R-:W-:Y:S02]  /*13100*/  FADD.FTZ R120, R102, -R114.reuse ;  /* 0x8000007266787221 */ /* 0x100fe40000010000 */
[--C-:B01----:R-:W-:Y:S02]  /*13110*/  FADD.FTZ R36, R89, -R114.reuse ;  /* 0x8000007259247221 */ /* 0x103fe40000010000 */
        /* <DEDUP_REMOVED lines=24> */
[----:B------:R-:W-:Y:S01]  /*132a0*/  IMAD.MOV.U32 R117, RZ, RZ, 0x10 ;  /* 0x00000010ff757424 */ /* 0x000fe200078e00ff */
[----:B------:R-:W-:-:S02]  /*132b0*/  F2FP.BF16.PACK_AB R38, R122, R115 ;  /* 0x000000737a26723e */ /* 0x000fc400000010ff */
[----:B------:R-:W-:Y:S01]  /*132c0*/  F2FP.BF16.PACK_AB R37, R114, R37 ;  /* 0x000000257225723e */ /* 0x000fe200000010ff */
[----:B------:R-:W-:-:S05]  /*132d0*/  IMAD.WIDE.U32 R112, R90, R117, c[0x0][0x208] ;  /* 0x000082005a707625 */ /* 0x000fca00078e0075 */
[----:B------:R0:W-:Y:S02]  /*132e0*/  STG.E.128 [R112.64], R36 ;  /* 0x0000002470007986 */ /* 0x0001e4000c101d06 */
.L_x_1658:
[----:B------:R-:W-:Y:S05]  /*132f0*/  BSYNC B0 ;  /* 0x0000000000007941 */ /* 0x000fea0003800000 */
.L_x_1657:
[----:B------:R-:W-:Y:S02]  /*13300*/  IADD3 R18, R18, c[0x0][0x160], RZ ;  /* 0x0000580012127a10 */ /* 0x000fe40007ffe0ff */
[----:B------:R-:W-:Y:S02]  /*13310*/  LOP3.LUT P1, RZ, R66, 0xff, RZ, 0xc0, !PT ;  /* 0x000000ff42ff7812 */ /* 0x000fe4000782c0ff */
[----:B------:R-:W-:Y:S02]  /*13320*/  ISETP.GE.AND P0, PT, R18, c[0x0][0x164], PT ;  /* 0x0000590012007a0c */ /* 0x000fe40003f06270 */
[----:B------:R-:W-:-:S11]  /*13330*/  SEL R66, RZ, 0x1, P1 ;  /* 0x00000001ff427807 */ /* 0x000fd60000800000 */
[----:B01----:R-:W-:Y:S01]  /*13340*/  @P0 CALL.REL.NOINC `(.L_x_1659) ;  /* 0x0000001000000944 */ /* 0x003fe20003c00000 */
[----:B------:R-:W-:Y:S05]  /*13350*/  BRA `(.L_x_1660) ;  /* 0xfffed9d000007947 */ /* 0x000fea000383ffff */
.L_x_1659:
[----:B------:R-:W-:Y:S05]  /*13360*/  EXIT ;  /* 0x000000000000794d */ /* 0x000fea0003800000 */
.L_x_1651:
[----:B------:R-:W-:Y:S01]  /*13370*/  IMAD.MOV.U32 R37, RZ, RZ, R36 ;  /* 0x000000ffff257224 */ /* 0x000fe200078e0024 */
[----:B------:R-:W-:Y:S01]  /*13380*/  MOV R38, 0x133d0 ;  /* 0x000133d000267802 */ /* 0x000fe20000000f00 */
[----:B------:R-:W-:Y:S02]  /*13390*/  IMAD.MOV.U32 R114, RZ, RZ, 0x1 ;  /* 0x00000001ff727424 */ /* 0x000fe400078e00ff */
[----:B------:R-:W-:Y:S02]  /*133a0*/  IMAD.MOV.U32 R112, RZ, RZ, 0x1f ;  /* 0x0000001fff707424 */ /* 0x000fe400078e00ff */
[----:B------:R-:W-:Y:S02]  /*133b0*/  IMAD.MOV.U32 R117, RZ, RZ, -0x1 ;  /* 0xffffffffff757424 */ /* 0x000fe400078e00ff */
[----:B------:R-:W-:Y:S05]  /*133c0*/  CALL.REL.NOINC `($__internal_6_$__cuda_sm70_shflsync_bfly_p) ;  /* 0x000006c000007944 */ /* 0x000fea0003c00000 */
[----:B01----:R-:W-:Y:S01]  /*133d0*/  IMAD.MOV.U32 R37, RZ, RZ, R114 ;  /* 0x000000ffff257224 */ /* 0x003fe200078e0072 */
[----:B------:R-:W-:Y:S05]  /*133e0*/  BRA `(.L_x_1661) ;  /* 0xffffeef000007947 */ /* 0x000fea000383ffff */
.L_x_1652:
[----:B------:R-:W-:Y:S01]  /*133f0*/  IMAD.MOV.U32 R114, RZ, RZ, 0x2 ;  /* 0x00000002ff727424 */ /* 0x000fe200078e00ff */
[----:B------:R-:W-:Y:S01]  /*13400*/  MOV R38, 0x13440 ;  /* 0x0001344000267802 */ /* 0x000fe20000000f00 */
[----:B------:R-:W-:Y:S02]  /*13410*/  IMAD.MOV.U32 R112, RZ, RZ, 0x1f ;  /* 0x0000001fff707424 */ /* 0x000fe400078e00ff */
[----:B------:R-:W-:-:S02]  /*13420*/  IMAD.MOV.U32 R117, RZ, RZ, -0x1 ;  /* 0xffffffffff757424 */ /* 0x000fc400078e00ff */
[----:B0-----:R-:W-:Y:S05]  /*13430*/  CALL.REL.NOINC `($__internal_6_$__cuda_sm70_shflsync_bfly_p) ;  /* 0x0000065000007944 */ /* 0x001fea0003c00000 */
[----:B01----:R-:W-:Y:S01]  /*13440*/  FADD.FTZ R37, R37, R114 ;  /* 0x0000007225257221 */ /* 0x003fe20000010000 */
[----:B------:R-:W-:Y:S01]  /*13450*/  MOV R38, 0x134a0 ;  /* 0x000134a000267802 */ /* 0x000fe20000000f00 */
[----:B------:R-:W-:-:S02]  /*13460*/  IMAD.MOV.U32 R114, RZ, RZ, 0x4 ;  /* 0x00000004ff727424 */ /* 0x000fc400078e00ff */
[----:B------:R-:W-:Y:S02]  /*13470*/  IMAD.MOV.U32 R112, RZ, RZ, 0x1f ;  /* 0x0000001fff707424 */ /* 0x000fe400078e00ff */
[----:B------:R-:W-:Y:S02]  /*13480*/  IMAD.MOV.U32 R117, RZ, RZ, -0x1 ;  /* 0xffffffffff757424 */ /* 0x000fe400078e00ff */
[----:B------:R-:W-:Y:S05]  /*13490*/  CALL.REL.NOINC `($__internal_6_$__cuda_sm70_shflsync_bfly_p) ;  /* 0x000005f000007944 */ /* 0x000fea0003c00000 */
[----:B01----:R-:W-:Y:S01]  /*134a0*/  FADD.FTZ R37, R37, R114 ;  /* 0x0000007225257221 */ /* 0x003fe20000010000 */
[----:B------:R-:W-:Y:S01]  /*134b0*/  MOV R38, 0x13500 ;  /* 0x0001350000267802 */ /* 0x000fe20000000f00 */
[----:B------:R-:W-:Y:S02]  /*134c0*/  IMAD.MOV.U32 R114, RZ, RZ, 0x8 ;  /* 0x00000008ff727424 */ /* 0x000fe400078e00ff */
[----:B------:R-:W-:Y:S02]  /*134d0*/  IMAD.MOV.U32 R112, RZ, RZ, 0x1f ;  /* 0x0000001fff707424 */ /* 0x000fe400078e00ff */
[----:B------:R-:W-:Y:S02]  /*134e0*/  IMAD.MOV.U32 R117, RZ, RZ, -0x1 ;  /* 0xffffffffff757424 */ /* 0x000fe400078e00ff */
[----:B------:R-:W-:Y:S05]  /*134f0*/  CALL.REL.NOINC `($__internal_6_$__cuda_sm70_shflsync_bfly_p) ;  /* 0x0000059000007944 */ /* 0x000fea0003c00000 */
[----:B01----:R-:W-:Y:S01]  /*13500*/  FADD.FTZ R37, R37, R114 ;  /* 0x0000007225257221 */ /* 0x003fe20000010000 */
[----:B------:R-:W-:Y:S01]  /*13510*/  MOV R38, 0x13560 ;  /* 0x0001356000267802 */ /* 0x000fe20000000f00 */
[----:B------:R-:W-:-:S02]  /*13520*/  IMAD.MOV.U32 R114, RZ, RZ, 0x10 ;  /* 0x00000010ff727424 */ /* 0x000fc400078e00ff */
[----:B------:R-:W-:Y:S02]  /*13530*/  IMAD.MOV.U32 R112, RZ, RZ, 0x1f ;  /* 0x0000001fff707424 */ /* 0x000fe400078e00ff */
[----:B------:R-:W-:Y:S02]  /*13540*/  IMAD.MOV.U32 R117, RZ, RZ, -0x1 ;  /* 0xffffffffff757424 */ /* 0x000fe400078e00ff */
[----:B------:R-:W-:Y:S05]  /*13550*/  CALL.REL.NOINC `($__internal_6_$__cuda_sm70_shflsync_bfly_p) ;  /* 0x0000053000007944 */ /* 0x000fea0003c00000 */
[----:B01----:R-:W-:Y:S01]  /*13560*/  FADD.FTZ R37, R37, R114 ;  /* 0x0000007225257221 */ /* 0x003fe20000010000 */
[----:B------:R-:W-:Y:S01]  /*13570*/  ISETP.NE.AND P0, PT, R24, RZ, PT ;  /* 0x000000ff1800720c */ /* 0x000fe20003f05270 */
[----:B------:R-:W-:Y:S02]  /*13580*/  IMAD.MOV.U32 R114, RZ, RZ, 0x1 ;  /* 0x00000001ff727424 */ /* 0x000fe400078e00ff */
[----:B------:R-:W-:Y:S02]  /*13590*/  FMUL.FTZ R36, R62, R37 ;  /* 0x000000253e247220 */ /* 0x000fe40000410000 */
[----:B------:R-:W-:Y:S02]  /*135a0*/  IMAD.MOV.U32 R117, RZ, RZ, -0x1 ;  /* 0xffffffffff757424 */ /* 0x000fe400078e00ff */
[----:B------:R-:W-:-:S02]  /*135b0*/  FADD.FTZ R37, R79, -R36 ;  /* 0x800000244f257221 */ /* 0x000fc40000010000 */
[--C-:B------:R-:W-:Y:S02]  /*135c0*/  FADD.FTZ R38, R91, -R36.reuse ;  /* 0x800000245b267221 */ /* 0x100fe40000010000 */
[----:B------:R-:W-:Y:S02]  /*135d0*/  FFMA.FTZ R37, R37, R37, RZ ;  /* 0x0000002525257223 */ /* 0x000fe400000100ff */
[--C-:B------:R-:W-:Y:S02]  /*135e0*/  FADD.FTZ R112, R92, -R36.reuse ;  /* 0x800000245c707221 */ /* 0x100fe40000010000 */
[----:B------:R-:W-:Y:S02]  /*135f0*/  FFMA.FTZ R37, R38, R38, R37 ;  /* 0x0000002626257223 */ /* 0x000fe40000010025 */
[----:B------:R-:W-:Y:S02]  /*13600*/  FADD.FTZ R38, R97, -R36 ;  /* 0x8000002461267221 */ /* 0x000fe40000010000 */
[----:B------:R-:W-:-:S02]  /*13610*/  FFMA.FTZ R37, R112, R112, R37 ;  /* 0x0000007070257223 */ /* 0x000fc40000010025 */
[--C-:B------:R-:W-:Y:S02]  /*13620*/  FADD.FTZ R112, R98, -R36.reuse ;  /* 0x8000002462707221 */ /* 0x100fe40000010000 */
[----:B------:R-:W-:Y:S02]  /*13630*/  FFMA.FTZ R37, R38, R38, R37 ;  /* 0x0000002626257223 */ /* 0x000fe40000010025 */
        /* <DEDUP_REMOVED lines=8> */
[--C-:B------:R-:W-:Y:S02]  /*136c0*/  FADD.FTZ R38, R88, -R36.reuse ;  /* 0x8000002458267221 */ /* 0x100fe40000010000 */
        /* <DEDUP_REMOVED lines=31> */
[----:B------:R-:W-:Y:S02]  /*138c0*/  @P2 FFMA.FTZ R37, R39, R39, R112 ;  /* 0x0000002727252223 */ /* 0x000fe40000010070 */
[----:B------:R-:W-:Y:S02]  /*138d0*/  IMAD.MOV.U32 R112, RZ, RZ, 0x1f ;  /* 0x0000001fff707424 */ /* 0x000fe400078e00ff */
        /* <DEDUP_REMOVED lines=19> */
[----:B-1----:R-:W-:Y:S01]  /*13a10*/  FADD.FTZ R115, R37, R114 ;  /* 0x0000007225737221 */ /* 0x002fe20000010000 */
[----:B------:R-:W-:Y:S01]  /*13a20*/  MOV R38, 0x13a80 ;  /* 0x00013a8000267802 */ /* 0x000fe20000000f00 */
[----:B------:R-:W-:-:S02]  /*13a30*/  IMAD.MOV.U32 R114, RZ, RZ, 0x10 ;  /* 0x00000010ff727424 */ /* 0x000fc400078e00ff */
[----:B0-----:R-:W-:Y:S02]  /*13a40*/  IMAD.MOV.U32 R112, RZ, RZ, 0x1f ;  /* 0x0000001fff707424 */ /* 0x001fe400078e00ff */
[----:B------:R-:W-:Y:S02]  /*13a50*/  IMAD.MOV.U32 R117, RZ, RZ, -0x1 ;  /* 0xffffffffff757424 */ /* 0x000fe400078e00ff */
[----:B------:R-:W-:Y:S02]  /*13a60*/  IMAD.MOV.U32 R37, RZ, RZ, R115 ;  /* 0x000000ffff257224 */ /* 0x000fe400078e0073 */
[----:B------:R-:W-:Y:S05]  /*13a70*/  CALL.REL.NOINC `($__internal_6_$__cuda_sm70_shflsync_bfly_p) ;  /* 0x0000001000007944 */ /* 0x000fea0003c00000 */
[----:B01----:R-:W-:Y:S05]  /*13a80*/  BRA `(.L_x_1662) ;  /* 0xffffecb000007947 */ /* 0x003fea000383ffff */
        .weak           $__internal_6_$__cuda_sm70_shflsync_bfly_p
        .type           $__internal_6_$__cuda_sm70_shflsync_bfly_p,@function
        .size           $__internal_6_$__cuda_sm70_shflsync_bfly_p,(.L_x_19986 - $__internal_6_$__cuda_sm70_shflsync_bfly_p)
$__internal_6_$__cuda_sm70_shflsync_bfly_p:
[----:B------:R-:W-:Y:S01]  /*13a90*/  IMAD.MOV.U32 R39, RZ, RZ, 0x0 ;  /* 0x00000000ff277424 */ /* 0x000fe200078e00ff */
[----:B------:R-:W-:Y:S04]  /*13aa0*/  WARPSYNC R117 ;  /* 0x0000007500007348 */ /* 0x000fe80003800000 */
[----:B------:R0:W1:Y:S01]  /*13ab0*/  SHFL.BFLY PT, R114, R37, R114, R112 ;  /* 0x0c00007225727389 */ /* 0x00006200000e0070 */
[----:B------:R-:W-:Y:S05]  /*13ac0*/  RET.REL.NODEC R38 `(_ZN10layer_norm31ln_parallel_residual_fwd_kernelINS_13Kernel_traitsI13__nv_bfloat16S2_S2_S2_fjLj6144ELj1ELj1ELj8ELj16ENS_18Kernel_traits_baseILj6144ES2_S2_S2_S2_fjLj256EEEEELb1ELb1ELb0EEEvNS_9FwdParamsE) ;  /* 0xfffec53026007950 */ /* 0x000fea0003c3ffff */
.L_x_1663:
        /* <DEDUP_REMOVED lines=11> */
.L_x_19986:


//--------------------- .text._ZN10layer_norm31ln_parallel_residual_fwd_kernelINS_13Kernel_traitsI13__nv_bfloat16S2_S2_S2_fjLj6144ELj1ELj1ELj8ELj16ENS_18Kernel_traits_baseILj6144ES2_S2_S2_S2_fjLj256EEEEELb1ELb1ELb1EEEvNS_9FwdParamsE --------------------------
	.section	.text._ZN10layer_norm31ln_parallel_residual_fwd_kernelINS_13Kernel_traitsI13__nv_bfloat16S2_S2_S2_fjLj6144ELj1ELj1ELj8ELj16ENS_18Kernel_traits_baseILj6144ES2_S2_S2_S2_fjLj256EEEEELb1ELb1ELb1EEEvNS_9FwdParamsE,"ax",@progbits
	.sectioninfo	@"SHI_REGISTERS=125"
	.align	128
        .global         _ZN10layer_norm31ln_parallel_residual_fwd_kernelINS_13Kernel_traitsI13__nv_bfloat16S2_S2_S2_fjLj6144ELj1ELj1ELj8ELj16ENS_18Kernel_traits_baseILj6144ES2_S2_S2_S2_fjLj256EEEEELb1ELb1ELb1EEEvNS_9FwdParamsE
        .type           _ZN10layer_norm31ln_parallel_residual_fwd_kernelINS_13Kernel_traitsI13__nv_bfloat16S2_S2_S2_fjLj6144ELj1ELj1ELj8ELj16ENS_18Kernel_traits_baseILj6144ES2_S2_S2_S2_fjLj256EEEEELb1ELb1ELb1EEEvNS_9FwdParamsE,@function
        .size           _ZN10layer_norm31ln_parallel_residual_fwd_kernelINS_13Kernel_traitsI13__nv_bfloat16S2_S2_S2_fjLj6144ELj1ELj1ELj8ELj16ENS_18Kernel_traits_baseILj6144ES2_S2_S2_S2_fjLj256EEEEELb1ELb1ELb1EEEvNS_9FwdParamsE,(.L_x_19987 - _ZN10layer_norm31ln_parallel_residual_fwd_kernelINS_13Kernel_traitsI13__nv_bfloat16S2_S2_S2_fjLj6144ELj1ELj1ELj8ELj16ENS_18Kernel_traits_baseILj6144ES2_S2_S2_S2_fjLj256EEEEELb1ELb1ELb1EEEvNS_9FwdParamsE)
        .other          _ZN10layer_norm31ln_parallel_residual_fwd_kernelINS_13Kernel_traitsI13__nv_bfloat16S2_S2_S2_fjLj6144ELj1ELj1ELj8ELj16ENS_18Kernel_traits_baseILj6144ES2_S2_S2_S2_fjLj256EEEEELb1ELb1ELb1EEEvNS_9FwdParamsE,@"STO_CUDA_ENTRY STV_DEFAULT"
_ZN10layer_norm31ln_parallel_residual_fwd_kernelINS_13Kernel_traitsI13__nv_bfloat16S2_S2_S2_fjLj6144ELj1ELj1ELj8ELj16ENS_18Kernel_traits_baseILj6144ES2_S2_S2_S2_fjLj256EEEEELb1ELb1ELb1EEEvNS_9FwdParamsE:
.text._ZN10layer_norm31ln_parallel_residual_fwd_kernelINS_13Kernel_traitsI13__nv_bfloat16S2_S2_S2_fjLj6144ELj1ELj1ELj8ELj16ENS_18Kernel_traits_baseILj6144ES2_S2_S2_S2_fjLj256EEEEELb1ELb1ELb1EEEvNS_9FwdParamsE:
        /* <DEDUP_REMOVED lines=12> */
[----:B------:R-:W3:Y:S04]  /*00c0*/  @P0 LDG.E.64 R4, [R8.64] ;  /* 0x0000000608040981 */ /* 0x000ee8000c1e1b00 */
[----:B------:R-:W0:Y:S04]  /*00d0*/  S2R R0, SR_TID.X ;  /* 0x0000000000007919 */ /* 0x000e280000002100 */
[----:B------:R-:W0:Y:S02]  /*00e0*/  S2R R23, SR_CTAID.X ;  /* 0x0000000000177919 */ /* 0x000e240000002500 */
[----:B0-----:R-:W-:-:S04]  /*00f0*/  IMAD R21, R23, c[0x0][0x0], R0 ;  /* 0x0000000017157a24 */ /* 0x001fc800078e0200 */
[----:B------:R-:W-:Y:S01]  /*0100*/  IMAD.WIDE.U32 R6, R21, -0x326172a9, RZ ;  /* 0xcd9e8d5715067825 */ /* 0x000fe200078e00ff */
[----:B--2---:R-:W0:Y:S08]  /*0110*/  @P0 R2UR UR4, R2 ;  /* 0x00000000020403c2 */ /* 0x004e3000000e0000 */
[----:B------:R1:W2:Y:S01]  /*0120*/  @P0 R2UR UR5, R3 ;  /* 0x00000000030503c2 */ /* 0x0002a200000e0000 */
[----:B---3--:R-:W-:-:S05]  /*0130*/  @P0 IADD3 R40, P1, R4, c[0x0][0x240], RZ ;  /* 0x0000900004280a10 */ /* 0x008fca0007f3e0ff */
[----:B------:R-:W-:Y:S01]  /*0140*/  @P0 IMAD.X R41, RZ, RZ, R5, P1 ;  /* 0x000000ffff290224 */ /* 0x000fe200008e0605 */
[----:B------:R-:W-:-:S04]  /*0150*/  ISETP.NE.U32.AND P0, PT, RZ, c[0x0][0x218], PT ;  /* 0x00008600ff007a0c */ /* 0x000fc80003f05070 */
[--C-:B------:R-:W-:Y:S02]  /*0160*/  SHF.R.U64 R22, R40, 0x2, R41.reuse ;  /* 0x0000000228167819 */ /* 0x100fe40000001229 */
[----:B------:R-:W-:Y:S02]  /*0170*/  SHF.R.U32.HI R41, RZ, 0x2, R41 ;  /* 0x00000002ff297819 */ /* 0x000fe40000011629 */
[----:B------:R-:W-:Y:S01]  /*0180*/  ISETP.NE.AND.EX P0, PT, RZ, c[0x0][0x21c], PT, P0 ;  /* 0x00008700ff007a0c */ /* 0x000fe20003f05300 */
[----:B------:R-:W-:Y:S01]  /*0190*/  IMAD.WIDE.U32 R4, R22, -0x2daee0ad, RZ ;  /* 0xd2511f5316047825 */ /* 0x000fe200078e00ff */
[----:B0-----:R-:W-:Y:S01]  /*01a0*/  LOP3.LUT R7, R7, UR4, R41, 0x96, !PT ;  /* 0x0000000407077c12 */ /* 0x001fe2000f8e9629 */
[----:B------:R-:W-:Y:S02]  /*01b0*/  UIADD3 UR9, UR4, -0x61c88647, URZ ;  /* 0x9e3779b904097890 */ /* 0x000fe4000fffe03f */
[----:B------:R-:W-:Y:S02]  /*01c0*/  UIADD3 UR11, UR4, 0x3c6ef372, URZ ;  /* 0x3c6ef372040b7890 */ /* 0x000fe4000fffe03f */
[----:B-1----:R-:W-:Y:S01]  /*01d0*/  IMAD.WIDE.U32 R2, R7, -0x2daee0ad, RZ ;  /* 0xd2511f5307027825 */ /* 0x002fe200078e00ff */
[----:B------:R-:W-:Y:S01]  /*01e0*/  UIADD3 UR13, UR4, -0x255992d5, URZ ;  /* 0xdaa66d2b040d7890 */ /* 0x000fe2000fffe03f */
[----:B--2---:R-:W-:Y:S01]  /*01f0*/  LOP3.LUT R8, R5, UR5, RZ, 0x3c, !PT ;  /* 0x0000000505087c12 */ /* 0x004fe2000f8e3cff */
[----:B------:R-:W-:-:S02]  /*0200*/  UIADD3 UR10, UR5, -0x4498517b, URZ ;  /* 0xbb67ae85050a7890 */ /* 0x000fc4000fffe03f */
[----:B------:R-:W-:Y:S02]  /*0210*/  UIADD3 UR12, UR5, 0x76cf5d0a, URZ ;  /* 0x76cf5d0a050c7890 */ /* 0x000fe4000fffe03f */
[----:B------:R-:W-:Y:S01]  /*0220*/  IMAD.WIDE.U32 R8, R8, -0x326172a9, RZ ;  /* 0xcd9e8d5708087825 */ /* 0x000fe200078e00ff */
[----:B------:R-:W-:Y:S01]  /*0230*/  UIADD3 UR14, UR5, 0x32370b8f, URZ ;  /* 0x32370b8f050e7890 */ /* 0x000fe2000fffe03f */
[----:B------:R-:W-:Y:S01]  /*0240*/  LOP3.LUT R7, R3, UR10, R4, 0x96, !PT ;  /* 0x0000000a03077c12 */ /* 0x000fe2000f8e9604 */
[----:B------:R-:W-:Y:S02]  /*0250*/  UIADD3 UR15, UR4, 0x78dde6e4, URZ ;  /* 0x78dde6e4040f7890 */ /* 0x000fe4000fffe03f */
[----:B------:R-:W-:Y:S01]  /*0260*/  LOP3.LUT R4, R9, UR9, R6, 0x96, !PT ;  /* 0x0000000909047c12 */ /* 0x000fe2000f8e9606 */
[----:B------:R-:W-:Y:S01]  /*0270*/  UIADD3 UR16, UR5, -0x126145ec, URZ ;  /* 0xed9eba1405107890 */ /* 0x000fe2000fffe03f */
[----:B------:R-:W-:-:S04]  /*0280*/  IMAD.WIDE.U32 R6, R7, -0x326172a9, RZ ;  /* 0xcd9e8d5707067825 */ /* 0x000fc800078e00ff */
[----:B------:R-:W-:Y:S01]  /*0290*/  IMAD.WIDE.U32 R4, R4, -0x2daee0ad, RZ ;  /* 0xd2511f5304047825 */ /* 0x000fe200078e00ff */
[----:B------:R-:W-:-:S03]  /*02a0*/  LOP3.LUT R3, R7, UR11, R8, 0x96, !PT ;  /* 0x0000000b07037c12 */ /* 0x000fc6000f8e9608 */
[----:B------:R-:W-:Y:S01]  /*02b0*/  IMAD.SHL.U32 R7, R0, 0x10, RZ ;  /* 0x0000001000077824 */ /* 0x000fe200078e00ff */
[----:B------:R-:W-:Y:S01]  /*02c0*/  LOP3.LUT R8, R5, UR12, R2, 0x96, !PT ;  /* 0x0000000c05087c12 */ /* 0x000fe2000f8e9602 */
[----:B------:R-:W-:-:S03]  /*02d0*/  IMAD.WIDE.U32 R2, R3, -0x2daee0ad, RZ ;  /* 0xd2511f5303027825 */ /* 0x000fc600078e00ff */
[----:B------:R-:W-:Y:S01]  /*02e0*/  LOP3.LUT R20, R7, 0xff0, RZ, 0xc0, !PT ;  /* 0x00000ff007147812 */ /* 0x000fe200078ec0ff */
[----:B------:R-:W-:Y:S01]  /*02f0*/  IMAD.WIDE.U32 R8, R8, -0x326172a9, RZ ;  /* 0xcd9e8d5708087825 */ /* 0x000fe200078e00ff */
[----:B------:R-:W-:Y:S02]  /*0300*/  LOP3.LUT R7, R3, UR14, R4, 0x96, !PT ;  /* 0x0000000e03077c12 */ /* 0x000fe4000f8e9604 */
[----:B------:R-:W-:Y:S02]  /*0310*/  IADD3 R36, P1, R20, c[0x0][0x218], RZ ;  /* 0x0000860014247a10 */ /* 0x000fe40007f3e0ff */
[----:B------:R-:W-:Y:S01]  /*0320*/  LOP3.LUT R4, R9, UR13, R6, 0x96, !PT ;  /* 0x0000000d09047c12 */ /* 0x000fe2000f8e9606 */
[----:B------:R-:W-:-:S04]  /*0330*/  IMAD.WIDE.U32 R6, R7, -0x326172a9, RZ ;  /* 0xcd9e8d5707067825 */ /* 0x000fc800078e00ff */
[----:B------:R-:W-:Y:S01]  /*0340*/  IMAD.X R37, RZ, RZ, c[0x0][0x21c], P1 ;  /* 0x00008700ff257624 */ /* 0x000fe200008e06ff */
[----:B------:R-:W-:Y:S01]  /*0350*/  LOP3.LUT R3, R7, UR15, R8, 0x96, !PT ;  /* 0x0000000f07037c12 */ /* 0x000fe2000f8e9608 */
[----:B------:R-:W-:-:S03]  /*0360*/  IMAD.WIDE.U32 R4, R4, -0x2daee0ad, RZ ;  /* 0xd2511f5304047825 */ /* 0x000fc600078e00ff */
[----:B------:R0:W5:Y:S01]  /*0370*/  @P0 LDG.E.128 R8, [R36.64] ;  /* 0x0000000624080981 */ /* 0x000162000c1e1d00 */
[----:B------:R-:W-:Y:S01]  /*0380*/  UIADD3 UR18, UR5, -0x56f99767, URZ ;  /* 0xa906689905127890 */ /* 0x000fe2000fffe03f */
[----:B------:R-:W-:Y:S02]  /*0390*/  LOP3.LUT R12, R5, UR16, R2, 0x96, !PT ;  /* 0x00000010050c7c12 */ /* 0x000fe4000f8e9602 */
[----:B------:R0:W5:Y:S01]  /*03a0*/  @P0 LDG.E.128 R16, [R36.64+0x1000] ;  /* 0x0010000624100981 */ /* 0x000162000c1e1d00 */
[----:B------:R-:W-:Y:S01]  /*03b0*/  IMAD.WIDE.U32 R2, R3, -0x2daee0ad, RZ ;  /* 0xd2511f5303027825 */ /* 0x000fe200078e00ff */
[----:B------:R-:W-:Y:S02]  /*03c0*/  UIADD3 UR17, UR4, 0x1715609d, URZ ;  /* 0x1715609d04117890 */ /* 0x000fe4000fffe03f */
[----:B------:R-:W-:Y:S01]  /*03d0*/  UIADD3 UR19, UR4, -0x4ab325aa, URZ ;  /* 0xb54cda5604137890 */ /* 0x000fe2000fffe03f */
[----:B------:R-:W-:Y:S01]  /*03e0*/  IMAD.WIDE.U32 R12, R12, -0x326172a9, RZ ;  /* 0xcd9e8d570c0c7825 */ /* 0x000fe200078e00ff */
[----:B------:R-:W-:Y:S01]  /*03f0*/  LOP3.LUT R7, R3, UR18, R4, 0x96, !PT ;  /* 0x0000001203077c12 */ /* 0x000fe2000f8e9604 */
[----:B------:R-:W-:-:S02]  /*0400*/  UIADD3 UR20, UR5, 0x646e171e, URZ ;  /* 0x646e171e05147890 */ /* 0x000fc4000fffe03f */
[----:B------:R-:W-:Y:S01]  /*0410*/  UIADD3 UR22, UR5, 0x1fd5c5a3, URZ ;  /* 0x1fd5c5a305167890 */ /* 0x000fe2000fffe03f */
[----:B0-----:R-:W5:Y:S01]  /*0420*/  @P0 LDG.E.128 R36, [R36.64+0x2000] ;  /* 0x0020000624240981 */ /* 0x001f62000c1e1d00 */
[----:B------:R-:W-:Y:S01]  /*0430*/  LOP3.LUT R4, R13, UR17, R6, 0x96, !PT ;  /* 0x000000110d047c12 */ /* 0x000fe2000f8e9606 */
[----:B------:R-:W-:Y:S01]  /*0440*/  IMAD.WIDE.U32 R6, R7, -0x326172a9, RZ ;  /* 0xcd9e8d5707067825 */ /* 0x000fe200078e00ff */
[----:B------:R-:W-:-:S03]  /*0450*/  UIADD3 UR21, UR4, 0x5384540f, URZ ;  /* 0x5384540f04157890 */ /* 0x000fc6000fffe03f */
[----:B------:R-:W-:Y:S01]  /*0460*/  IMAD.WIDE.U32 R4, R4, -0x2daee0ad, RZ ;  /* 0xd2511f5304047825 */ /* 0x000fe200078e00ff */
[----:B------:R-:W-:-:S04]  /*0470*/  LOP3.LUT R12, R7, UR19, R12, 0x96, !PT ;  /* 0x00000013070c7c12 */ /* 0x000fc8000f8e960c */
[----:B------:R-:W-:Y:S01]  /*0480*/  LOP3.LUT R14, R5, UR20, R2, 0x96, !PT ;  /* 0x00000014050e7c12 */ /* 0x000fe2000f8e9602 */
[----:B------:R-:W-:Y:S01]  /*0490*/  IMAD.WIDE.U32 R12, R12, -0x2daee0ad, RZ ;  /* 0xd2511f530c0c7825 */ /* 0x000fe200078e00ff */
[----:B------:R-:W-:-:S03]  /*04a0*/  LEA.HI R2, R0, R23, RZ, 0x18 ;  /* 0x0000001700027211 */ /* 0x000fc600078fc0ff */
[----:B------:R-:W-:Y:S01]  /*04b0*/  IMAD.WIDE.U32 R14, R14, -0x326172a9, RZ ;  /* 0xcd9e8d570e0e7825 */ /* 0x000fe200078e00ff */
[----:B------:R-:W-:Y:S02]  /*04c0*/  ISETP.GE.AND P1, PT, R2, c[0x0][0x164], PT ;  /* 0x0000590002007a0c */ /* 0x000fe40003f26270 */
[----:B------:R-:W-:Y:S02]  /*04d0*/  LOP3.LUT R23, R13, UR22, R4, 0x96, !PT ;  /* 0x000000160d177c12 */ /* 0x000fe4000f8e9604 */
[----:B------:R-:W-:Y:S01]  /*04e0*/  LOP3.LUT R75, R15, UR21, R6, 0x96, !PT ;  /* 0x000000150f4b7c12 */ /* 0x000fe2000f8e9606 */
[----:B------:R-:W-:Y:S01]  /*04f0*/  UIADD3 UR23, UR4, -0xe443238, URZ ;  /* 0xf1bbcdc804177890 */ /* 0x000fe2000fffe03f */
[----:B------:R-:W-:Y:S01]  /*0500*/  IADD3 R4, P2, R20, c[0x0][0x1b0], RZ ;  /* 0x00006c0014047a10 */ /* 0x000fe20007f5e0ff */
[----:B------:R-:W-:Y:S01]  /*0510*/  UIADD3 UR24, UR5, -0x24c28bd8, URZ ;  /* 0xdb3d742805187890 */ /* 0x000fe2000fffe03f */
[----:B------:R-:W-:-:S04]  /*0520*/  IMAD.HI.U32 R7, R23, -0x326172a9, RZ ;  /* 0xcd9e8d5717077827 */ /* 0x000fc800078e00ff */
[----:B------:R-:W-:Y:S01]  /*0530*/  IMAD.HI.U32 R3, R75, -0x2daee0ad, RZ ;  /* 0xd2511f534b037827 */ /* 0x000fe200078e00ff */
[----:B------:R-:W-:-:S03]  /*0540*/  LOP3.LUT R76, R7, UR23, R14, 0x96, !PT ;  /* 0x00000017074c7c12 */ /* 0x000fc6000f8e960e */
[----:B------:R-:W-:Y:S01]  /*0550*/  IMAD.X R5, RZ, RZ, c[0x0][0x1b4], P2 ;  /* 0x00006d00ff057624 */ /* 0x000fe200010e06ff */
[----:B------:R-:W-:Y:S01]  /*0560*/  LOP3.LUT R74, R3, UR24, R12, 0x96, !PT ;  /* 0x00000018034a7c12 */ /* 0x000fe2000f8e960c */
[----:B------:R-:W-:Y:S06]  /*0570*/  @P1 EXIT ;  /* 0x000000000000194d */ /* 0x000fec0003800000 */
[----:B-----5:R-:W-:Y:S01]  /*0580*/  @!P0 CS2R R8, SRZ ;  /* 0x0000000000088805 */ /* 0x020fe2000001ff00 */
[----:B------:R-:W-:Y:S01]  /*0590*/  @!P0 CS2R R10, SRZ ;  /* 0x00000000000a8805 */ /* 0x000fe2000001ff00 */
[----:B------:R-:W-:Y:S01]  /*05a0*/  @!P0 CS2R R16, SRZ ;  /* 0x0000000000108805 */ /* 0x000fe2000001ff00 */
[----:B------:R-:W-:Y:S01]  /*05b0*/  @!P0 CS2R R18, SRZ ;  /* 0x0000000000128805 */ /* 0x000fe2000001ff00 */
[----:B------:R0:W5:Y:S01]  /*05c0*/  LDG.E.128 R32, [R4.64] ;  /* 0x0000000604207981 */ /* 0x000162000c1e1d00 */
[----:B------:R-:W-:Y:S01]  /*05d0*/  UIADD3 UR25, UR4, -0x700cb87f, URZ ;  /* 0x8ff3478104197890 */ /* 0x000fe2000fffe03f */
[----:B------:R-:W-:Y:S01]  /*05e0*/  PRMT R3, RZ, 0x5410, R8 ;  /* 0x00005410ff037816 */ /* 0x000fe20000000008 */
[----:B------:R-:W-:Y:S01]  /*05f0*/  UIADD3 UR26, UR5, -0x695add53, URZ ;  /* 0x96a522ad051a7890 */ /* 0x000fe2000fffe03f */
[----:B------:R0:W5:Y:S01]  /*0600*/  LDG.E.128 R28, [R4.64+0x1000] ;  /* 0x00100006041c7981 */ /* 0x000162000c1e1d00 */
[----:B------:R-:W-:Y:S01]  /*0610*/  IMAD R23, R23, -0x326172a9, RZ ;  /* 0xcd9e8d5717177824 */ /* 0x000fe200078e02ff */
[----:B------:R-:W-:Y:S01]  /*0620*/  @!P0 CS2R R36, SRZ ;  /* 0x0000000000248805 */ /* 0x000fe2000001ff00 */
[----:B------:R-:W-:Y:S01]  /*0630*/  IMAD.HI.U32 R58, R74, -0x326172a9, RZ ;  /* 0xcd9e8d574a3a7827 */ /* 0x000fe200078e00ff */
[----:B------:R0:W5:Y:S01]  /*0640*/  LDG.E.128 R24, [R4.64+0x2000] ;  /* 0x0020000604187981 */ /* 0x000162000c1e1d00 */
[----:B------:R-:W-:Y:S01]  /*0650*/  @!P0 CS2R R38, SRZ ;  /* 0x0000000000268805 */ /* 0x000fe2000001ff00 */
[----:B------:R-:W-:Y:S01]  /*0660*/  PRMT R6, RZ, 0x7610, R9 ;  /* 0x00007610ff067816 */ /* 0x000fe20000000009 */
[----:B------:R-:W-:Y:S01]  /*0670*/  IMAD R75, R75, -0x2daee0ad, RZ ;  /* 0xd2511f534b4b7824 */ /* 0x000fe200078e02ff */
[----:B------:R-:W-:Y:S01]  /*0680*/  PRMT R7, RZ, 0x5410, R10 ;  /* 0x00005410ff077816 */ /* 0x000fe2000000000a */
[----:B------:R-:W-:Y:S01]  /*0690*/  IMAD.WIDE.U32 R76, R76, -0x2daee0ad, RZ ;  /* 0xd2511f534c4c7825 */ /* 0x000fe200078e00ff */
[----:B------:R-:W-:Y:S01]  /*06a0*/  PRMT R12, RZ, 0x7610, R16 ;  /* 0x00007610ff0c7816 */ /* 0x000fe20000000010 */
[----:B------:R-:W-:Y:S01]  /*06b0*/  ULDC.U8 UR8, c[0x0][0x1f0] ;  /* 0x00007c0000087ab9 */ /* 0x000fe20000000000 */
[----:B------:R-:W-:Y:S01]  /*06c0*/  PRMT R13, RZ, 0x5410, R17 ;  /* 0x00005410ff0d7816 */ /* 0x000fe20000000011 */
[----:B------:R-:W-:Y:S01]  /*06d0*/  IMAD.MOV.U32 R57, RZ, RZ, 0x1 ;  /* 0x00000001ff397424 */ /* 0x000fe200078e00ff */
[----:B0-----:R-:W-:Y:S01]  /*06e0*/  PRMT R4, RZ, 0x7610, R8 ;  /* 0x00007610ff047816 */ /* 0x001fe20000000008 */
[----:B------:R-:W-:Y:S01]  /*06f0*/  IMAD R74, R74, -0x326172a9, RZ ;  /* 0xcd9e8d574a4a7824 */ /* 0x000fe200078e02ff */
[----:B------:R-:W-:Y:S01]  /*0700*/  PRMT R5, RZ, 0x5410, R9 ;  /* 0x00005410ff057816 */ /* 0x000fe20000000009 */
[----:B------:R-:W-:Y:S01]  /*0710*/  IMAD.MOV.U32 R56, RZ, RZ, RZ ;  /* 0x000000ffff387224 */ /* 0x000fe200078e00ff */
[----:B------:R-:W-:-:S02]  /*0720*/  PRMT R8, RZ, 0x7610, R10 ;  /* 0x00007610ff087816 */ /* 0x000fc4000000000a */
[--C-:B------:R-:W-:Y:S02]  /*0730*/  PRMT R9, RZ, 0x5410, R11.reuse ;  /* 0x00005410ff097816 */ /* 0x100fe4000000000b */
[----:B------:R-:W-:Y:S02]  /*0740*/  PRMT R10, RZ, 0x7610, R11 ;  /* 0x00007610ff0a7816 */ /* 0x000fe4000000000b */
[----:B------:R-:W-:Y:S02]  /*0750*/  PRMT R11, RZ, 0x5410, R16 ;  /* 0x00005410ff0b7816 */ /* 0x000fe40000000010 */
[----:B------:R-:W-:Y:S02]  /*0760*/  PRMT R14, RZ, 0x7610, R17 ;  /* 0x00007610ff0e7816 */ /* 0x000fe40000000011 */
[--C-:B------:R-:W-:Y:S02]  /*0770*/  PRMT R15, RZ, 0x5410, R18.reuse ;  /* 0x00005410ff0f7816 */ /* 0x100fe40000000012 */
[----:B------:R-:W-:-:S02]  /*0780*/  PRMT R16, RZ, 0x7610, R18 ;  /* 0x00007610ff107816 */ /* 0x000fc40000000012 */
[--C-:B------:R-:W-:Y:S02]  /*0790*/  PRMT R17, RZ, 0x5410, R19.reuse ;  /* 0x00005410ff117816 */ /* 0x100fe40000000013 */
[----:B------:R-:W-:Y:S02]  /*07a0*/  PRMT R18, RZ, 0x7610, R19 ;  /* 0x00007610ff127816 */ /* 0x000fe40000000013 */
[----:B------:R-:W-:Y:S01]  /*07b0*/  LOP3.LUT R58, R58, UR25, R23, 0x96, !PT ;  /* 0x000000193a3a7c12 */ /* 0x000fe2000f8e9617 */
[----:B------:R-:W-:Y:S01]  /*07c0*/  IMAD.MOV.U32 R23, RZ, RZ, R41 ;  /* 0x000000ffff177224 */ /* 0x000fe200078e0029 */
[----:B------:R-:W-:Y:S02]  /*07d0*/  LOP3.LUT R75, R77, UR26, R75, 0x96, !PT ;  /* 0x0000001a4d4b7c12 */ /* 0x000fe4000f8e964b */
[--C-:B------:R-:W-:Y:S02]  /*07e0*/  PRMT R19, RZ, 0x5410, R36.reuse ;  /* 0x00005410ff137816 */ /* 0x100fe40000000024 */
[----:B------:R-:W-:-:S02]  /*07f0*/  PRMT R20, RZ, 0x7610, R36 ;  /* 0x00007610ff147816 */ /* 0x000fc40000000024 */
[----:B------:R-:W-:Y:S02]  /*0800*/  LOP3.LUT R77, R40, 0x3, RZ, 0xc0, !PT ;  /* 0x00000003284d7812 */ /* 0x000fe400078ec0ff */
[--C-:B------:R-:W-:Y:S02]  /*0810*/  PRMT R59, RZ, 0x5410, R37.reuse ;  /* 0x00005410ff3b7816 */ /* 0x100fe40000000025 */
[----:B------:R-:W-:Y:S02]  /*0820*/  PRMT R60, RZ, 0x7610, R37 ;  /* 0x00007610ff3c7816 */ /* 0x000fe40000000025 */
[--C-:B------:R-:W-:Y:S02]  /*0830*/  PRMT R61, RZ, 0x5410, R38.reuse ;  /* 0x00005410ff3d7816 */ /* 0x100fe40000000026 */
[----:B------:R-:W-:Y:S02]  /*0840*/  PRMT R62, RZ, 0x7610, R38 ;  /* 0x00007610ff3e7816 */ /* 0x000fe40000000026 */
[----:B------:R-:W-:-:S02]  /*0850*/  PRMT R63, RZ, 0x5410, R39 ;  /* 0x00005410ff3f7816 */ /* 0x000fc40000000027 */
[----:B------:R-:W-:Y:S02]  /*0860*/  PRMT R64, RZ, 0x7610, R39 ;  /* 0x00007610ff407816 */ /* 0x000fe40000000027 */
.L_x_2054:
[----:B------:R-:W-:Y:S01]  /*0870*/  IMAD R44, R2, c[0x0][0x168], RZ ;  /* 0x00005a00022c7a24 */ /* 0x000fe200078e02ff */
[----:B------:R-:W-:Y:S01]  /*0880*/  ISETP.NE.U32.AND P0, PT, RZ, c[0x0][0x178], PT ;  /* 0x00005e00ff007a0c */ /* 0x000fe20003f05070 */
[----:B------:R-:W-:Y:S01]  /*0890*/  IMAD.MOV.U32 R85, RZ, RZ, 0x10 ;  /* 0x00000010ff557424 */ /* 0x000fe200078e00ff */
[----:B------:R-:W-:Y:S02]  /*08a0*/  ISETP.NE.U32.AND P1, PT, RZ, c[0x0][0x180], PT ;  /* 0x00006000ff007a0c */ /* 0x000fe40003f25070 */
[----:B------:R-:W-:Y:S02]  /*08b0*/  SHF.R.S32.HI R45, RZ, 0x1f, R44 ;  /* 0x0000001fff2d7819 */ /* 0x000fe4000001142c */
[----:B------:R-:W-:Y:S02]  /*08c0*/  ISETP.NE.AND.EX P2, PT, RZ, c[0x0][0x17c], PT, P0 ;  /* 0x00005f00ff007a0c */ /* 0x000fe40003f45300 */
[----:B------:R-:W-:Y:S02]  /*08d0*/  ISETP.NE.AND.EX P0, PT, RZ, c[0x0][0x184], PT, P1 ;  /* 0x00006100ff007a0c */ /* 0x000fe40003f05310 */
[----:B------:R-:W-:-:S02]  /*08e0*/  LEA.HI R45, R45, R44, RZ, 0x3 ;  /* 0x0000002c2d2d7211 */ /* 0x000fc400078f18ff */
[----:B------:R-:W-:Y:S01]  /*08f0*/  LOP3.LUT R52, R0, 0xff, RZ, 0xc0, !PT ;  /* 0x000000ff00347812 */ /* 0x000fe200078ec0ff */
[----:B------:R-:W-:Y:S01]  /*0900*/  BSSY B0, `(.L_x_1664) ;  /* 0x0000015000007945 */ /* 0x000fe20003800000 */
[----:B------:R-:W-:Y:S02]  /*0910*/  P2R R83, PR, RZ, 0x4 ;  /* 0x00000004ff537803 */ /* 0x000fe40000000000 */
        /* <DEDUP_REMOVED lines=18> */
.L_x_1665:
[----:B0-----:R-:W-:Y:S02]  /*0a40*/  IMAD.MOV.U32 R53, RZ, RZ, R74 ;  /* 0x000000ffff357224 */ /* 0x001fe400078e004a */
.L_x_1666:
[----:B------:R-:W-:Y:S05]  /*0a50*/  BSYNC B0 ;  /* 0x0000000000007941 */ /* 0x000fea0003800000 */
.L_x_1664:
        /* <DEDUP_REMOVED lines=16> */
.L_x_1670:
[----:B------:R-:W-:Y:S05]  /*0b60*/  BSYNC B1 ;  /* 0x0000000000017941 */ /* 0x000fea0003800000 */
.L_x_1669:
        /* <DEDUP_REMOVED lines=40> */
[----:B------:R-:W-:Y:S01]  /*0df0*/  IMAD.MOV.U32 R54, RZ, RZ, RZ ;  /* 0x000000ffff367224 */ /* 0x000fe200078e00ff */
[----:B------:R-:W-:Y:S02]  /*0e00*/  LOP3.LUT R75, R77, UR26, R48, 0x96, !PT ;  /* 0x0000001a4d4b7c12 */ /* 0x000fe4000f8e9630 */
.L_x_1668:
[----:B------:R-:W-:Y:S05]  /*0e10*/  BSYNC B0 ;  /* 0x0000000000007941 */ /* 0x000fea0003800000 */
.L_x_1667:
        /* <DEDUP_REMOVED lines=17> */
.L_x_1671:
        /* <DEDUP_REMOVED lines=12> */
.L_x_1674:
[----:B------:R-:W-:Y:S02]  /*0ff0*/  IMAD.MOV.U32 R49, RZ, RZ, R74 ;  /* 0x000000ffff317224 */ /* 0x000fe400078e004a */
.L_x_1675:
[----:B------:R-:W-:Y:S05]  /*1000*/  BSYNC B0 ;  /* 0x0000000000007941 */ /* 0x000fea0003800000 */
.L_x_1673:
        /* <DEDUP_REMOVED lines=16> */
.L_x_1679:
[----:B------:R-:W-:Y:S05]  /*1110*/  BSYNC B1 ;  /* 0x0000000000017941 */ /* 0x000fea0003800000 */
.L_x_1678:
[----:B------:R-:W-:Y:S01]  /*1120*/  IMAD.HI.U32 R50, R21, -0x326172a9, RZ ;  /* 0xcd9e8d5715327827 */ /* 0x000fe200078e00ff */
[----:B------:R-:W-:-:S03]  /*1130*/  LOP3.LUT R51, R51, UR5, R56, 0x96, !PT ;  /* 0x0000000533337c12 */ /* 0x000fc6000f8e9638 */
[----:B------:R-:W-:Y:S01]  /*1140*/  IMAD R53, R21, -0x326172a9, RZ ;  /* 0xcd9e8d5715357824 */ /* 0x000fe200078e02ff */
[----:B------:R-:W-:Y:S01]  /*1150*/  LOP3.LUT R50, R50, UR4, R23, 0x96, !PT ;  /* 0x0000000432327c12 */ /* 0x000fe2000f8e9617 */
[----:B------:R-:W-:-:S04]  /*1160*/  IMAD.WIDE.U32 R74, R51, -0x326172a9, RZ ;  /* 0xcd9e8d57334a7825 */ /* 0x000fc800078e00ff */
[----:B------:R-:W-:Y:S02]  /*1170*/  IMAD R51, R22, -0x2daee0ad, RZ ;  /* 0xd2511f5316337824 */ /* 0x000fe400078e02ff */
        /* <DEDUP_REMOVED lines=35> */
[----:B------:R-:W-:Y:S02]  /*13b0*/  IMAD.MOV.U32 R50, RZ, RZ, RZ ;  /* 0x000000ffff327224 */ /* 0x000fe400078e00ff */
.L_x_1677:
[----:B------:R-:W-:Y:S05]  /*13c0*/  BSYNC B0 ;  /* 0x0000000000007941 */ /* 0x000fea0003800000 */
.L_x_1676:
        /* <DEDUP_REMOVED lines=10> */
.L_x_1672:
        /* <DEDUP_REMOVED lines=12> */
.L_x_1681:
[----:B------:R-:W-:Y:S02]  /*1530*/  IMAD.MOV.U32 R49, RZ, RZ, R74 ;  /* 0x000000ffff317224 */ /* 0x000fe400078e004a */
.L_x_1682:
[----:B------:R-:W-:Y:S05]  /*1540*/  BSYNC B0 ;  /* 0x0000000000007941 */ /* 0x000fea0003800000 */
.L_x_1680:
        /* <DEDUP_REMOVED lines=16> */
.L_x_1686:
[----:B------:R-:W-:Y:S05]  /*1650*/  BSYNC B1 ;  /* 0x0000000000017941 */ /* 0x000fea0003800000 */
.L_x_1685:
        /* <DEDUP_REMOVED lines=11> */
[----:B------:R-:W-:-:S03]  /*1710*/  LOP3.LUT R51, R75, UR12, R54, 0x96, !PT ;  /* 0x0000000c4b337c12 */ /* 0x000fc6000f8e9636 */
[----:B------:R-:W-:Y:S01]  /*1720*/  IMAD.MOV.U32 R53, RZ, RZ, RZ ;  /* 0x000000ffff357224 */ /* 0x000fe200078e00ff */
        /* <DEDUP_REMOVED lines=30> */
.L_x_1684:
[----:B------:R-:W-:Y:S05]  /*1910*/  BSYNC B0 ;  /* 0x0000000000007941 */ /* 0x000fea0003800000 */
.L_x_1683:
        /* <DEDUP_REMOVED lines=14> */
.L_x_1687:
        /* <DEDUP_REMOVED lines=12> */
.L_x_1690:
[----:B------:R-:W-:Y:S02]  /*1ac0*/  IMAD.MOV.U32 R44, RZ, RZ, R74 ;  /* 0x000000ffff2c7224 */ /* 0x000fe400078e004a */
.L_x_1691:
[----:B------:R-:W-:Y:S05]  /*1ad0*/  BSYNC B0 ;  /* 0x0000000000007941 */ /* 0x000fea0003800000 */
.L_x_1689:
        /* <DEDUP_REMOVED lines=16> */
.L_x_1695:
[----:B------:R-:W-:Y:S05]  /*1be0*/  BSYNC B1 ;  /* 0x0000000000017941 */ /* 0x000fea0003800000 */
.L_x_1694:
        /* <DEDUP_REMOVED lines=11> */
[----:B------:R-:W-:-:S04]  /*1ca0*/  IMAD.WIDE.U32 R78, R49, -0x326172a9, RZ ;  /* 0xcd9e8d57314e7825 */ /* 0x000fc800078e00ff */
        /* <DEDUP_REMOVED lines=29> */
[----:B------:R-:W-:Y:S02]  /*1e80*/  LOP3.LUT R75, R77, UR26, R54, 0x96, !PT ;  /* 0x0000001a4d4b7c12 */ /* 0x000fe4000f8e9636 */
.L_x_1693:
[----:B------:R-:W-:Y:S05]  /*1e90*/  BSYNC B0 ;  /* 0x0000000000007941 */ /* 0x000fea0003800000 */
.L_x_1692:
        /* <DEDUP_REMOVED lines=10> */
.L_x_1688:
        /* <DEDUP_REMOVED lines=10> */
[----:B------:R-:W-:Y:S01]  /*1fe0*/  MOV R44, R76 ;  /* 0x0000004c002c7202 */ /* 0x000fe20000000f00 */
[----:B------:R-:W-:Y:S05]  /*1ff0*/  BRA `(.L_x_1698) ;  /* 0x0000001000007947 */ /* 0x000fea0003800000 */
.L_x_1697:
[----:B------:R-:W-:Y:S02]  /*2000*/  IMAD.MOV.U32 R44, RZ, RZ, R74 ;  /* 0x000000ffff2c7224 */ /* 0x000fe400078e004a */
.L_x_1698:
[----:B------:R-:W-:Y:S05]  /*2010*/  BSYNC B0 ;  /* 0x0000000000007941 */ /* 0x000fea0003800000 */
.L_x_1696:
        /* <DEDUP_REMOVED lines=16> */
.L_x_1702:
[----:B------:R-:W-:Y:S05]  /*2120*/  BSYNC B1 ;  /* 0x0000000000017941 */ /* 0x000fea0003800000 */
.L_x_1701:
        /* <DEDUP_REMOVED lines=42> */
.L_x_1700:
[----:B------:R-:W-:Y:S05]  /*23d0*/  BSYNC B0 ;  /* 0x0000000000007941 */ /* 0x000fea0003800000 */
.L_x_1699:
[----:B------:R0:W1:Y:S02]  /*23e0*/  I2F.U32 R49, R44 ;  /* 0x0000002c00317306 */ /* 0x0000640000201000 */
[----:B0-----:R-:W-:Y:S01]  /*23f0*/  PRMT R44, RZ, 0x5410, R45 ;  /* 0x00005410ff2c7816 */ /* 0x001fe2000000002d */
        /* <DEDUP_REMOVED lines=12> */
.L_x_1703:
        /* <DEDUP_REMOVED lines=12> */
.L_x_1706:
[----:B------:R-:W-:Y:S02]  /*2580*/  IMAD.MOV.U32 R44, RZ, RZ, R74 ;  /* 0x000000ffff2c7224 */ /* 0x000fe400078e004a */
.L_x_1707:
[----:B------:R-:W-:Y:S05]  /*2590*/  BSYNC B0 ;  /* 0x0000000000007941 */ /* 0x000fea0003800000 */
.L_x_1705:
        /* <DEDUP_REMOVED lines=16> */
.L_x_1711:
[----:B------:R-:W-:Y:S05]  /*26a0*/  BSYNC B1 ;  /* 0x0000000000017941 */ /* 0x000fea0003800000 */
.L_x_1710:
        /* <DEDUP_REMOVED lines=42> */
.L_x_1709:
[----:B------:R-:W-:Y:S05]  /*2950*/  BSYNC B0 ;  /* 0x0000000000007941 */ /* 0x000fea0003800000 */
.L_x_1708:
        /* <DEDUP_REMOVED lines=10> */
.L_x_1704:
        /* <DEDUP_REMOVED lines=12> */
.L_x_1713:
[----:B------:R-:W-:Y:S02]  /*2ac0*/  IMAD.MOV.U32 R44, RZ, RZ, R74 ;  /* 0x000000ffff2c7224 */ /* 0x000fe400078e004a */
.L_x_1714:
[----:B------:R-:W-:Y:S05]  /*2ad0*/  BSYNC B0 ;  /* 0x0000000000007941 */ /* 0x000fea0003800000 */
.L_x_1712:
        /* <DEDUP_REMOVED lines=16> */
.L_x_1718:
[----:B------:R-:W-:Y:S05]  /*2be0*/  BSYNC B1 ;  /* 0x0000000000017941 */ /* 0x000fea0003800000 */
.L_x_1717:
        /* <DEDUP_REMOVED lines=42> */
.L_x_1716:
[----:B------:R-:W-:Y:S05]  /*2e90*/  BSYNC B0 ;  /* 0x0000000000007941 */ /* 0x000fea0003800000 */
.L_x_1715:
        /* <DEDUP_REMOVED lines=14> */
.L_x_1719:
        /* <DEDUP_REMOVED lines=12> */
.L_x_1722:
[----:B------:R-:W-:Y:S02]  /*3040*/  IMAD.MOV.U32 R53, RZ, RZ, R74 ;  /* 0x000000ffff357224 */ /* 0x000fe400078e004a */
.L_x_1723:
[----:B------:R-:W-:Y:S05]  /*3050*/  BSYNC B0 ;  /* 0x0000000000007941 */ /* 0x000fea0003800000 */
.L_x_1721:
        /* <DEDUP_REMOVED lines=16> */
.L_x_1727:
[----:B------:R-:W-:Y:S05]  /*3160*/  BSYNC B1 ;  /* 0x0000000000017941 */ /* 0x000fea0003800000 */
.L_x_1726:
        /* <DEDUP_REMOVED lines=42> */
.L_x_1725:
[----:B------:R-:W-:Y:S05]  /*3410*/  BSYNC B0 ;  /* 0x0000000000007941 */ /* 0x000fea0003800000 */
.L_x_1724:
        /* <DEDUP_REMOVED lines=10> */
.L_x_1720:
        /* <DEDUP_REMOVED lines=12> */
.L_x_1729:
[----:B------:R-:W-:Y:S02]  /*3580*/  IMAD.MOV.U32 R78, RZ, RZ, R74 ;  /* 0x000000ffff4e7224 */ /* 0x000fe400078e004a */
.L_x_1730:
[----:B------:R-:W-:Y:S05]  /*3590*/  BSYNC B0 ;  /* 0x0000000000007941 */ /* 0x000fea0003800000 */
.L_x_1728:
        /* <DEDUP_REMOVED lines=16> */
.L_x_1734:
[----:B------:R-:W-:Y:S05]  /*36a0*/  BSYNC B1 ;  /* 0x0000000000017941 */ /* 0x000fea0003800000 */
.L_x_1733:
        /* <DEDUP_REMOVED lines=41> */
[----:B------:R-:W-:Y:S02]  /*3940*/  LOP3.LUT R75, R77, UR26, R44, 0x96, !PT ;  /* 0x0000001a4d4b7c12 */ /* 0x000fe4000f8e962c */
.L_x_1732:
[----:B------:R-:W-:Y:S05]  /*3950*/  BSYNC B0 ;  /* 0x0000000000007941 */ /* 0x000fea0003800000 */
.L_x_1731:
        /* <DEDUP_REMOVED lines=13> */
.L_x_1735:
        /* <DEDUP_REMOVED lines=12> */
.L_x_1738:
[----:B------:R-:W-:Y:S02]  /*3af0*/  IMAD.MOV.U32 R78, RZ, RZ, R74 ;  /* 0x000000ffff4e7224 */ /* 0x000fe400078e004a */
.L_x_1739:
[----:B------:R-:W-:Y:S05]  /*3b00*/  BSYNC B0 ;  /* 0x0000000000007941 */ /* 0x000fea0003800000 */
.L_x_1737:
        /* <DEDUP_REMOVED lines=14> */
[----:B------:R-:W-:-:S05]  /*3bf0*/  @P4 IMAD.MOV R44, RZ, RZ, R56 ;  /* 0x000000ffff2c4224 */ /* 0x000fca00078e0238 */
[----:B------:R-:W-:Y:S02]  /*3c00*/  @!P3 MOV R56, R44 ;  /* 0x0000002c0038b202 */ /* 0x000fe40000000f00 */
.L_x_1743:
[----:B------:R-:W-:Y:S05]  /*3c10*/  BSYNC B1 ;  /* 0x0000000000017941 */ /* 0x000fea0003800000 */
.L_x_1742:
        /* <DEDUP_REMOVED lines=42> */
.L_x_1741:
[----:B------:R-:W-:Y:S05]  /*3ec0*/  BSYNC B0 ;  /* 0x0000000000007941 */ /* 0x000fea0003800000 */
.L_x_1740:
        /* <DEDUP_REMOVED lines=10> */
.L_x_1736:
        /* <DEDUP_REMOVED lines=12> */
.L_x_1745:
[----:B------:R-:W-:Y:S02]  /*4030*/  IMAD.MOV.U32 R78, RZ, RZ, R74 ;  /* 0x000000ffff4e7224 */ /* 0x000fe400078e004a */
.L_x_1746:
[----:B------:R-:W-:Y:S05]  /*4040*/  BSYNC B0 ;  /* 0x0000000000007941 */ /* 0x000fea0003800000 */
.L_x_1744:
        /* <DEDUP_REMOVED lines=16> */
.L_x_1750:
[----:B------:R-:W-:Y:S05]  /*4150*/  BSYNC B1 ;  /* 0x0000000000017941 */ /* 0x000fea0003800000 */
.L_x_1749:
        /* <DEDUP_REMOVED lines=42> */
.L_x_1748:
[----:B------:R-:W-:Y:S05]  /*4400*/  BSYNC B0 ;  /* 0x0000000000007941 */ /* 0x000fea0003800000 */
.L_x_1747:
        /* <DEDUP_REMOVED lines=13> */
.L_x_1751:
        /* <DEDUP_REMOVED lines=12> */
.L_x_1754:
[----:B------:R-:W-:Y:S02]  /*45a0*/  IMAD.MOV.U32 R46, RZ, RZ, R74 ;  /* 0x000000ffff2e7224 */ /* 0x000fe400078e004a */
.L_x_1755:
[----:B------:R-:W-:Y:S05]  /*45b0*/  BSYNC B0 ;  /* 0x0000000000007941 */ /* 0x000fea0003800000 */
.L_x_1753:
        /* <DEDUP_REMOVED lines=16> */
.L_x_1759:
[----:B------:R-:W-:Y:S05]  /*46c0*/  BSYNC B1 ;  /* 0x0000000000017941 */ /* 0x000fea0003800000 */
.L_x_1758:
        /* <DEDUP_REMOVED lines=42> */
.L_x_1757:
[----:B------:R-:W-:Y:S05]  /*4970*/  BSYNC B0 ;  /* 0x0000000000007941 */ /* 0x000fea0003800000 */
.L_x_1756:
        /* <DEDUP_REMOVED lines=10> */
.L_x_1752:
        /* <DEDUP_REMOVED lines=12> */
.L_x_1761:
[----:B------:R-:W-:Y:S02]  /*4ae0*/  IMAD.MOV.U32 R46, RZ, RZ, R74 ;  /* 0x000000ffff2e7224 */ /* 0x000fe400078e004a */
.L_x_1762:
[----:B------:R-:W-:Y:S05]  /*4af0*/  BSYNC B0 ;  /* 0x0000000000007941 */ /* 0x000fea0003800000 */
.L_x_1760:
        /* <DEDUP_REMOVED lines=16> */
.L_x_1766:
[----:B------:R-:W-:Y:S05]  /*4c00*/  BSYNC B1 ;  /* 0x0000000000017941 */ /* 0x000fea0003800000 */
.L_x_1765:
        /* <DEDUP_REMOVED lines=42> */
.L_x_1764:
[----:B------:R-:W-:Y:S05]  /*4eb0*/  BSYNC B0 ;  /* 0x0000000000007941 */ /* 0x000fea0003800000 */
.L_x_1763:
        /* <DEDUP_REMOVED lines=13> */
.L_x_1767:
        /* <DEDUP_REMOVED lines=12> */
.L_x_1770:
[----:B------:R-:W-:Y:S02]  /*5050*/  IMAD.MOV.U32 R46, RZ, RZ, R74 ;  /* 0x000000ffff2e7224 */ /* 0x000fe400078e004a */
.L_x_1771:
[----:B------:R-:W-:Y:S05]  /*5060*/  BSYNC B0 ;  /* 0x0000000000007941 */ /* 0x000fea0003800000 */
.L_x_1769:
        /* <DEDUP_REMOVED lines=16> */
.L_x_1775:
[----:B------:R-:W-:Y:S05]  /*5170*/  BSYNC B1 ;  /* 0x0000000000017941 */ /* 0x000fea0003800000 */
.L_x_1774:
        /* <DEDUP_REMOVED lines=42> */
.L_x_1773:
[----:B------:R-:W-:Y:S05]  /*5420*/  BSYNC B0 ;  /* 0x0000000000007941 */ /* 0x000fea0003800000 */
.L_x_1772:
        /* <DEDUP_REMOVED lines=10> */
.L_x_1768:
        /* <DEDUP_REMOVED lines=12> */
.L_x_1777:
[----:B------:R-:W-:Y:S02]  /*5590*/  IMAD.MOV.U32 R46, RZ, RZ, R74 ;  /* 0x000000ffff2e7224 */ /* 0x000fe400078e004a */
.L_x_1778:
[----:B------:R-:W-:Y:S05]  /*55a0*/  BSYNC B0 ;  /* 0x0000000000007941 */ /* 0x000fea0003800000 */
.L_x_1776:
        /* <DEDUP_REMOVED lines=16> */
.L_x_1782:
[----:B------:R-:W-:Y:S05]  /*56b0*/  BSYNC B1 ;  /* 0x0000000000017941 */ /* 0x000fea0003800000 */
.L_x_1781:
        /* <DEDUP_REMOVED lines=42> */
.L_x_1780:
[----:B------:R-:W-:Y:S05]  /*5960*/  BSYNC B0 ;  /* 0x0000000000007941 */ /* 0x000fea0003800000 */
.L_x_1779:
        /* <DEDUP_REMOVED lines=13> */
.L_x_1783:
[C---:B------:R-:W-:Y:S01]  /*5a40*/  ISETP.NE.AND P6, PT, R45.reuse, 0x1, PT ;  /* 0x000000012d00780c */ /* 0x040fe20003fc5270 */
[----:B------:R-:W-:Y:S01]  /*5a50*/  BSSY B0, `(.L_x_1785) ;  /* 0x000000c000007945 */ /* 0x000fe20003800000 */
[----:B------:R-:W-:-:S11]  /*5a60*/  IADD3 R77, R45, 0x1, RZ ;  /* 0x000000012d4d7810 */ /* 0x000fd60007ffe0ff */
[----:B------:R-:W-:Y:S05]  /*5a70*/  @!P6 BRA `(.L_x_1786) ;  /* 0x000000800000e947 */ /* 0x000fea0003800000 */
[----:B------:R-:W-:Y:S01]  /*5a80*/  ISETP.NE.AND P6, PT, R45, 0x2, PT ;  /* 0x000000022d00780c */ /* 0x000fe20003fc5270 */
[----:B------:R-:W-:-:S12]  /*5a90*/  IMAD.MOV.U32 R78, RZ, RZ, R75 ;  /* 0x000000ffff4e7224 */ /* 0x000fd800078e004b */
[----:B------:R-:W-:Y:S05]  /*5aa0*/  @!P6 BRA `(.L_x_1787) ;  /* 0x000000600000e947 */ /* 0x000fea0003800000 */
[----:B------:R-:W-:Y:S02]  /*5ab0*/  ISETP.NE.AND P6, PT, R45, 0x3, PT ;  /* 0x000000032d00780c */ /* 0x000fe40003fc5270 */
[----:B------:R-:W-:-:S11]  /*5ac0*/  MOV R78, R58 ;  /* 0x0000003a004e7202 */ /* 0x000fd60000000f00 */
[----:B------:R-:W-:Y:S05]  /*5ad0*/  @P6 BRA `(.L_x_1787) ;  /* 0x0000003000006947 */ /* 0x000fea0003800000 */
[----:B------:R-:W-:Y:S01]  /*5ae0*/  IMAD.MOV.U32 R78, RZ, RZ, R76 ;  /* 0x000000ffff4e7224 */ /* 0x000fe200078e004c */
[----:B------:R-:W-:Y:S05]  /*5af0*/  BRA `(.L_x_1787) ;  /* 0x0000001000007947 */ /* 0x000fea0003800000 */
.L_x_1786:
[----:B------:R-:W-:Y:S02]  /*5b00*/  IMAD.MOV.U32 R78, RZ, RZ, R74 ;  /* 0x000000ffff4e7224 */ /* 0x000fe400078e004a */
.L_x_1787:
[----:B------:R-:W-:Y:S05]  /*5b10*/  BSYNC B0 ;  /* 0x0000000000007941 */ /* 0x000fea0003800000 */
.L_x_1785:
        /* <DEDUP_REMOVED lines=18> */
.L_x_1791:
[----:B------:R-:W-:Y:S05]  /*5c40*/  BSYNC B1 ;  /* 0x0000000000017941 */ /* 0x000fea0003800000 */
.L_x_1790:
        /* <DEDUP_REMOVED lines=42> */
.L_x_1789:
[----:B------:R-:W-:Y:S05]  /*5ef0*/  BSYNC B0 ;  /* 0x0000000000007941 */ /* 0x000fea0003800000 */
.L_x_1788:
        /* <DEDUP_REMOVED lines=10> */
.L_x_1784:
[----:B------:R-:W-:Y:S01]  /*5fa0*/  SEL R46, RZ, 0x1000000, P5 ;  /* 0x01000000ff2e7807 */ /* 0x000fe20002800000 */
[----:B------:R-:W-:Y:S01]  /*5fb0*/  IMAD.WIDE.U32 R96, R52, R85, c[0x0][0x188] ;  /* 0x0000620034607625 */ /* 0x000fe200078e0055 */
[----:B------:R-:W-:Y:S02]  /*5fc0*/  ISETP.NE.AND P5, PT, R73, RZ, PT ;  /* 0x000000ff4900720c */ /* 0x000fe40003fa5270 */
[----:B------:R-:W-:Y:S02]  /*5fd0*/  SEL R73, RZ, 0x1, P2 ;  /* 0x00000001ff497807 */ /* 0x000fe40001000000 */
[----:B------:R-:W-:Y:S02]  /*5fe0*/  SEL R45, RZ, 0x10000, P4 ;  /* 0x00010000ff2d7807 */ /* 0x000fe40002000000 */
[----:B------:R-:W-:Y:S02]  /*5ff0*/  SEL R44, RZ, 0x100, P3 ;  /* 0x00000100ff2c7807 */ /* 0x000fe40001800000 */
[----:B------:R-:W-:-:S02]  /*6000*/  ISETP.NE.AND P2, PT, R86, RZ, PT ;  /* 0x000000ff5600720c */ /* 0x000fc40003f45270 */
[----:B------:R-:W-:Y:S01]  /*6010*/  ISETP.NE.AND P4, PT, R82, RZ, PT ;  /* 0x000000ff5200720c */ /* 0x000fe20003f85270 */
[----:B------:R-:W-:Y:S01]  /*6020*/  IMAD.MOV.U32 R82, RZ, RZ, 0x8 ;  /* 0x00000008ff527424 */ /* 0x000fe200078e00ff */
[----:B------:R-:W-:Y:S02]  /*6030*/  ISETP.NE.AND P3, PT, R81, RZ, PT ;  /* 0x000000ff5100720c */ /* 0x000fe40003f65270 */
[----:B------:R-:W-:Y:S01]  /*6040*/  SEL R86, RZ, 0x1, P2 ;  /* 0x00000001ff567807 */ /* 0x000fe20001000000 */
[----:B------:R-:W-:Y:S01]  /*6050*/  IMAD.WIDE.U32 R94, R52, R82, c[0x0][0x190] ;  /* 0x00006400345e7625 */ /* 0x000fe200078e0052 */
[----:B------:R-:W-:Y:S02]  /*6060*/  SEL R78, RZ, 0x1, P3 ;  /* 0x00000001ff4e7807 */ /* 0x000fe40001800000 */
[----:B------:R-:W-:Y:S01]  /*6070*/  SEL R92, RZ, 0x1, P4 ;  /* 0x00000001ff5c7807 */ /* 0x000fe20002000000 */
[----:B------:R-:W-:Y:S01]  /*6080*/  IMAD.WIDE.U32 R86, R86, 0x1000000, RZ ;  /* 0x0100000056567825 */ /* 0x000fe200078e00ff */
[----:B------:R-:W-:-:S02]  /*6090*/  LOP3.LUT R44, R44, R46, R45, 0xfe, !PT ;  /* 0x0000002e2c2c7212 */ /* 0x000fc400078efe2d */
[----:B------:R-:W-:Y:S01]  /*60a0*/  F2FP.BF16.PACK_AB R47, R80, R55 ;  /* 0x00000037502f723e */ /* 0x000fe200000010ff */
[----:B------:R-:W-:Y:S01]  /*60b0*/  IMAD.WIDE.U32 R78, R78, 0x10000, RZ ;  /* 0x000100004e4e7825 */ /* 0x000fe200078e00ff */
[----:B------:R-:W-:Y:S02]  /*60c0*/  LOP3.LUT R73, R87, R44, R73, 0xfe, !PT ;  /* 0x0000002c57497212 */ /* 0x000fe400078efe49 */
[----:B------:R-:W-:Y:S01]  /*60d0*/  F2FP.BF16.PACK_AB R46, R54, R53 ;  /* 0x00000035362e723e */ /* 0x000fe200000010ff */
[----:B------:R-:W-:Y:S01]  /*60e0*/  IMAD.WIDE.U32 R92, R92, 0x100, RZ ;  /* 0x000001005c5c7825 */ /* 0x000fe200078e00ff */
[----:B------:R-:W-:Y:S02]  /*60f0*/  F2FP.BF16.PACK_AB R45, R50, R49 ;  /* 0x00000031322d723e */ /* 0x000fe400000010ff */
[----:B------:R-:W-:Y:S02]  /*6100*/  F2FP.BF16.PACK_AB R44, R51, R48 ;  /* 0x00000030332c723e */ /* 0x000fe400000010ff */
[----:B------:R-:W-:-:S02]  /*6110*/  LOP3.LUT R87, R92, R86, R78, 0xfe, !PT ;  /* 0x000000565c577212 */ /* 0x000fc400078efe4e */
[----:B------:R-:W-:Y:S01]  /*6120*/  SEL R78, RZ, 0x1, P5 ;  /* 0x00000001ff4e7807 */ /* 0x000fe20002800000 */
[----:B------:R0:W-:Y:S01]  /*6130*/  STG.E.128 [R96.64], R44 ;  /* 0x0000002c60007986 */ /* 0x0001e2000c101d06 */
[----:B------:R-:W-:Y:S02]  /*6140*/  LOP3.LUT R93, R93, R73, R79, 0xfe, !PT ;  /* 0x000000495d5d7212 */ /* 0x000fe400078efe4f */
[----:B------:R-:W-:Y:S02]  /*6150*/  LOP3.LUT R92, R87, R78, RZ, 0xfc, !PT ;  /* 0x0000004e575c7212 */ /* 0x000fe400078efcff */
        /* <DEDUP_REMOVED lines=26> */
.L_x_1792:
        /* <DEDUP_REMOVED lines=15> */
.L_x_1794:
[----:B-1----:R-:W-:Y:S02]  /*63f0*/  IMAD.MOV.U32 R73, RZ, RZ, R74 ;  /* 0x000000ffff497224 */ /* 0x002fe400078e004a */
.L_x_1795:
[----:B------:R-:W-:Y:S05]  /*6400*/  BSYNC B0 ;  /* 0x0000000000007941 */ /* 0x000fea0003800000 */
.L_x_1793:
        /* <DEDUP_REMOVED lines=16> */
.L_x_1799:
[----:B------:R-:W-:Y:S05]  /*6510*/  BSYNC B1 ;  /* 0x0000000000017941 */ /* 0x000fea0003800000 */
.L_x_1798:
        /* <DEDUP_REMOVED lines=42> */
.L_x_1797:
[----:B------:R-:W-:Y:S05]  /*67c0*/  BSYNC B0 ;  /* 0x0000000000007941 */ /* 0x000fea0003800000 */
.L_x_1796:
[----:B------:R-:W0:Y:S02]  /*67d0*/  I2F.U32 R73, R73 ;  /* 0x0000004900497306 */ /* 0x000e240000201000 */
        /* <DEDUP_REMOVED lines=13> */
.L_x_1800:
        /* <DEDUP_REMOVED lines=12> */
.L_x_1803:
[----:B------:R-:W-:Y:S02]  /*6970*/  IMAD.MOV.U32 R87, RZ, RZ, R74 ;  /* 0x000000ffff577224 */ /* 0x000fe400078e004a */
.L_x_1804:
[----:B------:R-:W-:Y:S05]  /*6980*/  BSYNC B0 ;  /* 0x0000000000007941 */ /* 0x000fea0003800000 */
.L_x_1802:
        /* <DEDUP_REMOVED lines=16> */
.L_x_1808:
[----:B------:R-:W-:Y:S05]  /*6a90*/  BSYNC B1 ;  /* 0x0000000000017941 */ /* 0x000fea0003800000 */
.L_x_1807:
        /* <DEDUP_REMOVED lines=42> */
.L_x_1806:
[----:B------:R-:W-:Y:S05]  /*6d40*/  BSYNC B0 ;  /* 0x0000000000007941 */ /* 0x000fea0003800000 */
.L_x_1805:
        /* <DEDUP_REMOVED lines=10> */
.L_x_1801:
        /* <DEDUP_REMOVED lines=12> */
.L_x_1810:
[----:B------:R-:W-:Y:S02]  /*6eb0*/  IMAD.MOV.U32 R87, RZ, RZ, R74 ;  /* 0x000000ffff577224 */ /* 0x000fe400078e004a */
.L_x_1811:
[----:B------:R-:W-:Y:S05]  /*6ec0*/  BSYNC B0 ;  /* 0x0000000000007941 */ /* 0x000fea0003800000 */
.L_x_1809:
        /* <DEDUP_REMOVED lines=16> */
.L_x_1815:
[----:B------:R-:W-:Y:S05]  /*6fd0*/  BSYNC B1 ;  /* 0x0000000000017941 */ /* 0x000fea0003800000 */
.L_x_1814:
        /* <DEDUP_REMOVED lines=42> */
.L_x_1813:
[----:B------:R-:W-:Y:S05]  /*7280*/  BSYNC B0 ;  /* 0x0000000000007941 */ /* 0x000fea0003800000 */
.L_x_1812:
        /* <DEDUP_REMOVED lines=14> */
.L_x_1816:
        /* <DEDUP_REMOVED lines=12> */
.L_x_1819:
[----:B------:R-:W-:Y:S02]  /*7430*/  IMAD.MOV.U32 R44, RZ, RZ, R74 ;  /* 0x000000ffff2c7224 */ /* 0x000fe400078e004a */
.L_x_1820:
[----:B------:R-:W-:Y:S05]  /*7440*/  BSYNC B0 ;  /* 0x0000000000007941 */ /* 0x000fea0003800000 */
.L_x_1818:
        /* <DEDUP_REMOVED lines=16> */
.L_x_1824:
[----:B------:R-:W-:Y:S05]  /*7550*/  BSYNC B1 ;  /* 0x0000000000017941 */ /* 0x000fea0003800000 */
.L_x_1823:
        /* <DEDUP_REMOVED lines=42> */
.L_x_1822:
[----:B------:R-:W-:Y:S05]  /*7800*/  BSYNC B0 ;  /* 0x0000000000007941 */ /* 0x000fea0003800000 */
.L_x_1821:
        /* <DEDUP_REMOVED lines=10> */
.L_x_1817:
        /* <DEDUP_REMOVED lines=12> */
.L_x_1826:
[----:B------:R-:W-:Y:S02]  /*7970*/  IMAD.MOV.U32 R44, RZ, RZ, R74 ;  /* 0x000000ffff2c7224 */ /* 0x000fe400078e004a */
.L_x_1827:
[----:B------:R-:W-:Y:S05]  /*7980*/  BSYNC B0 ;  /* 0x0000000000007941 */ /* 0x000fea0003800000 */
.L_x_1825:
        /* <DEDUP_REMOVED lines=14> */
[----:B------:R-:W-:-:S05]  /*7a70*/  @P3 IADD3 R58, R56, RZ, RZ ;  /* 0x000000ff383a3210 */ /* 0x000fca0007ffe0ff */
[----:B------:R-:W-:Y:S02]  /*7a80*/  @!P2 IMAD.MOV.U32 R56, RZ, RZ, R58 ;  /* 0x000000ffff38a224 */ /* 0x000fe400078e003a */
.L_x_1831:
[----:B------:R-:W-:Y:S05]  /*7a90*/  BSYNC B1 ;  /* 0x0000000000017941 */ /* 0x000fea0003800000 */
.L_x_1830:
        /* <DEDUP_REMOVED lines=42> */
.L_x_1829:
[----:B------:R-:W-:Y:S05]  /*7d40*/  BSYNC B0 ;  /* 0x0000000000007941 */ /* 0x000fea0003800000 */
.L_x_1828:
        /* <DEDUP_REMOVED lines=14> */
.L_x_1832:
        /* <DEDUP_REMOVED lines=12> */
.L_x_1835:
[----:B------:R-:W-:Y:S02]  /*7ef0*/  IMAD.MOV.U32 R44, RZ, RZ, R74 ;  /* 0x000000ffff2c7224 */ /* 0x000fe400078e004a */
.L_x_1836:
[----:B------:R-:W-:Y:S05]  /*7f00*/  BSYNC B0 ;  /* 0x0000000000007941 */ /* 0x000fea0003800000 */
.L_x_1834:
        /* <DEDUP_REMOVED lines=16> */
.L_x_1840:
[----:B------:R-:W-:Y:S05]  /*8010*/  BSYNC B1 ;  /* 0x0000000000017941 */ /* 0x000fea0003800000 */
.L_x_1839:
        /* <DEDUP_REMOVED lines=42> */
.L_x_1838:
[----:B------:R-:W-:Y:S05]  /*82c0*/  BSYNC B0 ;  /* 0x0000000000007941 */ /* 0x000fea0003800000 */
.L_x_1837:
        /* <DEDUP_REMOVED lines=10> */
.L_x_1833:
        /* <DEDUP_REMOVED lines=12> */
.L_x_1842:
[----:B------:R-:W-:Y:S02]  /*8430*/  IMAD.MOV.U32 R44, RZ, RZ, R74 ;  /* 0x000000ffff2c7224 */ /* 0x000fe400078e004a */
.L_x_1843:
[----:B------:R-:W-:Y:S05]  /*8440*/  BSYNC B0 ;  /* 0x0000000000007941 */ /* 0x000fea0003800000 */
.L_x_1841:
        /* <DEDUP_REMOVED lines=16> */
.L_x_1847:
[----:B------:R-:W-:Y:S05]  /*8550*/  BSYNC B1 ;  /* 0x0000000000017941 */ /* 0x000fea0003800000 */
.L_x_1846:
        /* <DEDUP_REMOVED lines=42> */
.L_x_1845:
[----:B------:R-:W-:Y:S05]  /*8800*/  BSYNC B0 ;  /* 0x0000000000007941 */ /* 0x000fea0003800000 */
.L_x_1844:
        /* <DEDUP_REMOVED lines=14> */
.L_x_1848:
        /* <DEDUP_REMOVED lines=12> */
.L_x_1851:
[----:B------:R-:W-:Y:S02]  /*89b0*/  IMAD.MOV.U32 R91, RZ, RZ, R74 ;  /* 0x000000ffff5b7224 */ /* 0x000fe400078e004a */
.L_x_1852:
[----:B------:R-:W-:Y:S05]  /*89c0*/  BSYNC B0 ;  /* 0x0000000000007941 */ /* 0x000fea0003800000 */
.L_x_1850:
        /* <DEDUP_REMOVED lines=16> */
.L_x_1856:
[----:B------:R-:W-:Y:S05]  /*8ad0*/  BSYNC B1 ;  /* 0x0000000000017941 */ /* 0x000fea0003800000 */
.L_x_1855:
        /* <DEDUP_REMOVED lines=42> */
.L_x_1854:
[----:B------:R-:W-:Y:S05]  /*8d80*/  BSYNC B0 ;  /* 0x0000000000007941 */ /* 0x000fea0003800000 */
.L_x_1853:
        /* <DEDUP_REMOVED lines=10> */
.L_x_1849:
        /* <DEDUP_REMOVED lines=12> */
.L_x_1858:
[----:B------:R-:W-:Y:S02]  /*8ef0*/  IMAD.MOV.U32 R94, RZ, RZ, R74 ;  /* 0x000000ffff5e7224 */ /* 0x000fe400078e004a */
.L_x_1859:
[----:B------:R-:W-:Y:S05]  /*8f00*/  BSYNC B0 ;  /* 0x0000000000007941 */ /* 0x000fea0003800000 */
.L_x_1857:
        /* <DEDUP_REMOVED lines=16> */
.L_x_1863:
[----:B------:R-:W-:Y:S05]  /*9010*/  BSYNC B1 ;  /* 0x0000000000017941 */ /* 0x000fea0003800000 */
.L_x_1862:
        /* <DEDUP_REMOVED lines=42> */
.L_x_1861:
[----:B------:R-:W-:Y:S05]  /*92c0*/  BSYNC B0 ;  /* 0x0000000000007941 */ /* 0x000fea0003800000 */
.L_x_1860:
        /* <DEDUP_REMOVED lines=13> */
.L_x_1864:
        /* <DEDUP_REMOVED lines=12> */
.L_x_1867:
[----:B------:R-:W-:Y:S02]  /*9460*/  IMAD.MOV.U32 R94, RZ, RZ, R74 ;  /* 0x000000ffff5e7224 */ /* 0x000fe400078e004a */
.L_x_1868:
[----:B------:R-:W-:Y:S05]  /*9470*/  BSYNC B0 ;  /* 0x0000000000007941 */ /* 0x000fea0003800000 */
.L_x_1866:
        /* <DEDUP_REMOVED lines=16> */
.L_x_1872:
[----:B------:R-:W-:Y:S05]  /*9580*/  BSYNC B1 ;  /* 0x0000000000017941 */ /* 0x000fea0003800000 */
.L_x_1871:
        /* <DEDUP_REMOVED lines=41> */
[----:B------:R-:W-:-:S06]  /*9820*/  HFMA2.MMA R44, -RZ, RZ, 0, 0 ;  /* 0x00000000ff2c7435 */ /* 0x000fcc00000001ff */
.L_x_1870:
[----:B------:R-:W-:Y:S05]  /*9830*/  BSYNC B0 ;  /* 0x0000000000007941 */ /* 0x000fea0003800000 */
.L_x_1869:
        /* <DEDUP_REMOVED lines=10> */
.L_x_1865:
        /* <DEDUP_REMOVED lines=12> */
.L_x_1874:
[----:B------:R-:W-:Y:S02]  /*99a0*/  IMAD.MOV.U32 R94, RZ, RZ, R74 ;  /* 0x000000ffff5e7224 */ /* 0x000fe400078e004a */
.L_x_1875:
[----:B------:R-:W-:Y:S05]  /*99b0*/  BSYNC B0 ;  /* 0x0000000000007941 */ /* 0x000fea0003800000 */
.L_x_1873:
        /* <DEDUP_REMOVED lines=16> */
.L_x_1879:
[----:B------:R-:W-:Y:S05]  /*9ac0*/  BSYNC B1 ;  /* 0x0000000000017941 */ /* 0x000fea0003800000 */
.L_x_1878:
        /* <DEDUP_REMOVED lines=42> */
.L_x_1877:
[----:B------:R-:W-:Y:S05]  /*9d70*/  BSYNC B0 ;  /* 0x0000000000007941 */ /* 0x000fea0003800000 */
.L_x_1876:
        /* <DEDUP_REMOVED lines=13> */
.L_x_1880:
        /* <DEDUP_REMOVED lines=12> */
.L_x_1883:
[----:B------:R-:W-:Y:S02]  /*9f10*/  IMAD.MOV.U32 R46, RZ, RZ, R74 ;  /* 0x000000ffff2e7224 */ /* 0x000fe400078e004a */
.L_x_1884:
[----:B------:R-:W-:Y:S05]  /*9f20*/  BSYNC B0 ;  /* 0x0000000000007941 */ /* 0x000fea0003800000 */
.L_x_1882:
        /* <DEDUP_REMOVED lines=16> */
.L_x_1888:
[----:B------:R-:W-:Y:S05]  /*a030*/  BSYNC B1 ;  /* 0x0000000000017941 */ /* 0x000fea0003800000 */
.L_x_1887:
        /* <DEDUP_REMOVED lines=42> */
.L_x_1886:
[----:B------:R-:W-:Y:S05]  /*a2e0*/  BSYNC B0 ;  /* 0x0000000000007941 */ /* 0x000fea0003800000 */
.L_x_1885:
        /* <DEDUP_REMOVED lines=10> */
.L_x_1881:
        /* <DEDUP_REMOVED lines=12> */
.L_x_1890:
[----:B------:R-:W-:Y:S02]  /*a450*/  IMAD.MOV.U32 R46, RZ, RZ, R74 ;  /* 0x000000ffff2e7224 */ /* 0x000fe400078e004a */
.L_x_1891:
[----:B------:R-:W-:Y:S05]  /*a460*/  BSYNC B0 ;  /* 0x0000000000007941 */ /* 0x000fea0003800000 */
.L_x_1889:
        /* <DEDUP_REMOVED lines=16> */
.L_x_1895:
[----:B------:R-:W-:Y:S05]  /*a570*/  BSYNC B1 ;  /* 0x0000000000017941 */ /* 0x000fea0003800000 */
.L_x_1894:
        /* <DEDUP_REMOVED lines=42> */
.L_x_1893:
[----:B------:R-:W-:Y:S05]  /*a820*/  BSYNC B0 ;  /* 0x0000000000007941 */ /* 0x000fea0003800000 */
.L_x_1892:
        /* <DEDUP_REMOVED lines=13> */
.L_x_1896:
        /* <DEDUP_REMOVED lines=12> */
.L_x_1899:
[----:B------:R-:W-:Y:S02]  /*a9c0*/  IMAD.MOV.U32 R46, RZ, RZ, R74 ;  /* 0x000000ffff2e7224 */ /* 0x000fe400078e004a */
.L_x_1900:
[----:B------:R-:W-:Y:S05]  /*a9d0*/  BSYNC B0 ;  /* 0x0000000000007941 */ /* 0x000fea0003800000 */
.L_x_1898:
        /* <DEDUP_REMOVED lines=16> */
.L_x_1904:
[----:B------:R-:W-:Y:S05]  /*aae0*/  BSYNC B1 ;  /* 0x0000000000017941 */ /* 0x000fea0003800000 */
.L_x_1903:
        /* <DEDUP_REMOVED lines=42> */
.L_x_1902:
[----:B------:R-:W-:Y:S05]  /*ad90*/  BSYNC B0 ;  /* 0x0000000000007941 */ /* 0x000fea0003800000 */
.L_x_1901:
        /* <DEDUP_REMOVED lines=10> */
.L_x_1897:
        /* <DEDUP_REMOVED lines=12> */
.L_x_1906:
[----:B------:R-:W-:Y:S02]  /*af00*/  IMAD.MOV.U32 R46, RZ, RZ, R74 ;  /* 0x000000ffff2e7224 */ /* 0x000fe400078e004a */
.L_x_1907:
[----:B------:R-:W-:Y:S05]  /*af10*/  BSYNC B0 ;  /* 0x0000000000007941 */ /* 0x000fea0003800000 */
.L_x_1905:
        /* <DEDUP_REMOVED lines=16> */
.L_x_1911:
[----:B------:R-:W-:Y:S05]  /*b020*/  BSYNC B1 ;  /* 0x0000000000017941 */ /* 0x000fea0003800000 */
.L_x_1910:
        /* <DEDUP_REMOVED lines=42> */
.L_x_1909:
[----:B------:R-:W-:Y:S05]  /*b2d0*/  BSYNC B0 ;  /* 0x0000000000007941 */ /* 0x000fea0003800000 */
.L_x_1908:
        /* <DEDUP_REMOVED lines=13> */
.L_x_1912:
        /* <DEDUP_REMOVED lines=12> */
.L_x_1915:
[----:B------:R-:W-:Y:S02]  /*b470*/  IMAD.MOV.U32 R78, RZ, RZ, R74 ;  /* 0x000000ffff4e7224 */ /* 0x000fe400078e004a */
.L_x_1916:
[----:B------:R-:W-:Y:S05]  /*b480*/  BSYNC B0 ;  /* 0x0000000000007941 */ /* 0x000fea0003800000 */
.L_x_1914:
        /* <DEDUP_REMOVED lines=18> */
.L_x_1920:
[----:B------:R-:W-:Y:S05]  /*b5b0*/  BSYNC B1 ;  /* 0x0000000000017941 */ /* 0x000fea0003800000 */
.L_x_1919:
        /* <DEDUP_REMOVED lines=42> */
.L_x_1918:
[----:B------:R-:W-:Y:S05]  /*b860*/  BSYNC B0 ;  /* 0x0000000000007941 */ /* 0x000fea0003800000 */
.L_x_1917:
        /* <DEDUP_REMOVED lines=10> */
.L_x_1913:
[----:B------:R-:W-:Y:S01]  /*b910*/  SEL R45, RZ, 0x1000000, P5 ;  /* 0x01000000ff2d7807 */ /* 0x000fe20002800000 */
[C---:B------:R-:W-:Y:S01]  /*b920*/  IMAD.WIDE.U32 R108, R86.reuse, R85, c[0x0][0x188] ;  /* 0x00006200566c7625 */ /* 0x040fe200078e0055 */
[----:B------:R-:W-:Y:S02]  /*b930*/  ISETP.NE.AND P5, PT, R73, RZ, PT ;  /* 0x000000ff4900720c */ /* 0x000fe40003fa5270 */
[----:B------:R-:W-:Y:S01]  /*b940*/  SEL R105, RZ, 0x1, P2 ;  /* 0x00000001ff697807 */ /* 0x000fe20001000000 */
[----:B------:R-:W-:Y:S01]  /*b950*/  IMAD.WIDE.U32 R106, R86, R82, c[0x0][0x190] ;  /* 0x00006400566a7625 */ /* 0x000fe200078e0052 */
[----:B------:R-:W-:Y:S02]  /*b960*/  SEL R44, RZ, 0x10000, P4 ;  /* 0x00010000ff2c7807 */ /* 0x000fe40002000000 */
[----:B------:R-:W-:Y:S02]  /*b970*/  SEL R73, RZ, 0x100, P3 ;  /* 0x00000100ff497807 */ /* 0x000fe40001800000 */
[----:B------:R-:W-:-:S02]  /*b980*/  ISETP.NE.AND P2, PT, R92, RZ, PT ;  /* 0x000000ff5c00720c */ /* 0x000fc40003f45270 */
[----:B------:R-:W-:Y:S02]  /*b990*/  ISETP.NE.AND P4, PT, R90, RZ, PT ;  /* 0x000000ff5a00720c */ /* 0x000fe40003f85270 */
[----:B------:R-:W-:Y:S02]  /*b9a0*/  ISETP.NE.AND P3, PT, R88, RZ, PT ;  /* 0x000000ff5800720c */ /* 0x000fe40003f65270 */
[----:B------:R-:W-:Y:S02]  /*b9b0*/  SEL R102, RZ, 0x1, P2 ;  /* 0x00000001ff667807 */ /* 0x000fe40001000000 */
[----:B------:R-:W-:Y:S02]  /*b9c0*/  SEL R100, RZ, 0x1, P3 ;  /* 0x00000001ff647807 */ /* 0x000fe40001800000 */
[----:B------:R-:W-:Y:S01]  /*b9d0*/  SEL R78, RZ, 0x1, P4 ;  /* 0x00000001ff4e7807 */ /* 0x000fe20002000000 */
[----:B------:R-:W-:Y:S01]  /*b9e0*/  IMAD.WIDE.U32 R102, R102, 0x1000000, RZ ;  /* 0x0100000066667825 */ /* 0x000fe200078e00ff */
[----:B------:R-:W-:-:S02]  /*b9f0*/  LOP3.LUT R73, R73, R45, R44, 0xfe, !PT ;  /* 0x0000002d49497212 */ /* 0x000fc400078efe2c */
[----:B------:R-:W-:Y:S01]  /*ba00*/  F2FP.BF16.PACK_AB R47, R99, R95 ;  /* 0x0000005f632f723e */ /* 0x000fe200000010ff */
[----:B------:R-:W-:Y:S01]  /*ba10*/  IMAD.WIDE.U32 R100, R100, 0x10000, RZ ;  /* 0x0001000064647825 */ /* 0x000fe200078e00ff */
[----:B------:R-:W-:Y:S02]  /*ba20*/  LOP3.LUT R105, R103, R73, R105, 0xfe, !PT ;  /* 0x0000004967697212 */ /* 0x000fe400078efe69 */
[----:B------:R-:W-:Y:S01]  /*ba30*/  SEL R103, RZ, 0x1, P5 ;  /* 0x00000001ff677807 */ /* 0x000fe20002800000 */
[----:B------:R-:W-:Y:S01]  /*ba40*/  IMAD.WIDE.U32 R78, R78, 0x100, RZ ;  /* 0x000001004e4e7825 */ /* 0x000fe200078e00ff */
[----:B------:R-:W-:Y:S02]  /*ba50*/  F2FP.BF16.PACK_AB R46, R97, R91 ;  /* 0x0000005b612e723e */ /* 0x000fe400000010ff */
[----:B------:R-:W-:Y:S02]  /*ba60*/  F2FP.BF16.PACK_AB R45, R93, R87 ;  /* 0x000000575d2d723e */ /* 0x000fe400000010ff */
[----:B------:R-:W-:-:S02]  /*ba70*/  LOP3.LUT R102, R78, R102, R100, 0xfe, !PT ;  /* 0x000000664e667212 */ /* 0x000fc400078efe64 */
[----:B------:R-:W-:Y:S02]  /*ba80*/  F2FP.BF16.PACK_AB R44, R89, R81 ;  /* 0x00000051592c723e */ /* 0x000fe400000010ff */
[----:B------:R-:W-:Y:S02]  /*ba90*/  LOP3.LUT R79, R79, R105, R101, 0xfe, !PT ;  /* 0x000000694f4f7212 */ /* 0x000fe400078efe65 */
        /* <DEDUP_REMOVED lines=23> */
[----:B------:R-:W-:Y:S01]  /*bc10*/  LOP3.LUT R44, R44, R78, R46, 0xfe, !PT ;  /* 0x0000004e2c2c7212 */ /* 0x000fe200078efe2e */
[----:B------:R-:W-:Y:S01]  /*bc20*/  IMAD.WIDE.U32 R46, R86, R82, c[0x0][0x198] ;  /* 0x00006600562e7625 */ /* 0x000fe200078e0052 */
[----:B------:R-:W-:Y:S02]  /*bc30*/  LOP3.LUT R45, R107, R45, RZ, 0xfc, !PT ;  /* 0x0000002d6b2d7212 */ /* 0x000fe400078efcff */
[----:B------:R-:W-:-:S05]  /*bc40*/  LOP3.LUT R44, R44, 0xff, R65, 0xf8, !PT ;  /* 0x000000ff2c2c7812 */ /* 0x000fca00078ef841 */
[----:B------:R0:W-:Y:S02]  /*bc50*/  STG.E.64 [R46.64], R44 ;  /* 0x0000002c2e007986 */ /* 0x0001e4000c101b06 */
.L_x_1921:
        /* <DEDUP_REMOVED lines=15> */
.L_x_1923:
[----:B-1----:R-:W-:Y:S02]  /*bd50*/  IMAD.MOV.U32 R86, RZ, RZ, R74 ;  /* 0x000000ffff567224 */ /* 0x002fe400078e004a */
.L_x_1924:
[----:B------:R-:W-:Y:S05]  /*bd60*/  BSYNC B0 ;  /* 0x0000000000007941 */ /* 0x000fea0003800000 */
.L_x_1922:
        /* <DEDUP_REMOVED lines=16> */
.L_x_1928:
[----:B------:R-:W-:Y:S05]  /*be70*/  BSYNC B1 ;  /* 0x0000000000017941 */ /* 0x000fea0003800000 */
.L_x_1927:
        /* <DEDUP_REMOVED lines=42> */
.L_x_1926:
[----:B------:R-:W-:Y:S05]  /*c120*/  BSYNC B0 ;  /* 0x0000000000007941 */ /* 0x000fea0003800000 */
.L_x_1925:
        /* <DEDUP_REMOVED lines=14> */
.L_x_1929:
        /* <DEDUP_REMOVED lines=12> */
.L_x_1932:
[----:B------:R-:W-:Y:S02]  /*c2d0*/  IMAD.MOV.U32 R88, RZ, RZ, R74 ;  /* 0x000000ffff587224 */ /* 0x000fe400078e004a */
.L_x_1933:
[----:B------:R-:W-:Y:S05]  /*c2e0*/  BSYNC B0 ;  /* 0x0000000000007941 */ /* 0x000fea0003800000 */
.L_x_1931:
        /* <DEDUP_REMOVED lines=16> */
.L_x_1937:
[----:B------:R-:W-:Y:S05]  /*c3f0*/  BSYNC B1 ;  /* 0x0000000000017941 */ /* 0x000fea0003800000 */
.L_x_1936:
        /* <DEDUP_REMOVED lines=42> */
.L_x_1935:
[----:B------:R-:W-:Y:S05]  /*c6a0*/  BSYNC B0 ;  /* 0x0000000000007941 */ /* 0x000fea0003800000 */
.L_x_1934:
        /* <DEDUP_REMOVED lines=10> */
.L_x_1930:
        /* <DEDUP_REMOVED lines=12> */
.L_x_1939:
[----:B------:R-:W-:Y:S02]  /*c810*/  IMAD.MOV.U32 R88, RZ, RZ, R74 ;  /* 0x000000ffff587224 */ /* 0x000fe400078e004a */
.L_x_1940:
[----:B------:R-:W-:Y:S05]  /*c820*/  BSYNC B0 ;  /* 0x0000000000007941 */ /* 0x000fea0003800000 */
.L_x_1938:
        /* <DEDUP_REMOVED lines=16> */
.L_x_1944:
[----:B------:R-:W-:Y:S05]  /*c930*/  BSYNC B1 ;  /* 0x0000000000017941 */ /* 0x000fea0003800000 */
.L_x_1943:
        /* <DEDUP_REMOVED lines=42> */
.L_x_1942:
[----:B------:R-:W-:Y:S05]  /*cbe0*/  BSYNC B0 ;  /* 0x0000000000007941 */ /* 0x000fea0003800000 */
.L_x_1941:
        /* <DEDUP_REMOVED lines=14> */
.L_x_1945:
        /* <DEDUP_REMOVED lines=12> */
.L_x_1948:
[----:B------:R-:W-:Y:S02]  /*cd90*/  IMAD.MOV.U32 R44, RZ, RZ, R74 ;  /* 0x000000ffff2c7224 */ /* 0x000fe400078e004a */
.L_x_1949:
[----:B------:R-:W-:Y:S05]  /*cda0*/  BSYNC B0 ;  /* 0x0000000000007941 */ /* 0x000fea0003800000 */
.L_x_1947:
        /* <DEDUP_REMOVED lines=16> */
.L_x_1953:
[----:B------:R-:W-:Y:S05]  /*ceb0*/  BSYNC B1 ;  /* 0x0000000000017941 */ /* 0x000fea0003800000 */
.L_x_1952:
        /* <DEDUP_REMOVED lines=42> */
.L_x_1951:
[----:B------:R-:W-:Y:S05]  /*d160*/  BSYNC B0 ;  /* 0x0000000000007941 */ /* 0x000fea0003800000 */
.L_x_1950:
        /* <DEDUP_REMOVED lines=10> */
.L_x_1946:
        /* <DEDUP_REMOVED lines=12> */
.L_x_1955:
[----:B------:R-:W-:Y:S02]  /*d2d0*/  IMAD.MOV.U32 R44, RZ, RZ, R74 ;  /* 0x000000ffff2c7224 */ /* 0x000fe400078e004a */
.L_x_1956:
[----:B------:R-:W-:Y:S05]  /*d2e0*/  BSYNC B0 ;  /* 0x0000000000007941 */ /* 0x000fea0003800000 */
.L_x_1954:
        /* <DEDUP_REMOVED lines=16> */
.L_x_1960:
[----:B------:R-:W-:Y:S05]  /*d3f0*/  BSYNC B1 ;  /* 0x0000000000017941 */ /* 0x000fea0003800000 */
.L_x_1959:
        /* <DEDUP_REMOVED lines=42> */
.L_x_1958:
[----:B------:R-:W-:Y:S05]  /*d6a0*/  BSYNC B0 ;  /* 0x0000000000007941 */ /* 0x000fea0003800000 */
.L_x_1957:
        /* <DEDUP_REMOVED lines=14> */
.L_x_1961:
        /* <DEDUP_REMOVED lines=12> */
.L_x_1964:
[----:B------:R-:W-:Y:S02]  /*d850*/  IMAD.MOV.U32 R44, RZ, RZ, R74 ;  /* 0x000000ffff2c7224 */ /* 0x000fe400078e004a */
.L_x_1965:
[----:B------:R-:W-:Y:S05]  /*d860*/  BSYNC B0 ;  /* 0x0000000000007941 */ /* 0x000fea0003800000 */
.L_x_1963:
        /* <DEDUP_REMOVED lines=16> */
.L_x_1969:
[----:B------:R-:W-:Y:S05]  /*d970*/  BSYNC B1 ;  /* 0x0000000000017941 */ /* 0x000fea0003800000 */
.L_x_1968:
        /* <DEDUP_REMOVED lines=42> */
.L_x_1967:
[----:B------:R-:W-:Y:S05]  /*dc20*/  BSYNC B0 ;  /* 0x0000000000007941 */ /* 0x000fea0003800000 */
.L_x_1966:
        /* <DEDUP_REMOVED lines=10> */
.L_x_1962:
        /* <DEDUP_REMOVED lines=12> */
.L_x_1971:
[----:B------:R-:W-:Y:S02]  /*dd90*/  IMAD.MOV.U32 R44, RZ, RZ, R74 ;  /* 0x000000ffff2c7224 */ /* 0x000fe400078e004a */
.L_x_1972:
[----:B------:R-:W-:Y:S05]  /*dda0*/  BSYNC B0 ;  /* 0x0000000000007941 */ /* 0x000fea0003800000 */
.L_x_1970:
        /* <DEDUP_REMOVED lines=16> */
.L_x_1976:
[----:B------:R-:W-:Y:S05]  /*deb0*/  BSYNC B1 ;  /* 0x0000000000017941 */ /* 0x000fea0003800000 */
.L_x_1975:
        /* <DEDUP_REMOVED lines=42> */
.L_x_1974:
[----:B------:R-:W-:Y:S05]  /*e160*/  BSYNC B0 ;  /* 0x0000000000007941 */ /* 0x000fea0003800000 */
.L_x_1973:
        /* <DEDUP_REMOVED lines=14> */
.L_x_1977:
        /* <DEDUP_REMOVED lines=12> */
.L_x_1980:
[----:B------:R-:W-:Y:S02]  /*e310*/  IMAD.MOV.U32 R94, RZ, RZ, R74 ;  /* 0x000000ffff5e7224 */ /* 0x000fe400078e004a */
.L_x_1981:
[----:B------:R-:W-:Y:S05]  /*e320*/  BSYNC B0 ;  /* 0x0000000000007941 */ /* 0x000fea0003800000 */
.L_x_1979:
        /* <DEDUP_REMOVED lines=16> */
.L_x_1985:
[----:B------:R-:W-:Y:S05]  /*e430*/  BSYNC B1 ;  /* 0x0000000000017941 */ /* 0x000fea0003800000 */
.L_x_1984:
        /* <DEDUP_REMOVED lines=42> */
.L_x_1983:
[----:B------:R-:W-:Y:S05]  /*e6e0*/  BSYNC B0 ;  /* 0x0000000000007941 */ /* 0x000fea0003800000 */
.L_x_1982:
        /* <DEDUP_REMOVED lines=10> */
.L_x_1978:
        /* <DEDUP_REMOVED lines=12> */
.L_x_1987:
[----:B------:R-:W-:Y:S02]  /*e850*/  IMAD.MOV.U32 R94, RZ, RZ, R74 ;  /* 0x000000ffff5e7224 */ /* 0x000fe400078e004a */
.L_x_1988:
[----:B------:R-:W-:Y:S05]  /*e860*/  BSYNC B0 ;  /* 0x0000000000007941 */ /* 0x000fea0003800000 */
.L_x_1986:
        /* <DEDUP_REMOVED lines=16> */
.L_x_1992:
[----:B------:R-:W-:Y:S05]  /*e970*/  BSYNC B1 ;  /* 0x0000000000017941 */ /* 0x000fea0003800000 */
.L_x_1991:
        /* <DEDUP_REMOVED lines=42> */
.L_x_1990:
[----:B------:R-:W-:Y:S05]  /*ec20*/  BSYNC B0 ;  /* 0x0000000000007941 */ /* 0x000fea0003800000 */
.L_x_1989:
        /* <DEDUP_REMOVED lines=13> */
.L_x_1993:
        /* <DEDUP_REMOVED lines=12> */
.L_x_1996:
[----:B------:R-:W-:Y:S02]  /*edc0*/  IMAD.MOV.U32 R94, RZ, RZ, R74 ;  /* 0x000000ffff5e7224 */ /* 0x000fe400078e004a */
.L_x_1997:
[----:B------:R-:W-:Y:S05]  /*edd0*/  BSYNC B0 ;  /* 0x0000000000007941 */ /* 0x000fea0003800000 */
.L_x_1995:
        /* <DEDUP_REMOVED lines=16> */
.L_x_2001:
[----:B------:R-:W-:Y:S05]  /*eee0*/  BSYNC B1 ;  /* 0x0000000000017941 */ /* 0x000fea0003800000 */
.L_x_2000:
        /* <DEDUP_REMOVED lines=42> */
.L_x_1999:
[----:B------:R-:W-:Y:S05]  /*f190*/  BSYNC B0 ;  /* 0x0000000000007941 */ /* 0x000fea0003800000 */
.L_x_1998:
        /* <DEDUP_REMOVED lines=10> */
.L_x_1994:
        /* <DEDUP_REMOVED lines=12> */
.L_x_2003:
[----:B------:R-:W-:Y:S02]  /*f300*/  IMAD.MOV.U32 R94, RZ, RZ, R74 ;  /* 0x000000ffff5e7224 */ /* 0x000fe400078e004a */
.L_x_2004:
[----:B------:R-:W-:Y:S05]  /*f310*/  BSYNC B0 ;  /* 0x0000000000007941 */ /* 0x000fea0003800000 */
.L_x_2002:
        /* <DEDUP_REMOVED lines=16> */
.L_x_2008:
[----:B------:R-:W-:Y:S05]  /*f420*/  BSYNC B1 ;  /* 0x0000000000017941 */ /* 0x000fea0003800000 */
.L_x_2007:
        /* <DEDUP_REMOVED lines=42> */
.L_x_2006:
[----:B------:R-:W-:Y:S05]  /*f6d0*/  BSYNC B0 ;  /* 0x0000000000007941 */ /* 0x000fea0003800000 */
.L_x_2005:
        /* <DEDUP_REMOVED lines=13> */
.L_x_2009:
        /* <DEDUP_REMOVED lines=12> */
.L_x_2012:
[----:B------:R-:W-:Y:S02]  /*f870*/  IMAD.MOV.U32 R46, RZ, RZ, R74 ;  /* 0x000000ffff2e7224 */ /* 0x000fe400078e004a */
.L_x_2013:
[----:B------:R-:W-:Y:S05]  /*f880*/  BSYNC B0 ;  /* 0x0000000000007941 */ /* 0x000fea0003800000 */
.L_x_2011:
        /* <DEDUP_REMOVED lines=16> */
.L_x_2017:
[----:B------:R-:W-:Y:S05]  /*f990*/  BSYNC B1 ;  /* 0x0000000000017941 */ /* 0x000fea0003800000 */
.L_x_2016:
        /* <DEDUP_REMOVED lines=42> */
.L_x_2015:
[----:B------:R-:W-:Y:S05]  /*fc40*/  BSYNC B0 ;  /* 0x0000000000007941 */ /* 0x000fea0003800000 */
.L_x_2014:
        /* <DEDUP_REMOVED lines=10> */
.L_x_2010:
        /* <DEDUP_REMOVED lines=12> */
.L_x_2019:
[----:B------:R-:W-:Y:S02]  /*fdb0*/  IMAD.MOV.U32 R46, RZ, RZ, R74 ;  /* 0x000000ffff2e7224 */ /* 0x000fe400078e004a */
.L_x_2020:
[----:B------:R-:W-:Y:S05]  /*fdc0*/  BSYNC B0 ;  /* 0x0000000000007941 */ /* 0x000fea0003800000 */
.L_x_2018:
        /* <DEDUP_REMOVED lines=16> */
.L_x_2024:
[----:B------:R-:W-:Y:S05]  /*fed0*/  BSYNC B1 ;  /* 0x0000000000017941 */ /* 0x000fea0003800000 */
.L_x_2023:
        /* <DEDUP_REMOVED lines=42> */
.L_x_2022:
[----:B------:R-:W-:Y:S05]  /*10180*/  BSYNC B0 ;  /* 0x0000000000007941 */ /* 0x000fea0003800000 */
.L_x_2021:
        /* <DEDUP_REMOVED lines=13> */
.L_x_2025:
        /* <DEDUP_REMOVED lines=12> */
.L_x_2028:
[----:B------:R-:W-:Y:S02]  /*10320*/  IMAD.MOV.U32 R46, RZ, RZ, R74 ;  /* 0x000000ffff2e7224 */ /* 0x000fe400078e004a */
.L_x_2029:
[----:B------:R-:W-:Y:S05]  /*10330*/  BSYNC B0 ;  /* 0x0000000000007941 */ /* 0x000fea0003800000 */
.L_x_2027:
        /* <DEDUP_REMOVED lines=16> */
.L_x_2033:
[----:B------:R-:W-:Y:S05]  /*10440*/  BSYNC B1 ;  /* 0x0000000000017941 */ /* 0x000fea0003800000 */
.L_x_2032:
        /* <DEDUP_REMOVED lines=42> */
.L_x_2031:
[----:B------:R-:W-:Y:S05]  /*106f0*/  BSYNC B0 ;  /* 0x0000000000007941 */ /* 0x000fea0003800000 */
.L_x_2030:
        /* <DEDUP_REMOVED lines=10> */
.L_x_2026:
        /* <DEDUP_REMOVED lines=12> */
.L_x_2035:
[----:B------:R-:W-:Y:S02]  /*10860*/  IMAD.MOV.U32 R46, RZ, RZ, R74 ;  /* 0x000000ffff2e7224 */ /* 0x000fe400078e004a */
.L_x_2036:
[----:B------:R-:W-:Y:S05]  /*10870*/  BSYNC B0 ;  /* 0x0000000000007941 */ /* 0x000fea0003800000 */
.L_x_2034:
        /* <DEDUP_REMOVED lines=16> */
.L_x_2040:
[----:B------:R-:W-:Y:S05]  /*10980*/  BSYNC B1 ;  /* 0x0000000000017941 */ /* 0x000fea0003800000 */
.L_x_2039:
        /* <DEDUP_REMOVED lines=42> */
.L_x_2038:
[----:B------:R-:W-:Y:S05]  /*10c30*/  BSYNC B0 ;  /* 0x0000000000007941 */ /* 0x000fea0003800000 */
.L_x_2037:
        /* <DEDUP_REMOVED lines=13> */
.L_x_2041:
        /* <DEDUP_REMOVED lines=12> */
.L_x_2044:
[----:B------:R-:W-:Y:S02]  /*10dd0*/  IMAD.MOV.U32 R78, RZ, RZ, R74 ;  /* 0x000000ffff4e7224 */ /* 0x000fe400078e004a */
.L_x_2045:
[----:B------:R-:W-:Y:S05]  /*10de0*/  BSYNC B0 ;  /* 0x0000000000007941 */ /* 0x000fea0003800000 */
.L_x_2043:
        /* <DEDUP_REMOVED lines=16> */
.L_x_2049:
[----:B------:R-:W-:Y:S05]  /*10ef0*/  BSYNC B1 ;  /* 0x0000000000017941 */ /* 0x000fea0003800000 */
.L_x_2048:
        /* <DEDUP_REMOVED lines=42> */
.L_x_2047:
[----:B------:R-:W-:Y:S05]  /*111a0*/  BSYNC B0 ;  /* 0x0000000000007941 */ /* 0x000fea0003800000 */
.L_x_2046:
        /* <DEDUP_REMOVED lines=10> */
.L_x_2042:
[----:B------:R-:W-:Y:S01]  /*11250*/  FADD.FTZ R44, RZ, R48 ;  /* 0x00000030ff2c7221 */ /* 0x000fe20000010000 */
[----:B------:R-:W-:Y:S01]  /*11260*/  ISETP.NE.AND P0, PT, R86, RZ, PT ;  /* 0x000000ff5600720c */ /* 0x000fe20003f05270 */
[----:B------:R-:W-:Y:S01]  /*11270*/  IMAD.WIDE.U32 R116, R73, R85, c[0x0][0x188] ;  /* 0x0000620049747625 */ /* 0x000fe200078e0055 */
[----:B------:R-:W-:Y:S02]  /*11280*/  SEL R86, RZ, 0x1000000, P5 ;  /* 0x01000000ff567807 */ /* 0x000fe40002800000 */
[----:B------:R-:W-:Y:S01]  /*11290*/  ISETP.NE.AND P5, PT, R92, RZ, PT ;  /* 0x000000ff5c00720c */ /* 0x000fe20003fa5270 */
[----:B------:R-:W-:Y:S01]  /*112a0*/  FADD.FTZ R44, R44, R51 ;  /* 0x000000332c2c7221 */ /* 0x000fe20000010000 */
[----:B------:R-:W-:Y:S02]  /*112b0*/  ISETP.NE.AND P6, PT, R88, RZ, PT ;  /* 0x000000ff5800720c */ /* 0x000fe40003fc5270 */
[----:B------:R-:W-:Y:S01]  /*112c0*/  ISETP.NE.AND P1, PT, R90, RZ, PT ;  /* 0x000000ff5a00720c */ /* 0x000fe20003f25270 */
[----:B------:R-:W-:Y:S01]  /*112d0*/  FADD.FTZ R45, R44, R49 ;  /* 0x000000312c2d7221 */ /* 0x000fe20000010000 */
[----:B------:R-:W-:-:S02]  /*112e0*/  SEL R47, RZ, 0x10000, P4 ;  /* 0x00010000ff2f7807 */ /* 0x000fc40002000000 */
[----:B------:R-:W-:Y:S01]  /*112f0*/  SEL R84, RZ, 0x100, P3 ;  /* 0x00000100ff547807 */ /* 0x000fe20001800000 */
[----:B------:R-:W-:Y:S01]  /*11300*/  FADD.FTZ R44, R45, R50 ;  /* 0x000000322d2c7221 */ /* 0x000fe20000010000 */
[----:B------:R-:W-:Y:S02]  /*11310*/  SEL R46, RZ, 0x1, P5 ;  /* 0x00000001ff2e7807 */ /* 0x000fe40002800000 */
[----:B------:R-:W-:Y:S01]  /*11320*/  SEL R114, RZ, 0x1, P1 ;  /* 0x00000001ff727807 */ /* 0x000fe20000800000 */
[----:B------:R-:W-:Y:S01]  /*11330*/  FADD.FTZ R45, R44, R53 ;  /* 0x000000352c2d7221 */ /* 0x000fe20000010000 */
[----:B------:R-:W-:Y:S01]  /*11340*/  LOP3.LUT R84, R84, R86, R47, 0xfe, !PT ;  /* 0x0000005654547212 */ /* 0x000fe200078efe2f */
[----:B------:R-:W-:Y:S01]  /*11350*/  IMAD.WIDE.U32 R46, R46, 0x1000000, RZ ;  /* 0x010000002e2e7825 */ /* 0x000fe200078e00ff */
[----:B------:R-:W-:-:S03]  /*11360*/  LOP3.LUT P1, RZ, R57, 0xff, RZ, 0xc0, !PT ;  /* 0x000000ff39ff7812 */ /* 0x000fc6000782c0ff */
[----:B------:R-:W-:Y:S02]  /*11370*/  FADD.FTZ R44, R45, R54 ;  /* 0x000000362d2c7221 */ /* 0x000fe40000010000 */
[----:B------:R-:W-:-:S04]  /*11380*/  IMAD.WIDE.U32 R114, R114, 0x100, RZ ;  /* 0x0000010072727825 */ /* 0x000fc800078e00ff */
[----:B------:R-:W-:-:S04]  /*11390*/  FADD.FTZ R45, R44, R55 ;  /* 0x000000372c2d7221 */ /* 0x000fc80000010000 */
[----:B------:R-:W-:-:S04]  /*113a0*/  FADD.FTZ R44, R45, R80 ;  /* 0x000000502d2c7221 */ /* 0x000fc80000010000 */
[----:B------:R-:W-:-:S04]  /*113b0*/  FADD.FTZ R44, R44, R81 ;  /* 0x000000512c2c7221 */ /* 0x000fc80000010000 */
[----:B------:R-:W-:-:S04]  /*113c0*/  FADD.FTZ R44, R44, R89 ;  /* 0x000000592c2c7221 */ /* 0x000fc80000010000 */
[----:B------:R-:W-:-:S04]  /*113d0*/  FADD.FTZ R44, R44, R87 ;  /* 0x000000572c2c7221 */ /* 0x000fc80000010000 */
[----:B------:R-:W-:-:S04]  /*113e0*/  FADD.FTZ R44, R44, R93 ;  /* 0x0000005d2c2c7221 */ /* 0x000fc80000010000 */
[----:B------:R-:W-:Y:S01]  /*113f0*/  FADD.FTZ R78, R44, R91 ;  /* 0x0000005b2c4e7221 */ /* 0x000fe20000010000 */
[----:B------:R-:W-:Y:S02]  /*11400*/  SEL R44, RZ, 0x1, P6 ;  /* 0x00000001ff2c7807 */ /* 0x000fe40003000000 */
[----:B------:R-:W-:Y:S01]  /*11410*/  ISETP.NE.AND P6, PT, R83, RZ, PT ;  /* 0x000000ff5300720c */ /* 0x000fe20003fc5270 */
[----:B------:R-:W-:Y:S01]  /*11420*/  FADD.FTZ R78, R78, R97 ;  /* 0x000000614e4e7221 */ /* 0x000fe20000010000 */
[----:B------:R-:W-:Y:S01]  /*11430*/  SEL R83, RZ, 0x1, P2 ;  /* 0x00000001ff537807 */ /* 0x000fe20001000000 */
[----:B------:R-:W-:-:S03]  /*11440*/  IMAD.WIDE.U32 R44, R44, 0x10000, RZ ;  /* 0x000100002c2c7825 */ /* 0x000fc600078e00ff */
[----:B------:R-:W-:Y:S01]  /*11450*/  LOP3.LUT R47, R47, R84, R83, 0xfe, !PT ;  /* 0x000000542f2f7212 */ /* 0x000fe200078efe53 */
[----:B------:R-:W-:Y:S01]  /*11460*/  FADD.FTZ R78, R78, R95 ;  /* 0x0000005f4e4e7221 */ /* 0x000fe20000010000 */
[----:B------:R-:W-:Y:S02]  /*11470*/  LOP3.LUT R83, R114, R46, R44, 0xfe, !PT ;  /* 0x0000002e72537212 */ /* 0x000fe400078efe2c */
[----:B------:R-:W-:Y:S01]  /*11480*/  SEL R84, RZ, 0x1, P0 ;  /* 0x00000001ff547807 */ /* 0x000fe20000000000 */
[----:B------:R-:W-:Y:S01]  /*11490*/  FADD.FTZ R78, R78, R99 ;  /* 0x000000634e4e7221 */ /* 0x000fe20000010000 */
[----:B------:R-:W-:Y:S02]  /*114a0*/  LOP3.LUT R115, R115, R47, R45, 0xfe, !PT ;  /* 0x0000002f73737212 */ /* 0x000fe400078efe2d */
[----:B------:R-:W-:Y:S01]  /*114b0*/  F2FP.BF16.PACK_AB R47, R79, R113 ;  /* 0x000000714f2f723e */ /* 0x000fe200000010ff */
[----:B------:R-:W-:Y:S01]  /*114c0*/  FADD.FTZ R78, R78, R101 ;  /* 0x000000654e4e7221 */ /* 0x000fe20000010000 */
[----:B------:R-:W-:-:S02]  /*114d0*/  F2FP.BF16.PACK_AB R46, R111, R107 ;  /* 0x0000006b6f2e723e */ /* 0x000fc400000010ff */
[----:B------:R-:W-:Y:S01]  /*114e0*/  F2FP.BF16.PACK_AB R45, R109, R103 ;  /* 0x000000676d2d723e */ /* 0x000fe200000010ff */
[----:B------:R-:W-:Y:S01]  /*114f0*/  FADD.FTZ R78, R78, R105 ;  /* 0x000000694e4e7221 */ /* 0x000fe20000010000 */
[----:B------:R-:W-:Y:S02]  /*11500*/  F2FP.BF16.PACK_AB R44, R105, R101 ;  /* 0x00000065692c723e */ /* 0x000fe400000010ff */
[----:B------:R-:W-:Y:S01]  /*11510*/  LOP3.LUT R114, R83, R84, RZ, 0xfc, !PT ;  /* 0x0000005453727212 */ /* 0x000fe200078efcff */
[----:B------:R-:W-:Y:S01]  /*11520*/  IMAD.WIDE.U32 R84, R73, R82, c[0x0][0x190] ;  /* 0x0000640049547625 */ /* 0x000fe200078e0052 */
[----:B------:R-:W-:Y:S01]  /*11530*/  LOP3.LUT P0, RZ, R0, 0x1f, RZ, 0xc0, !PT ;  /* 0x0000001f00ff7812 */ /* 0x000fe2000780c0ff */
[----:B------:R0:W-:Y:S02]  /*11540*/  STG.E.128 [R116.64], R44 ;  /* 0x0000002c74007986 */ /* 0x0001e4000c101d06 */
[----:B------:R-:W-:Y:S02]  /*11550*/  FADD.FTZ R78, R78, R103 ;  /* 0x000000674e4e7221 */ /* 0x000fe40000010000 */
[----:B------:R0:W-:Y:S02]  /*11560*/  STG.E.64 [R84.64], R114 ;  /* 0x0000007254007986 */ /* 0x0001e4000c101b06 */
[----:B------:R-:W-:-:S04]  /*11570*/  FADD.FTZ R78, R78, R109 ;  /* 0x0000006d4e4e7221 */ /* 0x000fc80000010000 */
[----:B------:R-:W-:Y:S01]  /*11580*/  FADD.FTZ R86, R78, R107 ;  /* 0x0000006b4e567221 */ /* 0x000fe20000010000 */
[----:B------:R-:W-:-:S03]  /*11590*/  SHF.R.U32.HI R78, RZ, 0x5, R0 ;  /* 0x00000005ff4e7819 */ /* 0x000fc60000011600 */
[----:B------:R-:W-:Y:S01]  /*115a0*/  FADD.FTZ R86, R86, R111 ;  /* 0x0000006f56567221 */ /* 0x000fe20000010000 */
[----:B------:R-:W-:-:S03]  /*115b0*/  LOP3.LUT R78, R78, 0x7fffff8, RZ, 0xc0, !PT ;  /* 0x07fffff84e4e7812 */ /* 0x000fc600078ec0ff */
[----:B------:R-:W-:Y:S01]  /*115c0*/  FADD.FTZ R86, R86, R113 ;  /* 0x0000007156567221 */ /* 0x000fe20000010000 */
        /* <DEDUP_REMOVED lines=20> */
.L_x_2050:
[----:B0-----:R-:W-:Y:S01]  /*11710*/  @!P1 IADD3 R78, R78, 0x8, RZ ;  /* 0x000000084e4e9810 */ /* 0x001fe20007ffe0ff */
[----:B------:R-:W-:Y:S01]  /*11720*/  FADD.FTZ R84, R86, R79 ;  /* 0x0000004f56547221 */ /* 0x000fe20000010000 */
[----:B------:R-:W-:Y:S05]  /*11730*/  BRA.DIV ~URZ, `(.L_x_2051) ;  /* 0x000011227f007947 */ /* 0x000fea000b800000 */
[----:B------:R0:W1:Y:S02]  /*11740*/  SHFL.BFLY PT, R44, R84, 0x1, 0x1f ;  /* 0x0c201f00542c7f89 */ /* 0x00006400000e0000 */
.L_x_2055:
        /* <DEDUP_REMOVED lines=68> */
.L_x_2056:
[----:B------:R-:W-:Y:S01]  /*11b90*/  SHF.R.U32.HI R83, RZ, 0x5, R0 ;  /* 0x00000005ff537819 */ /* 0x000fe20000011600 */
[----:B-1----:R-:W-:Y:S01]  /*11ba0*/  FADD.FTZ R45, R85, R84 ;  /* 0x00000054552d7221 */ /* 0x002fe20000010000 */
[----:B------:R-:W-:Y:S01]  /*11bb0*/  WARPSYNC 0xffffffff ;  /* 0xffffffff00007948 */ /* 0x000fe20003800000 */
[----:B------:R-:W-:Y:S02]  /*11bc0*/  LOP3.LUT R47, R0, 0x1f, RZ, 0xc0, !PT ;  /* 0x0000001f002f7812 */ /* 0x000fe400078ec0ff */
[----:B------:R-:W-:Y:S02]  /*11bd0*/  LOP3.LUT R83, R83, 0x7, RZ, 0xc0, !PT ;  /* 0x0000000753537812 */ /* 0x000fe400078ec0ff */
[----:B------:R-:W-:-:S03]  /*11be0*/  ISETP.GT.U32.AND P1, PT, R47, 0x7, PT ;  /* 0x000000072f00780c */ /* 0x000fc60003f24070 */
[----:B------:R-:W-:-:S05]  /*11bf0*/  @!P0 IMAD.IADD R82, R78, 0x1, R83 ;  /* 0x000000014e528824 */ /* 0x000fca00078e0253 */
[----:B------:R-:W-:Y:S04]  /*11c00*/  @!P0 STS.64 [R82.X8], R44 ;  /* 0x0000002c52008388 */ /* 0x000fe80000008a00 */
[----:B------:R-:W-:Y:S01]  /*11c10*/  BAR.SYNC.DEFER_BLOCKING 0x0 ;  /* 0x0000000000007b1d */ /* 0x000fe20000010000 */
[----:B0-----:R-:W-:Y:S01]  /*11c20*/  @!P1 IMAD.IADD R84, R78, 0x1, R47 ;  /* 0x000000014e549824 */ /* 0x001fe200078e022f */
[----:B------:R-:W-:Y:S01]  /*11c30*/  LOP3.LUT P0, RZ, R83, 0x1f, R0, 0xf8, !PT ;  /* 0x0000001f53ff7812 */ /* 0x000fe2000780f800 */
[----:B------:R-:W-:Y:S01]  /*11c40*/  CS2R R46, SRZ ;  /* 0x00000000002e7805 */ /* 0x000fe2000001ff00 */
[----:B------:R-:W-:Y:S02]  /*11c50*/  IMAD.MOV.U32 R78, RZ, RZ, RZ ;  /* 0x000000ffff4e7224 */ /* 0x000fe400078e00ff */
[----:B------:R-:W-:-:S02]  /*11c60*/  @!P1 IMAD.MOV.U32 R78, RZ, RZ, 0x300 ;  /* 0x00000300ff4e9424 */ /* 0x000fc400078e00ff */
[----:B------:R-:W-:Y:S02]  /*11c70*/  IMAD.MOV.U32 R83, RZ, RZ, c[0x0][0x1e0] ;  /* 0x00007800ff537624 */ /* 0x000fe400078e00ff */
[----:B------:R-:W-:Y:S01]  /*11c80*/  I2F R90, R78 ;  /* 0x0000004e005a7306 */ /* 0x000fe20000201400 */
[----:B------:R-:W0:Y:S04]  /*11c90*/  SHFL.DOWN PT, R85, R78, 0x4, 0x1f ;  /* 0x08801f004e557f89 */ /* 0x000e2800000e0000 */
[----:B------:R-:W1:Y:S01]  /*11ca0*/  @!P1 LDS.64 R46, [R84.X8] ;  /* 0x00000000542e9984 */ /* 0x000e620000008a00 */
[----:B------:R-:W-:Y:S01]  /*11cb0*/  ISETP.NE.AND P1, PT, RZ, UR8, PT ;  /* 0x00000008ff007c0c */ /* 0x000fe2000bf25270 */
        /* <DEDUP_REMOVED lines=16> */
[----:B------:R-:W-:Y:S02]  /*11dc0*/  FMUL.FTZ R115, R115, R90 ;  /* 0x0000005a73737220 */ /* 0x000fe40000410000 */
        /* <DEDUP_REMOVED lines=16> */
[----:B------:R-:W-:-:S04]  /*11ed0*/  FMUL.FTZ R85, R85, R119 ;  /* 0x0000007755557220 */ /* 0x000fc80000410000 */
        /* <DEDUP_REMOVED lines=9> */
[----:B--2---:R-:W-:Y:S02]  /*11f70*/  FADD.FTZ R44, R46, R45 ;  /* 0x0000002d2e2c7221 */ /* 0x004fe40000010000 */
[----:B------:R-:W-:-:S02]  /*11f80*/  FMUL.FTZ R85, R85, R121 ;  /* 0x0000007955557220 */ /* 0x000fc40000410000 */
[C---:B0-----:R-:W-:Y:S02]  /*11f90*/  FMUL.FTZ R78, R47.reuse, R78 ;  /* 0x0000004e2f4e7220 */ /* 0x041fe40000410000 */
[----:B------:R-:W-:Y:S02]  /*11fa0*/  FFMA.FTZ R44, R47, R85, R44 ;  /* 0x000000552f2c7223 */ /* 0x000fe4000001002c */
[----:B------:R-:W-:Y:S01]  /*11fb0*/  @!P0 IMAD.MOV.U32 R47, RZ, RZ, 0x4 ;  /* 0x00000004ff2f8424 */ /* 0x000fe200078e00ff */
[----:B------:R-:W0:Y:S03]  /*11fc0*/  SHFL.IDX PT, R115, R78, RZ, 0x1f ;  /* 0x00001fff4e737589 */ /* 0x000e2600000e0000 */
[----:B------:R-:W-:Y:S01]  /*11fd0*/  @!P0 IMAD.WIDE R46, R2, R47, c[0x0][0x1a0] ;  /* 0x00006800022e8625 */ /* 0x000fe200078e022f */
[----:B------:R-:W1:Y:S03]  /*11fe0*/  SHFL.IDX PT, R44, R44, RZ, 0x1f ;  /* 0x00001fff2c2c7589 */ /* 0x000e6600000e0000 */
[C---:B0-----:R-:W-:Y:S01]  /*11ff0*/  FMUL.FTZ R45, R115.reuse, R115 ;  /* 0x00000073732d7220 */ /* 0x041fe20000410000 */
[----:B------:R-:W-:Y:S01]  /*12000*/  FSEL R78, R115, RZ, !P1 ;  /* 0x000000ff734e7208 */ /* 0x000fe20004800000 */
[----:B------:R0:W-:Y:S03]  /*12010*/  @!P0 STG.E [R46.64], R115 ;  /* 0x000000732e008986 */ /* 0x0001e6000c101906 */
[----:B------:R-:W-:Y:S01]  /*12020*/  FSEL R82, R45, RZ, P1 ;  /* 0x000000ff2d527208 */ /* 0x000fe20000800000 */
[----:B-1----:R-:W-:-:S02]  /*12030*/  FFMA.FTZ R45, R44, R83, c[0x0][0x228] ;  /* 0x00008a002c2d7623 */ /* 0x002fc40000010053 */
[C---:B------:R-:W-:Y:S02]  /*12040*/  FADD.FTZ R86, -R78.reuse, R49 ;  /* 0x000000314e567221 */ /* 0x040fe40000010100 */
[----:B------:R-:W-:Y:S02]  /*12050*/  FADD.FTZ R82, R45, R82 ;  /* 0x000000522d527221 */ /* 0x000fe40000010000 */
[----:B------:R-:W-:Y:S02]  /*12060*/  @!P0 IMAD.MOV.U32 R83, RZ, RZ, 0x4 ;  /* 0x00000004ff538424 */ /* 0x000fe400078e00ff */
[----:B------:R-:W1:Y:S01]  /*12070*/  MUFU.RSQ R49, R82 ;  /* 0x0000005200317308 */ /* 0x000e620000001400 */
[----:B------:R-:W-:Y:S02]  /*12080*/  FADD.FTZ R84, -R78, R48 ;  /* 0x000000304e547221 */ /* 0x000fe40000010100 */
[C---:B------:R-:W-:Y:S01]  /*12090*/  @!P0 IMAD.WIDE R44, R2.reuse, R83, c[0x0][0x1a8] ;  /* 0x00006a00022c8625 */ /* 0x040fe200078e0253 */
[----:B------:R-:W-:-:S03]  /*120a0*/  IADD3 R2, R2, c[0x0][0x160], RZ ;  /* 0x0000580002027a10 */ /* 0x000fc60007ffe0ff */
[C---:B------:R-:W-:Y:S02]  /*120b0*/  FADD.FTZ R48, -R78.reuse, R51 ;  /* 0x000000334e307221 */ /* 0x040fe40000010100 */
[C---:B------:R-:W-:Y:S02]  /*120c0*/  FADD.FTZ R50, -R78.reuse, R50 ;  /* 0x000000324e327221 */ /* 0x040fe40000010100 */
[C---:B------:R-:W-:Y:S02]  /*120d0*/  FADD.FTZ R80, -R78.reuse, R80 ;  /* 0x000000504e507221 */ /* 0x040fe40000010100 */
[C---:B------:R-:W-:Y:S02]  /*120e0*/  FADD.FTZ R88, -R78.reuse, R53 ;  /* 0x000000354e587221 */ /* 0x040fe40000010100 */
[C---:B------:R-:W-:Y:S01]  /*120f0*/  FADD.FTZ R90, -R78.reuse, R54 ;  /* 0x000000364e5a7221 */ /* 0x040fe20000010100 */
[----:B-1----:R1:W-:Y:S01]  /*12100*/  @!P0 STG.E [R44.64], R49 ;  /* 0x000000312c008986 */ /* 0x0023e2000c101906 */
[----:B------:R-:W-:-:S02]  /*12110*/  FADD.FTZ R92, -R78, R55 ;  /* 0x000000374e5c7221 */ /* 0x000fc40000010100 */
[C---:B0-----:R-:W-:Y:S02]  /*12120*/  FADD.FTZ R46, -R78.reuse, R81 ;  /* 0x000000514e2e7221 */ /* 0x041fe40000010100 */
        /* <DEDUP_REMOVED lines=14> */
[----:B------:R-:W-:Y:S02]  /*12210*/  FADD.FTZ R122, -R78, R79 ;  /* 0x0000004f4e7a7221 */ /* 0x000fe40000010100 */
        /* <DEDUP_REMOVED lines=16> */
[C---:B-1----:R-:W-:Y:S02]  /*12320*/  FMUL.FTZ R44, R49.reuse, R108 ;  /* 0x0000006c312c7220 */ /* 0x042fe40000410000 */
[C---:B------:R-:W-:Y:S02]  /*12330*/  FMUL.FTZ R45, R49.reuse, R110 ;  /* 0x0000006e312d7220 */ /* 0x040fe40000410000 */
[C---:B------:R-:W-:Y:S02]  /*12340*/  FMUL.FTZ R50, R49.reuse, R112 ;  /* 0x0000007031327220 */ /* 0x040fe40000410000 */
[----:B------:R-:W-:-:S02]  /*12350*/  FMUL.FTZ R51, R49, R114 ;  /* 0x0000007231337220 */ /* 0x000fc40000410000 */
[C---:B------:R-:W-:Y:S02]  /*12360*/  FMUL.FTZ R80, R49.reuse, R116 ;  /* 0x0000007431507220 */ /* 0x040fe40000410000 */
[C---:B------:R-:W-:Y:S02]  /*12370*/  FMUL.FTZ R55, R49.reuse, R118 ;  /* 0x0000007631377220 */ /* 0x040fe40000410000 */
[C---:B------:R-:W-:Y:S02]  /*12380*/  FMUL.FTZ R120, R49.reuse, R120 ;  /* 0x0000007831787220 */ /* 0x040fe40000410000 */
[----:B------:R-:W-:Y:S01]  /*12390*/  FMUL.FTZ R91, R49, R122 ;  /* 0x0000007a315b7220 */ /* 0x000fe20000410000 */
[----:B------:R-:W-:-:S05]  /*123a0*/  PRMT R49, RZ, 0x5410, R35 ;  /* 0x00005410ff317816 */ /* 0x000fca0000000023 */
[----:B------:R-:W-:Y:S01]  /*123b0*/  FFMA.FTZ R48, R48, R49, R9 ;  /* 0x0000003130307223 */ /* 0x000fe20000010009 */
        /* <DEDUP_REMOVED lines=30> */
[----:B------:R-:W-:Y:S02]  /*125a0*/  PRMT R46, RZ, 0x5410, R27 ;  /* 0x00005410ff2e7816 */ /* 0x000fe4000000001b */
[----:B------:R-:W-:Y:S02]  /*125b0*/  F2FP.BF16.PACK_AB R47, R49, R48 ;  /* 0x00000030312f723e */ /* 0x000fe400000010ff */
[----:B------:R-:W-:Y:S01]  /*125c0*/  F2FP.BF16.PACK_AB R48, R78, R53 ;  /* 0x000000354e30723e */ /* 0x000fe200000010ff */
[----:B------:R-:W-:Y:S01]  /*125d0*/  FFMA.FTZ R120, R120, R46, R63 ;  /* 0x0000002e78787223 */ /* 0x000fe2000001003f */
[----:B------:R-:W-:Y:S02]  /*125e0*/  PRMT R46, RZ, 0x7610, R27 ;  /* 0x00007610ff2e7816 */ /* 0x000fe4000000001b */
[----:B------:R-:W-:Y:S02]  /*125f0*/  LEA R78, P1, R73, c[0x0][0x208], 0x4 ;  /* 0x00008200494e7a11 */ /* 0x000fe400078220ff */
[----:B------:R-:W-:Y:S01]  /*12600*/  F2FP.BF16.PACK_AB R49, R86, R85 ;  /* 0x000000555631723e */ /* 0x000fe200000010ff */
[----:B------:R-:W-:Y:S01]  /*12610*/  FFMA.FTZ R97, R91, R46, R64 ;  /* 0x0000002e5b617223 */ /* 0x000fe20000010040 */
[----:B------:R-:W-:-:S05]  /*12620*/  PRMT R46, RZ, 0x5410, R26 ;  /* 0x00005410ff2e7816 */ /* 0x000fca000000001a */
[----:B------:R-:W-:Y:S01]  /*12630*/  FFMA.FTZ R92, R80, R46, R61 ;  /* 0x0000002e505c7223 */ /* 0x000fe2000001003d */
[----:B------:R-:W-:Y:S02]  /*12640*/  PRMT R46, RZ, 0x7610, R26 ;  /* 0x00007610ff2e7816 */ /* 0x000fe4000000001a */
[----:B------:R-:W-:-:S03]  /*12650*/  LEA R80, P0, R52, c[0x0][0x208], 0x4 ;  /* 0x0000820034507a11 */ /* 0x000fc600078020ff */
[----:B------:R-:W-:Y:S01]  /*12660*/  FFMA.FTZ R95, R55, R46, R62 ;  /* 0x0000002e375f7223 */ /* 0x000fe2000001003e */
[----:B------:R-:W-:Y:S02]  /*12670*/  PRMT R46, RZ, 0x5410, R25 ;  /* 0x00005410ff2e7816 */ /* 0x000fe40000000019 */
[----:B------:R-:W-:-:S03]  /*12680*/  F2FP.BF16.PACK_AB R55, R97, R120 ;  /* 0x000000786137723e */ /* 0x000fc600000010ff */
[----:B------:R-:W-:Y:S01]  /*12690*/  FFMA.FTZ R90, R50, R46, R59 ;  /* 0x0000002e325a7223 */ /* 0x000fe2000001003b */
[----:B------:R-:W-:Y:S02]  /*126a0*/  PRMT R46, RZ, 0x7610, R25 ;  /* 0x00007610ff2e7816 */ /* 0x000fe40000000019 */
[----:B------:R-:W-:-:S03]  /*126b0*/  F2FP.BF16.PACK_AB R50, R87, R100 ;  /* 0x000000645732723e */ /* 0x000fc600000010ff */
[----:B------:R-:W-:Y:S01]  /*126c0*/  FFMA.FTZ R93, R51, R46, R60 ;  /* 0x0000002e335d7223 */ /* 0x000fe2000001003c */
[--C-:B------:R-:W-:Y:S02]  /*126d0*/  PRMT R46, RZ, 0x5410, R24.reuse ;  /* 0x00005410ff2e7816 */ /* 0x100fe40000000018 */
[----:B------:R-:W-:Y:S02]  /*126e0*/  F2FP.BF16.PACK_AB R51, R89, R104 ;  /* 0x000000685933723e */ /* 0x000fe400000010ff */
[----:B------:R-:W-:Y:S01]  /*126f0*/  F2FP.BF16.PACK_AB R53, R93, R90 ;  /* 0x0000005a5d35723e */ /* 0x000fe200000010ff */
[----:B------:R-:W-:Y:S01]  /*12700*/  FFMA.FTZ R88, R44, R46, R19 ;  /* 0x0000002e2c587223 */ /* 0x000fe20000010013 */
[----:B------:R-:W-:Y:S02]  /*12710*/  PRMT R44, RZ, 0x7610, R24 ;  /* 0x00007610ff2c7816 */ /* 0x000fe40000000018 */
[----:B------:R-:W-:Y:S02]  /*12720*/  F2FP.BF16.PACK_AB R46, R81, R54 ;  /* 0x00000036512e723e */ /* 0x000fe400000010ff */
[C---:B------:R-:W-:Y:S01]  /*12730*/  LEA.HI.X R81, R52.reuse, c[0x0][0x20c], RZ, 0x4, P0 ;  /* 0x0000830034517a11 */ /* 0x040fe200000f24ff */
[----:B------:R-:W-:Y:S01]  /*12740*/  FFMA.FTZ R91, R45, R44, R20 ;  /* 0x0000002c2d5b7223 */ /* 0x000fe20000010014 */
[----:B------:R-:W-:Y:S01]  /*12750*/  F2FP.BF16.PACK_AB R45, R83, R82 ;  /* 0x00000052532d723e */ /* 0x000fe200000010ff */
[----:B------:R-:W-:Y:S01]  /*12760*/  IMAD.MOV.U32 R83, RZ, RZ, 0x10 ;  /* 0x00000010ff537424 */ /* 0x000fe200078e00ff */
[----:B------:R-:W-:-:S02]  /*12770*/  IADD3 R82, R52, 0x100, RZ ;  /* 0x0000010034527810 */ /* 0x000fc40007ffe0ff */
[----:B------:R-:W-:Y:S02]  /*12780*/  F2FP.BF16.PACK_AB R44, R79, R84 ;  /* 0x000000544f2c723e */ /* 0x000fe400000010ff */
[----:B------:R-:W-:Y:S01]  /*12790*/  F2FP.BF16.PACK_AB R54, R95, R92 ;  /* 0x0000005c5f36723e */ /* 0x000fe200000010ff */
[----:B------:R-:W-:Y:S01]  /*127a0*/  IMAD.WIDE.U32 R82, R82, R83, c[0x0][0x208] ;  /* 0x0000820052527625 */ /* 0x000fe200078e0053 */
[----:B------:R-:W-:Y:S01]  /*127b0*/  LEA.HI.X R79, R73, c[0x0][0x20c], RZ, 0x4, P1 ;  /* 0x00008300494f7a11 */ /* 0x000fe200008f24ff */
[----:B------:R0:W-:Y:S01]  /*127c0*/  STG.E.128 [R80.64], R44 ;  /* 0x0000002c50007986 */ /* 0x0001e2000c101d06 */
[----:B------:R-:W-:Y:S02]  /*127d0*/  F2FP.BF16.PACK_AB R52, R91, R88 ;  /* 0x000000585b34723e */ /* 0x000fe400000010ff */
[----:B------:R-:W-:Y:S01]  /*127e0*/  ISETP.GE.AND P0, PT, R2, c[0x0][0x164], PT ;  /* 0x0000590002007a0c */ /* 0x000fe20003f06270 */
[----:B------:R0:W-:Y:S01]  /*127f0*/  STG.E.128 [R82.64], R48 ;  /* 0x0000003052007986 */ /* 0x0001e2000c101d06 */
[----:B------:R-:W-:-:S03]  /*12800*/  LOP3.LUT P1, RZ, R57, 0xff, RZ, 0xc0, !PT ;  /* 0x000000ff39ff7812 */ /* 0x000fc6000782c0ff */
[----:B------:R0:W-:Y:S01]  /*12810*/  STG.E.128 [R78.64], R52 ;  /* 0x000000344e007986 */ /* 0x0001e2000c101d06 */
[----:B------:R-:W-:-:S07]  /*12820*/  SEL R57, RZ, 0x1, P1 ;  /* 0x00000001ff397807 */ /* 0x000fce0000800000 */
[----:B0-----:R-:W-:Y:S01]  /*12830*/  @P0 CALL.REL.NOINC `(.L_x_2053) ;  /* 0x0000001000000944 */ /* 0x001fe20003c00000 */
[----:B------:R-:W-:Y:S05]  /*12840*/  BRA `(.L_x_2054) ;  /* 0xfffee02000007947 */ /* 0x000fea000383ffff */
.L_x_2053:
[----:B------:R-:W-:Y:S05]  /*12850*/  EXIT ;  /* 0x000000000000794d */ /* 0x000fea0003800000 */
.L_x_2051:
[----:B------:R-:W-:Y:S01]  /*12860*/  IMAD.MOV.U32 R85, RZ, RZ, 0x1 ;  /* 0x00000001ff557424 */ /* 0x000fe200078e00ff */
[----:B------:R-:W-:Y:S01]  /*12870*/  MOV R46, 0x128b0 ;  /* 0x000128b0002e7802 */ /* 0x000fe20000000f00 */
[----:B------:R-:W-:Y:S02]  /*12880*/  IMAD.MOV.U32 R45, RZ, RZ, 0x1f ;  /* 0x0000001fff2d7424 */ /* 0x000fe400078e00ff */
[----:B------:R-:W-:Y:S02]  /*12890*/  IMAD.MOV.U32 R82, RZ, RZ, -0x1 ;  /* 0xffffffffff527424 */ /* 0x000fe400078e00ff */
[----:B------:R-:W-:Y:S05]  /*128a0*/  CALL.REL.NOINC `($__internal_7_$__cuda_sm70_shflsync_bfly_p) ;  /* 0x0000069000007944 */ /* 0x000fea0003c00000 */
[----:B-1----:R-:W-:Y:S01]  /*128b0*/  IMAD.MOV.U32 R44, RZ, RZ, R85 ;  /* 0x000000ffff2c7224 */ /* 0x002fe200078e0055 */
[----:B0-----:R-:W-:Y:S05]  /*128c0*/  BRA `(.L_x_2055) ;  /* 0xffffee8000007947 */ /* 0x001fea000383ffff */
.L_x_2052:
[----:B------:R-:W-:Y:S01]  /*128d0*/  IMAD.MOV.U32 R85, RZ, RZ, 0x2 ;  /* 0x00000002ff557424 */ /* 0x000fe200078e00ff */
[----:B------:R-:W-:Y:S01]  /*128e0*/  MOV R46, 0x12920 ;  /* 0x00012920002e7802 */ /* 0x000fe20000000f00 */
[----:B------:R-:W-:Y:S02]  /*128f0*/  IMAD.MOV.U32 R45, RZ, RZ, 0x1f ;  /* 0x0000001fff2d7424 */ /* 0x000fe400078e00ff */
[----:B------:R-:W-:Y:S02]  /*12900*/  IMAD.MOV.U32 R82, RZ, RZ, -0x1 ;  /* 0xffffffffff527424 */ /* 0x000fe400078e00ff */
[----:B------:R-:W-:Y:S05]  /*12910*/  CALL.REL.NOINC `($__internal_7_$__cuda_sm70_shflsync_bfly_p) ;  /* 0x0000062000007944 */ /* 0x000fea0003c00000 */
[----:B01----:R-:W-:Y:S01]  /*12920*/  FADD.FTZ R84, R84, R85 ;  /* 0x0000005554547221 */ /* 0x003fe20000010000 */
[----:B------:R-:W-:Y:S01]  /*12930*/  MOV R46, 0x12980 ;  /* 0x00012980002e7802 */ /* 0x000fe20000000f00 */
[----:B------:R-:W-:-:S02]  /*12940*/  IMAD.MOV.U32 R85, RZ, RZ, 0x4 ;  /* 0x00000004ff557424 */ /* 0x000fc400078e00ff */
[----:B------:R-:W-:Y:S02]  /*12950*/  IMAD.MOV.U32 R45, RZ, RZ, 0x1f ;  /* 0x0000001fff2d7424 */ /* 0x000fe400078e00ff */
[----:B------:R-:W-:Y:S02]  /*12960*/  IMAD.MOV.U32 R82, RZ, RZ, -0x1 ;  /* 0xffffffffff527424 */ /* 0x000fe400078e00ff */
[----:B------:R-:W-:Y:S05]  /*12970*/  CALL.REL.NOINC `($__internal_7_$__cuda_sm70_shflsync_bfly_p) ;  /* 0x000005c000007944 */ /* 0x000fea0003c00000 */
[----:B01----:R-:W-:Y:S01]  /*12980*/  FADD.FTZ R84, R84, R85 ;  /* 0x0000005554547221 */ /* 0x003fe20000010000 */
[----:B------:R-:W-:Y:S01]  /*12990*/  MOV R46, 0x129e0 ;  /* 0x000129e0002e7802 */ /* 0x000fe20000000f00 */
[----:B------:R-:W-:Y:S02]  /*129a0*/  IMAD.MOV.U32 R85, RZ, RZ, 0x8 ;  /* 0x00000008ff557424 */ /* 0x000fe400078e00ff */
        /* <DEDUP_REMOVED lines=9> */
[----:B-1----:R-:W-:Y:S02]  /*12a40*/  FADD.FTZ R44, R84, R85 ;  /* 0x00000055542c7221 */ /* 0x002fe40000010000 */
[----:B------:R-:W-:Y:S02]  /*12a50*/  IMAD.MOV.U32 R85, RZ, RZ, 0x1 ;  /* 0x00000001ff557424 */ /* 0x000fe400078e00ff */
        /* <DEDUP_REMOVED lines=77> */
[----:B01----:R-:W-:Y:S05]  /*12f30*/  BRA `(.L_x_2056) ;  /* 0xffffec5000007947 */ /* 0x003fea000383ffff */
        .weak           $__internal_7_$__cuda_sm70_shflsync_bfly_p
        .type           $__internal_7_$__cuda_sm70_shflsync_bfly_p,@function
        .size           $__internal_7_$__cuda_sm70_shflsync_bfly_p,(.L_x_19987 - $__internal_7_$__cuda_sm70_shflsync_bfly_p)
$__internal_7_$__cuda_sm70_shflsync_bfly_p:
[----:B------:R-:W-:Y:S01]  /*12f40*/  IMAD.MOV.U32 R47, RZ, RZ, 0x0 ;  /* 0x00000000ff2f7424 */ /* 0x000fe200078e00ff */
[----:B------:R-:W-:Y:S04]  /*12f50*/  WARPSYNC R82 ;  /* 0x0000005200007348 */ /* 0x000fe80003800000 */
[----:B------:R0:W1:Y:S01]  /*12f60*/  SHFL.BFLY PT, R85, R84, R85, R45 ;  /* 0x0c00005554557389 */ /* 0x00006200000e002d */
[----:B------:R-:W-:Y:S05]  /*12f70*/  RET.REL.NODEC R46 `(_ZN10layer_norm31ln_parallel_residual_fwd_kernelINS_13Kernel_traitsI13__nv_bfloat16S2_S2_S2_fjLj6144ELj1ELj1ELj8ELj16ENS_18Kernel_traits_baseILj6144ES2_S2_S2_S2_fjLj256EEEEELb1ELb1ELb1EEEvNS_9FwdParamsE) ;  /* 0xfffed0802e007950 */ /* 0x000fea0003c3ffff */
.L_x_2057:
        /* <DEDUP_REMOVED lines=16> */
.L_x_19987:


//--------------------- .text._ZN10layer_norm31ln_parallel_residual_fwd_kernelINS_13Kernel_traitsI6__halfS2_S2_S2_fjLj6144ELj1ELj1ELj8ELj16ENS_18Kernel_traits_baseILj6144ES2_S2_S2_S2_fjLj256EEEEELb0ELb0ELb0EEEvNS_9FwdParamsE --------------------------
	.section	.text._ZN10layer_norm31ln_parallel_residual_fwd_kernelINS_13Kernel_traitsI6__halfS2_S2_S2_fjLj6144ELj1ELj1ELj8ELj16ENS_18Kernel_traits_baseILj6144ES2_S2_S2_S2_fjLj256EEEEELb0ELb0ELb0EEEvNS_9FwdParamsE,"ax",@progbits
	.sectioninfo	@"SHI_REGISTERS=186"
	.align	128
        .global         _ZN10layer_norm31ln_parallel_residual_fwd_kernelINS_13Kernel_traitsI6__halfS2_S2_S2_fjLj6144ELj1ELj1ELj8ELj16ENS_18Kernel_traits_baseILj6144ES2_S2_S2_S2_fjLj256EEEEELb0ELb0ELb0EEEvNS_9FwdParamsE
        .type           _ZN10layer_norm31ln_parallel_residual_fwd_kernelINS_13Kernel_traitsI6__halfS2_S2_S2_fjLj6144ELj1ELj1ELj8ELj16ENS_18Kernel_traits_baseILj6144ES2_S2_S2_S2_fjLj256EEEEELb0ELb0ELb0EEEvNS_9FwdParamsE,@function
        .size           _ZN10layer_norm31ln_parallel_residual_fwd_kernelINS_13Kernel_traitsI6__halfS2_S2_S2_fjLj6144ELj1ELj1ELj8ELj16ENS_18Kernel_traits_baseILj6144ES2_S2_S2_S2_fjLj256EEEEELb0ELb0ELb0EEEvNS_9FwdParamsE,(.L_x_19988 - _ZN10layer_norm31ln_parallel_residual_fwd_kernelINS_13Kernel_traitsI6__halfS2_S2_S2_fjLj6144ELj1ELj1ELj8ELj16ENS_18Kernel_traits_baseILj6144ES2_S2_S2_S2_fjLj256EEEEELb0ELb0ELb0EEEvNS_9FwdParamsE)
        .other          _ZN10layer_norm31ln_parallel_residual_fwd_kernelINS_13Kernel_traitsI6__halfS2_S2_S2_fjLj6144ELj1ELj1ELj8ELj16ENS_18Kernel_traits_baseILj6144ES2_S2_S2_S2_fjLj256EEEEELb0ELb0ELb0EEEvNS_9FwdParamsE,@"STO_CUDA_ENTRY STV_DEFAULT"
_ZN10layer_norm31ln_parallel_residual_fwd_kernelINS_13Kernel_traitsI6__halfS2_S2_S2_fjLj6144ELj1ELj1ELj8ELj16ENS_18Kernel_traits_baseILj6144ES2_S2_S2_S2_fjLj256EEEEELb0ELb0ELb0EEEvNS_9FwdParamsE:
.text._ZN10layer_norm31ln_parallel_residual_fwd_kernelINS_13Kernel_traitsI6__halfS2_S2_S2_fjLj6144ELj1ELj1ELj8ELj16ENS_18Kernel_traits_baseILj6144ES2_S2_S2_S2_fjLj256EEEEELb0ELb0ELb0EEEvNS_9FwdParamsE:
[----:B------:R-:W-:Y:S02]  /*0000*/  MOV R1, c[0x0][0x28] ;  /* 0x00000a0000017a02 */ /* 0x000fe40000000f00 */
[----:B------:R-:W0:Y:S01]  /*0010*/  S2R R28, SR_TID.X ;  /* 0x00000000001c7919 */ /* 0x000e220000002100 */
[----:B------:R-:W-:Y:S01]  /*0020*/  MOV R0, c[0x0][0x168] ;  /* 0x00005a0000007a02 */ /* 0x000fe20000000f00 */
[----:B------:R-:W-:Y:S01]  /*0030*/  ULDC.64 UR4, c[0x0][0x118] ;  /* 0x0000460000047ab9 */ /* 0x000fe20000000a00 */
[----:B------:R-:W-:Y:S02]  /*0040*/  BSSY B0, `(.L_x_2058) ;  /* 0x0000021000007945 */ /* 0x000fe40003800000 */
        /* <DEDUP_REMOVED lines=9> */
[----:B------:R-:W-:Y:S02]  /*00e0*/  ISETP.NE.U32.AND P0, PT, RZ, c[0x0][0x218], PT ;  /* 0x00008600ff007a0c */ /* 0x000fe40003f05070 */
[----:B------:R-:W-:Y:S02]  /*00f0*/  ISETP.NE.U32.AND P1, PT, RZ, c[0x0][0x220], PT ;  /* 0x00008800ff007a0c */ /* 0x000fe40003f25070 */
[----:B------:R-:W-:Y:S02]  /*0100*/  ISETP.NE.AND.EX P0, PT, RZ, c[0x0][0x21c], PT, P0 ;  /* 0x00008700ff007a0c */ /* 0x000fe40003f05300 */
[----:B------:R-:W-:Y:S02]  /*0110*/  ISETP.NE.AND.EX P1, PT, RZ, c[0x0][0x224], PT, P1 ;  /* 0x00008900ff007a0c */ /* 0x000fe40003f25310 */
[C---:B------:R-:W-:Y:S01]  /*0120*/  SHF.L.U32 R6, R8.reuse, 0x4, RZ ;  /* 0x0000000408067819 */ /* 0x040fe200000006ff */
[----:B------:R-:W-:Y:S01]  /*0130*/  HFMA2.MMA R3, -RZ, RZ, 0, 9.5367431640625e-07 ;  /* 0x00000010ff037435 */ /* 0x000fe200000001ff */
[----:B------:R-:W-:-:S07]  /*0140*/  SHF.L.U64.HI R7, R8, 0x4, RZ ;  /* 0x0000000408077819 */ /* 0x000fce00000102ff */
        /* <DEDUP_REMOVED lines=16> */
.L_x_2059:
[----:B0-----:R-:W-:Y:S05]  /*0250*/  BSYNC B0 ;  /* 0x0000000000007941 */ /* 0x001fea0003800000 */
.L_x_2058:
[----:B------:R-:W-:Y:S01]  /*0260*/  BSSY B0, `(.L_x_2060) ;  /* 0x0000019000007945 */ /* 0x000fe20003800000 */
[----:B------:R-:W-:Y:S05]  /*0270*/  @!P4 BRA `(.L_x_2061) ;  /* 0x000001700000c947 */ /* 0x000fea0003800000 */
[----:B------:R-:W-:Y:S02]  /*0280*/  ISETP.NE.U32.AND P0, PT, RZ, c[0x0][0x218], PT ;  /* 0x00008600ff007a0c */ /* 0x000fe40003f05070 */
[----:B------:R-:W-:-:S02]  /*0290*/  ISETP.NE.U32.AND P1, PT, RZ, c[0x0][0x220], PT ;  /* 0x00008800ff007a0c */ /* 0x000fc40003f25070 */
[----:B------:R-:W-:Y:S02]  /*02a0*/  ISETP.NE.AND.EX P0, PT, RZ, c[0x0][0x21c], PT, P0 ;  /* 0x00008700ff007a0c */ /* 0x000fe40003f05300 */
[----:B------:R-:W-:Y:S02]  /*02b0*/  ISETP.NE.AND.EX P1, PT, RZ, c[0x0][0x224], PT, P1 ;  /* 0x00008900ff007a0c */ /* 0x000fe40003f25310 */
[C---:B------:R-:W-:Y:S02]  /*02c0*/  SHF.L.U32 R20, R8.reuse, 0x4, RZ ;  /* 0x0000000408147819 */ /* 0x040fe400000006ff */
[----:B------:R-:W-:Y:S02]  /*02d0*/  SHF.L.U64.HI R2, R8, 0x4, RZ ;  /* 0x0000000408027819 */ /* 0x000fe400000102ff */
[----:B------:R-:W-:-:S05]  /*02e0*/  MOV R69, 0x10 ;  /* 0x0000001000457802 */ /* 0x000fca0000000f00 */
        /* <DEDUP_REMOVED lines=16> */
.L_x_2061:
[----:B------:R-:W-:Y:S05]  /*03f0*/  BSYNC B0 ;  /* 0x0000000000007941 */ /* 0x000fea0003800000 */
.L_x_2060:
[----:B------:R-:W-:Y:S01]  /*0400*/  BSSY B0, `(.L_x_2062) ;  /* 0x0000018000007945 */ /* 0x000fe20003800000 */
[----:B------:R-:W-:Y:S05]  /*0410*/  @!P3 BRA `(.L_x_2063) ;  /* 0x000001600000b947 */ /* 0x000fea0003800000 */
[----:B------:R-:W-:Y:S02]  /*0420*/  ISETP.NE.U32.AND P0, PT, RZ, c[0x0][0x218], PT ;  /* 0x00008600ff007a0c */ /* 0x000fe40003f05070 */
[----:B------:R-:W-:-:S02]  /*0430*/  ISETP.NE.U32.AND P1, PT, RZ, c[0x0][0x220], PT ;  /* 0x00008800ff007a0c */ /* 0x000fc40003f25070 */
[----:B------:R-:W-:Y:S02]  /*0440*/  ISETP.NE.AND.EX P0, PT, RZ, c[0x0][0x21c], PT, P0 ;  /* 0x00008700ff007a0c */ /* 0x000fe40003f05300 */
[----:B------:R-:W-:Y:S02]  /*0450*/  ISETP.NE.AND.EX P1, PT, RZ, c[0x0][0x224], PT, P1 ;  /* 0x00008900ff007a0c */ /* 0x000fe40003f25310 */
[----:B------:R-:W-:Y:S01]  /*0460*/  SHF.L.U32 R4, R8, 0x4, RZ ;  /* 0x0000000408047819 */ /* 0x000fe200000006ff */
[----:B------:R-:W-:Y:S01]  /*0470*/  HFMA2.MMA R9, -RZ, RZ, 0, 9.5367431640625e-07 ;  /* 0x00000010ff097435 */ /* 0x000fe200000001ff */
[----:B------:R-:W-:-:S07]  /*0480*/  SHF.R.U32.HI R5, RZ, 0x1c, R8 ;  /* 0x0000001cff057819 */ /* 0x000fce0000011608 */
        /* <DEDUP_REMOVED lines=15> */
.L_x_2063:
[----:B0-----:R-:W-:Y:S05]  /*0580*/  BSYNC B0 ;  /* 0x0000000000007941 */ /* 0x001fea0003800000 */
.L_x_2062:
[----:B------:R-:W0:Y:S01]  /*0590*/  S2UR UR6, SR_CTAID.X ;  /* 0x00000000000679c3 */ /* 0x000e220000002500 */
[----:B------:R-:W-:-:S02]  /*05a0*/  MOV R2, c[0x0][0x180] ;  /* 0x0000600000027a02 */ /* 0x000fc40000000f00 */
[----:B------:R-:W-:Y:S02]  /*05b0*/  MOV R3, c[0x0][0x184] ;  /* 0x0000610000037a02 */ /* 0x000fe40000000f00 */
[----:B------:R-:W-:-:S04]  /*05c0*/  LOP3.LUT P0, RZ, R2, c[0x0][0x178], RZ, 0xfc, !PT ;  /* 0x00005e0002ff7a12 */ /* 0x000fc8000780fcff */
[----:B------:R-:W-:Y:S02]  /*05d0*/  LOP3.LUT P0, RZ, R3, c[0x0][0x17c], RZ, 0xfc, P0 ;  /* 0x00005f0003ff7a12 */ /* 0x000fe4000000fcff */
[----:B0-----:R-:W-:-:S04]  /*05e0*/  LEA.HI R124, R28, UR6, RZ, 0x18 ;  /* 0x000000061c7c7c11 */ /* 0x001fc8000f8fc0ff */
[----:B------:R-:W-:-:S13]  /*05f0*/  ISETP.GE.AND P1, PT, R124, c[0x0][0x164], PT ;  /* 0x000059007c007a0c */ /* 0x000fda0003f26270 */
[----:B------:R-:W-:Y:S05]  /*0600*/  @P1 EXIT ;  /* 0x000000000000194d */ /* 0x000fea0003800000 */
[----:B------:R-:W-:Y:S01]  /*0610*/  SHF.R.S32.HI R2, RZ, 0x3, R91 ;  /* 0x00000003ff027819 */ /* 0x000fe2000001145b */
[--C-:B-----5:R-:W-:Y:S01]  /*0620*/  HADD2.F32 R91, -RZ, R8.reuse.H0_H0 ;  /* 0x20000008ff5b7230 */ /* 0x120fe20000004100 */
[----:B------:R-:W-:Y:S01]  /*0630*/  HFMA2.MMA R125, -RZ, RZ, 0, 5.9604644775390625e-08 ;  /* 0x00000001ff7d7435 */ /* 0x000fe200000001ff */
[----:B------:R-:W-:Y:S01]  /*0640*/  HADD2.F32 R92, -RZ, R8.H1_H1 ;  /* 0x30000008ff5c7230 */ /* 0x000fe20000004100 */
[----:B------:R-:W-:Y:S01]  /*0650*/  LOP3.LUT R8, R28, 0xe0, RZ, 0xc0, !PT ;  /* 0x000000e01c087812 */ /* 0x000fe200078ec0ff */
[--C-:B------:R-:W-:Y:S01]  /*0660*/  HADD2.F32 R93, -RZ, R9.reuse.H0_H0 ;  /* 0x20000009ff5d7230 */ /* 0x100fe20000004100 */
[----:B------:R-:W-:Y:S01]  /*0670*/  LOP3.LUT R3, R2, 0xff, RZ, 0xc0, !PT ;  /* 0x000000ff02037812 */ /* 0x000fe200078ec0ff */
[----:B------:R-:W-:Y:S01]  /*0680*/  HADD2.F32 R94, -RZ, R9.H1_H1 ;  /* 0x30000009ff5e7230 */ /* 0x000fe20000004100 */
[----:B------:R-:W-:Y:S01]  /*0690*/  SHF.L.U32 R9, R28, 0x5, RZ ;  /* 0x000000051c097819 */ /* 0x000fe200000006ff */
[--C-:B------:R-:W-:Y:S01]  /*06a0*/  HADD2.F32 R95, -RZ, R10.reuse.H0_H0 ;  /* 0x2000000aff5f7230 */ /* 0x100fe20000004100 */
[----:B------:R-:W-:Y:S01]  /*06b0*/  IADD3 R8, R3, -R8, RZ ;  /* 0x8000000803087210 */ /* 0x000fe20007ffe0ff */
[----:B------:R-:W-:Y:S01]  /*06c0*/  HADD2.F32 R96, -RZ, R10.H1_H1 ;  /* 0x3000000aff607230 */ /* 0x000fe20000004100 */
[----:B------:R-:W-:Y:S01]  /*06d0*/  SHF.R.U32.HI R2, RZ, 0x3, R2 ;  /* 0x00000003ff027819 */ /* 0x000fe20000011602 */
[--C-:B------:R-:W-:Y:S01]  /*06e0*/  HADD2.F32 R31, -RZ, R37.reuse.H0_H0 ;  /* 0x20000025ff1f7230 */ /* 0x100fe20000004100 */
[----:B------:R-:W-:Y:S01]  /*06f0*/  IMNMX R8, RZ, R8, !PT ;  /* 0x00000008ff087217 */ /* 0x000fe20007800200 */
[----:B------:R-:W-:Y:S01]  /*0700*/  HADD2.F32 R32, -RZ, R37.H1_H1 ;  /* 0x30000025ff207230 */ /* 0x000fe20000004100 */
[----:B------:R-:W-:Y:S01]  /*0710*/  LOP3.LUT R10, R9, 0x3e0, RZ, 0xc0, !PT ;  /* 0x000003e0090a7812 */ /* 0x000fe200078ec0ff */
[--C-:B------:R-:W-:Y:S01]  /*0720*/  HADD2.F32 R33, -RZ, R38.reuse.H0_H0 ;  /* 0x20000026ff217230 */ /* 0x100fe20000004100 */
[----:B------:R-:W-:Y:S01]  /*0730*/  LOP3.LUT R9, R2, 0x1fffffe0, RZ, 0xc0, !PT ;  /* 0x1fffffe002097812 */ /* 0x000fe200078ec0ff */
[----:B------:R-:W-:Y:S01]  /*0740*/  HADD2.F32 R34, -RZ, R38.H1_H1 ;  /* 0x30000026ff227230 */ /* 0x000fe20000004100 */
[----:B------:R-:W-:Y:S01]  /*0750*/  IMNMX R8, R8, 0x20, PT ;  /* 0x0000002008087817 */ /* 0x000fe20003800200 */
[--C-:B------:R-:W-:Y:S01]  /*0760*/  HADD2.F32 R29, -RZ, R36.reuse.H0_H0 ;  /* 0x20000024ff1d7230 */ /* 0x100fe20000004100 */
[----:B------:R-:W-:Y:S01]  /*0770*/  IADD3 R10, R3, -R10, RZ ;  /* 0x8000000a030a7210 */ /* 0x000fe20007ffe0ff */
[----:B------:R-:W-:Y:S01]  /*0780*/  HADD2.F32 R30, -RZ, R36.H1_H1 ;  /* 0x30000024ff1e7230 */ /* 0x000fe20000004100 */
[----:B------:R-:W-:Y:S01]  /*0790*/  IADD3 R8, R8, R9, RZ ;  /* 0x0000000908087210 */ /* 0x000fe20007ffe0ff */
[--C-:B------:R-:W-:Y:S01]  /*07a0*/  HADD2.F32 R38, -RZ, R44.reuse.H0_H0 ;  /* 0x2000002cff267230 */ /* 0x100fe20000004100 */
[----:B------:R-:W-:Y:S01]  /*07b0*/  IMNMX R10, RZ, R10, !PT ;  /* 0x0000000aff0a7217 */ /* 0x000fe20007800200 */
[----:B------:R-:W-:Y:S01]  /*07c0*/  HADD2.F32 R37, -RZ, R44.H1_H1 ;  /* 0x3000002cff257230 */ /* 0x000fe20000004100 */
[----:B------:R-:W-:Y:S01]  /*07d0*/  SHF.L.U32 R8, R8, 0x3, RZ ;  /* 0x0000000308087819 */ /* 0x000fe200000006ff */
[--C-:B------:R-:W-:Y:S01]  /*07e0*/  HADD2.F32 R35, -RZ, R39.reuse.H0_H0 ;  /* 0x20000027ff237230 */ /* 0x100fe20000004100 */
[----:B------:R-:W-:Y:S01]  /*07f0*/  IMNMX R10, R10, 0x20, PT ;  /* 0x000000200a0a7817 */ /* 0x000fe20003800200 */
[----:B------:R-:W-:Y:S01]  /*0800*/  HADD2.F32 R36, -RZ, R39.H1_H1 ;  /* 0x30000027ff247230 */ /* 0x000fe20000004100 */
[----:B------:R-:W-:Y:S01]  /*0810*/  ULDC.U8 UR6, c[0x0][0x1f0] ;  /* 0x00007c0000067ab9 */ /* 0x000fe20000000000 */
[--C-:B------:R-:W-:Y:S01]  /*0820*/  HADD2.F32 R44, -RZ, R47.reuse.H0_H0 ;  /* 0x2000002fff2c7230 */ /* 0x100fe20000004100 */
[----:B------:R-:W0:Y:S01]  /*0830*/  I2F.U32 R8, R8 ;  /* 0x0000000800087306 */ /* 0x000e220000201000 */
[----:B------:R-:W-:Y:S01]  /*0840*/  HADD2.F32 R43, -RZ, R47.H1_H1 ;  /* 0x3000002fff2b7230 */ /* 0x000fe20000004100 */
[----:B------:R-:W-:Y:S01]  /*0850*/  IADD3 R10, R9, R10, RZ ;  /* 0x0000000a090a7210 */ /* 0x000fe20007ffe0ff */
[----:B------:R-:W-:-:S02]  /*0860*/  HADD2.F32 R40, -RZ, R45.H0_H0 ;  /* 0x2000002dff287230 */ /* 0x000fc40000004100 */
[----:B------:R-:W-:Y:S01]  /*0870*/  HADD2.F32 R39, -RZ, R45.H1_H1 ;  /* 0x3000002dff277230 */ /* 0x000fe20000004100 */
[----:B------:R-:W-:Y:S01]  /*0880*/  SHF.L.U32 R126, R10, 0x3, RZ ;  /* 0x000000030a7e7819 */ /* 0x000fe200000006ff */
[--C-:B------:R-:W-:Y:S02]  /*0890*/  HADD2.F32 R42, -RZ, R46.reuse.H0_H0 ;  /* 0x2000002eff2a7230 */ /* 0x100fe40000004100 */
[----:B------:R-:W-:Y:S02]  /*08a0*/  HADD2.F32 R41, -RZ, R46.H1_H1 ;  /* 0x3000002eff297230 */ /* 0x000fe40000004100 */
[--C-:B------:R-:W-:Y:S02]  /*08b0*/  HADD2.F32 R47, -RZ, R53.reuse.H0_H0 ;  /* 0x20000035ff2f7230 */ /* 0x100fe40000004100 */
[----:B------:R-:W-:Y:S02]  /*08c0*/  HADD2.F32 R48, -RZ, R53.H1_H1 ;  /* 0x30000035ff307230 */ /* 0x000fe40000004100 */
[--C-:B------:R-:W-:Y:S01]  /*08d0*/  HADD2.F32 R49, -RZ, R54.reuse.H0_H0 ;  /* 0x20000036ff317230 */ /* 0x100fe20000004100 */
[----:B0-----:R0:W1:Y:S01]  /*08e0*/  MUFU.RCP R117, R8 ;  /* 0x0000000800757308 */ /* 0x0010620000001000 */
[----:B------:R-:W-:-:S02]  /*08f0*/  HADD2.F32 R50, -RZ, R54.H1_H1 ;  /* 0x30000036ff327230 */ /* 0x000fc40000004100 */
[--C-:B------:R-:W-:Y:S02]  /*0900*/  HADD2.F32 R45, -RZ, R52.reuse.H0_H0 ;  /* 0x20000034ff2d7230 */ /* 0x100fe40000004100 */
[----:B------:R-:W-:Y:S02]  /*0910*/  HADD2.F32 R46, -RZ, R52.H1_H1 ;  /* 0x30000034ff2e7230 */ /* 0x000fe40000004100 */
[--C-:B------:R-:W-:Y:S02]  /*0920*/  HADD2.F32 R54, -RZ, R60.reuse.H0_H0 ;  /* 0x2000003cff367230 */ /* 0x100fe40000004100 */
[----:B------:R-:W-:Y:S02]  /*0930*/  HADD2.F32 R53, -RZ, R60.H1_H1 ;  /* 0x3000003cff357230 */ /* 0x000fe40000004100 */
[--C-:B------:R-:W-:Y:S02]  /*0940*/  HADD2.F32 R51, -RZ, R55.reuse.H0_H0 ;  /* 0x20000037ff337230 */ /* 0x100fe40000004100 */
        /* <DEDUP_REMOVED lines=21> */
[----:B------:R-:W-:Y:S02]  /*0aa0*/  HADD2.F32 R70, -RZ, R73.H0_H0 ;  /* 0x20000049ff467230 */ /* 0x000fe40000004100 */
[--C-:B------:R-:W-:Y:S02]  /*0ab0*/  HADD2.F32 R74, -RZ, R75.reuse.H0_H0 ;  /* 0x2000004bff4a7230 */ /* 0x100fe40000004100 */
[----:B------:R-:W-:Y:S02]  /*0ac0*/  HADD2.F32 R76, -RZ, R75.H1_H1 ;  /* 0x3000004bff4c7230 */ /* 0x000fe40000004100 */
[----:B------:R-:W-:-:S02]  /*0ad0*/  HADD2.F32 R26, -RZ, R27.H0_H0 ;  /* 0x2000001bff1a7230 */ /* 0x000fc40000004100 */
[----:B------:R-:W-:Y:S02]  /*0ae0*/  HADD2.F32 R73, -RZ, R73.H1_H1 ;  /* 0x30000049ff497230 */ /* 0x000fe40000004100 */
[--C-:B------:R-:W-:Y:S02]  /*0af0*/  HADD2.F32 R75, -RZ, R20.reuse.H0_H0 ;  /* 0x20000014ff4b7230 */ /* 0x100fe40000004100 */
[----:B------:R-:W-:Y:S02]  /*0b00*/  HADD2.F32 R78, -RZ, R20.H1_H1 ;  /* 0x30000014ff4e7230 */ /* 0x000fe40000004100 */
        /* <DEDUP_REMOVED lines=36> */
[----:B01----:R-:W-:Y:S02]  /*0d50*/  HADD2.F32 R123, -RZ, R15.H1_H1 ;  /* 0x3000000fff7b7230 */ /* 0x003fe40000004100 */
.L_x_2175:
[----:B------:R-:W-:Y:S01]  /*0d60*/  IMAD R2, R124, c[0x0][0x168], RZ ;  /* 0x00005a007c027a24 */ /* 0x000fe200078e02ff */
[----:B------:R-:W-:Y:S01]  /*0d70*/  LOP3.LUT R24, R28, 0xff, RZ, 0xc0, !PT ;  /* 0x000000ff1c187812 */ /* 0x000fe200078ec0ff */
[----:B------:R-:W-:Y:S03]  /*0d80*/  BSSY B0, `(.L_x_2064) ;  /* 0x0000099000007945 */ /* 0x000fe60003800000 */
[----:B------:R-:W-:-:S04]  /*0d90*/  SHF.R.S32.HI R3, RZ, 0x1f, R2 ;  /* 0x0000001fff037819 */ /* 0x000fc80000011402 */
[----:B------:R-:W-:-:S04]  /*0da0*/  LEA.HI R3, R3, R2, RZ, 0x3 ;  /* 0x0000000203037211 */ /* 0x000fc800078f18ff */
[----:B------:R-:W-:-:S04]  /*0db0*/  LEA.HI.SX32 R24, R3, R24, 0x1d ;  /* 0x0000001803187211 */ /* 0x000fc800078feaff */
[----:B------:R-:W-:Y:S01]  /*0dc0*/  MOV R22, R24 ;  /* 0x0000001800167202 */ /* 0x000fe20000000f00 */
        /* <DEDUP_REMOVED lines=15> */
[----:B------:R-:W-:Y:S01]  /*0ec0*/  ISETP.NE.AND.EX P2, PT, RZ, c[0x0][0x17c], PT, P2 ;  /* 0x00005f00ff007a0c */ /* 0x000fe20003f45320 */
[----:B--2---:R-:W-:-:S12]  /*0ed0*/  HADD2.F32 R127, -RZ, R16.H0_H0 ;  /* 0x20000010ff7f7230 */ /* 0x004fd80000004100 */
[----:B------:R-:W-:Y:S05]  /*0ee0*/  @P2 BRA `(.L_x_2066) ;  /* 0x0000008000002947 */ /* 0x000fea0003800000 */
[----:B0-----:R-:W-:-:S04]  /*0ef0*/  ISETP.NE.U32.AND P6, PT, RZ, c[0x0][0x180], PT ;  /* 0x00006000ff007a0c */ /* 0x001fc80003fc5070 */
[----:B------:R-:W-:-:S13]  /*0f00*/  ISETP.NE.AND.EX P6, PT, RZ, c[0x0][0x184], PT, P6 ;  /* 0x00006100ff007a0c */ /* 0x000fda0003fc5360 */
[----:B------:R-:W-:Y:S05]  /*0f10*/  @P6 BRA `(.L_x_2067) ;  /* 0x0000002000006947 */ /* 0x000fea0003800000 */
[----:B------:R-:W-:Y:S05]  /*0f20*/  @P0 BRA `(.L_x_2068) ;  /* 0x0000008000000947 */ /* 0x000fea0003800000 */
[----:B------:R-:W-:Y:S05]  /*0f30*/  BRA `(.L_x_2069) ;  /* 0x0000009000007947 */ /* 0x000fea0003800000 */
.L_x_2067:
[----:B-----5:R-:W-:-:S05]  /*0f40*/  HADD2.F32 R2, -RZ, R8.H0_H0 ;  /* 0x20000008ff027230 */ /* 0x020fca0000004100 */
[----:B------:R-:W-:Y:S01]  /*0f50*/  FADD.FTZ R127, R2, R127 ;  /* 0x0000007f027f7221 */ /* 0x000fe20000010000 */
[----:B------:R-:W-:Y:S05]  /*0f60*/  BRA `(.L_x_2068) ;  /* 0x0000004000007947 */ /* 0x000fea0003800000 */
.L_x_2066:
[----:B0----5:R-:W-:Y:S02]  /*0f70*/  HADD2.F32 R2, -RZ, R4.H0_H0 ;  /* 0x20000004ff027230 */ /* 0x021fe40000004100 */
[----:B------:R-:W-:-:S03]  /*0f80*/  @P1 HADD2.F32 R20, -RZ, R8.H0_H0 ;  /* 0x20000008ff141230 */ /* 0x000fc60000004100 */
[----:B------:R-:W-:-:S04]  /*0f90*/  FADD.FTZ R127, R2, R127 ;  /* 0x0000007f027f7221 */ /* 0x000fc80000010000 */
[----:B------:R-:W-:-:S05]  /*0fa0*/  @P1 FADD.FTZ R127, R20, R127 ;  /* 0x0000007f147f1221 */ /* 0x000fca0000010000 */
.L_x_2068:
[----:B------:R-:W-:-:S04]  /*0fb0*/  F2FP.PACK_AB R2, RZ, R127 ;  /* 0x0000007fff02723e */ /* 0x000fc800000000ff */
[----:B------:R-:W-:Y:S02]  /*0fc0*/  PRMT R12, R2, 0x7610, R12 ;  /* 0x00007610020c7816 */ /* 0x000fe4000000000c */
.L_x_2069:
[----:B------:R-:W-:Y:S01]  /*0fd0*/  HADD2.F32 R145, -RZ, R16.H1_H1 ;  /* 0x30000010ff917230 */ /* 0x000fe20000004100 */
[----:B------:R-:W-:Y:S05]  /*0fe0*/  @P2 BRA `(.L_x_2070) ;  /* 0x0000008000002947 */ /* 0x000fea0003800000 */
[----:B------:R-:W-:-:S04]  /*0ff0*/  ISETP.NE.U32.AND P6, PT, RZ, c[0x0][0x180], PT ;  /* 0x00006000ff007a0c */ /* 0x000fc80003fc5070 */
[----:B------:R-:W-:-:S13]  /*1000*/  ISETP.NE.AND.EX P6, PT, RZ, c[0x0][0x184], PT, P6 ;  /* 0x00006100ff007a0c */ /* 0x000fda0003fc5360 */
[----:B------:R-:W-:Y:S05]  /*1010*/  @P6 BRA `(.L_x_2071) ;  /* 0x0000002000006947 */ /* 0x000fea0003800000 */
[----:B------:R-:W-:Y:S05]  /*1020*/  @P0 BRA `(.L_x_2072) ;  /* 0x0000008000000947 */ /* 0x000fea0003800000 */
[----:B------:R-:W-:Y:S05]  /*1030*/  BRA `(.L_x_2073) ;  /* 0x0000009000007947 */ /* 0x000fea0003800000 */
.L_x_2071:
[----:B-----5:R-:W-:-:S05]  /*1040*/  HADD2.F32 R2, -RZ, R8.H1_H1 ;  /* 0x30000008ff027230 */ /* 0x020fca0000004100 */
[----:B------:R-:W-:Y:S01]  /*1050*/  FADD.FTZ R145, R2, R145 ;  /* 0x0000009102917221 */ /* 0x000fe20000010000 */
[----:B------:R-:W-:Y:S05]  /*1060*/  BRA `(.L_x_2072) ;  /* 0x0000004000007947 */ /* 0x000fea0003800000 */
.L_x_2070:
[----:B-----5:R-:W-:Y:S02]  /*1070*/  HADD2.F32 R2, -RZ, R4.H1_H1 ;  /* 0x30000004ff027230 */ /* 0x020fe40000004100 */
[----:B------:R-:W-:-:S03]  /*1080*/  @P1 HADD2.F32 R16, -RZ, R8.H1_H1 ;  /* 0x30000008ff101230 */ /* 0x000fc60000004100 */
[----:B------:R-:W-:-:S04]  /*1090*/  FADD.FTZ R145, R2, R145 ;  /* 0x0000009102917221 */ /* 0x000fc80000010000 */
[----:B------:R-:W-:-:S05]  /*10a0*/  @P1 FADD.FTZ R145, R16, R145 ;  /* 0x0000009110911221 */ /* 0x000fca0000010000 */
.L_x_2072:
[----:B------:R-:W-:-:S04]  /*10b0*/  F2FP.PACK_AB R2, RZ, R145 ;  /* 0x00000091ff02723e */ /* 0x000fc800000000ff */
[----:B------:R-:W-:Y:S02]  /*10c0*/  PRMT R12, R12, 0x5410, R2 ;  /* 0x000054100c0c7816 */ /* 0x000fe40000000002 */
.L_x_2073:
[----:B------:R-:W-:Y:S01]  /*10d0*/  HADD2.F32 R151, -RZ, R17.H0_H0 ;  /* 0x20000011ff977230 */ /* 0x000fe20000004100 */
[----:B------:R-:W-:Y:S05]  /*10e0*/  @P2 BRA `(.L_x_2074) ;  /* 0x0000008000002947 */ /* 0x000fea0003800000 */
[----:B------:R-:W-:-:S04]  /*10f0*/  ISETP.NE.U32.AND P6, PT, RZ, c[0x0][0x180], PT ;  /* 0x00006000ff007a0c */ /* 0x000fc80003fc5070 */
[----:B------:R-:W-:-:S13]  /*1100*/  ISETP.NE.AND.EX P6, PT, RZ, c[0x0][0x184], PT, P6 ;  /* 0x00006100ff007a0c */ /* 0x000fda0003fc5360 */
[----:B------:R-:W-:Y:S05]  /*1110*/  @P6 BRA `(.L_x_2075) ;  /* 0x0000002000006947 */ /* 0x000fea0003800000 */
[----:B------:R-:W-:Y:S05]  /*1120*/  @P0 BRA `(.L_x_2076) ;  /* 0x0000008000000947 */ /* 0x000fea0003800000 */
[----:B------:R-:W-:Y:S05]  /*1130*/  BRA `(.L_x_2077) ;  /* 0x0000009000007947 */ /* 0x000fea0003800000 */
.L_x_2075:
[----:B-----5:R-:W-:-:S05]  /*1140*/  HADD2.F32 R2, -RZ, R9.H0_H0 ;  /* 0x20000009ff027230 */ /* 0x020fca0000004100 */
[----:B------:R-:W-:Y:S01]  /*1150*/  FADD.FTZ R151, R2, R151 ;  /* 0x0000009702977221 */ /* 0x000fe20000010000 */
[----:B------:R-:W-:Y:S05]  /*1160*/  BRA `(.L_x_2076) ;  /* 0x0000004000007947 */ /* 0x000fea0003800000 */
.L_x_2074:
[----:B-----5:R-:W-:Y:S02]  /*1170*/  HADD2.F32 R2, -RZ, R5.H0_H0 ;  /* 0x20000005ff027230 */ /* 0x020fe40000004100 */
[----:B------:R-:W-:-:S03]  /*1180*/  @P1 HADD2.F32 R16, -RZ, R9.H0_H0 ;  /* 0x20000009ff101230 */ /* 0x000fc60000004100 */
[----:B------:R-:W-:-:S04]  /*1190*/  FADD.FTZ R151, R2, R151 ;  /* 0x0000009702977221 */ /* 0x000fc80000010000 */
[----:B------:R-:W-:-:S05]  /*11a0*/  @P1 FADD.FTZ R151, R16, R151 ;  /* 0x0000009710971221 */ /* 0x000fca0000010000 */
.L_x_2076:
[----:B------:R-:W-:-:S04]  /*11b0*/  F2FP.PACK_AB R2, RZ, R151 ;  /* 0x00000097ff02723e */ /* 0x000fc800000000ff */
[----:B------:R-:W-:Y:S02]  /*11c0*/  PRMT R13, R2, 0x7610, R13 ;  /* 0x00007610020d7816 */ /* 0x000fe4000000000d */
.L_x_2077:
[----:B------:R-:W-:Y:S01]  /*11d0*/  HADD2.F32 R161, -RZ, R17.H1_H1 ;  /* 0x30000011ffa17230 */ /* 0x000fe20000004100 */
[----:B------:R-:W-:Y:S05]  /*11e0*/  @P2 BRA `(.L_x_2078) ;  /* 0x0000008000002947 */ /* 0x000fea0003800000 */
[----:B------:R-:W-:-:S04]  /*11f0*/  ISETP.NE.U32.AND P6, PT, RZ, c[0x0][0x180], PT ;  /* 0x00006000ff007a0c */ /* 0x000fc80003fc5070 */
[----:B------:R-:W-:-:S13]  /*1200*/  ISETP.NE.AND.EX P6, PT, RZ, c[0x0][0x184], PT, P6 ;  /* 0x00006100ff007a0c */ /* 0x000fda0003fc5360 */
[----:B------:R-:W-:Y:S05]  /*1210*/  @P6 BRA `(.L_x_2079) ;  /* 0x0000002000006947 */ /* 0x000fea0003800000 */
[----:B------:R-:W-:Y:S05]  /*1220*/  @P0 BRA `(.L_x_2080) ;  /* 0x0000008000000947 */ /* 0x000fea0003800000 */
[----:B------:R-:W-:Y:S05]  /*1230*/  BRA `(.L_x_2081) ;  /* 0x0000009000007947 */ /* 0x000fea0003800000 */
.L_x_2079:
[----:B-----5:R-:W-:-:S05]  /*1240*/  HADD2.F32 R2, -RZ, R9.H1_H1 ;  /* 0x30000009ff027230 */ /* 0x020fca0000004100 */
[----:B------:R-:W-:Y:S01]  /*1250*/  FADD.FTZ R161, R2, R161 ;  /* 0x000000a102a17221 */ /* 0x000fe20000010000 */
[----:B------:R-:W-:Y:S05]  /*1260*/  BRA `(.L_x_2080) ;  /* 0x0000004000007947 */ /* 0x000fea0003800000 */
.L_x_2078:
[----:B-----5:R-:W-:Y:S02]  /*1270*/  HADD2.F32 R2, -RZ, R5.H1_H1 ;  /* 0x30000005ff027230 */ /* 0x020fe40000004100 */
[----:B------:R-:W-:-:S03]  /*1280*/  @P1 HADD2.F32 R16, -RZ, R9.H1_H1 ;  /* 0x30000009ff101230 */ /* 0x000fc60000004100 */
[----:B------:R-:W-:-:S04]  /*1290*/  FADD.FTZ R161, R2, R161 ;  /* 0x000000a102a17221 */ /* 0x000fc80000010000 */
[----:B------:R-:W-:-:S05]  /*12a0*/  @P1 FADD.FTZ R161, R16, R161 ;  /* 0x000000a110a11221 */ /* 0x000fca0000010000 */
.L_x_2080:
[----:B------:R-:W-:-:S04]  /*12b0*/  F2FP.PACK_AB R2, RZ, R161 ;  /* 0x000000a1ff02723e */ /* 0x000fc800000000ff */
[----:B------:R-:W-:Y:S02]  /*12c0*/  PRMT R13, R13, 0x5410, R2 ;  /* 0x000054100d0d7816 */ /* 0x000fe40000000002 */
.L_x_2081:
[----:B------:R-:W-:Y:S01]  /*12d0*/  HADD2.F32 R167, -RZ, R18.H0_H0 ;  /* 0x20000012ffa77230 */ /* 0x000fe20000004100 */
[----:B------:R-:W-:Y:S05]  /*12e0*/  @P2 BRA `(.L_x_2082) ;  /* 0x0000008000002947 */ /* 0x000fea0003800000 */
[----:B------:R-:W-:-:S04]  /*12f0*/  ISETP.NE.U32.AND P6, PT, RZ, c[0x0][0x180], PT ;  /* 0x00006000ff007a0c */ /* 0x000fc80003fc5070 */
[----:B------:R-:W-:-:S13]  /*1300*/  ISETP.NE.AND.EX P6, PT, RZ, c[0x0][0x184], PT, P6 ;  /* 0x00006100ff007a0c */ /* 0x000fda0003fc5360 */
[----:B------:R-:W-:Y:S05]  /*1310*/  @P6 BRA `(.L_x_2083) ;  /* 0x0000002000006947 */ /* 0x000fea0003800000 */
[----:B------:R-:W-:Y:S05]  /*1320*/  @P0 BRA `(.L_x_2084) ;  /* 0x0000008000000947 */ /* 0x000fea0003800000 */
[----:B------:R-:W-:Y:S05]  /*1330*/  BRA `(.L_x_2085) ;  /* 0x0000009000007947 */ /* 0x000fea0003800000 */
.L_x_2083:
[----:B-----5:R-:W-:-:S05]  /*1340*/  HADD2.F32 R2, -RZ, R10.H0_H0 ;  /* 0x2000000aff027230 */ /* 0x020fca0000004100 */
[----:B------:R-:W-:Y:S01]  /*1350*/  FADD.FTZ R167, R2, R167 ;  /* 0x000000a702a77221 */ /* 0x000fe20000010000 */
[----:B------:R-:W-:Y:S05]  /*1360*/  BRA `(.L_x_2084) ;  /* 0x0000004000007947 */ /* 0x000fea0003800000 */
.L_x_2082:
[----:B-----5:R-:W-:Y:S02]  /*1370*/  HADD2.F32 R2, -RZ, R6.H0_H0 ;  /* 0x20000006ff027230 */ /* 0x020fe40000004100 */
[----:B------:R-:W-:-:S03]  /*1380*/  @P1 HADD2.F32 R16, -RZ, R10.H0_H0 ;  /* 0x2000000aff101230 */ /* 0x000fc60000004100 */
[----:B------:R-:W-:-:S04]  /*1390*/  FADD.FTZ R167, R2, R167 ;  /* 0x000000a702a77221 */ /* 0x000fc80000010000 */
[----:B------:R-:W-:-:S05]  /*13a0*/  @P1 FADD.FTZ R167, R16, R167 ;  /* 0x000000a710a71221 */ /* 0x000fca0000010000 */
.L_x_2084:
[----:B------:R-:W-:-:S04]  /*13b0*/  F2FP.PACK_AB R2, RZ, R167 ;  /* 0x000000a7ff02723e */ /* 0x000fc800000000ff */
[----:B------:R-:W-:Y:S02]  /*13c0*/  PRMT R14, R2, 0x7610, R14 ;  /* 0x00007610020e7816 */ /* 0x000fe4000000000e */
.L_x_2085:
[----:B------:R-:W-:Y:S01]  /*13d0*/  HADD2.F32 R169, -RZ, R18.H1_H1 ;  /* 0x30000012ffa97230 */ /* 0x000fe20000004100 */
[----:B------:R-:W-:Y:S05]  /*13e0*/  @P2 BRA `(.L_x_2086) ;  /* 0x0000008000002947 */ /* 0x000fea0003800000 */
[----:B------:R-:W-:-:S04]  /*13f0*/  ISETP.NE.U32.AND P6, PT, RZ, c[0x0][0x180], PT ;  /* 0x00006000ff007a0c */ /* 0x000fc80003fc5070 */
[----:B------:R-:W-:-:S13]  /*1400*/  ISETP.NE.AND.EX P6, PT, RZ, c[0x0][0x184], PT, P6 ;  /* 0x00006100ff007a0c */ /* 0x000fda0003fc5360 */
[----:B------:R-:W-:Y:S05]  /*1410*/  @P6 BRA `(.L_x_2087) ;  /* 0x0000002000006947 */ /* 0x000fea0003800000 */
[----:B------:R-:W-:Y:S05]  /*1420*/  @P0 BRA `(.L_x_2088) ;  /* 0x0000008000000947 */ /* 0x000fea0003800000 */
[----:B------:R-:W-:Y:S05]  /*1430*/  BRA `(.L_x_2089) ;  /* 0x0000009000007947 */ /* 0x000fea0003800000 */
.L_x_2087:
[----:B-----5:R-:W-:-:S05]  /*1440*/  HADD2.F32 R2, -RZ, R10.H1_H1 ;  /* 0x3000000aff027230 */ /* 0x020fca0000004100 */
[----:B------:R-:W-:Y:S01]  /*1450*/  FADD.FTZ R169, R2, R169 ;  /* 0x000000a902a97221 */ /* 0x000fe20000010000 */
[----:B------:R-:W-:Y:S05]  /*1460*/  BRA `(.L_x_2088) ;  /* 0x0000004000007947 */ /* 0x000fea0003800000 */
.L_x_2086:
[----:B-----5:R-:W-:Y:S02]  /*1470*/  HADD2.F32 R2, -RZ, R6.H1_H1 ;  /* 0x30000006ff027230 */ /* 0x020fe40000004100 */
[----:B------:R-:W-:-:S03]  /*1480*/  @P1 HADD2.F32 R16, -RZ, R10.H1_H1 ;  /* 0x3000000aff101230 */ /* 0x000fc60000004100 */
[----:B------:R-:W-:-:S04]  /*1490*/  FADD.FTZ R169, R2, R169 ;  /* 0x000000a902a97221 */ /* 0x000fc80000010000 */
[----:B------:R-:W-:-:S05]  /*14a0*/  @P1 FADD.FTZ R169, R16, R169 ;  /* 0x000000a910a91221 */ /* 0x000fca0000010000 */
.L_x_2088:
[----:B------:R-:W-:-:S04]  /*14b0*/  F2FP.PACK_AB R2, RZ, R169 ;  /* 0x000000a9ff02723e */ /* 0x000fc800000000ff */
[----:B------:R-:W-:Y:S02]  /*14c0*/  PRMT R14, R14, 0x5410, R2 ;  /* 0x000054100e0e7816 */ /* 0x000fe40000000002 */
.L_x_2089:
[----:B------:R-:W-:Y:S01]  /*14d0*/  HADD2.F32 R171, -RZ, R19.H0_H0 ;  /* 0x20000013ffab7230 */ /* 0x000fe20000004100 */
[----:B------:R-:W-:Y:S05]  /*14e0*/  @P2 BRA `(.L_x_2090) ;  /* 0x0000008000002947 */ /* 0x000fea0003800000 */
[----:B------:R-:W-:-:S04]  /*14f0*/  ISETP.NE.U32.AND P6, PT, RZ, c[0x0][0x180], PT ;  /* 0x00006000ff007a0c */ /* 0x000fc80003fc5070 */
[----:B------:R-:W-:-:S13]  /*1500*/  ISETP.NE.AND.EX P6, PT, RZ, c[0x0][0x184], PT, P6 ;  /* 0x00006100ff007a0c */ /* 0x000fda0003fc5360 */
[----:B------:R-:W-:Y:S05]  /*1510*/  @P6 BRA `(.L_x_2091) ;  /* 0x0000002000006947 */ /* 0x000fea0003800000 */
[----:B------:R-:W-:Y:S05]  /*1520*/  @P0 BRA `(.L_x_2092) ;  /* 0x0000008000000947 */ /* 0x000fea0003800000 */
[----:B------:R-:W-:Y:S05]  /*1530*/  BRA `(.L_x_2093) ;  /* 0x0000009000007947 */ /* 0x000fea0003800000 */
.L_x_2091:
[----:B-----5:R-:W-:-:S05]  /*1540*/  HADD2.F32 R2, -RZ, R11.H0_H0 ;  /* 0x2000000bff027230 */ /* 0x020fca0000004100 */
[----:B------:R-:W-:Y:S01]  /*1550*/  FADD.FTZ R171, R2, R171 ;  /* 0x000000ab02ab7221 */ /* 0x000fe20000010000 */
[----:B------:R-:W-:Y:S05]  /*1560*/  BRA `(.L_x_2092) ;  /* 0x0000004000007947 */ /* 0x000fea0003800000 */
.L_x_2090:
[----:B-----5:R-:W-:Y:S02]  /*1570*/  HADD2.F32 R2, -RZ, R7.H0_H0 ;  /* 0x20000007ff027230 */ /* 0x020fe40000004100 */
[----:B------:R-:W-:-:S03]  /*1580*/  @P1 HADD2.F32 R16, -RZ, R11.H0_H0 ;  /* 0x2000000bff101230 */ /* 0x000fc60000004100 */
[----:B------:R-:W-:-:S04]  /*1590*/  FADD.FTZ R171, R2, R171 ;  /* 0x000000ab02ab7221 */ /* 0x000fc80000010000 */
[----:B------:R-:W-:-:S05]  /*15a0*/  @P1 FADD.FTZ R171, R16, R171 ;  /* 0x000000ab10ab1221 */ /* 0x000fca0000010000 */
.L_x_2092:
[----:B------:R-:W-:-:S04]  /*15b0*/  F2FP.PACK_AB R2, RZ, R171 ;  /* 0x000000abff02723e */ /* 0x000fc800000000ff */
[----:B------:R-:W-:Y:S02]  /*15c0*/  PRMT R15, R2, 0x7610, R15 ;  /* 0x00007610020f7816 */ /* 0x000fe4000000000f */
.L_x_2093:
[----:B------:R-:W-:Y:S01]  /*15d0*/  HADD2.F32 R173, -RZ, R19.H1_H1 ;  /* 0x30000013ffad7230 */ /* 0x000fe20000004100 */
[----:B------:R-:W-:Y:S05]  /*15e0*/  @P2 BRA `(.L_x_2094) ;  /* 0x0000008000002947 */ /* 0x000fea0003800000 */
[----:B------:R-:W-:-:S04]  /*15f0*/  ISETP.NE.U32.AND P1, PT, RZ, c[0x0][0x180], PT ;  /* 0x00006000ff007a0c */ /* 0x000fc80003f25070 */
[----:B------:R-:W-:-:S13]  /*1600*/  ISETP.NE.AND.EX P1, PT, RZ, c[0x0][0x184], PT, P1 ;  /* 0x00006100ff007a0c */ /* 0x000fda0003f25310 */
[----:B------:R-:W-:Y:S05]  /*1610*/  @P1 BRA `(.L_x_2095) ;  /* 0x0000002000001947 */ /* 0x000fea0003800000 */
[----:B------:R-:W-:Y:S05]  /*1620*/  @P0 BRA `(.L_x_2096) ;  /* 0x0000008000000947 */ /* 0x000fea0003800000 */
[----:B------:R-:W-:Y:S05]  /*1630*/  BRA `(.L_x_2097) ;  /* 0x0000009000007947 */ /* 0x000fea0003800000 */
.L_x_2095:
[----:B-----5:R-:W-:-:S05]  /*1640*/  HADD2.F32 R2, -RZ, R11.H1_H1 ;  /* 0x3000000bff027230 */ /* 0x020fca0000004100 */
[----:B------:R-:W-:Y:S01]  /*1650*/  FADD.FTZ R173, R2, R173 ;  /* 0x000000ad02ad7221 */ /* 0x000fe20000010000 */
[----:B------:R-:W-:Y:S05]  /*1660*/  BRA `(.L_x_2096) ;  /* 0x0000004000007947 */ /* 0x000fea0003800000 */
.L_x_2094:
[----:B-----5:R-:W-:Y:S02]  /*1670*/  HADD2.F32 R2, -RZ, R7.H1_H1 ;  /* 0x30000007ff027230 */ /* 0x020fe40000004100 */
[----:B------:R-:W-:-:S03]  /*1680*/  @P1 HADD2.F32 R16, -RZ, R11.H1_H1 ;  /* 0x3000000bff101230 */ /* 0x000fc60000004100 */
[----:B------:R-:W-:-:S04]  /*1690*/  FADD.FTZ R173, R2, R173 ;  /* 0x000000ad02ad7221 */ /* 0x000fc80000010000 */
[----:B------:R-:W-:-:S05]  /*16a0*/  @P1 FADD.FTZ R173, R16, R173 ;  /* 0x000000ad10ad1221 */ /* 0x000fca0000010000 */
.L_x_2096:
[----:B------:R-:W-:-:S04]  /*16b0*/  F2FP.PACK_AB R2, RZ, R173 ;  /* 0x000000adff02723e */ /* 0x000fc800000000ff */
[----:B------:R-:W-:Y:S02]  /*16c0*/  PRMT R15, R15, 0x5410, R2 ;  /* 0x000054100f0f7816 */ /* 0x000fe40000000002 */
.L_x_2097:
[C---:B------:R-:W-:Y:S02]  /*16d0*/  @P0 LEA R2, P1, R24.reuse, c[0x0][0x188], 0x4 ;  /* 0x0000620018020a11 */ /* 0x040fe400078220ff */
[C---:B------:R-:W-:Y:S02]  /*16e0*/  IADD3 R22, R24.reuse, 0x100, RZ ;  /* 0x0000010018167810 */ /* 0x040fe40007ffe0ff */
[----:B------:R-:W-:-:S05]  /*16f0*/  @P0 LEA.HI.X R3, R24, c[0x0][0x18c], RZ, 0x4, P1 ;  /* 0x0000630018030a11 */ /* 0x000fca00008f24ff */
[----:B------:R0:W-:Y:S04]  /*1700*/  @P0 STG.E.128 [R2.64], R12 ;  /* 0x0000000c02000986 */ /* 0x0001e8000c101d04 */
.L_x_2065:
[----:B------:R-:W-:Y:S05]  /*1710*/  BSYNC B0 ;  /* 0x0000000000007941 */ /* 0x000fea0003800000 */
.L_x_2064:
[----:B------:R-:W-:Y:S01]  /*1720*/  BSSY B0, `(.L_x_2098) ;  /* 0x0000095000007945 */ /* 0x000fe20003800000 */
[----:B------:R-:W-:Y:S05]  /*1730*/  @!P4 BRA `(.L_x_2099) ;  /* 0x000009300000c947 */ /* 0x000fea0003800000 */
[----:B------:R-:W-:Y:S02]  /*1740*/  ISETP.NE.U32.AND P2, PT, RZ, c[0x0][0x178], PT ;  /* 0x00005e00ff007a0c */ /* 0x000fe40003f45070 */
[----:B------:R-:W-:Y:S02]  /*1750*/  ISETP.NE.U32.AND P1, PT, RZ, c[0x0][0x180], PT ;  /* 0x00006000ff007a0c */ /* 0x000fe40003f25070 */
[----:B------:R-:W-:Y:S02]  /*1760*/  ISETP.NE.AND.EX P2, PT, RZ, c[0x0][0x17c], PT, P2 ;  /* 0x00005f00ff007a0c */ /* 0x000fe40003f45320 */
[----:B------:R-:W-:Y:S02]  /*1770*/  ISETP.NE.AND.EX P1, PT, RZ, c[0x0][0x184], PT, P1 ;  /* 0x00006100ff007a0c */ /* 0x000fe40003f25310 */
[----:B------:R-:W-:-:S05]  /*1780*/  MOV R17, 0x10 ;  /* 0x0000001000117802 */ /* 0x000fca0000000f00 */
[----:B------:R-:W-:-:S04]  /*1790*/  IMAD.WIDE.U32 R16, R22, R17, c[0x0][0x170] ;  /* 0x00005c0016107625 */ /* 0x000fc800078e0011 */
[C---:B0-----:R-:W-:Y:S02]  /*17a0*/  @P2 LEA R2, P6, R22.reuse, c[0x0][0x178], 0x4 ;  /* 0x00005e0016022a11 */ /* 0x041fe400078c20ff */
[----:B------:R-:W2:Y:S02]  /*17b0*/  LDG.E.128 R16, [R16.64] ;  /* 0x0000000410107981 */ /* 0x000ea4000c1e1d00 */
[C---:B------:R-:W-:Y:S02]  /*17c0*/  @P2 LEA.HI.X R3, R22.reuse, c[0x0][0x17c], RZ, 0x4, P6 ;  /* 0x00005f0016032a11 */ /* 0x040fe400030f24ff */
[----:B------:R-:W-:-:S03]  /*17d0*/  @P1 LEA R20, P6, R22, c[0x0][0x180], 0x4 ;  /* 0x0000600016141a11 */ /* 0x000fc600078c20ff */
[----:B-----5:R0:W5:Y:S01]  /*17e0*/  @P2 LDG.E.128 R4, [R2.64] ;  /* 0x0000000402042981 */ /* 0x020162000c1e1d00 */
        /* <DEDUP_REMOVED lines=11> */
.L_x_2101:
[----:B-----5:R-:W-:-:S05]  /*18a0*/  HADD2.F32 R2, -RZ, R8.H0_H0 ;  /* 0x20000008ff027230 */ /* 0x020fca0000004100 */
[----:B------:R-:W-:Y:S01]  /*18b0*/  FADD.FTZ R129, R2, R129 ;  /* 0x0000008102817221 */ /* 0x000fe20000010000 */
[----:B------:R-:W-:Y:S05]  /*18c0*/  BRA `(.L_x_2102) ;  /* 0x0000004000007947 */ /* 0x000fea0003800000 */
.L_x_2100:
[----:B0----5:R-:W-:Y:S02]  /*18d0*/  HADD2.F32 R2, -RZ, R4.H0_H0 ;  /* 0x20000004ff027230 */ /* 0x021fe40000004100 */
[----:B------:R-:W-:-:S03]  /*18e0*/  @P1 HADD2.F32 R20, -RZ, R8.H0_H0 ;  /* 0x20000008ff141230 */ /* 0x000fc60000004100 */
[----:B------:R-:W-:-:S04]  /*18f0*/  FADD.FTZ R129, R2, R129 ;  /* 0x0000008102817221 */ /* 0x000fc80000010000 */
[----:B------:R-:W-:-:S05]  /*1900*/  @P1 FADD.FTZ R129, R20, R129 ;  /* 0x0000008114811221 */ /* 0x000fca0000010000 */
.L_x_2102:
[----:B------:R-:W-:-:S04]  /*1910*/  F2FP.PACK_AB R2, RZ, R129 ;  /* 0x00000081ff02723e */ /* 0x000fc800000000ff */
[----:B------:R-:W-:Y:S02]  /*1920*/  PRMT R12, R2, 0x7610, R12 ;  /* 0x00007610020c7816 */ /* 0x000fe4000000000c */
.L_x_2103:
[----:B------:R-:W-:Y:S01]  /*1930*/  HADD2.F32 R137, -RZ, R16.H1_H1 ;  /* 0x30000010ff897230 */ /* 0x000fe20000004100 */
[----:B------:R-:W-:Y:S05]  /*1940*/  @P2 BRA `(.L_x_2104) ;  /* 0x0000008000002947 */ /* 0x000fea0003800000 */
[----:B------:R-:W-:-:S04]  /*1950*/  ISETP.NE.U32.AND P6, PT, RZ, c[0x0][0x180], PT ;  /* 0x00006000ff007a0c */ /* 0x000fc80003fc5070 */
[----:B------:R-:W-:-:S13]  /*1960*/  ISETP.NE.AND.EX P6, PT, RZ, c[0x0][0x184], PT, P6 ;  /* 0x00006100ff007a0c */ /* 0x000fda0003fc5360 */
[----:B------:R-:W-:Y:S05]  /*1970*/  @P6 BRA `(.L_x_2105) ;  /* 0x0000002000006947 */ /* 0x000fea0003800000 */
[----:B------:R-:W-:Y:S05]  /*1980*/  @P0 BRA `(.L_x_2106) ;  /* 0x0000008000000947 */ /* 0x000fea0003800000 */
[----:B------:R-:W-:Y:S05]  /*1990*/  BRA `(.L_x_2107) ;  /* 0x0000009000007947 */ /* 0x000fea0003800000 */
.L_x_2105:
[----:B-----5:R-:W-:-:S05]  /*19a0*/  HADD2.F32 R2, -RZ, R8.H1_H1 ;  /* 0x30000008ff027230 */ /* 0x020fca0000004100 */
[----:B------:R-:W-:Y:S01]  /*19b0*/  FADD.FTZ R137, R2, R137 ;  /* 0x0000008902897221 */ /* 0x000fe20000010000 */
[----:B------:R-:W-:Y:S05]  /*19c0*/  BRA `(.L_x_2106) ;  /* 0x0000004000007947 */ /* 0x000fea0003800000 */
.L_x_2104:
[----:B-----5:R-:W-:Y:S02]  /*19d0*/  HADD2.F32 R2, -RZ, R4.H1_H1 ;  /* 0x30000004ff027230 */ /* 0x020fe40000004100 */
[----:B------:R-:W-:-:S03]  /*19e0*/  @P1 HADD2.F32 R16, -RZ, R8.H1_H1 ;  /* 0x30000008ff101230 */ /* 0x000fc60000004100 */
[----:B------:R-:W-:-:S04]  /*19f0*/  FADD.FTZ R137, R2, R137 ;  /* 0x0000008902897221 */ /* 0x000fc80000010000 */
[----:B------:R-:W-:-:S05]  /*1a00*/  @P1 FADD.FTZ R137, R16, R137 ;  /* 0x0000008910891221 */ /* 0x000fca0000010000 */
.L_x_2106:
[----:B------:R-:W-:-:S04]  /*1a10*/  F2FP.PACK_AB R2, RZ, R137 ;  /* 0x00000089ff02723e */ /* 0x000fc800000000ff */
[----:B------:R-:W-:Y:S02]  /*1a20*/  PRMT R12, R12, 0x5410, R2 ;  /* 0x000054100c0c7816 */ /* 0x000fe40000000002 */
.L_x_2107:
[----:B------:R-:W-:Y:S01]  /*1a30*/  HADD2.F32 R143, -RZ, R17.H0_H0 ;  /* 0x20000011ff8f7230 */ /* 0x000fe20000004100 */
[----:B------:R-:W-:Y:S05]  /*1a40*/  @P2 BRA `(.L_x_2108) ;  /* 0x0000008000002947 */ /* 0x000fea0003800000 */
[----:B------:R-:W-:-:S04]  /*1a50*/  ISETP.NE.U32.AND P6, PT, RZ, c[0x0][0x180], PT ;  /* 0x00006000ff007a0c */ /* 0x000fc80003fc5070 */
[----:B------:R-:W-:-:S13]  /*1a60*/  ISETP.NE.AND.EX P6, PT, RZ, c[0x0][0x184], PT, P6 ;  /* 0x00006100ff007a0c */ /* 0x000fda0003fc5360 */
[----:B------:R-:W-:Y:S05]  /*1a70*/  @P6 BRA `(.L_x_2109) ;  /* 0x0000002000006947 */ /* 0x000fea0003800000 */
[----:B------:R-:W-:Y:S05]  /*1a80*/  @P0 BRA `(.L_x_2110) ;  /* 0x0000008000000947 */ /* 0x000fea0003800000 */
[----:B------:R-:W-:Y:S05]  /*1a90*/  BRA `(.L_x_2111) ;  /* 0x0000009000007947 */ /* 0x000fea0003800000 */
.L_x_2109:
[----:B-----5:R-:W-:-:S05]  /*1aa0*/  HADD2.F32 R2, -RZ, R9.H0_H0 ;  /* 0x20000009ff027230 */ /* 0x020fca0000004100 */
[----:B------:R-:W-:Y:S01]  /*1ab0*/  FADD.FTZ R143, R2, R143 ;  /* 0x0000008f028f7221 */ /* 0x000fe20000010000 */
[----:B------:R-:W-:Y:S05]  /*1ac0*/  BRA `(.L_x_2110) ;  /* 0x0000004000007947 */ /* 0x000fea0003800000 */
.L_x_2108:
[----:B-----5:R-:W-:Y:S02]  /*1ad0*/  HADD2.F32 R2, -RZ, R5.H0_H0 ;  /* 0x20000005ff027230 */ /* 0x020fe40000004100 */
[----:B------:R-:W-:-:S03]  /*1ae0*/  @P1 HADD2.F32 R16, -RZ, R9.H0_H0 ;  /* 0x20000009ff101230 */ /* 0x000fc60000004100 */
[----:B------:R-:W-:-:S04]  /*1af0*/  FADD.FTZ R143, R2, R143 ;  /* 0x0000008f028f7221 */ /* 0x000fc80000010000 */
[----:B------:R-:W-:-:S05]  /*1b00*/  @P1 FADD.FTZ R143, R16, R143 ;  /* 0x0000008f108f1221 */ /* 0x000fca0000010000 */
.L_x_2110:
[----:B------:R-:W-:-:S04]  /*1b10*/  F2FP.PACK_AB R2, RZ, R143 ;  /* 0x0000008fff02723e */ /* 0x000fc800000000ff */
[----:B------:R-:W-:Y:S02]  /*1b20*/  PRMT R13, R2, 0x7610, R13 ;  /* 0x00007610020d7816 */ /* 0x000fe4000000000d */
.L_x_2111:
[----:B------:R-:W-:Y:S01]  /*1b30*/  HADD2.F32 R147, -RZ, R17.H1_H1 ;  /* 0x30000011ff937230 */ /* 0x000fe20000004100 */
[----:B------:R-:W-:Y:S05]  /*1b40*/  @P2 BRA `(.L_x_2112) ;  /* 0x0000008000002947 */ /* 0x000fea0003800000 */
[----:B------:R-:W-:-:S04]  /*1b50*/  ISETP.NE.U32.AND P6, PT, RZ, c[0x0][0x180], PT ;  /* 0x00006000ff007a0c */ /* 0x000fc80003fc5070 */
[----:B------:R-:W-:-:S13]  /*1b60*/  ISETP.NE.AND.EX P6, PT, RZ, c[0x0][0x184], PT, P6 ;  /* 0x00006100ff007a0c */ /* 0x000fda0003fc5360 */
[----:B------:R-:W-:Y:S05]  /*1b70*/  @P6 BRA `(.L_x_2113) ;  /* 0x0000002000006947 */ /* 0x000fea0003800000 */
[----:B------:R-:W-:Y:S05]  /*1b80*/  @P0 BRA `(.L_x_2114) ;  /* 0x0000008000000947 */ /* 0x000fea0003800000 */
[----:B------:R-:W-:Y:S05]  /*1b90*/  BRA `(.L_x_2115) ;  /* 0x0000009000007947 */ /* 0x000fea0003800000 */
.L_x_2113:
[----:B-----5:R-:W-:-:S05]  /*1ba0*/  HADD2.F32 R2, -RZ, R9.H1_H1 ;  /* 0x30000009ff027230 */ /* 0x020fca0000004100 */
[----:B------:R-:W-:Y:S01]  /*1bb0*/  FADD.FTZ R147, R2, R147 ;  /* 0x0000009302937221 */ /* 0x000fe20000010000 */
[----:B------:R-:W-:Y:S05]  /*1bc0*/  BRA `(.L_x_2114) ;  /* 0x0000004000007947 */ /* 0x000fea0003800000 */
.L_x_2112:
[----:B-----5:R-:W-:Y:S02]  /*1bd0*/  HADD2.F32 R2, -RZ, R5.H1_H1 ;  /* 0x30000005ff027230 */ /* 0x020fe40000004100 */
[----:B------:R-:W-:-:S03]  /*1be0*/  @P1 HADD2.F32 R16, -RZ, R9.H1_H1 ;  /* 0x30000009ff101230 */ /* 0x000fc60000004100 */
[----:B------:R-:W-:-:S04]  /*1bf0*/  FADD.FTZ R147, R2, R147 ;  /* 0x0000009302937221 */ /* 0x000fc80000010000 */
[----:B------:R-:W-:-:S05]  /*1c00*/  @P1 FADD.FTZ R147, R16, R147 ;  /* 0x0000009310931221 */ /* 0x000fca0000010000 */
.L_x_2114:
[----:B------:R-:W-:-:S04]  /*1c10*/  F2FP.PACK_AB R2, RZ, R147 ;  /* 0x00000093ff02723e */ /* 0x000fc800000000ff */
[----:B------:R-:W-:Y:S02]  /*1c20*/  PRMT R13, R13, 0x5410, R2 ;  /* 0x000054100d0d7816 */ /* 0x000fe40000000002 */
.L_x_2115:
[----:B------:R-:W-:Y:S01]  /*1c30*/  HADD2.F32 R149, -RZ, R18.H0_H0 ;  /* 0x20000012ff957230 */ /* 0x000fe20000004100 */
[----:B------:R-:W-:Y:S05]  /*1c40*/  @P2 BRA `(.L_x_2116) ;  /* 0x0000008000002947 */ /* 0x000fea0003800000 */
[----:B------:R-:W-:-:S04]  /*1c50*/  ISETP.NE.U32.AND P6, PT, RZ, c[0x0][0x180], PT ;  /* 0x00006000ff007a0c */ /* 0x000fc80003fc5070 */
[----:B------:R-:W-:-:S13]  /*1c60*/  ISETP.NE.AND.EX P6, PT, RZ, c[0x0][0x184], PT, P6 ;  /* 0x00006100ff007a0c */ /* 0x000fda0003fc5360 */
[----:B------:R-:W-:Y:S05]  /*1c70*/  @P6 BRA `(.L_x_2117) ;  /* 0x0000002000006947 */ /* 0x000fea0003800000 */
[----:B------:R-:W-:Y:S05]  /*1c80*/  @P0 BRA `(.L_x_2118) ;  /* 0x0000008000000947 */ /* 0x000fea0003800000 */
[----:B------:R-:W-:Y:S05]  /*1c90*/  BRA `(.L_x_2119) ;  /* 0x0000009000007947 */ /* 0x000fea0003800000 */
.L_x_2117:
[----:B-----5:R-:W-:-:S05]  /*1ca0*/  HADD2.F32 R2, -RZ, R10.H0_H0 ;  /* 0x2000000aff027230 */ /* 0x020fca0000004100 */
[----:B------:R-:W-:Y:S01]  /*1cb0*/  FADD.FTZ R149, R2, R149 ;  /* 0x0000009502957221 */ /* 0x000fe20000010000 */
[----:B------:R-:W-:Y:S05]  /*1cc0*/  BRA `(.L_x_2118) ;  /* 0x0000004000007947 */ /* 0x000fea0003800000 */
.L_x_2116:
[----:B-----5:R-:W-:Y:S02]  /*1cd0*/  HADD2.F32 R2, -RZ, R6.H0_H0 ;  /* 0x20000006ff027230 */ /* 0x020fe40000004100 */
[----:B------:R-:W-:-:S03]  /*1ce0*/  @P1 HADD2.F32 R16, -RZ, R10.H0_H0 ;  /* 0x2000000aff101230 */ /* 0x000fc60000004100 */
[----:B------:R-:W-:-:S04]  /*1cf0*/  FADD.FTZ R149, R2, R149 ;  /* 0x0000009502957221 */ /* 0x000fc80000010000 */
[----:B------:R-:W-:-:S05]  /*1d00*/  @P1 FADD.FTZ R149, R16, R149 ;  /* 0x0000009510951221 */ /* 0x000fca0000010000 */
.L_x_2118:
[----:B------:R-:W-:-:S04]  /*1d10*/  F2FP.PACK_AB R2, RZ, R149 ;  /* 0x00000095ff02723e */ /* 0x000fc800000000ff */
[----:B------:R-:W-:Y:S02]  /*1d20*/  PRMT R14, R2, 0x7610, R14 ;  /* 0x00007610020e7816 */ /* 0x000fe4000000000e */
.L_x_2119:
[----:B------:R-:W-:Y:S01]  /*1d30*/  HADD2.F32 R155, -RZ, R18.H1_H1 ;  /* 0x30000012ff9b7230 */ /* 0x000fe20000004100 */
[----:B------:R-:W-:Y:S05]  /*1d40*/  @P2 BRA `(.L_x_2120) ;  /* 0x0000008000002947 */ /* 0x000fea0003800000 */
[----:B------:R-:W-:-:S04]  /*1d50*/  ISETP.NE.U32.AND P6, PT, RZ, c[0x0][0x180], PT ;  /* 0x00006000ff007a0c */ /* 0x000fc80003fc5070 */
[----:B------:R-:W-:-:S13]  /*1d60*/  ISETP.NE.AND.EX P6, PT, RZ, c[0x0][0x184], PT, P6 ;  /* 0x00006100ff007a0c */ /* 0x000fda0003fc5360 */
[----:B------:R-:W-:Y:S05]  /*1d70*/  @P6 BRA `(.L_x_2121) ;  /* 0x0000002000006947 */ /* 0x000fea0003800000 */
[----:B------:R-:W-:Y:S05]  /*1d80*/  @P0 BRA `(.L_x_2122) ;  /* 0x0000008000000947 */ /* 0x000fea0003800000 */
[----:B------:R-:W-:Y:S05]  /*1d90*/  BRA `(.L_x_2123) ;  /* 0x0000009000007947 */ /* 0x000fea0003800000 */
.L_x_2121:
[----:B-----5:R-:W-:-:S05]  /*1da0*/  HADD2.F32 R2, -RZ, R10.H1_H1 ;  /* 0x3000000aff027230 */ /* 0x020fca0000004100 */
[----:B------:R-:W-:Y:S01]  /*1db0*/  FADD.FTZ R155, R2, R155 ;  /* 0x0000009b029b7221 */ /* 0x000fe20000010000 */
[----:B------:R-:W-:Y:S05]  /*1dc0*/  BRA `(.L_x_2122) ;  /* 0x0000004000007947 */ /* 0x000fea0003800000 */
.L_x_2120:
[----:B-----5:R-:W-:Y:S02]  /*1dd0*/  HADD2.F32 R2, -RZ, R6.H1_H1 ;  /* 0x30000006ff027230 */ /* 0x020fe40000004100 */
[----:B------:R-:W-:-:S03]  /*1de0*/  @P1 HADD2.F32 R16, -RZ, R10.H1_H1 ;  /* 0x3000000aff101230 */ /* 0x000fc60000004100 */
[----:B------:R-:W-:-:S04]  /*1df0*/  FADD.FTZ R155, R2, R155 ;  /* 0x0000009b029b7221 */ /* 0x000fc80000010000 */
[----:B------:R-:W-:-:S05]  /*1e00*/  @P1 FADD.FTZ R155, R16, R155 ;  /* 0x0000009b109b1221 */ /* 0x000fca0000010000 */
.L_x_2122:
[----:B------:R-:W-:-:S04]  /*1e10*/  F2FP.PACK_AB R2, RZ, R155 ;  /* 0x0000009bff02723e */ /* 0x000fc800000000ff */
[----:B------:R-:W-:Y:S02]  /*1e20*/  PRMT R14, R14, 0x5410, R2 ;  /* 0x000054100e0e7816 */ /* 0x000fe40000000002 */
.L_x_2123:
[----:B------:R-:W-:Y:S01]  /*1e30*/  HADD2.F32 R159, -RZ, R19.H0_H0 ;  /* 0x20000013ff9f7230 */ /* 0x000fe20000004100 */
[----:B------:R-:W-:Y:S05]  /*1e40*/  @P2 BRA `(.L_x_2124) ;  /* 0x0000008000002947 */ /* 0x000fea0003800000 */
[----:B------:R-:W-:-:S04]  /*1e50*/  ISETP.NE.U32.AND P6, PT, RZ, c[0x0][0x180], PT ;  /* 0x00006000ff007a0c */ /* 0x000fc80003fc5070 */
[----:B------:R-:W-:-:S13]  /*1e60*/  ISETP.NE.AND.EX P6, PT, RZ, c[0x0][0x184], PT, P6 ;  /* 0x00006100ff007a0c */ /* 0x000fda0003fc5360 */
[----:B------:R-:W-:Y:S05]  /*1e70*/  @P6 BRA `(.L_x_2125) ;  /* 0x0000002000006947 */ /* 0x000fea0003800000 */
[----:B------:R-:W-:Y:S05]  /*1e80*/  @P0 BRA `(.L_x_2126) ;  /* 0x0000008000000947 */ /* 0x000fea0003800000 */
[----:B------:R-:W-:Y:S05]  /*1e90*/  BRA `(.L_x_2127) ;  /* 0x0000009000007947 */ /* 0x000fea0003800000 */
.L_x_2125:
[----:B-----5:R-:W-:-:S05]  /*1ea0*/  HADD2.F32 R2, -RZ, R11.H0_H0 ;  /* 0x2000000bff027230 */ /* 0x020fca0000004100 */
[----:B------:R-:W-:Y:S01]  /*1eb0*/  FADD.FTZ R159, R2, R159 ;  /* 0x0000009f029f7221 */ /* 0x000fe20000010000 */
[----:B------:R-:W-:Y:S05]  /*1ec0*/  BRA `(.L_x_2126) ;  /* 0x0000004000007947 */ /* 0x000fea0003800000 */
.L_x_2124:
[----:B-----5:R-:W-:Y:S02]  /*1ed0*/  HADD2.F32 R2, -RZ, R7.H0_H0 ;  /* 0x20000007ff027230 */ /* 0x020fe40000004100 */
[----:B------:R-:W-:-:S03]  /*1ee0*/  @P1 HADD2.F32 R16, -RZ, R11.H0_H0 ;  /* 0x2000000bff101230 */ /* 0x000fc60000004100 */
[----:B------:R-:W-:-:S04]  /*1ef0*/  FADD.FTZ R159, R2, R159 ;  /* 0x0000009f029f7221 */ /* 0x000fc80000010000 */
[----:B------:R-:W-:-:S05]  /*1f00*/  @P1 FADD.FTZ R159, R16, R159 ;  /* 0x0000009f109f1221 */ /* 0x000fca0000010000 */
.L_x_2126:
[----:B------:R-:W-:-:S04]  /*1f10*/  F2FP.PACK_AB R2, RZ, R159 ;  /* 0x0000009fff02723e */ /* 0x000fc800000000ff */
[----:B------:R-:W-:Y:S02]  /*1f20*/  PRMT R15, R2, 0x7610, R15 ;  /* 0x00007610020f7816 */ /* 0x000fe4000000000f */
.L_x_2127:
[----:B------:R-:W-:Y:S01]  /*1f30*/  HADD2.F32 R163, -RZ, R19.H1_H1 ;  /* 0x30000013ffa37230 */ /* 0x000fe20000004100 */
[----:B------:R-:W-:Y:S05]  /*1f40*/  @P2 BRA `(.L_x_2128) ;  /* 0x0000008000002947 */ /* 0x000fea0003800000 */
[----:B------:R-:W-:-:S04]  /*1f50*/  ISETP.NE.U32.AND P1, PT, RZ, c[0x0][0x180], PT ;  /* 0x00006000ff007a0c */ /* 0x000fc80003f25070 */
[----:B------:R-:W-:-:S13]  /*1f60*/  ISETP.NE.AND.EX P1, PT, RZ, c[0x0][0x184], PT, P1 ;  /* 0x00006100ff007a0c */ /* 0x000fda0003f25310 */
[----:B------:R-:W-:Y:S05]  /*1f70*/  @P1 BRA `(.L_x_2129) ;  /* 0x0000002000001947 */ /* 0x000fea0003800000 */
[----:B------:R-:W-:Y:S05]  /*1f80*/  @P0 BRA `(.L_x_2130) ;  /* 0x0000008000000947 */ /* 0x000fea0003800000 */
[----:B------:R-:W-:Y:S05]  /*1f90*/  BRA `(.L_x_2131) ;  /* 0x0000009000007947 */ /* 0x000fea0003800000 */
.L_x_2129:
[----:B-----5:R-:W-:-:S05]  /*1fa0*/  HADD2.F32 R2, -RZ, R11.H1_H1 ;  /* 0x3000000bff027230 */ /* 0x020fca0000004100 */
[----:B------:R-:W-:Y:S01]  /*1fb0*/  FADD.FTZ R163, R2, R163 ;  /* 0x000000a302a37221 */ /* 0x000fe20000010000 */
[----:B------:R-:W-:Y:S05]  /*1fc0*/  BRA `(.L_x_2130) ;  /* 0x0000004000007947 */ /* 0x000fea0003800000 */
.L_x_2128:
[----:B-----5:R-:W-:Y:S02]  /*1fd0*/  HADD2.F32 R2, -RZ, R7.H1_H1 ;  /* 0x30000007ff027230 */ /* 0x020fe40000004100 */
[----:B------:R-:W-:-:S03]  /*1fe0*/  @P1 HADD2.F32 R16, -RZ, R11.H1_H1 ;  /* 0x3000000bff101230 */ /* 0x000fc60000004100 */
[----:B------:R-:W-:-:S04]  /*1ff0*/  FADD.FTZ R163, R2, R163 ;  /* 0x000000a302a37221 */ /* 0x000fc80000010000 */
[----:B------:R-:W-:-:S05]  /*2000*/  @P1 FADD.FTZ R163, R16, R163 ;  /* 0x000000a310a31221 */ /* 0x000fca0000010000 */
.L_x_2130:
[----:B------:R-:W-:-:S04]  /*2010*/  F2FP.PACK_AB R2, RZ, R163 ;  /* 0x000000a3ff02723e */ /* 0x000fc800000000ff */
[----:B------:R-:W-:Y:S02]  /*2020*/  PRMT R15, R15, 0x5410, R2 ;  /* 0x000054100f0f7816 */ /* 0x000fe40000000002 */
.L_x_2131:
[----:B------:R-:W-:-:S04]  /*2030*/  @P0 LEA R2, P1, R22, c[0x0][0x188], 0x4 ;  /* 0x0000620016020a11 */ /* 0x000fc800078220ff */
[C---:B------:R-:W-:Y:S02]  /*2040*/  @P0 LEA.HI.X R3, R22.reuse, c[0x0][0x18c], RZ, 0x4, P1 ;  /* 0x0000630016030a11 */ /* 0x040fe400008f24ff */
[----:B------:R-:W-:-:S03]  /*2050*/  IADD3 R22, R22, 0x100, RZ ;  /* 0x0000010016167810 */ /* 0x000fc60007ffe0ff */
[----:B------:R0:W-:Y:S04]  /*2060*/  @P0 STG.E.128 [R2.64], R12 ;  /* 0x0000000c02000986 */ /* 0x0001e8000c101d04 */
.L_x_2099:
[----:B------:R-:W-:Y:S05]  /*2070*/  BSYNC B0 ;  /* 0x0000000000007941 */ /* 0x000fea0003800000 */
.L_x_2098:
[----:B------:R-:W-:Y:S01]  /*2080*/  BSSY B0, `(.L_x_2132) ;  /* 0x0000094000007945 */ /* 0x000fe20003800000 */
[----:B------:R-:W-:Y:S05]  /*2090*/  @!P3 BRA `(.L_x_2133) ;  /* 0x000009200000b947 */ /* 0x000fea0003800000 */
[----:B------:R-:W-:Y:S01]  /*20a0*/  ISETP.NE.U32.AND P2, PT, RZ, c[0x0][0x178], PT ;  /* 0x00005e00ff007a0c */ /* 0x000fe20003f45070 */
[----:B------:R-:W-:Y:S01]  /*20b0*/  HFMA2.MMA R17, -RZ, RZ, 0, 9.5367431640625e-07 ;  /* 0x00000010ff117435 */ /* 0x000fe200000001ff */
[----:B------:R-:W-:Y:S02]  /*20c0*/  ISETP.NE.U32.AND P1, PT, RZ, c[0x0][0x180], PT ;  /* 0x00006000ff007a0c */ /* 0x000fe40003f25070 */
[----:B------:R-:W-:Y:S02]  /*20d0*/  ISETP.NE.AND.EX P2, PT, RZ, c[0x0][0x17c], PT, P2 ;  /* 0x00005f00ff007a0c */ /* 0x000fe40003f45320 */
[----:B------:R-:W-:-:S05]  /*20e0*/  ISETP.NE.AND.EX P1, PT, RZ, c[0x0][0x184], PT, P1 ;  /* 0x00006100ff007a0c */ /* 0x000fca0003f25310 */
[----:B------:R-:W-:-:S06]  /*20f0*/  IMAD.WIDE.U32 R16, R22, R17, c[0x0][0x170] ;  /* 0x00005c0016107625 */ /* 0x000fcc00078e0011 */
[C---:B0-----:R-:W-:Y:S01]  /*2100*/  @P2 LEA R2, P6, R22.reuse, c[0x0][0x178], 0x4 ;  /* 0x00005e0016022a11 */ /* 0x041fe200078c20ff */
[----:B------:R-:W2:Y:S03]  /*2110*/  LDG.E.128 R16, [R16.64] ;  /* 0x0000000410107981 */ /* 0x000ea6000c1e1d00 */
        /* <DEDUP_REMOVED lines=14> */
.L_x_2135:
[----:B-----5:R-:W-:-:S05]  /*2200*/  HADD2.F32 R2, -RZ, R8.H0_H0 ;  /* 0x20000008ff027230 */ /* 0x020fca0000004100 */
[----:B------:R-:W-:Y:S01]  /*2210*/  FADD.FTZ R131, R2, R131 ;  /* 0x0000008302837221 */ /* 0x000fe20000010000 */
[----:B------:R-:W-:Y:S05]  /*2220*/  BRA `(.L_x_2136) ;  /* 0x0000004000007947 */ /* 0x000fea0003800000 */
.L_x_2134:
[----:B0----5:R-:W-:Y:S02]  /*2230*/  HADD2.F32 R2, -RZ, R4.H0_H0 ;  /* 0x20000004ff027230 */ /* 0x021fe40000004100 */
[----:B------:R-:W-:-:S03]  /*2240*/  @P1 HADD2.F32 R20, -RZ, R8.H0_H0 ;  /* 0x20000008ff141230 */ /* 0x000fc60000004100 */
[----:B------:R-:W-:-:S04]  /*2250*/  FADD.FTZ R131, R2, R131 ;  /* 0x0000008302837221 */ /* 0x000fc80000010000 */
[----:B------:R-:W-:-:S05]  /*2260*/  @P1 FADD.FTZ R131, R20, R131 ;  /* 0x0000008314831221 */ /* 0x000fca0000010000 */
.L_x_2136:
[----:B------:R-:W-:-:S04]  /*2270*/  F2FP.PACK_AB R2, RZ, R131 ;  /* 0x00000083ff02723e */ /* 0x000fc800000000ff */
[----:B------:R-:W-:Y:S02]  /*2280*/  PRMT R12, R2, 0x7610, R12 ;  /* 0x00007610020c7816 */ /* 0x000fe4000000000c */
.L_x_2137:
[----:B------:R-:W-:Y:S01]  /*2290*/  HADD2.F32 R133, -RZ, R16.H1_H1 ;  /* 0x30000010ff857230 */ /* 0x000fe20000004100 */
[----:B------:R-:W-:Y:S05]  /*22a0*/  @P2 BRA `(.L_x_2138) ;  /* 0x0000008000002947 */ /* 0x000fea0003800000 */
[----:B------:R-:W-:-:S04]  /*22b0*/  ISETP.NE.U32.AND P6, PT, RZ, c[0x0][0x180], PT ;  /* 0x00006000ff007a0c */ /* 0x000fc80003fc5070 */
[----:B------:R-:W-:-:S13]  /*22c0*/  ISETP.NE.AND.EX P6, PT, RZ, c[0x0][0x184], PT, P6 ;  /* 0x00006100ff007a0c */ /* 0x000fda0003fc5360 */
[----:B------:R-:W-:Y:S05]  /*22d0*/  @P6 BRA `(.L_x_2139) ;  /* 0x0000002000006947 */ /* 0x000fea0003800000 */
[----:B------:R-:W-:Y:S05]  /*22e0*/  @P0 BRA `(.L_x_2140) ;  /* 0x0000008000000947 */ /* 0x000fea0003800000 */
[----:B------:R-:W-:Y:S05]  /*22f0*/  BRA `(.L_x_2141) ;  /* 0x0000009000007947 */ /* 0x000fea0003800000 */
.L_x_2139:
[----:B-----5:R-:W-:-:S05]  /*2300*/  HADD2.F32 R2, -RZ, R8.H1_H1 ;  /* 0x30000008ff027230 */ /* 0x020fca0000004100 */
[----:B------:R-:W-:Y:S01]  /*2310*/  FADD.FTZ R133, R2, R133 ;  /* 0x0000008502857221 */ /* 0x000fe20000010000 */
[----:B------:R-:W-:Y:S05]  /*2320*/  BRA `(.L_x_2140) ;  /* 0x0000004000007947 */ /* 0x000fea0003800000 */
.L_x_2138:
[----:B-----5:R-:W-:Y:S02]  /*2330*/  HADD2.F32 R2, -RZ, R4.H1_H1 ;  /* 0x30000004ff027230 */ /* 0x020fe40000004100 */
[----:B------:R-:W-:-:S03]  /*2340*/  @P1 HADD2.F32 R16, -RZ, R8.H1_H1 ;  /* 0x30000008ff101230 */ /* 0x000fc60000004100 */
[----:B------:R-:W-:-:S04]  /*2350*/  FADD.FTZ R133, R2, R133 ;  /* 0x0000008502857221 */ /* 0x000fc80000010000 */
[----:B------:R-:W-:-:S05]  /*2360*/  @P1 FADD.FTZ R133, R16, R133 ;  /* 0x0000008510851221 */ /* 0x000fca0000010000 */
.L_x_2140:
[----:B------:R-:W-:-:S04]  /*2370*/  F2FP.PACK_AB R2, RZ, R133 ;  /* 0x00000085ff02723e */ /* 0x000fc800000000ff */
[----:B------:R-:W-:Y:S02]  /*2380*/  PRMT R12, R12, 0x5410, R2 ;  /* 0x000054100c0c7816 */ /* 0x000fe40000000002 */
.L_x_2141:
[----:B------:R-:W-:Y:S01]  /*2390*/  HADD2.F32 R135, -RZ, R17.H0_H0 ;  /* 0x20000011ff877230 */ /* 0x000fe20000004100 */
[----:B------:R-:W-:Y:S05]  /*23a0*/  @P2 BRA `(.L_x_2142) ;  /* 0x0000008000002947 */ /* 0x000fea0003800000 */
[----:B------:R-:W-:-:S04]  /*23b0*/  ISETP.NE.U32.AND P6, PT, RZ, c[0x0][0x180], PT ;  /* 0x00006000ff007a0c */ /* 0x000fc80003fc5070 */
[----:B------:R-:W-:-:S13]  /*23c0*/  ISETP.NE.AND.EX P6, PT, RZ, c[0x0][0x184], PT, P6 ;  /* 0x00006100ff007a0c */ /* 0x000fda0003fc5360 */
[----:B------:R-:W-:Y:S05]  /*23d0*/  @P6 BRA `(.L_x_2143) ;  /* 0x0000002000006947 */ /* 0x000fea0003800000 */
[----:B------:R-:W-:Y:S05]  /*23e0*/  @P0 BRA `(.L_x_2144) ;  /* 0x0000008000000947 */ /* 0x000fea0003800000 */
[----:B------:R-:W-:Y:S05]  /*23f0*/  BRA `(.L_x_2145) ;  /* 0x0000009000007947 */ /* 0x000fea0003800000 */
.L_x_2143:
[----:B-----5:R-:W-:-:S05]  /*2400*/  HADD2.F32 R2, -RZ, R9.H0_H0 ;  /* 0x20000009ff027230 */ /* 0x020fca0000004100 */
[----:B------:R-:W-:Y:S01]  /*2410*/  FADD.FTZ R135, R2, R135 ;  /* 0x0000008702877221 */ /* 0x000fe20000010000 */
[----:B------:R-:W-:Y:S05]  /*2420*/  BRA `(.L_x_2144) ;  /* 0x0000004000007947 */ /* 0x000fea0003800000 */
.L_x_2142:
[----:B-----5:R-:W-:Y:S02]  /*2430*/  HADD2.F32 R2, -RZ, R5.H0_H0 ;  /* 0x20000005ff027230 */ /* 0x020fe40000004100 */
[----:B------:R-:W-:-:S03]  /*2440*/  @P1 HADD2.F32 R16, -RZ, R9.H0_H0 ;  /* 0x20000009ff101230 */ /* 0x000fc60000004100 */
[----:B------:R-:W-:-:S04]  /*2450*/  FADD.FTZ R135, R2, R135 ;  /* 0x0000008702877221 */ /* 0x000fc80000010000 */
[----:B------:R-:W-:-:S05]  /*2460*/  @P1 FADD.FTZ R135, R16, R135 ;  /* 0x0000008710871221 */ /* 0x000fca0000010000 */
.L_x_2144:
[----:B------:R-:W-:-:S04]  /*2470*/  F2FP.PACK_AB R2, RZ, R135 ;  /* 0x00000087ff02723e */ /* 0x000fc800000000ff */
[----:B------:R-:W-:Y:S02]  /*2480*/  PRMT R13, R2, 0x7610, R13 ;  /* 0x00007610020d7816 */ /* 0x000fe4000000000d */
.L_x_2145:
[----:B------:R-:W-:Y:S01]  /*2490*/  HADD2.F32 R139, -RZ, R17.H1_H1 ;  /* 0x30000011ff8b7230 */ /* 0x000fe20000004100 */
[----:B------:R-:W-:Y:S05]  /*24a0*/  @P2 BRA `(.L_x_2146) ;  /* 0x0000008000002947 */ /* 0x000fea0003800000 */
[----:B------:R-:W-:-:S04]  /*24b0*/  ISETP.NE.U32.AND P6, PT, RZ, c[0x0][0x180], PT ;  /* 0x00006000ff007a0c */ /* 0x000fc80003fc5070 */
[----:B------:R-:W-:-:S13]  /*24c0*/  ISETP.NE.AND.EX P6, PT, RZ, c[0x0][0x184], PT, P6 ;  /* 0x00006100ff007a0c */ /* 0x000fda0003fc5360 */
[----:B------:R-:W-:Y:S05]  /*24d0*/  @P6 BRA `(.L_x_2147) ;  /* 0x0000002000006947 */ /* 0x000fea0003800000 */
[----:B------:R-:W-:Y:S05]  /*24e0*/  @P0 BRA `(.L_x_2148) ;  /* 0x0000008000000947 */ /* 0x000fea0003800000 */
[----:B------:R-:W-:Y:S05]  /*24f0*/  BRA `(.L_x_2149) ;  /* 0x0000009000007947 */ /* 0x000fea0003800000 */
.L_x_2147:
[----:B-----5:R-:W-:-:S05]  /*2500*/  HADD2.F32 R2, -RZ, R9.H1_H1 ;  /* 0x30000009ff027230 */ /* 0x020fca0000004100 */
[----:B------:R-:W-:Y:S01]  /*2510*/  FADD.FTZ R139, R2, R139 ;  /* 0x0000008b028b7221 */ /* 0x000fe20000010000 */
[----:B------:R-:W-:Y:S05]  /*2520*/  BRA `(.L_x_2148) ;  /* 0x0000004000007947 */ /* 0x000fea0003800000 */
.L_x_2146:
[----:B-----5:R-:W-:Y:S02]  /*2530*/  HADD2.F32 R2, -RZ, R5.H1_H1 ;  /* 0x30000005ff027230 */ /* 0x020fe40000004100 */
[----:B------:R-:W-:-:S03]  /*2540*/  @P1 HADD2.F32 R16, -RZ, R9.H1_H1 ;  /* 0x30000009ff101230 */ /* 0x000fc60000004100 */
[----:B------:R-:W-:-:S04]  /*2550*/  FADD.FTZ R139, R2, R139 ;  /* 0x0000008b028b7221 */ /* 0x000fc80000010000 */
[----:B------:R-:W-:-:S05]  /*2560*/  @P1 FADD.FTZ R139, R16, R139 ;  /* 0x0000008b108b1221 */ /* 0x000fca0000010000 */
.L_x_2148:
[----:B------:R-:W-:-:S04]  /*2570*/  F2FP.PACK_AB R2, RZ, R139 ;  /* 0x0000008bff02723e */ /* 0x000fc800000000ff */
[----:B------:R-:W-:Y:S02]  /*2580*/  PRMT R13, R13, 0x5410, R2 ;  /* 0x000054100d0d7816 */ /* 0x000fe40000000002 */
.L_x_2149:
[----:B------:R-:W-:Y:S01]  /*2590*/  HADD2.F32 R141, -RZ, R18.H0_H0 ;  /* 0x20000012ff8d7230 */ /* 0x000fe20000004100 */
[----:B------:R-:W-:Y:S05]  /*25a0*/  @P2 BRA `(.L_x_2150) ;  /* 0x0000008000002947 */ /* 0x000fea0003800000 */
[----:B------:R-:W-:-:S04]  /*25b0*/  ISETP.NE.U32.AND P6, PT, RZ, c[0x0][0x180], PT ;  /* 0x00006000ff007a0c */ /* 0x000fc80003fc5070 */
[----:B------:R-:W-:-:S13]  /*25c0*/  ISETP.NE.AND.EX P6, PT, RZ, c[0x0][0x184], PT, P6 ;  /* 0x00006100ff007a0c */ /* 0x000fda0003fc5360 */
[----:B------:R-:W-:Y:S05]  /*25d0*/  @P6 BRA `(.L_x_2151) ;  /* 0x0000002000006947 */ /* 0x000fea0003800000 */
[----:B------:R-:W-:Y:S05]  /*25e0*/  @P0 BRA `(.L_x_2152) ;  /* 0x0000008000000947 */ /* 0x000fea0003800000 */
[----:B------:R-:W-:Y:S05]  /*25f0*/  BRA `(.L_x_2153) ;  /* 0x0000009000007947 */ /* 0x000fea0003800000 */
.L_x_2151:
[----:B-----5:R-:W-:-:S05]  /*2600*/  HADD2.F32 R2, -RZ, R10.H0_H0 ;  /* 0x2000000aff027230 */ /* 0x020fca0000004100 */
[----:B------:R-:W-:Y:S01]  /*2610*/  FADD.FTZ R141, R2, R141 ;  /* 0x0000008d028d7221 */ /* 0x000fe20000010000 */
[----:B------:R-:W-:Y:S05]  /*2620*/  BRA `(.L_x_2152) ;  /* 0x0000004000007947 */ /* 0x000fea0003800000 */
.L_x_2150:
[----:B-----5:R-:W-:Y:S02]  /*2630*/  HADD2.F32 R2, -RZ, R6.H0_H0 ;  /* 0x20000006ff027230 */ /* 0x020fe40000004100 */
[----:B------:R-:W-:-:S03]  /*2640*/  @P1 HADD2.F32 R16, -RZ, R10.H0_H0 ;  /* 0x2000000aff101230 */ /* 0x000fc60000004100 */
[----:B------:R-:W-:-:S04]  /*2650*/  FADD.FTZ R141, R2, R141 ;  /* 0x0000008d028d7221 */ /* 0x000fc80000010000 */
[----:B------:R-:W-:-:S05]  /*2660*/  @P1 FADD.FTZ R141, R16, R141 ;  /* 0x0000008d108d1221 */ /* 0x000fca0000010000 */
.L_x_2152:
[----:B------:R-:W-:-:S04]  /*2670*/  F2FP.PACK_AB R2, RZ, R141 ;  /* 0x0000008dff02723e */ /* 0x000fc800000000ff */
[----:B------:R-:W-:Y:S02]  /*2680*/  PRMT R14, R2, 0x7610, R14 ;  /* 0x00007610020e7816 */ /* 0x000fe4000000000e */
.L_x_2153:
[----:B------:R-:W-:Y:S01]  /*2690*/  HADD2.F32 R153, -RZ, R18.H1_H1 ;  /* 0x30000012ff997230 */ /* 0x000fe20000004100 */
[----:B------:R-:W-:Y:S05]  /*26a0*/  @P2 BRA `(.L_x_2154) ;  /* 0x0000008000002947 */ /* 0x000fea0003800000 */
[----:B------:R-:W-:-:S04]  /*26b0*/  ISETP.NE.U32.AND P6, PT, RZ, c[0x0][0x180], PT ;  /* 0x00006000ff007a0c */ /* 0x000fc80003fc5070 */
[----:B------:R-:W-:-:S13]  /*26c0*/  ISETP.NE.AND.EX P6, PT, RZ, c[0x0][0x184], PT, P6 ;  /* 0x00006100ff007a0c */ /* 0x000fda0003fc5360 */
[----:B------:R-:W-:Y:S05]  /*26d0*/  @P6 BRA `(.L_x_2155) ;  /* 0x0000002000006947 */ /* 0x000fea0003800000 */
[----:B------:R-:W-:Y:S05]  /*26e0*/  @P0 BRA `(.L_x_2156) ;  /* 0x0000008000000947 */ /* 0x000fea0003800000 */
[----:B------:R-:W-:Y:S05]  /*26f0*/  BRA `(.L_x_2157) ;  /* 0x0000009000007947 */ /* 0x000fea0003800000 */
.L_x_2155:
[----:B-----5:R-:W-:-:S05]  /*2700*/  HADD2.F32 R2, -RZ, R10.H1_H1 ;  /* 0x3000000aff027230 */ /* 0x020fca0000004100 */
[----:B------:R-:W-:Y:S01]  /*2710*/  FADD.FTZ R153, R2, R153 ;  /* 0x0000009902997221 */ /* 0x000fe20000010000 */
[----:B------:R-:W-:Y:S05]  /*2720*/  BRA `(.L_x_2156) ;  /* 0x0000004000007947 */ /* 0x000fea0003800000 */
.L_x_2154:
[----:B-----5:R-:W-:Y:S02]  /*2730*/  HADD2.F32 R2, -RZ, R6.H1_H1 ;  /* 0x30000006ff027230 */ /* 0x020fe40000004100 */
[----:B------:R-:W-:-:S03]  /*2740*/  @P1 HADD2.F32 R16, -RZ, R10.H1_H1 ;  /* 0x3000000aff101230 */ /* 0x000fc60000004100 */
[----:B------:R-:W-:-:S04]  /*2750*/  FADD.FTZ R153, R2, R153 ;  /* 0x0000009902997221 */ /* 0x000fc80000010000 */
[----:B------:R-:W-:-:S05]  /*2760*/  @P1 FADD.FTZ R153, R16, R153 ;  /* 0x0000009910991221 */ /* 0x000fca0000010000 */
.L_x_2156:
[----:B------:R-:W-:-:S04]  /*2770*/  F2FP.PACK_AB R2, RZ, R153 ;  /* 0x00000099ff02723e */ /* 0x000fc800000000ff */
[----:B------:R-:W-:Y:S02]  /*2780*/  PRMT R14, R14, 0x5410, R2 ;  /* 0x000054100e0e7816 */ /* 0x000fe40000000002 */
.L_x_2157:
[----:B------:R-:W-:Y:S01]  /*2790*/  HADD2.F32 R157, -RZ, R19.H0_H0 ;  /* 0x20000013ff9d7230 */ /* 0x000fe20000004100 */
[----:B------:R-:W-:Y:S05]  /*27a0*/  @P2 BRA `(.L_x_2158) ;  /* 0x0000008000002947 */ /* 0x000fea0003800000 */
[----:B------:R-:W-:-:S04]  /*27b0*/  ISETP.NE.U32.AND P6, PT, RZ, c[0x0][0x180], PT ;  /* 0x00006000ff007a0c */ /* 0x000fc80003fc5070 */
[----:B------:R-:W-:-:S13]  /*27c0*/  ISETP.NE.AND.EX P6, PT, RZ, c[0x0][0x184], PT, P6 ;  /* 0x00006100ff007a0c */ /* 0x000fda0003fc5360 */
[----:B------:R-:W-:Y:S05]  /*27d0*/  @P6 BRA `(.L_x_2159) ;  /* 0x0000002000006947 */ /* 0x000fea0003800000 */
[----:B------:R-:W-:Y:S05]  /*27e0*/  @P0 BRA `(.L_x_2160) ;  /* 0x0000008000000947 */ /* 0x000fea0003800000 */
[----:B------:R-:W-:Y:S05]  /*27f0*/  BRA `(.L_x_2161) ;  /* 0x0000009000007947 */ /* 0x000fea0003800000 */
.L_x_2159:
[----:B-----5:R-:W-:-:S05]  /*2800*/  HADD2.F32 R2, -RZ, R11.H0_H0 ;  /* 0x2000000bff027230 */ /* 0x020fca0000004100 */
[----:B------:R-:W-:Y:S01]  /*2810*/  FADD.FTZ R157, R2, R157 ;  /* 0x0000009d029d7221 */ /* 0x000fe20000010000 */
[----:B------:R-:W-:Y:S05]  /*2820*/  BRA `(.L_x_2160) ;  /* 0x0000004000007947 */ /* 0x000fea0003800000 */
.L_x_2158:
[----:B-----5:R-:W-:Y:S02]  /*2830*/  HADD2.F32 R2, -RZ, R7.H0_H0 ;  /* 0x20000007ff027230 */ /* 0x020fe40000004100 */
[----:B------:R-:W-:-:S03]  /*2840*/  @P1 HADD2.F32 R16, -RZ, R11.H0_H0 ;  /* 0x2000000bff101230 */ /* 0x000fc60000004100 */
[----:B------:R-:W-:-:S04]  /*2850*/  FADD.FTZ R157, R2, R157 ;  /* 0x0000009d029d7221 */ /* 0x000fc80000010000 */
[----:B------:R-:W-:-:S05]  /*2860*/  @P1 FADD.FTZ R157, R16, R157 ;  /* 0x0000009d109d1221 */ /* 0x000fca0000010000 */
.L_x_2160:
[----:B------:R-:W-:-:S04]  /*2870*/  F2FP.PACK_AB R2, RZ, R157 ;  /* 0x0000009dff02723e */ /* 0x000fc800000000ff */
[----:B------:R-:W-:Y:S02]  /*2880*/  PRMT R15, R2, 0x7610, R15 ;  /* 0x00007610020f7816 */ /* 0x000fe4000000000f */
.L_x_2161:
[----:B------:R-:W-:Y:S01]  /*2890*/  HADD2.F32 R165, -RZ, R19.H1_H1 ;  /* 0x30000013ffa57230 */ /* 0x000fe20000004100 */
[----:B------:R-:W-:Y:S05]  /*28a0*/  @P2 BRA `(.L_x_2162) ;  /* 0x0000008000002947 */ /* 0x000fea0003800000 */
[----:B------:R-:W-:-:S04]  /*28b0*/  ISETP.NE.U32.AND P1, PT, RZ, c[0x0][0x180], PT ;  /* 0x00006000ff007a0c */ /* 0x000fc80003f25070 */
[----:B------:R-:W-:-:S13]  /*28c0*/  ISETP.NE.AND.EX P1, PT, RZ, c[0x0][0x184], PT, P1 ;  /* 0x00006100ff007a0c */ /* 0x000fda0003f25310 */
[----:B------:R-:W-:Y:S05]  /*28d0*/  @P1 BRA `(.L_x_2163) ;  /* 0x0000002000001947 */ /* 0x000fea0003800000 */
[----:B------:R-:W-:Y:S05]  /*28e0*/  @P0 BRA `(.L_x_2164) ;  /* 0x0000008000000947 */ /* 0x000fea0003800000 */
[----:B------:R-:W-:Y:S05]  /*28f0*/  BRA `(.L_x_2165) ;  /* 0x0000009000007947 */ /* 0x000fea0003800000 */
.L_x_2163:
[----:B-----5:R-:W-:-:S05]  /*2900*/  HADD2.F32 R2, -RZ, R11.H1_H1 ;  /* 0x3000000bff027230 */ /* 0x020fca0000004100 */
[----:B------:R-:W-:Y:S01]  /*2910*/  FADD.FTZ R165, R2, R165 ;  /* 0x000000a502a57221 */ /* 0x000fe20000010000 */
[----:B------:R-:W-:Y:S05]  /*2920*/  BRA `(.L_x_2164) ;  /* 0x0000004000007947 */ /* 0x000fea0003800000 */
.L_x_2162:
[----:B-----5:R-:W-:Y:S02]  /*2930*/  HADD2.F32 R2, -RZ, R7.H1_H1 ;  /* 0x30000007ff027230 */ /* 0x020fe40000004100 */
[----:B------:R-:W-:-:S03]  /*2940*/  @P1 HADD2.F32 R16, -RZ, R11.H1_H1 ;  /* 0x3000000bff101230 */ /* 0x000fc60000004100 */
[----:B------:R-:W-:-:S04]  /*2950*/  FADD.FTZ R165, R2, R165 ;  /* 0x000000a502a57221 */ /* 0x000fc80000010000 */
[----:B------:R-:W-:-:S05]  /*2960*/  @P1 FADD.FTZ R165, R16, R165 ;  /* 0x000000a510a51221 */ /* 0x000fca0000010000 */
.L_x_2164:
[----:B------:R-:W-:-:S04]  /*2970*/  F2FP.PACK_AB R2, RZ, R165 ;  /* 0x000000a5ff02723e */ /* 0x000fc800000000ff */
[----:B------:R-:W-:Y:S02]  /*2980*/  PRMT R15, R15, 0x5410, R2 ;  /* 0x000054100f0f7816 */ /* 0x000fe40000000002 */
.L_x_2165:
[----:B------:R-:W-:-:S04]  /*2990*/  @P0 LEA R2, P1, R22, c[0x0][0x188], 0x4 ;  /* 0x0000620016020a11 */ /* 0x000fc800078220ff */
[----:B------:R-:W-:-:S05]  /*29a0*/  @P0 LEA.HI.X R3, R22, c[0x0][0x18c], RZ, 0x4, P1 ;  /* 0x0000630016030a11 */ /* 0x000fca00008f24ff */
[----:B------:R0:W-:Y:S04]  /*29b0*/  @P0 STG.E.128 [R2.64], R12 ;  /* 0x0000000c02000986 */ /* 0x0001e8000c101d04 */
.L_x_2133:
[----:B------:R-:W-:Y:S05]  /*29c0*/  BSYNC B0 ;  /* 0x0000000000007941 */ /* 0x000fea0003800000 */
.L_x_2132:
        /* <DEDUP_REMOVED lines=33> */
.L_x_2176:
        /* <DEDUP_REMOVED lines=69> */
.L_x_2177:
[----:B------:R-:W-:Y:S01]  /*3030*/  LOP3.LUT P1, RZ, R28, 0x1f, RZ, 0xc0, !PT ;  /* 0x0000001f1cff7812 */ /* 0x000fe2000782c0ff */
[----:B-1----:R-:W-:Y:S01]  /*3040*/  FADD.FTZ R3, R22, R21 ;  /* 0x0000001516037221 */ /* 0x002fe20000010000 */
[----:B------:R-:W-:Y:S01]  /*3050*/  SHF.R.U32.HI R17, RZ, 0x5, R28 ;  /* 0x00000005ff117819 */ /* 0x000fe2000001161c */
[----:B------:R-:W-:Y:S01]  /*3060*/  WARPSYNC 0xffffffff ;  /* 0xffffffff00007948 */ /* 0x000fe20003800000 */
[----:B------:R-:W-:Y:S02]  /*3070*/  LOP3.LUT R19, R28, 0x1f, RZ, 0xc0, !PT ;  /* 0x0000001f1c137812 */ /* 0x000fe400078ec0ff */
[----:B------:R-:W-:-:S07]  /*3080*/  LOP3.LUT R17, R17, 0x7, RZ, 0xc0, !PT ;  /* 0x0000000711117812 */ /* 0x000fce00078ec0ff */
[----:B------:R-:W-:-:S05]  /*3090*/  @!P1 IADD3 R16, R18, R17, RZ ;  /* 0x0000001112109210 */ /* 0x000fca0007ffe0ff */
[----:B------:R1:W-:Y:S01]  /*30a0*/  @!P1 STS.64 [R16.X8], R2 ;  /* 0x0000000210009388 */ /* 0x0003e20000008a00 */
[----:B------:R-:W-:-:S11]  /*30b0*/  ISETP.GT.U32.AND P1, PT, R19, 0x7, PT ;  /* 0x000000071300780c */ /* 0x000fd60003f24070 */
[----:B------:R-:W-:Y:S01]  /*30c0*/  BAR.SYNC.DEFER_BLOCKING 0x0 ;  /* 0x0000000000007b1d */ /* 0x000fe20000010000 */
[----:B-1----:R-:W-:Y:S01]  /*30d0*/  CS2R R2, SRZ ;  /* 0x0000000000027805 */ /* 0x002fe2000001ff00 */
[----:B------:R-:W-:Y:S02]  /*30e0*/  @!P1 IADD3 R18, R18, R19, RZ ;  /* 0x0000001312129210 */ /* 0x000fe40007ffe0ff */
[----:B------:R-:W-:Y:S02]  /*30f0*/  MOV R16, RZ ;  /* 0x000000ff00107202 */ /* 0x000fe40000000f00 */
[----:B------:R-:W-:Y:S01]  /*3100*/  @!P1 MOV R16, R126 ;  /* 0x0000007e00109202 */ /* 0x000fe20000000f00 */
[----:B------:R-:W-:Y:S01]  /*3110*/  BSSY B0, `(.L_x_2168) ;  /* 0x0000073000007945 */ /* 0x000fe20003800000 */
[----:B------:R-:W-:Y:S02]  /*3120*/  ISETP.NE.AND P2, PT, RZ, UR6, PT ;  /* 0x00000006ff007c0c */ /* 0x000fe4000bf45270 */
[----:B------:R-:W-:Y:S01]  /*3130*/  I2F R25, R16 ;  /* 0x0000001000197306 */ /* 0x000fe20000201400 */
[----:B------:R-:W1:Y:S04]  /*3140*/  SHFL.DOWN PT, R19, R16, 0x4, 0x1f ;  /* 0x08801f0010137f89 */ /* 0x000e6800000e0000 */
[----:B------:R2:W3:Y:S01]  /*3150*/  @!P1 LDS.64 R2, [R18.X8] ;  /* 0x0000000012029984 */ /* 0x0004e20000008a00 */
[----:B------:R-:W-:-:S02]  /*3160*/  LOP3.LUT P1, RZ, R17, 0x1f, R28, 0xf8, !PT ;  /* 0x0000001f11ff7812 */ /* 0x000fc4000782f81c */
[----:B-1----:R-:W-:Y:S01]  /*3170*/  IADD3 R22, R19, R16, RZ ;  /* 0x0000001013167210 */ /* 0x002fe20007ffe0ff */
[----:B------:R-:W-:Y:S10]  /*3180*/  I2F R128, R19 ;  /* 0x0000001300807306 */ /* 0x000ff40000201400 */
[----:B------:R-:W-:Y:S01]  /*3190*/  @!P1 MOV R17, 0x4 ;  /* 0x0000000400119802 */ /* 0x000fe20000000f00 */
        /* <DEDUP_REMOVED lines=10> */
[----:B------:R-:W-:Y:S01]  /*3240*/  FMUL.FTZ R21, R21, R25 ;  /* 0x0000001915157220 */ /* 0x000fe20000410000 */
[----:B------:R-:W-:Y:S01]  /*3250*/  IADD3 R25, R22, R177, RZ ;  /* 0x000000b116197210 */ /* 0x000fe20007ffe0ff */
[----:B--2---:R-:W-:Y:S01]  /*3260*/  FADD.FTZ R3, R20, R3 ;  /* 0x0000000314037221 */ /* 0x004fe20000010000 */
[----:B------:R-:W0:Y:S01]  /*3270*/  SHFL.DOWN PT, R19, R2, 0x2, 0x1f ;  /* 0x08401f0002137f89 */ /* 0x000e2200000e0000 */
[----:B------:R-:W-:Y:S01]  /*3280*/  FMUL.FTZ R21, R21, R128 ;  /* 0x0000008015157220 */ /* 0x000fe20000410000 */
[----:B------:R-:W1:Y:S02]  /*3290*/  I2F R22, R25 ;  /* 0x0000001900167306 */ /* 0x000e640000201400 */
[----:B------:R-:W2:Y:S01]  /*32a0*/  SHFL.DOWN PT, R128, R25, 0x1, 0x1f ;  /* 0x08201f0019807f89 */ /* 0x000ea200000e0000 */
[----:B------:R-:W-:-:S05]  /*32b0*/  FFMA.FTZ R3, R18, R21, R3 ;  /* 0x0000001512037223 */ /* 0x000fca0000010003 */
[----:B------:R-:W0:Y:S01]  /*32c0*/  I2F R177, R177 ;  /* 0x000000b100b17306 */ /* 0x000e220000201400 */
[----:B------:R-:W3:Y:S07]  /*32d0*/  SHFL.DOWN PT, R16, R3, 0x2, 0x1f ;  /* 0x08401f0003107f89 */ /* 0x000eee00000e0000 */
[----:B-1----:R-:W1:Y:S01]  /*32e0*/  MUFU.RCP R18, R22 ;  /* 0x0000001600127308 */ /* 0x002e620000001000 */
[----:B0-----:R-:W-:Y:S02]  /*32f0*/  FMUL.FTZ R20, R19, R177 ;  /* 0x000000b113147220 */ /* 0x001fe40000410000 */
[----:B------:R-:W-:-:S02]  /*3300*/  FADD.FTZ R19, R2, -R19 ;  /* 0x8000001302137221 */ /* 0x000fc40000010000 */
[----:B------:R-:W-:Y:S02]  /*3310*/  FFMA.FTZ R21, R23, R2, R20 ;  /* 0x0000000217157223 */ /* 0x000fe40000010014 */
[----:B------:R-:W-:Y:S02]  /*3320*/  FMUL.FTZ R20, R19, R19 ;  /* 0x0000001313147220 */ /* 0x000fe40000410000 */
[----:B-1----:R-:W-:Y:S02]  /*3330*/  FMUL.FTZ R21, R18, R21 ;  /* 0x0000001512157220 */ /* 0x002fe40000410000 */
[----:B------:R-:W-:Y:S01]  /*3340*/  FMUL.FTZ R20, R23, R20 ;  /* 0x0000001417147220 */ /* 0x000fe20000410000 */
[----:B--2---:R-:W-:Y:S01]  /*3350*/  IADD3 R23, R25, R128, RZ ;  /* 0x0000008019177210 */ /* 0x004fe20007ffe0ff */
[----:B---3--:R-:W-:Y:S01]  /*3360*/  FADD.FTZ R19, R3, R16 ;  /* 0x0000001003137221 */ /* 0x008fe20000010000 */
[----:B------:R-:W0:Y:S01]  /*3370*/  SHFL.DOWN PT, R2, R21, 0x1, 0x1f ;  /* 0x08201f0015027f89 */ /* 0x000e2200000e0000 */
[----:B------:R-:W-:Y:S01]  /*3380*/  FMUL.FTZ R20, R20, R177 ;  /* 0x000000b114147220 */ /* 0x000fe20000410000 */
        /* <DEDUP_REMOVED lines=10> */
[----:B--2---:R-:W-:Y:S01]  /*3430*/  FADD.FTZ R16, R19, R16 ;  /* 0x0000001013107221 */ /* 0x004fe20000010000 */
[----:B------:R-:W-:Y:S01]  /*3440*/  MOV R19, c[0x0][0x1e0] ;  /* 0x0000780000137a02 */ /* 0x000fe20000000f00 */
[----:B------:R-:W-:-:S02]  /*3450*/  FMUL.FTZ R25, R25, R128 ;  /* 0x0000008019197220 */ /* 0x000fc40000410000 */
[C---:B0-----:R-:W-:Y:S02]  /*3460*/  FMUL.FTZ R2, R3.reuse, R2 ;  /* 0x0000000203027220 */ /* 0x041fe40000410000 */
[----:B------:R-:W-:-:S03]  /*3470*/  FFMA.FTZ R16, R3, R25, R16 ;  /* 0x0000001903107223 */ /* 0x000fc60000010010 */
[----:B------:R-:W0:Y:S04]  /*3480*/  SHFL.IDX PT, R21, R2, RZ, 0x1f ;  /* 0x00001fff02157589 */ /* 0x000e2800000e0000 */
[----:B------:R-:W1:Y:S01]  /*3490*/  SHFL.IDX PT, R16, R16, RZ, 0x1f ;  /* 0x00001fff10107589 */ /* 0x000e6200000e0000 */
[C---:B0-----:R-:W-:Y:S01]  /*34a0*/  FMUL.FTZ R3, R21.reuse, R21 ;  /* 0x0000001515037220 */ /* 0x041fe20000410000 */
[----:B------:R-:W-:-:S04]  /*34b0*/  FSEL R138, R21, RZ, !P2 ;  /* 0x000000ff158a7208 */ /* 0x000fc80005000000 */
[----:B------:R-:W-:Y:S01]  /*34c0*/  FSEL R18, R3, RZ, P2 ;  /* 0x000000ff03127208 */ /* 0x000fe20001000000 */
[----:B-1----:R-:W-:Y:S02]  /*34d0*/  FFMA.FTZ R3, R16, R19, c[0x0][0x228] ;  /* 0x00008a0010037623 */ /* 0x002fe40000010013 */
[----:B------:R-:W-:-:S04]  /*34e0*/  @!P1 IMAD.WIDE R16, R124, R17, c[0x0][0x1a8] ;  /* 0x00006a007c109625 */ /* 0x000fc800078e0211 */
[----:B------:R-:W-:Y:S01]  /*34f0*/  FADD.FTZ R18, R3, R18 ;  /* 0x0000001203127221 */ /* 0x000fe20000010000 */
[----:B------:R-:W-:-:S03]  /*3500*/  @!P1 MOV R3, 0x4 ;  /* 0x0000000400039802 */ /* 0x000fc60000000f00 */
[----:B------:R-:W0:Y:S02]  /*3510*/  MUFU.RSQ R25, R18 ;  /* 0x0000001200197308 */ /* 0x000e240000001400 */
[----:B------:R-:W-:-:S05]  /*3520*/  @!P1 IMAD.WIDE R2, R124, R3, c[0x0][0x1a0] ;  /* 0x000068007c029625 */ /* 0x000fca00078e0203 */
[----:B------:R1:W-:Y:S04]  /*3530*/  @!P1 STG.E [R2.64], R21 ;  /* 0x0000001502009986 */ /* 0x0003e8000c101904 */
[----:B0-----:R1:W-:Y:S01]  /*3540*/  @!P1 STG.E [R16.64], R25 ;  /* 0x0000001910009986 */ /* 0x0013e2000c101904 */
[----:B------:R-:W-:Y:S05]  /*3550*/  @!P5 BRA `(.L_x_2169) ;  /* 0x000002e00000d947 */ /* 0x000fea0003800000 */
[--C-:B------:R-:W-:Y:S01]  /*3560*/  FADD.FTZ R18, R151, -R138.reuse ;  /* 0x8000008a97127221 */ /* 0x100fe20000010000 */
[----:B------:R-:W-:Y:S01]  /*3570*/  HFMA2.MMA R183, -RZ, RZ, 0, 9.5367431640625e-07 ;  /* 0x00000010ffb77435 */ /* 0x000fe200000001ff */
        /* <DEDUP_REMOVED lines=10> */
[----:B------:R-:W-:Y:S01]  /*3620*/  F2FP.PACK_AB R17, R2, R17 ;  /* 0x000000110211723e */ /* 0x000fe200000000ff */
        /* <DEDUP_REMOVED lines=8> */
[----:B------:R-:W-:Y:S01]  /*36b0*/  F2FP.PACK_AB R16, R3, R16 ;  /* 0x000000100310723e */ /* 0x000fe200000000ff */
[----:B------:R-:W-:Y:S02]  /*36c0*/  FMUL.FTZ R136, R25, R128 ;  /* 0x0000008019887220 */ /* 0x000fe40000410000 */
[----:B------:R-:W-:Y:S02]  /*36d0*/  FFMA.FTZ R18, R33, R130, R42 ;  /* 0x0000008221127223 */ /* 0x000fe4000001002a */
[----:B------:R-:W-:-:S02]  /*36e0*/  FFMA.FTZ R3, R34, R132, R41 ;  /* 0x0000008422037223 */ /* 0x000fc40000010029 */
[----:B------:R-:W-:Y:S02]  /*36f0*/  FFMA.FTZ R19, R35, R134, R44 ;  /* 0x0000008623137223 */ /* 0x000fe4000001002c */
[----:B------:R-:W-:Y:S01]  /*3700*/  FFMA.FTZ R2, R36, R136, R43 ;  /* 0x0000008824027223 */ /* 0x000fe2000001002b */
[----:B------:R-:W-:Y:S01]  /*3710*/  F2FP.PACK_AB R18, R3, R18 ;  /* 0x000000120312723e */ /* 0x000fe200000000ff */
[----:B------:R-:W-:Y:S02]  /*3720*/  FFMA.FTZ R128, R47, R22, R56 ;  /* 0x000000162f807223 */ /* 0x000fe40000010038 */
[----:B------:R-:W-:Y:S01]  /*3730*/  FFMA.FTZ R20, R45, R20, R54 ;  /* 0x000000142d147223 */ /* 0x000fe20000010036 */
[----:B------:R-:W-:Y:S01]  /*3740*/  F2FP.PACK_AB R19, R2, R19 ;  /* 0x000000130213723e */ /* 0x000fe200000000ff */
[----:B------:R-:W-:-:S04]  /*3750*/  IMAD.WIDE.U32 R2, R24, R183, c[0x0][0x208] ;  /* 0x0000820018027625 */ /* 0x000fc800078e00b7 */
[----:B------:R-:W-:Y:S01]  /*3760*/  FFMA.FTZ R22, R49, R130, R58 ;  /* 0x0000008231167223 */ /* 0x000fe2000001003a */
[----:B------:R0:W-:Y:S01]  /*3770*/  STG.E.128 [R2.64], R16 ;  /* 0x0000001002007986 */ /* 0x0001e2000c101d04 */
[----:B------:R-:W-:Y:S02]  /*3780*/  FFMA.FTZ R134, R51, R134, R60 ;  /* 0x0000008633867223 */ /* 0x000fe4000001003c */
[----:B------:R-:W-:Y:S02]  /*3790*/  FFMA.FTZ R181, R52, R136, R59 ;  /* 0x0000008834b57223 */ /* 0x000fe4000001003b */
[----:B------:R-:W-:Y:S02]  /*37a0*/  FFMA.FTZ R179, R50, R132, R57 ;  /* 0x0000008432b37223 */ /* 0x000fe40000010039 */
[----:B------:R-:W-:Y:S01]  /*37b0*/  FFMA.FTZ R177, R48, R23, R55 ;  /* 0x0000001730b17223 */ /* 0x000fe20000010037 */
[----:B------:R-:W-:Y:S01]  /*37c0*/  F2FP.PACK_AB R23, R181, R134 ;  /* 0x00000086b517723e */ /* 0x000fe200000000ff */
[----:B------:R-:W-:Y:S01]  /*37d0*/  FFMA.FTZ R175, R46, R21, R53 ;  /* 0x000000152eaf7223 */ /* 0x000fe20000010035 */
[----:B------:R-:W-:-:S02]  /*37e0*/  F2FP.PACK_AB R22, R179, R22 ;  /* 0x00000016b316723e */ /* 0x000fc400000000ff */
[----:B------:R-:W-:Y:S02]  /*37f0*/  F2FP.PACK_AB R21, R177, R128 ;  /* 0x00000080b115723e */ /* 0x000fe400000000ff */
[----:B------:R-:W-:Y:S01]  /*3800*/  F2FP.PACK_AB R20, R175, R20 ;  /* 0x00000014af14723e */ /* 0x000fe200000000ff */
[C---:B0-----:R-:W-:Y:S01]  /*3810*/  IMAD.WIDE.U32 R2, R24.reuse, R183, c[0x0][0x210] ;  /* 0x0000840018027625 */ /* 0x041fe200078e00b7 */
[----:B------:R-:W-:-:S04]  /*3820*/  IADD3 R24, R24, 0x100, RZ ;  /* 0x0000010018187810 */ /* 0x000fc80007ffe0ff */
[----:B------:R0:W-:Y:S03]  /*3830*/  STG.E.128 [R2.64], R20 ;  /* 0x0000001402007986 */ /* 0x0001e6000c101d04 */
.L_x_2169:
[----:B------:R-:W-:Y:S05]  /*3840*/  BSYNC B0 ;  /* 0x0000000000007941 */ /* 0x000fea0003800000 */
.L_x_2168:
[----:B------:R-:W-:Y:S01]  /*3850*/  BSSY B0, `(.L_x_2170) ;  /* 0x0000030000007945 */ /* 0x000fe20003800000 */
[----:B------:R-:W-:Y:S05]  /*3860*/  @!P4 BRA `(.L_x_2171) ;  /* 0x000002e00000c947 */ /* 0x000fea0003800000 */
[--C-:B------:R-:W-:Y:S01]  /*3870*/  FADD.FTZ R18, R143, -R138.reuse ;  /* 0x8000008a8f127221 */ /* 0x100fe20000010000 */
[----:B------:R-:W-:Y:S01]  /*3880*/  MOV R183, 0x10 ;  /* 0x0000001000b77802 */ /* 0x000fe20000000f00 */
        /* <DEDUP_REMOVED lines=10> */
[----:B------:R-:W-:Y:S01]  /*3930*/  F2FP.PACK_AB R17, R2, R17 ;  /* 0x000000110211723e */ /* 0x000fe200000000ff */
        /* <DEDUP_REMOVED lines=8> */
[----:B------:R-:W-:Y:S01]  /*39c0*/  F2FP.PACK_AB R16, R3, R16 ;  /* 0x000000100310723e */ /* 0x000fe200000000ff */
[----:B------:R-:W-:Y:S02]  /*39d0*/  FMUL.FTZ R136, R25, R128 ;  /* 0x0000008019887220 */ /* 0x000fe40000410000 */
[----:B------:R-:W-:Y:S02]  /*39e0*/  FFMA.FTZ R18, R65, R130, R72 ;  /* 0x0000008241127223 */ /* 0x000fe40000010048 */
[----:B------:R-:W-:Y:S02]  /*39f0*/  FFMA.FTZ R3, R66, R132, R77 ;  /* 0x0000008442037223 */ /* 0x000fe4000001004d */
[----:B------:R-:W-:Y:S02]  /*3a00*/  FFMA.FTZ R19, R67, R134, R74 ;  /* 0x0000008643137223 */ /* 0x000fe4000001004a */
[----:B------:R-:W-:Y:S01]  /*3a10*/  FFMA.FTZ R2, R69, R136, R76 ;  /* 0x0000008845027223 */ /* 0x000fe2000001004c */
[----:B------:R-:W-:Y:S01]  /*3a20*/  F2FP.PACK_AB R18, R3, R18 ;  /* 0x000000120312723e */ /* 0x000fe200000000ff */
[----:B------:R-:W-:-:S02]  /*3a30*/  FFMA.FTZ R128, R79, R22, R88 ;  /* 0x000000164f807223 */ /* 0x000fc40000010058 */
        /* <DEDUP_REMOVED lines=17> */
.L_x_2171:
[----:B------:R-:W-:Y:S05]  /*3b50*/  BSYNC B0 ;  /* 0x0000000000007941 */ /* 0x000fea0003800000 */
.L_x_2170:
        /* <DEDUP_REMOVED lines=17> */
[----:B------:R-:W-:Y:S01]  /*3c70*/  F2FP.PACK_AB R18, R19, R16 ;  /* 0x000000101312723e */ /* 0x000fe200000000ff */
[----:B------:R-:W-:Y:S02]  /*3c80*/  FADD.FTZ R20, R139, -R138 ;  /* 0x8000008a8b147221 */ /* 0x000fe40000010000 */
[----:B------:R-:W-:Y:S02]  /*3c90*/  FFMA.FTZ R22, R111, R22, R120 ;  /* 0x000000166f167223 */ /* 0x000fe40000010078 */
[----:B------:R-:W-:-:S02]  /*3ca0*/  FFMA.FTZ R19, R97, R130, R106 ;  /* 0x0000008261137223 */ /* 0x000fc4000001006a */
[----:B------:R-:W-:Y:S02]  /*3cb0*/  FFMA.FTZ R16, R98, R132, R105 ;  /* 0x0000008462107223 */ /* 0x000fe40000010069 */
[----:B------:R-:W-:Y:S02]  /*3cc0*/  FFMA.FTZ R17, R112, R17, R121 ;  /* 0x0000001170117223 */ /* 0x000fe40000010079 */
[C---:B------:R-:W-:Y:S01]  /*3cd0*/  FMUL.FTZ R2, R25.reuse, R2 ;  /* 0x0000000219027220 */ /* 0x040fe20000410000 */
[----:B------:R-:W-:Y:S01]  /*3ce0*/  F2FP.PACK_AB R19, R16, R19 ;  /* 0x000000131013723e */ /* 0x000fe200000000ff */
[----:B------:R-:W-:Y:S01]  /*3cf0*/  FMUL.FTZ R128, R25, R20 ;  /* 0x0000001419807220 */ /* 0x000fe20000410000 */
[----:B------:R-:W-:Y:S01]  /*3d00*/  F2FP.PACK_AB R22, R17, R22 ;  /* 0x000000161116723e */ /* 0x000fe200000000ff */
        /* <DEDUP_REMOVED lines=8> */
[----:B------:R-:W-:Y:S01]  /*3d90*/  HFMA2.MMA R25, -RZ, RZ, 0, 9.5367431640625e-07 ;  /* 0x00000010ff197435 */ /* 0x000fe200000001ff */
[----:B------:R-:W-:Y:S02]  /*3da0*/  FFMA.FTZ R20, R107, R2, R116 ;  /* 0x000000026b147223 */ /* 0x000fe40000010074 */
[----:B------:R-:W-:-:S02]  /*3db0*/  FFMA.FTZ R132, R114, R132, R123 ;  /* 0x0000008472847223 */ /* 0x000fc4000001007b */
[----:B------:R-:W-:Y:S01]  /*3dc0*/  FFMA.FTZ R21, R109, R21, R118 ;  /* 0x000000156d157223 */ /* 0x000fe20000010076 */
[----:B------:R-:W-:Y:S01]  /*3dd0*/  F2FP.PACK_AB R20, R3, R20 ;  /* 0x000000140314723e */ /* 0x000fe200000000ff */
[----:B------:R-:W-:Y:S01]  /*3de0*/  FFMA.FTZ R128, R110, R128, R119 ;  /* 0x000000806e807223 */ /* 0x000fe20000010077 */
[----:B------:R-:W-:Y:S02]  /*3df0*/  F2FP.PACK_AB R23, R132, R23 ;  /* 0x000000178417723e */ /* 0x000fe400000000ff */
[----:B------:R-:W-:Y:S02]  /*3e00*/  IMAD.WIDE.U32 R2, R24, R25, c[0x0][0x208] ;  /* 0x0000820018027625 */ /* 0x000fe400078e0019 */
[----:B------:R-:W-:Y:S02]  /*3e10*/  F2FP.PACK_AB R21, R128, R21 ;  /* 0x000000158015723e */ /* 0x000fe400000000ff */
[----:B------:R-:W-:Y:S01]  /*3e20*/  IMAD.WIDE.U32 R24, R24, R25, c[0x0][0x210] ;  /* 0x0000840018187625 */ /* 0x000fe200078e0019 */
[----:B------:R0:W-:Y:S04]  /*3e30*/  STG.E.128 [R2.64], R16 ;  /* 0x0000001002007986 */ /* 0x0001e8000c101d04 */
[----:B------:R0:W-:Y:S02]  /*3e40*/  STG.E.128 [R24.64], R20 ;  /* 0x0000001418007986 */ /* 0x0001e4000c101d04 */
.L_x_2173:
[----:B------:R-:W-:Y:S05]  /*3e50*/  BSYNC B0 ;  /* 0x0000000000007941 */ /* 0x000fea0003800000 */
.L_x_2172:
[----:B------:R-:W-:Y:S02]  /*3e60*/  IADD3 R124, R124, c[0x0][0x160], RZ ;  /* 0x000058007c7c7a10 */ /* 0x000fe40007ffe0ff */
[----:B------:R-:W-:-:S02]  /*3e70*/  LOP3.LUT P2, RZ, R125, 0xff, RZ, 0xc0, !PT ;  /* 0x000000ff7dff7812 */ /* 0x000fc4000784c0ff */
[----:B------:R-:W-:Y:S02]  /*3e80*/  ISETP.GE.AND P1, PT, R124, c[0x0][0x164], PT ;  /* 0x000059007c007a0c */ /* 0x000fe40003f26270 */
[----:B------:R-:W-:-:S11]  /*3e90*/  SEL R125, RZ, 0x1, P2 ;  /* 0x00000001ff7d7807 */ /* 0x000fd60001000000 */
[----:B01---5:R-:W-:Y:S01]  /*3ea0*/  @P1 CALL.REL.NOINC `(.L_x_2174) ;  /* 0x0000001000001944 */ /* 0x023fe20003c00000 */
[----:B------:R-:W-:Y:S05]  /*3eb0*/  BRA `(.L_x_2175) ;  /* 0xffffcea000007947 */ /* 0x000fea000383ffff */
.L_x_2174:
[----:B------:R-:W-:Y:S05]  /*3ec0*/  EXIT ;  /* 0x000000000000794d */ /* 0x000fea0003800000 */
.L_x_2166:
[----:B------:R-:W-:Y:S01]  /*3ed0*/  HFMA2.MMA R3, -RZ, RZ, 0, 5.9604644775390625e-08 ;  /* 0x00000001ff037435 */ /* 0x000fe200000001ff */
[----:B------:R-:W-:Y:S02]  /*3ee0*/  MOV R20, R2 ;  /* 0x0000000200147202 */ /* 0x000fe40000000f00 */
[----:B------:R-:W-:Y:S02]  /*3ef0*/  MOV R19, 0x1f ;  /* 0x0000001f00137802 */ /* 0x000fe40000000f00 */
[----:B------:R-:W-:Y:S02]  /*3f00*/  MOV R22, 0xffffffff ;  /* 0xffffffff00167802 */ /* 0x000fe40000000f00 */
[----:B------:R-:W-:Y:S02]  /*3f10*/  MOV R16, 0x3f30 ;  /* 0x00003f3000107802 */ /* 0x000fe40000000f00 */
[----:B-----5:R-:W-:Y:S05]  /*3f20*/  CALL.REL.NOINC `($__internal_8_$__cuda_sm70_shflsync_bfly_p) ;  /* 0x000006b000007944 */ /* 0x020fea0003c00000 */
[----:B01----:R-:W-:Y:S05]  /*3f30*/  BRA `(.L_x_2176) ;  /* 0xffffeca000007947 */ /* 0x003fea000383ffff */
.L_x_2167:
[----:B------:R-:W-:Y:S01]  /*3f40*/  HFMA2.MMA R3, -RZ, RZ, 0, 1.1920928955078125e-07 ;  /* 0x00000002ff037435 */ /* 0x000fe200000001ff */
[----:B------:R-:W-:Y:S02]  /*3f50*/  MOV R19, 0x1f ;  /* 0x0000001f00137802 */ /* 0x000fe40000000f00 */
[----:B------:R-:W-:-:S02]  /*3f60*/  MOV R22, 0xffffffff ;  /* 0xffffffff00167802 */ /* 0x000fc40000000f00 */
[----:B------:R-:W-:Y:S02]  /*3f70*/  MOV R16, 0x3f90 ;  /* 0x00003f9000107802 */ /* 0x000fe40000000f00 */
[----:B0----5:R-:W-:Y:S05]  /*3f80*/  CALL.REL.NOINC `($__internal_8_$__cuda_sm70_shflsync_bfly_p) ;  /* 0x0000065000007944 */ /* 0x021fea0003c00000 */
[----:B01----:R-:W-:Y:S01]  /*3f90*/  FADD.FTZ R20, R20, R3 ;  /* 0x0000000314147221 */ /* 0x003fe20000010000 */
[----:B------:R-:W-:Y:S01]  /*3fa0*/  HFMA2.MMA R3, -RZ, RZ, 0, 2.384185791015625e-07 ;  /* 0x00000004ff037435 */ /* 0x000fe200000001ff */
[----:B------:R-:W-:Y:S02]  /*3fb0*/  MOV R19, 0x1f ;  /* 0x0000001f00137802 */ /* 0x000fe40000000f00 */
[----:B------:R-:W-:Y:S02]  /*3fc0*/  MOV R22, 0xffffffff ;  /* 0xffffffff00167802 */ /* 0x000fe40000000f00 */
[----:B------:R-:W-:Y:S02]  /*3fd0*/  MOV R16, 0x3ff0 ;  /* 0x00003ff000107802 */ /* 0x000fe40000000f00 */
[----:B------:R-:W-:Y:S05]  /*3fe0*/  CALL.REL.NOINC `($__internal_8_$__cuda_sm70_shflsync_bfly_p) ;  /* 0x000005f000007944 */ /* 0x000fea0003c00000 */
[----:B01----:R-:W-:Y:S01]  /*3ff0*/  FADD.FTZ R20, R20, R3 ;  /* 0x0000000314147221 */ /* 0x003fe20000010000 */
[----:B------:R-:W-:Y:S01]  /*4000*/  HFMA2.MMA R3, -RZ, RZ, 0, 4.76837158203125e-07 ;  /* 0x00000008ff037435 */ /* 0x000fe200000001ff */
[----:B------:R-:W-:Y:S02]  /*4010*/  MOV R19, 0x1f ;  /* 0x0000001f00137802 */ /* 0x000fe40000000f00 */
[----:B------:R-:W-:-:S02]  /*4020*/  MOV R22, 0xffffffff ;  /* 0xffffffff00167802 */ /* 0x000fc40000000f00 */
[----:B------:R-:W-:Y:S02]  /*4030*/  MOV R16, 0x4050 ;  /* 0x0000405000107802 */ /* 0x000fe40000000f00 */
[----:B------:R-:W-:Y:S05]  /*4040*/  CALL.REL.NOINC `($__internal_8_$__cuda_sm70_shflsync_bfly_p) ;  /* 0x0000059000007944 */ /* 0x000fea0003c00000 */
[----:B01----:R-:W-:Y:S01]  /*4050*/  FADD.FTZ R20, R20, R3 ;  /* 0x0000000314147221 */ /* 0x003fe20000010000 */
[----:B------:R-:W-:Y:S01]  /*4060*/  HFMA2.MMA R3, -RZ, RZ, 0, 9.5367431640625e-07 ;  /* 0x00000010ff037435 */ /* 0x000fe200000001ff */
[----:B------:R-:W-:Y:S02]  /*4070*/  MOV R19, 0x1f ;  /* 0x0000001f00137802 */ /* 0x000fe40000000f00 */
[----:B------:R-:W-:Y:S02]  /*4080*/  MOV R22, 0xffffffff ;  /* 0xffffffff00167802 */ /* 0x000fe40000000f00 */
[----:B------:R-:W-:Y:S02]  /*4090*/  MOV R16, 0x40b0 ;  /* 0x000040b000107802 */ /* 0x000fe40000000f00 */
[----:B------:R-:W-:Y:S05]  /*40a0*/  CALL.REL.NOINC `($__internal_8_$__cuda_sm70_shflsync_bfly_p) ;  /* 0x0000053000007944 */ /* 0x000fea0003c00000 */
[----:B-1----:R-:W-:Y:S01]  /*40b0*/  FADD.FTZ R2, R20, R3 ;  /* 0x0000000314027221 */ /* 0x002fe20000010000 */
[----:B0-----:R-:W-:-:S03]  /*40c0*/  MOV R19, 0x1f ;  /* 0x0000001f00137802 */ /* 0x001fc60000000f00 */
        /* <DEDUP_REMOVED lines=35> */
[----:B------:R-:W-:Y:S01]  /*4300*/  @P1 FFMA.FTZ R20, R16, R16, R3 ;  /* 0x0000001010141223 */ /* 0x000fe20000010003 */
[----:B------:R-:W-:Y:S01]  /*4310*/  HFMA2.MMA R3, -RZ, RZ, 0, 5.9604644775390625e-08 ;  /* 0x00000001ff037435 */ /* 0x000fe200000001ff */
[----:B------:R-:W-:Y:S02]  /*4320*/  FADD.FTZ R16, R133, -R2 ;  /* 0x8000000285107221 */ /* 0x000fe40000010000 */
        /* <DEDUP_REMOVED lines=10> */
[----:B------:R-:W-:Y:S02]  /*43d0*/  FADD.FTZ R16, R165, -R2 ;  /* 0x80000002a5107221 */ /* 0x000fe40000010000 */
[----:B------:R-:W-:Y:S01]  /*43e0*/  FFMA.FTZ R17, R22, R22, R17 ;  /* 0x0000001616117223 */ /* 0x000fe20000010011 */
[----:B------:R-:W-:-:S03]  /*43f0*/  MOV R22, 0xffffffff ;  /* 0xffffffff00167802 */ /* 0x000fc60000000f00 */
[----:B------:R-:W-:Y:S01]  /*4400*/  @P2 FFMA.FTZ R20, R16, R16, R17 ;  /* 0x0000001010142223 */ /* 0x000fe20000010011 */
[----:B------:R-:W-:Y:S02]  /*4410*/  MOV R16, 0x4430 ;  /* 0x0000443000107802 */ /* 0x000fe40000000f00 */
[----:B------:R-:W-:Y:S05]  /*4420*/  CALL.REL.NOINC `($__internal_8_$__cuda_sm70_shflsync_bfly_p) ;  /* 0x000001b000007944 */ /* 0x000fea0003c00000 */
[----:B01----:R-:W-:Y:S01]  /*4430*/  FADD.FTZ R20, R20, R3 ;  /* 0x0000000314147221 */ /* 0x003fe20000010000 */
[----:B------:R-:W-:Y:S01]  /*4440*/  HFMA2.MMA R3, -RZ, RZ, 0, 1.1920928955078125e-07 ;  /* 0x00000002ff037435 */ /* 0x000fe200000001ff */
[----:B------:R-:W-:Y:S02]  /*4450*/  MOV R19, 0x1f ;  /* 0x0000001f00137802 */ /* 0x000fe40000000f00 */
[----:B------:R-:W-:Y:S02]  /*4460*/  MOV R22, 0xffffffff ;  /* 0xffffffff00167802 */ /* 0x000fe40000000f00 */
[----:B------:R-:W-:Y:S02]  /*4470*/  MOV R16, 0x4490 ;  /* 0x0000449000107802 */ /* 0x000fe40000000f00 */
[----:B------:R-:W-:Y:S05]  /*4480*/  CALL.REL.NOINC `($__internal_8_$__cuda_sm70_shflsync_bfly_p) ;  /* 0x0000015000007944 */ /* 0x000fea0003c00000 */
[----:B01----:R-:W-:Y:S01]  /*4490*/  FADD.FTZ R20, R20, R3 ;  /* 0x0000000314147221 */ /* 0x003fe20000010000 */
[----:B------:R-:W-:Y:S01]  /*44a0*/  HFMA2.MMA R3, -RZ, RZ, 0, 2.384185791015625e-07 ;  /* 0x00000004ff037435 */ /* 0x000fe200000001ff */
[----:B------:R-:W-:Y:S02]  /*44b0*/  MOV R19, 0x1f ;  /* 0x0000001f00137802 */ /* 0x000fe40000000f00 */
[----:B------:R-:W-:-:S02]  /*44c0*/  MOV R22, 0xffffffff ;  /* 0xffffffff00167802 */ /* 0x000fc40000000f00 */
[----:B------:R-:W-:Y:S02]  /*44d0*/  MOV R16, 0x44f0 ;  /* 0x000044f000107802 */ /* 0x000fe40000000f00 */
[----:B------:R-:W-:Y:S05]  /*44e0*/  CALL.REL.NOINC `($__internal_8_$__cuda_sm70_shflsync_bfly_p) ;  /* 0x000000f000007944 */ /* 0x000fea0003c00000 */
[----:B01----:R-:W-:Y:S01]  /*44f0*/  FADD.FTZ R20, R20, R3 ;  /* 0x0000000314147221 */ /* 0x003fe20000010000 */
[----:B------:R-:W-:Y:S01]  /*4500*/  HFMA2.MMA R3, -RZ, RZ, 0, 4.76837158203125e-07 ;  /* 0x00000008ff037435 */ /* 0x000fe200000001ff */
[----:B------:R-:W-:Y:S02]  /*4510*/  MOV R19, 0x1f ;  /* 0x0000001f00137802 */ /* 0x000fe40000000f00 */
[----:B------:R-:W-:Y:S02]  /*4520*/  MOV R22, 0xffffffff ;  /* 0xffffffff00167802 */ /* 0x000fe40000000f00 */
[----:B------:R-:W-:Y:S02]  /*4530*/  MOV R16, 0x4550 ;  /* 0x0000455000107802 */ /* 0x000fe40000000f00 */
[----:B------:R-:W-:Y:S05]  /*4540*/  CALL.REL.NOINC `($__internal_8_$__cuda_sm70_shflsync_bfly_p) ;  /* 0x0000009000007944 */ /* 0x000fea0003c00000 */
[----:B-1----:R-:W-:Y:S01]  /*4550*/  FADD.FTZ R21, R20, R3 ;  /* 0x0000000314157221 */ /* 0x002fe20000010000 */
[----:B------:R-:W-:Y:S01]  /*4560*/  HFMA2.MMA R3, -RZ, RZ, 0, 9.5367431640625e-07 ;  /* 0x00000010ff037435 */ /* 0x000fe200000001ff */
[----:B0-----:R-:W-:Y:S02]  /*4570*/  MOV R19, 0x1f ;  /* 0x0000001f00137802 */ /* 0x001fe40000000f00 */
[----:B------:R-:W-:-:S02]  /*4580*/  MOV R22, 0xffffffff ;  /* 0xffffffff00167802 */ /* 0x000fc40000000f00 */
[----:B------:R-:W-:Y:S02]  /*4590*/  MOV R20, R21 ;  /* 0x0000001500147202 */ /* 0x000fe40000000f00 */
[----:B------:R-:W-:Y:S02]  /*45a0*/  MOV R16, 0x45c0 ;  /* 0x000045c000107802 */ /* 0x000fe40000000f00 */
[----:B------:R-:W-:Y:S05]  /*45b0*/  CALL.REL.NOINC `($__internal_8_$__cuda_sm70_shflsync_bfly_p) ;  /* 0x0000002000007944 */ /* 0x000fea0003c00000 */
[----:B01----:R-:W-:Y:S01]  /*45c0*/  MOV R22, R3 ;  /* 0x0000000300167202 */ /* 0x003fe20000000f00 */
[----:B------:R-:W-:Y:S05]  /*45d0*/  BRA `(.L_x_2177) ;  /* 0xffffea5000007947 */ /* 0x000fea000383ffff */
        .weak           $__internal_8_$__cuda_sm70_shflsync_bfly_p
        .type           $__internal_8_$__cuda_sm70_shflsync_bfly_p,@function
        .size           $__internal_8_$__cuda_sm70_shflsync_bfly_p,(.L_x_19988 - $__internal_8_$__cuda_sm70_shflsync_bfly_p)
$__internal_8_$__cuda_sm70_shflsync_bfly_p:
[----:B------:R-:W-:Y:S01]  /*45e0*/  HFMA2.MMA R17, -RZ, RZ, 0, 0 ;  /* 0x00000000ff117435 */ /* 0x000fe200000001ff */
[----:B------:R-:W-:Y:S04]  /*45f0*/  WARPSYNC R22 ;  /* 0x0000001600007348 */ /* 0x000fe80003800000 */
[----:B------:R0:W1:Y:S01]  /*4600*/  SHFL.BFLY PT, R3, R20, R3, R19 ;  /* 0x0c00000314037389 */ /* 0x00006200000e0013 */
[----:B------:R-:W-:Y:S05]  /*4610*/  RET.REL.NODEC R16 `(_ZN10layer_norm31ln_parallel_residual_fwd_kernelINS_13Kernel_traitsI6__halfS2_S2_S2_fjLj6144ELj1ELj1ELj8ELj16ENS_18Kernel_traits_baseILj6144ES2_S2_S2_S2_fjLj256EEEEELb0ELb0ELb0EEEvNS_9FwdParamsE) ;  /* 0xffffb9e010007950 */ /* 0x000fea0003c3ffff */
.L_x_2178:
        /* <DEDUP_REMOVED lines=14> */
.L_x_19988:


//--------------------- .text._ZN10layer_norm31ln_parallel_residual_fwd_kernelINS_13Kernel_traitsI6__halfS2_S2_S2_fjLj6144ELj1ELj1ELj8ELj16ENS_18Kernel_traits_baseILj6144ES2_S2_S2_S2_fjLj256EEEEELb0ELb0ELb1EEEvNS_9FwdParamsE --------------------------
	.section	.text._ZN10layer_norm31ln_parallel_residual_fwd_kernelINS_13Kernel_traitsI6__halfS2_S2_S2_fjLj6144ELj1ELj1ELj8ELj16ENS_18Kernel_traits_baseILj6144ES2_S2_S2_S2_fjLj256EEEEELb0ELb0ELb1EEEvNS_9FwdParamsE,"ax",@progbits
	.sectioninfo	@"SHI_REGISTERS=180"
	.align	128
        .global         _ZN10layer_norm31ln_parallel_residual_fwd_kernelINS_13Kernel_traitsI6__halfS2_S2_S2_fjLj6144ELj1ELj1ELj8ELj16ENS_18Kernel_traits_baseILj6144ES2_S2_S2_S2_fjLj256EEEEELb0ELb0ELb1EEEvNS_9FwdParamsE
        .type           _ZN10layer_norm31ln_parallel_residual_fwd_kernelINS_13Kernel_traitsI6__halfS2_S2_S2_fjLj6144ELj1ELj1ELj8ELj16ENS_18Kernel_traits_baseILj6144ES2_S2_S2_S2_fjLj256EEEEELb0ELb0ELb1EEEvNS_9FwdParamsE,@function
        .size           _ZN10layer_norm31ln_parallel_residual_fwd_kernelINS_13Kernel_traitsI6__halfS2_S2_S2_fjLj6144ELj1ELj1ELj8ELj16ENS_18Kernel_traits_baseILj6144ES2_S2_S2_S2_fjLj256EEEEELb0ELb0ELb1EEEvNS_9FwdParamsE,(.L_x_19989 - _ZN10layer_norm31ln_parallel_residual_fwd_kernelINS_13Kernel_traitsI6__halfS2_S2_S2_fjLj6144ELj1ELj1ELj8ELj16ENS_18Kernel_traits_baseILj6144ES2_S2_S2_S2_fjLj256EEEEELb0ELb0ELb1EEEvNS_9FwdParamsE)
        .other          _ZN10layer_norm31ln_parallel_residual_fwd_kernelINS_13Kernel_traitsI6__halfS2_S2_S2_fjLj6144ELj1ELj1ELj8ELj16ENS_18Kernel_traits_baseILj6144ES2_S2_S2_S2_fjLj256EEEEELb0ELb0ELb1EEEvNS_9FwdParamsE,@"STO_CUDA_ENTRY STV_DEFAULT"
_ZN10layer_norm31ln_parallel_residual_fwd_kernelINS_13Kernel_traitsI6__halfS2_S2_S2_fjLj6144ELj1ELj1ELj8ELj16ENS_18Kernel_traits_baseILj6144ES2_S2_S2_S2_fjLj256EEEEELb0ELb0ELb1EEEvNS_9FwdParamsE:
.text._ZN10layer_norm31ln_parallel_residual_fwd_kernelINS_13Kernel_traitsI6__halfS2_S2_S2_fjLj6144ELj1ELj1ELj8ELj16ENS_18Kernel_traits_baseILj6144ES2_S2_S2_S2_fjLj256EEEEELb0ELb0ELb1EEEvNS_9FwdParamsE:
[----:B------:R-:W-:Y:S02]  /*0000*/  MOV R1, c[0x0][0x28] ;  /* 0x00000a0000017a02 */ /* 0x000fe40000000f00 */
[----:B------:R-:W0:Y:S01]  /*0010*/  S2R R52, SR_TID.X ;  /* 0x0000000000347919 */ /* 0x000e220000002100 */
[----:B------:R-:W-:Y:S01]  /*0020*/  ISETP.NE.U32.AND P1, PT, RZ, c[0x0][0x218], PT ;  /* 0x00008600ff007a0c */ /* 0x000fe20003f25070 */
[----:B------:R-:W-:Y:S01]  /*0030*/  ULDC.64 UR4, c[0x0][0x118] ;  /* 0x0000460000047ab9 */ /* 0x000fe20000000a00 */
[----:B------:R-:W-:Y:S02]  /*0040*/  ISETP.NE.U32.AND P2, PT, RZ, c[0x0][0x220], PT ;  /* 0x00008800ff007a0c */ /* 0x000fe40003f45070 */
[----:B------:R-:W-:Y:S02]  /*0050*/  ISETP.NE.AND.EX P1, PT, RZ, c[0x0][0x21c], PT, P1 ;  /* 0x00008700ff007a0c */ /* 0x000fe40003f25310 */
[----:B------:R-:W-:Y:S02]  /*0060*/  ISETP.NE.AND.EX P2, PT, RZ, c[0x0][0x224], PT, P2 ;  /* 0x00008900ff007a0c */ /* 0x000fe40003f45320 */
[----:B0-----:R-:W-:-:S04]  /*0070*/  SHF.L.U32 R0, R52, 0x4, RZ ;  /* 0x0000000434007819 */ /* 0x001fc800000006ff */
[----:B------:R-:W-:Y:S02]  /*0080*/  LOP3.LUT R2, R0, 0xff0, RZ, 0xc0, !PT ;  /* 0x00000ff000027812 */ /* 0x000fe400078ec0ff */
[----:B------:R-:W-:Y:S02]  /*0090*/  LOP3.LUT R0, R52, 0xff, RZ, 0xc0, !PT ;  /* 0x000000ff34007812 */ /* 0x000fe400078ec0ff */
[----:B------:R-:W-:Y:S02]  /*00a0*/  IADD3 R4, P0, R2, c[0x0][0x218], RZ ;  /* 0x0000860002047a10 */ /* 0x000fe40007f1e0ff */
[----:B------:R-:W-:Y:S02]  /*00b0*/  SHF.L.U32 R32, R0, 0x4, RZ ;  /* 0x0000000400207819 */ /* 0x000fe400000006ff */
[----:B------:R-:W-:Y:S02]  /*00c0*/  IADD3.X R5, RZ, c[0x0][0x21c], RZ, P0, !PT ;  /* 0x00008700ff057a10 */ /* 0x000fe400007fe4ff */
[----:B------:R-:W-:-:S03]  /*00d0*/  IADD3 R6, P0, R32, c[0x0][0x220], RZ ;  /* 0x0000880020067a10 */ /* 0x000fc60007f1e0ff */
[----:B------:R0:W5:Y:S01]  /*00e0*/  @P1 LDG.E.128 R36, [R4.64] ;  /* 0x0000000404241981 */ /* 0x000162000c1e1d00 */
[----:B------:R-:W-:-:S03]  /*00f0*/  IADD3.X R7, RZ, c[0x0][0x224], RZ, P0, !PT ;  /* 0x00008900ff077a10 */ /* 0x000fc600007fe4ff */
        /* <DEDUP_REMOVED lines=8> */
[----:B------:R-:W-:Y:S02]  /*0180*/  IADD3 R32, P4, R32, c[0x0][0x1b8], RZ ;  /* 0x00006e0020207a10 */ /* 0x000fe40007f9e0ff */
[----:B------:R-:W-:Y:S02]  /*0190*/  IADD3.X R3, RZ, c[0x0][0x1b4], RZ, P3, !PT ;  /* 0x00006d00ff037a10 */ /* 0x000fe40001ffe4ff */
[----:B------:R-:W-:Y:S02]  /*01a0*/  IADD3.X R33, RZ, c[0x0][0x1bc], RZ, P4, !PT ;  /* 0x00006f00ff217a10 */ /* 0x000fe400027fe4ff */
[----:B-1----:R-:W-:-:S04]  /*01b0*/  IADD3 R102, R101, UR6, RZ ;  /* 0x0000000665667c10 */ /* 0x002fc8000fffe0ff */
[----:B------:R-:W-:-:S13]  /*01c0*/  ISETP.GE.AND P0, PT, R102, c[0x0][0x164], PT ;  /* 0x0000590066007a0c */ /* 0x000fda0003f06270 */
[----:B------:R-:W-:Y:S05]  /*01d0*/  @P0 EXIT ;  /* 0x000000000000094d */ /* 0x000fea0003800000 */
[----:B0-----:R-:W2:Y:S04]  /*01e0*/  LDG.E.128 R8, [R32.64] ;  /* 0x0000000420087981 */ /* 0x001ea8000c1e1d00 */
[----:B------:R0:W3:Y:S04]  /*01f0*/  LDG.E.128 R12, [R2.64+0x1000] ;  /* 0x00100004020c7981 */ /* 0x0000e8000c1e1d00 */
[----:B------:R-:W4:Y:S04]  /*0200*/  LDG.E.128 R16, [R32.64+0x1000] ;  /* 0x0010000420107981 */ /* 0x000f28000c1e1d00 */
[----:B------:R0:W4:Y:S04]  /*0210*/  LDG.E.128 R20, [R2.64+0x2000] ;  /* 0x0020000402147981 */ /* 0x000128000c1e1d00 */
[----:B------:R-:W4:Y:S04]  /*0220*/  LDG.E.128 R24, [R32.64+0x2000] ;  /* 0x0020000420187981 */ /* 0x000f28000c1e1d00 */
[----:B------:R0:W4:Y:S01]  /*0230*/  LDG.E.128 R4, [R2.64] ;  /* 0x0000000402047981 */ /* 0x000122000c1e1d00 */
[----:B------:R-:W-:Y:S01]  /*0240*/  MOV R34, c[0x0][0x180] ;  /* 0x0000600000227a02 */ /* 0x000fe20000000f00 */
[----:B-----5:R-:W-:Y:S01]  /*0250*/  @!P1 CS2R R76, SRZ ;  /* 0x00000000004c9805 */ /* 0x020fe2000001ff00 */
[----:B------:R-:W-:Y:S01]  /*0260*/  @!P1 CS2R R78, SRZ ;  /* 0x00000000004e9805 */ /* 0x000fe2000001ff00 */
[----:B------:R-:W-:Y:S01]  /*0270*/  @!P1 CS2R R36, SRZ ;  /* 0x0000000000249805 */ /* 0x000fe2000001ff00 */
[----:B------:R-:W-:Y:S01]  /*0280*/  @!P1 CS2R R38, SRZ ;  /* 0x0000000000269805 */ /* 0x000fe2000001ff00 */
[----:B------:R-:W-:Y:S01]  /*0290*/  @!P1 CS2R R44, SRZ ;  /* 0x00000000002c9805 */ /* 0x000fe2000001ff00 */
[----:B0-----:R-:W-:Y:S01]  /*02a0*/  HFMA2.MMA R2, -RZ, RZ, 0, 5.9604644775390625e-08 ;  /* 0x00000001ff027435 */ /* 0x001fe200000001ff */
[----:B------:R-:W-:Y:S01]  /*02b0*/  @!P1 CS2R R46, SRZ ;  /* 0x00000000002e9805 */ /* 0x000fe2000001ff00 */
[----:B------:R-:W-:Y:S01]  /*02c0*/  @!P2 CS2R R40, SRZ ;  /* 0x000000000028a805 */ /* 0x000fe2000001ff00 */
[----:B------:R-:W-:Y:S01]  /*02d0*/  @!P2 CS2R R42, SRZ ;  /* 0x00000000002aa805 */ /* 0x000fe2000001ff00 */
[----:B------:R-:W-:Y:S01]  /*02e0*/  @!P2 CS2R R48, SRZ ;  /* 0x000000000030a805 */ /* 0x000fe2000001ff00 */
[----:B------:R-:W-:Y:S01]  /*02f0*/  @!P2 CS2R R50, SRZ ;  /* 0x000000000032a805 */ /* 0x000fe2000001ff00 */
[----:B------:R-:W-:Y:S01]  /*0300*/  @!P2 CS2R R28, SRZ ;  /* 0x00000000001ca805 */ /* 0x000fe2000001ff00 */
[----:B------:R-:W-:Y:S01]  /*0310*/  @!P2 CS2R R30, SRZ ;  /* 0x00000000001ea805 */ /* 0x000fe2000001ff00 */
[----:B------:R-:W-:-:S02]  /*0320*/  LOP3.LUT P0, RZ, R34, c[0x0][0x178], RZ, 0xfc, !PT ;  /* 0x00005e0022ff7a12 */ /* 0x000fc4000780fcff */
[----:B------:R-:W-:Y:S02]  /*0330*/  MOV R34, c[0x0][0x184] ;  /* 0x0000610000227a02 */ /* 0x000fe40000000f00 */
[----:B------:R-:W-:Y:S02]  /*0340*/  SHF.L.U32 R101, R101, 0x3, RZ ;  /* 0x0000000365657819 */ /* 0x000fe400000006ff */
[----:B------:R-:W-:Y:S01]  /*0350*/  SHF.R.U32.HI R133, RZ, 0x5, R52 ;  /* 0x00000005ff857819 */ /* 0x000fe20000011634 */
[--C-:B------:R-:W-:Y:S02]  /*0360*/  HADD2.F32 R69, -RZ, R76.reuse.H0_H0 ;  /* 0x2000004cff457230 */ /* 0x100fe40000004100 */
[----:B------:R-:W-:Y:S01]  /*0370*/  HADD2.F32 R70, -RZ, R76.H1_H1 ;  /* 0x3000004cff467230 */ /* 0x000fe20000004100 */
[----:B------:R-:W-:Y:S01]  /*0380*/  LOP3.LUT P0, RZ, R34, c[0x0][0x17c], RZ, 0xfc, P0 ;  /* 0x00005f0022ff7a12 */ /* 0x000fe2000000fcff */
[--C-:B------:R-:W-:Y:S01]  /*0390*/  HADD2.F32 R71, -RZ, R77.reuse.H0_H0 ;  /* 0x2000004dff477230 */ /* 0x100fe20000004100 */
[----:B------:R-:W-:Y:S01]  /*03a0*/  LOP3.LUT R103, R52, 0x1f, RZ, 0xc0, !PT ;  /* 0x0000001f34677812 */ /* 0x000fe200078ec0ff */
[----:B------:R-:W-:Y:S01]  /*03b0*/  HADD2.F32 R72, -RZ, R77.H1_H1 ;  /* 0x3000004dff487230 */ /* 0x000fe20000004100 */
[----:B------:R-:W-:Y:S01]  /*03c0*/  LOP3.LUT R133, R133, 0x7, RZ, 0xc0, !PT ;  /* 0x0000000785857812 */ /* 0x000fe200078ec0ff */
[--C-:B------:R-:W-:Y:S01]  /*03d0*/  HADD2.F32 R73, -RZ, R78.reuse.H0_H0 ;  /* 0x2000004eff497230 */ /* 0x100fe20000004100 */
[----:B------:R-:W-:Y:S01]  /*03e0*/  IADD3 R122, R101, 0x8, RZ ;  /* 0x00000008657a7810 */ /* 0x000fe20007ffe0ff */
        /* <DEDUP_REMOVED lines=42> */
[----:B------:R-:W-:Y:S01]  /*0690*/  HADD2.F32 R100, -RZ, R31.H1_H1 ;  /* 0x3000001fff647230 */ /* 0x000fe20000004100 */
[----:B------:R-:W-:Y:S01]  /*06a0*/  ULDC.U8 UR6, c[0x0][0x1f0] ;  /* 0x00007c0000067ab9 */ /* 0x000fe20000000000 */
[----:B--2---:R-:W-:-:S02]  /*06b0*/  HADD2.F32 R112, -RZ, R10.H0_H0 ;  /* 0x2000000aff707230 */ /* 0x004fc40000004100 */
[----:B------:R-:W-:Y:S02]  /*06c0*/  HADD2.F32 R115, -RZ, R10.H1_H1 ;  /* 0x3000000aff737230 */ /* 0x000fe40000004100 */
[--C-:B---3--:R-:W-:Y:S02]  /*06d0*/  HADD2.F32 R114, -RZ, R14.reuse.H0_H0 ;  /* 0x2000000eff727230 */ /* 0x108fe40000004100 */
[----:B------:R-:W-:Y:S02]  /*06e0*/  HADD2.F32 R119, -RZ, R14.H1_H1 ;  /* 0x3000000eff777230 */ /* 0x000fe40000004100 */
[--C-:B----4-:R-:W-:Y:S02]  /*06f0*/  HADD2.F32 R116, -RZ, R18.reuse.H0_H0 ;  /* 0x20000012ff747230 */ /* 0x110fe40000004100 */
        /* <DEDUP_REMOVED lines=14> */
[----:B------:R-:W-:Y:S02]  /*07e0*/  HADD2.F32 R16, -RZ, R17.H0_H0 ;  /* 0x20000011ff107230 */ /* 0x000fe40000004100 */
[----:B------:R-:W-:Y:S02]  /*07f0*/  HADD2.F32 R20, -RZ, R21.H0_H0 ;  /* 0x20000015ff147230 */ /* 0x000fe40000004100 */
[----:B------:R-:W-:Y:S02]  /*0800*/  HADD2.F32 R24, -RZ, R25.H0_H0 ;  /* 0x20000019ff187230 */ /* 0x000fe40000004100 */
[--C-:B------:R-:W-:Y:S02]  /*0810*/  HADD2.F32 R120, -RZ, R26.reuse.H0_H0 ;  /* 0x2000001aff787230 */ /* 0x100fe40000004100 */
[----:B------:R-:W-:Y:S01]  /*0820*/  HADD2.F32 R131, -RZ, R26.H1_H1 ;  /* 0x3000001aff837230 */ /* 0x000fe20000004100 */
[----:B------:R-:W-:Y:S01]  /*0830*/  PRMT R26, R2, 0x7610, R26 ;  /* 0x00007610021a7816 */ /* 0x000fe2000000001a */
        /* <DEDUP_REMOVED lines=9> */
[----:B------:R-:W-:Y:S02]  /*08d0*/  HADD2.F32 R17, -RZ, R17.H1_H1 ;  /* 0x30000011ff117230 */ /* 0x000fe40000004100 */
[----:B------:R-:W-:Y:S02]  /*08e0*/  HADD2.F32 R21, -RZ, R21.H1_H1 ;  /* 0x30000015ff157230 */ /* 0x000fe40000004100 */
[----:B------:R-:W-:Y:S02]  /*08f0*/  HADD2.F32 R25, -RZ, R25.H1_H1 ;  /* 0x30000019ff197230 */ /* 0x000fe40000004100 */
.L_x_2278:
[----:B------:R-:W-:Y:S01]  /*0900*/  IMAD R2, R102, c[0x0][0x168], RZ ;  /* 0x00005a0066027a24 */ /* 0x000fe200078e02ff */
[----:B------:R-:W-:Y:S02]  /*0910*/  ISETP.NE.U32.AND P1, PT, RZ, c[0x0][0x178], PT ;  /* 0x00005e00ff007a0c */ /* 0x000fe40003f25070 */
[----:B------:R-:W-:-:S02]  /*0920*/  ISETP.NE.U32.AND P2, PT, RZ, c[0x0][0x180], PT ;  /* 0x00006000ff007a0c */ /* 0x000fc40003f45070 */
[----:B------:R-:W-:Y:S02]  /*0930*/  SHF.R.S32.HI R3, RZ, 0x1f, R2 ;  /* 0x0000001fff037819 */ /* 0x000fe40000011402 */
[----:B------:R-:W-:Y:S02]  /*0940*/  ISETP.NE.AND.EX P1, PT, RZ, c[0x0][0x17c], PT, P1 ;  /* 0x00005f00ff007a0c */ /* 0x000fe40003f25310 */
[----:B------:R-:W-:Y:S02]  /*0950*/  ISETP.NE.AND.EX P2, PT, RZ, c[0x0][0x184], PT, P2 ;  /* 0x00006100ff007a0c */ /* 0x000fe40003f45320 */
[----:B------:R-:W-:Y:S02]  /*0960*/  LEA.HI R3, R3, R2, RZ, 0x3 ;  /* 0x0000000203037211 */ /* 0x000fe400078f18ff */
[----:B------:R-:W-:Y:S02]  /*0970*/  MOV R159, 0x10 ;  /* 0x00000010009f7802 */ /* 0x000fe40000000f00 */
        /* <DEDUP_REMOVED lines=18> */
.L_x_2180:
[----:B-----5:R-:W-:-:S05]  /*0aa0*/  HADD2.F32 R2, -RZ, R32.H0_H0 ;  /* 0x20000020ff027230 */ /* 0x020fca0000004100 */
[----:B------:R-:W-:Y:S01]  /*0ab0*/  FADD.FTZ R45, R45, R2 ;  /* 0x000000022d2d7221 */ /* 0x000fe20000010000 */
[----:B------:R-:W-:Y:S05]  /*0ac0*/  BRA `(.L_x_2181) ;  /* 0x0000004000007947 */ /* 0x000fea0003800000 */
.L_x_2179:
[----:B0----5:R-:W-:Y:S02]  /*0ad0*/  HADD2.F32 R2, -RZ, R28.H0_H0 ;  /* 0x2000001cff027230 */ /* 0x021fe40000004100 */
[----:B------:R-:W-:-:S03]  /*0ae0*/  @P2 HADD2.F32 R4, -RZ, R32.H0_H0 ;  /* 0x20000020ff042230 */ /* 0x000fc60000004100 */
[----:B------:R-:W-:-:S04]  /*0af0*/  FADD.FTZ R45, R45, R2 ;  /* 0x000000022d2d7221 */ /* 0x000fc80000010000 */
[----:B------:R-:W-:-:S05]  /*0b00*/  @P2 FADD.FTZ R45, R45, R4 ;  /* 0x000000042d2d2221 */ /* 0x000fca0000010000 */
.L_x_2181:
[----:B------:R-:W-:-:S04]  /*0b10*/  F2FP.PACK_AB R2, RZ, R45 ;  /* 0x0000002dff02723e */ /* 0x000fc800000000ff */
[----:B------:R-:W-:Y:S02]  /*0b20*/  PRMT R36, R2, 0x7610, R36 ;  /* 0x0000761002247816 */ /* 0x000fe40000000024 */
.L_x_2182:
[----:B------:R-:W-:Y:S01]  /*0b30*/  HADD2.F32 R47, -RZ, R40.H1_H1 ;  /* 0x30000028ff2f7230 */ /* 0x000fe20000004100 */
[----:B------:R-:W-:Y:S05]  /*0b40*/  @P3 BRA `(.L_x_2183) ;  /* 0x0000008000003947 */ /* 0x000fea0003800000 */
[----:B------:R-:W-:-:S04]  /*0b50*/  ISETP.NE.U32.AND P4, PT, RZ, c[0x0][0x180], PT ;  /* 0x00006000ff007a0c */ /* 0x000fc80003f85070 */
[----:B------:R-:W-:-:S13]  /*0b60*/  ISETP.NE.AND.EX P4, PT, RZ, c[0x0][0x184], PT, P4 ;  /* 0x00006100ff007a0c */ /* 0x000fda0003f85340 */
[----:B------:R-:W-:Y:S05]  /*0b70*/  @P4 BRA `(.L_x_2184) ;  /* 0x0000002000004947 */ /* 0x000fea0003800000 */
[----:B------:R-:W-:Y:S05]  /*0b80*/  @P0 BRA `(.L_x_2185) ;  /* 0x0000008000000947 */ /* 0x000fea0003800000 */
[----:B------:R-:W-:Y:S05]  /*0b90*/  BRA `(.L_x_2186) ;  /* 0x0000009000007947 */ /* 0x000fea0003800000 */
.L_x_2184:
[----:B-----5:R-:W-:-:S05]  /*0ba0*/  HADD2.F32 R2, -RZ, R32.H1_H1 ;  /* 0x30000020ff027230 */ /* 0x020fca0000004100 */
[----:B------:R-:W-:Y:S01]  /*0bb0*/  FADD.FTZ R47, R47, R2 ;  /* 0x000000022f2f7221 */ /* 0x000fe20000010000 */
[----:B------:R-:W-:Y:S05]  /*0bc0*/  BRA `(.L_x_2185) ;  /* 0x0000004000007947 */ /* 0x000fea0003800000 */
.L_x_2183:
[----:B-----5:R-:W-:Y:S02]  /*0bd0*/  HADD2.F32 R2, -RZ, R28.H1_H1 ;  /* 0x3000001cff027230 */ /* 0x020fe40000004100 */
[----:B------:R-:W-:-:S03]  /*0be0*/  @P2 HADD2.F32 R4, -RZ, R32.H1_H1 ;  /* 0x30000020ff042230 */ /* 0x000fc60000004100 */
[----:B------:R-:W-:-:S04]  /*0bf0*/  FADD.FTZ R47, R47, R2 ;  /* 0x000000022f2f7221 */ /* 0x000fc80000010000 */
[----:B------:R-:W-:-:S05]  /*0c00*/  @P2 FADD.FTZ R47, R47, R4 ;  /* 0x000000042f2f2221 */ /* 0x000fca0000010000 */
.L_x_2185:
[----:B------:R-:W-:-:S04]  /*0c10*/  F2FP.PACK_AB R2, RZ, R47 ;  /* 0x0000002fff02723e */ /* 0x000fc800000000ff */
[----:B------:R-:W-:Y:S02]  /*0c20*/  PRMT R36, R36, 0x5410, R2 ;  /* 0x0000541024247816 */ /* 0x000fe40000000002 */
.L_x_2186:
[----:B------:R-:W-:Y:S01]  /*0c30*/  HADD2.F32 R49, -RZ, R41.H0_H0 ;  /* 0x20000029ff317230 */ /* 0x000fe20000004100 */
[----:B------:R-:W-:Y:S05]  /*0c40*/  @P3 BRA `(.L_x_2187) ;  /* 0x0000008000003947 */ /* 0x000fea0003800000 */
[----:B------:R-:W-:-:S04]  /*0c50*/  ISETP.NE.U32.AND P4, PT, RZ, c[0x0][0x180], PT ;  /* 0x00006000ff007a0c */ /* 0x000fc80003f85070 */
[----:B------:R-:W-:-:S13]  /*0c60*/  ISETP.NE.AND.EX P4, PT, RZ, c[0x0][0x184], PT, P4 ;  /* 0x00006100ff007a0c */ /* 0x000fda0003f85340 */
[----:B------:R-:W-:Y:S05]  /*0c70*/  @P4 BRA `(.L_x_2188) ;  /* 0x0000002000004947 */ /* 0x000fea0003800000 */
[----:B------:R-:W-:Y:S05]  /*0c80*/  @P0 BRA `(.L_x_2189) ;  /* 0x0000008000000947 */ /* 0x000fea0003800000 */
[----:B------:R-:W-:Y:S05]  /*0c90*/  BRA `(.L_x_2190) ;  /* 0x0000009000007947 */ /* 0x000fea0003800000 */
.L_x_2188:
[----:B-----5:R-:W-:-:S05]  /*0ca0*/  HADD2.F32 R2, -RZ, R33.H0_H0 ;  /* 0x20000021ff027230 */ /* 0x020fca0000004100 */
[----:B------:R-:W-:Y:S01]  /*0cb0*/  FADD.FTZ R49, R49, R2 ;  /* 0x0000000231317221 */ /* 0x000fe20000010000 */
[----:B------:R-:W-:Y:S05]  /*0cc0*/  BRA `(.L_x_2189) ;  /* 0x0000004000007947 */ /* 0x000fea0003800000 */
.L_x_2187:
[----:B-----5:R-:W-:Y:S02]  /*0cd0*/  HADD2.F32 R2, -RZ, R29.H0_H0 ;  /* 0x2000001dff027230 */ /* 0x020fe40000004100 */
[----:B------:R-:W-:-:S03]  /*0ce0*/  @P2 HADD2.F32 R4, -RZ, R33.H0_H0 ;  /* 0x20000021ff042230 */ /* 0x000fc60000004100 */
[----:B------:R-:W-:-:S04]  /*0cf0*/  FADD.FTZ R49, R49, R2 ;  /* 0x0000000231317221 */ /* 0x000fc80000010000 */
[----:B------:R-:W-:-:S05]  /*0d00*/  @P2 FADD.FTZ R49, R49, R4 ;  /* 0x0000000431312221 */ /* 0x000fca0000010000 */
.L_x_2189:
[----:B------:R-:W-:-:S04]  /*0d10*/  F2FP.PACK_AB R2, RZ, R49 ;  /* 0x00000031ff02723e */ /* 0x000fc800000000ff */
[----:B------:R-:W-:Y:S02]  /*0d20*/  PRMT R37, R2, 0x7610, R37 ;  /* 0x0000761002257816 */ /* 0x000fe40000000025 */
.L_x_2190:
[----:B------:R-:W-:Y:S01]  /*0d30*/  HADD2.F32 R51, -RZ, R41.H1_H1 ;  /* 0x30000029ff337230 */ /* 0x000fe20000004100 */
[----:B------:R-:W-:Y:S05]  /*0d40*/  @P3 BRA `(.L_x_2191) ;  /* 0x0000008000003947 */ /* 0x000fea0003800000 */
[----:B------:R-:W-:-:S04]  /*0d50*/  ISETP.NE.U32.AND P4, PT, RZ, c[0x0][0x180], PT ;  /* 0x00006000ff007a0c */ /* 0x000fc80003f85070 */
[----:B------:R-:W-:-:S13]  /*0d60*/  ISETP.NE.AND.EX P4, PT, RZ, c[0x0][0x184], PT, P4 ;  /* 0x00006100ff007a0c */ /* 0x000fda0003f85340 */
[----:B------:R-:W-:Y:S05]  /*0d70*/  @P4 BRA `(.L_x_2192) ;  /* 0x0000002000004947 */ /* 0x000fea0003800000 */
[----:B------:R-:W-:Y:S05]  /*0d80*/  @P0 BRA `(.L_x_2193) ;  /* 0x0000008000000947 */ /* 0x000fea0003800000 */
[----:B------:R-:W-:Y:S05]  /*0d90*/  BRA `(.L_x_2194) ;  /* 0x0000009000007947 */ /* 0x000fea0003800000 */
.L_x_2192:
[----:B-----5:R-:W-:-:S05]  /*0da0*/  HADD2.F32 R2, -RZ, R33.H1_H1 ;  /* 0x30000021ff027230 */ /* 0x020fca0000004100 */
[----:B------:R-:W-:Y:S01]  /*0db0*/  FADD.FTZ R51, R51, R2 ;  /* 0x0000000233337221 */ /* 0x000fe20000010000 */
[----:B------:R-:W-:Y:S05]  /*0dc0*/  BRA `(.L_x_2193) ;  /* 0x0000004000007947 */ /* 0x000fea0003800000 */
.L_x_2191:
[----:B-----5:R-:W-:Y:S02]  /*0dd0*/  HADD2.F32 R2, -RZ, R29.H1_H1 ;  /* 0x3000001dff027230 */ /* 0x020fe40000004100 */
[----:B------:R-:W-:-:S03]  /*0de0*/  @P2 HADD2.F32 R4, -RZ, R33.H1_H1 ;  /* 0x30000021ff042230 */ /* 0x000fc60000004100 */
[----:B------:R-:W-:-:S04]  /*0df0*/  FADD.FTZ R51, R51, R2 ;  /* 0x0000000233337221 */ /* 0x000fc80000010000 */
[----:B------:R-:W-:-:S05]  /*0e00*/  @P2 FADD.FTZ R51, R51, R4 ;  /* 0x0000000433332221 */ /* 0x000fca0000010000 */
.L_x_2193:
[----:B------:R-:W-:-:S04]  /*0e10*/  F2FP.PACK_AB R2, RZ, R51 ;  /* 0x00000033ff02723e */ /* 0x000fc800000000ff */
[----:B------:R-:W-:Y:S02]  /*0e20*/  PRMT R37, R37, 0x5410, R2 ;  /* 0x0000541025257816 */ /* 0x000fe40000000002 */
.L_x_2194:
[----:B------:R-:W-:Y:S01]  /*0e30*/  HADD2.F32 R135, -RZ, R42.H0_H0 ;  /* 0x2000002aff877230 */ /* 0x000fe20000004100 */
[----:B------:R-:W-:Y:S05]  /*0e40*/  @P3 BRA `(.L_x_2195) ;  /* 0x0000008000003947 */ /* 0x000fea0003800000 */
[----:B------:R-:W-:-:S04]  /*0e50*/  ISETP.NE.U32.AND P4, PT, RZ, c[0x0][0x180], PT ;  /* 0x00006000ff007a0c */ /* 0x000fc80003f85070 */
[----:B------:R-:W-:-:S13]  /*0e60*/  ISETP.NE.AND.EX P4, PT, RZ, c[0x0][0x184], PT, P4 ;  /* 0x00006100ff007a0c */ /* 0x000fda0003f85340 */
[----:B------:R-:W-:Y:S05]  /*0e70*/  @P4 BRA `(.L_x_2196) ;  /* 0x0000002000004947 */ /* 0x000fea0003800000 */
[----:B------:R-:W-:Y:S05]  /*0e80*/  @P0 BRA `(.L_x_2197) ;  /* 0x0000008000000947 */ /* 0x000fea0003800000 */
[----:B------:R-:W-:Y:S05]  /*0e90*/  BRA `(.L_x_2198) ;  /* 0x0000009000007947 */ /* 0x000fea0003800000 */
.L_x_2196:
[----:B-----5:R-:W-:-:S05]  /*0ea0*/  HADD2.F32 R2, -RZ, R34.H0_H0 ;  /* 0x20000022ff027230 */ /* 0x020fca0000004100 */
[----:B------:R-:W-:Y:S01]  /*0eb0*/  FADD.FTZ R135, R135, R2 ;  /* 0x0000000287877221 */ /* 0x000fe20000010000 */
[----:B------:R-:W-:Y:S05]  /*0ec0*/  BRA `(.L_x_2197) ;  /* 0x0000004000007947 */ /* 0x000fea0003800000 */
.L_x_2195:
[----:B-----5:R-:W-:Y:S02]  /*0ed0*/  HADD2.F32 R2, -RZ, R30.H0_H0 ;  /* 0x2000001eff027230 */ /* 0x020fe40000004100 */
[----:B------:R-:W-:-:S03]  /*0ee0*/  @P2 HADD2.F32 R4, -RZ, R34.H0_H0 ;  /* 0x20000022ff042230 */ /* 0x000fc60000004100 */
[----:B------:R-:W-:-:S04]  /*0ef0*/  FADD.FTZ R135, R135, R2 ;  /* 0x0000000287877221 */ /* 0x000fc80000010000 */
[----:B------:R-:W-:-:S05]  /*0f00*/  @P2 FADD.FTZ R135, R135, R4 ;  /* 0x0000000487872221 */ /* 0x000fca0000010000 */
.L_x_2197:
[----:B------:R-:W-:-:S04]  /*0f10*/  F2FP.PACK_AB R2, RZ, R135 ;  /* 0x00000087ff02723e */ /* 0x000fc800000000ff */
[----:B------:R-:W-:Y:S02]  /*0f20*/  PRMT R38, R2, 0x7610, R38 ;  /* 0x0000761002267816 */ /* 0x000fe40000000026 */
.L_x_2198:
[----:B------:R-:W-:Y:S01]  /*0f30*/  HADD2.F32 R137, -RZ, R42.H1_H1 ;  /* 0x3000002aff897230 */ /* 0x000fe20000004100 */
[----:B------:R-:W-:Y:S05]  /*0f40*/  @P3 BRA `(.L_x_2199) ;  /* 0x0000008000003947 */ /* 0x000fea0003800000 */
[----:B------:R-:W-:-:S04]  /*0f50*/  ISETP.NE.U32.AND P4, PT, RZ, c[0x0][0x180], PT ;  /* 0x00006000ff007a0c */ /* 0x000fc80003f85070 */
[----:B------:R-:W-:-:S13]  /*0f60*/  ISETP.NE.AND.EX P4, PT, RZ, c[0x0][0x184], PT, P4 ;  /* 0x00006100ff007a0c */ /* 0x000fda0003f85340 */
[----:B------:R-:W-:Y:S05]  /*0f70*/  @P4 BRA `(.L_x_2200) ;  /* 0x0000002000004947 */ /* 0x000fea0003800000 */
[----:B------:R-:W-:Y:S05]  /*0f80*/  @P0 BRA `(.L_x_2201) ;  /* 0x0000008000000947 */ /* 0x000fea0003800000 */
[----:B------:R-:W-:Y:S05]  /*0f90*/  BRA `(.L_x_2202) ;  /* 0x0000009000007947 */ /* 0x000fea0003800000 */
.L_x_2200:
[----:B-----5:R-:W-:-:S05]  /*0fa0*/  HADD2.F32 R2, -RZ, R34.H1_H1 ;  /* 0x30000022ff027230 */ /* 0x020fca0000004100 */
[----:B------:R-:W-:Y:S01]  /*0fb0*/  FADD.FTZ R137, R137, R2 ;  /* 0x0000000289897221 */ /* 0x000fe20000010000 */
[----:B------:R-:W-:Y:S05]  /*0fc0*/  BRA `(.L_x_2201) ;  /* 0x0000004000007947 */ /* 0x000fea0003800000 */
.L_x_2199:
[----:B-----5:R-:W-:Y:S02]  /*0fd0*/  HADD2.F32 R2, -RZ, R30.H1_H1 ;  /* 0x3000001eff027230 */ /* 0x020fe40000004100 */
[----:B------:R-:W-:-:S03]  /*0fe0*/  @P2 HADD2.F32 R4, -RZ, R34.H1_H1 ;  /* 0x30000022ff042230 */ /* 0x000fc60000004100 */
[----:B------:R-:W-:-:S04]  /*0ff0*/  FADD.FTZ R137, R137, R2 ;  /* 0x0000000289897221 */ /* 0x000fc80000010000 */
[----:B------:R-:W-:-:S05]  /*1000*/  @P2 FADD.FTZ R137, R137, R4 ;  /* 0x0000000489892221 */ /* 0x000fca0000010000 */
.L_x_2201:
[----:B------:R-:W-:-:S04]  /*1010*/  F2FP.PACK_AB R2, RZ, R137 ;  /* 0x00000089ff02723e */ /* 0x000fc800000000ff */
[----:B------:R-:W-:Y:S02]  /*1020*/  PRMT R38, R38, 0x5410, R2 ;  /* 0x0000541026267816 */ /* 0x000fe40000000002 */
.L_x_2202:
[----:B------:R-:W-:Y:S01]  /*1030*/  HADD2.F32 R139, -RZ, R43.H0_H0 ;  /* 0x2000002bff8b7230 */ /* 0x000fe20000004100 */
[----:B------:R-:W-:Y:S05]  /*1040*/  @P3 BRA `(.L_x_2203) ;  /* 0x0000008000003947 */ /* 0x000fea0003800000 */
[----:B------:R-:W-:-:S04]  /*1050*/  ISETP.NE.U32.AND P4, PT, RZ, c[0x0][0x180], PT ;  /* 0x00006000ff007a0c */ /* 0x000fc80003f85070 */
[----:B------:R-:W-:-:S13]  /*1060*/  ISETP.NE.AND.EX P4, PT, RZ, c[0x0][0x184], PT, P4 ;  /* 0x00006100ff007a0c */ /* 0x000fda0003f85340 */
[----:B------:R-:W-:Y:S05]  /*1070*/  @P4 BRA `(.L_x_2204) ;  /* 0x0000002000004947 */ /* 0x000fea0003800000 */
[----:B------:R-:W-:Y:S05]  /*1080*/  @P0 BRA `(.L_x_2205) ;  /* 0x0000008000000947 */ /* 0x000fea0003800000 */
[----:B------:R-:W-:Y:S05]  /*1090*/  BRA `(.L_x_2206) ;  /* 0x0000009000007947 */ /* 0x000fea0003800000 */
.L_x_2204:
[----:B-----5:R-:W-:-:S05]  /*10a0*/  HADD2.F32 R2, -RZ, R35.H0_H0 ;  /* 0x20000023ff027230 */ /* 0x020fca0000004100 */
[----:B------:R-:W-:Y:S01]  /*10b0*/  FADD.FTZ R139, R139, R2 ;  /* 0x000000028b8b7221 */ /* 0x000fe20000010000 */
[----:B------:R-:W-:Y:S05]  /*10c0*/  BRA `(.L_x_2205) ;  /* 0x0000004000007947 */ /* 0x000fea0003800000 */
.L_x_2203:
[----:B-----5:R-:W-:Y:S02]  /*10d0*/  HADD2.F32 R2, -RZ, R31.H0_H0 ;  /* 0x2000001fff027230 */ /* 0x020fe40000004100 */
[----:B------:R-:W-:-:S03]  /*10e0*/  @P2 HADD2.F32 R4, -RZ, R35.H0_H0 ;  /* 0x20000023ff042230 */ /* 0x000fc60000004100 */
[----:B------:R-:W-:-:S04]  /*10f0*/  FADD.FTZ R139, R139, R2 ;  /* 0x000000028b8b7221 */ /* 0x000fc80000010000 */
[----:B------:R-:W-:-:S05]  /*1100*/  @P2 FADD.FTZ R139, R139, R4 ;  /* 0x000000048b8b2221 */ /* 0x000fca0000010000 */
.L_x_2205:
[----:B------:R-:W-:-:S04]  /*1110*/  F2FP.PACK_AB R2, RZ, R139 ;  /* 0x0000008bff02723e */ /* 0x000fc800000000ff */
[----:B------:R-:W-:Y:S02]  /*1120*/  PRMT R39, R2, 0x7610, R39 ;  /* 0x0000761002277816 */ /* 0x000fe40000000027 */
.L_x_2206:
[----:B------:R-:W-:Y:S01]  /*1130*/  HADD2.F32 R141, -RZ, R43.H1_H1 ;  /* 0x3000002bff8d7230 */ /* 0x000fe20000004100 */
[----:B------:R-:W-:Y:S05]  /*1140*/  @P3 BRA `(.L_x_2207) ;  /* 0x0000008000003947 */ /* 0x000fea0003800000 */
[----:B------:R-:W-:-:S04]  /*1150*/  ISETP.NE.U32.AND P4, PT, RZ, c[0x0][0x180], PT ;  /* 0x00006000ff007a0c */ /* 0x000fc80003f85070 */
[----:B------:R-:W-:-:S13]  /*1160*/  ISETP.NE.AND.EX P4, PT, RZ, c[0x0][0x184], PT, P4 ;  /* 0x00006100ff007a0c */ /* 0x000fda0003f85340 */
[----:B------:R-:W-:Y:S05]  /*1170*/  @P4 BRA `(.L_x_2208) ;  /* 0x0000002000004947 */ /* 0x000fea0003800000 */
[----:B------:R-:W-:Y:S05]  /*1180*/  @P0 BRA `(.L_x_2209) ;  /* 0x0000008000000947 */ /* 0x000fea0003800000 */
[----:B------:R-:W-:Y:S05]  /*1190*/  BRA `(.L_x_2210) ;  /* 0x0000009000007947 */ /* 0x000fea0003800000 */
.L_x_2208:
[----:B-----5:R-:W-:-:S05]  /*11a0*/  HADD2.F32 R2, -RZ, R35.H1_H1 ;  /* 0x30000023ff027230 */ /* 0x020fca0000004100 */
[----:B------:R-:W-:Y:S01]  /*11b0*/  FADD.FTZ R141, R141, R2 ;  /* 0x000000028d8d7221 */ /* 0x000fe20000010000 */
[----:B------:R-:W-:Y:S05]  /*11c0*/  BRA `(.L_x_2209) ;  /* 0x0000004000007947 */ /* 0x000fea0003800000 */
.L_x_2207:
[----:B-----5:R-:W-:Y:S02]  /*11d0*/  HADD2.F32 R2, -RZ, R31.H1_H1 ;  /* 0x3000001fff027230 */ /* 0x020fe40000004100 */
[----:B------:R-:W-:-:S03]  /*11e0*/  @P2 HADD2.F32 R4, -RZ, R35.H1_H1 ;  /* 0x30000023ff042230 */ /* 0x000fc60000004100 */
[----:B------:R-:W-:-:S04]  /*11f0*/  FADD.FTZ R141, R141, R2 ;  /* 0x000000028d8d7221 */ /* 0x000fc80000010000 */
[----:B------:R-:W-:-:S05]  /*1200*/  @P2 FADD.FTZ R141, R141, R4 ;  /* 0x000000048d8d2221 */ /* 0x000fca0000010000 */
.L_x_2209:
[----:B------:R-:W-:-:S04]  /*1210*/  F2FP.PACK_AB R2, RZ, R141 ;  /* 0x0000008dff02723e */ /* 0x000fc800000000ff */
[----:B------:R-:W-:Y:S02]  /*1220*/  PRMT R39, R39, 0x5410, R2 ;  /* 0x0000541027277816 */ /* 0x000fe40000000002 */
.L_x_2210:
        /* <DEDUP_REMOVED lines=11> */
[----:B------:R0:W5:Y:S01]  /*12e0*/  @P2 LDG.E.128 R32, [R8.64] ;  /* 0x0000000408202981 */ /* 0x000162000c1e1d00 */
[----:B--2---:R-:W-:Y:S01]  /*12f0*/  HADD2.F32 R143, -RZ, R40.H0_H0 ;  /* 0x20000028ff8f7230 */ /* 0x004fe20000004100 */
[----:B------:R-:W-:Y:S05]  /*1300*/  @P3 BRA `(.L_x_2211) ;  /* 0x0000008000003947 */ /* 0x000fea0003800000 */
[----:B0-----:R-:W-:-:S04]  /*1310*/  ISETP.NE.U32.AND P4, PT, RZ, c[0x0][0x180], PT ;  /* 0x00006000ff007a0c */ /* 0x001fc80003f85070 */
[----:B------:R-:W-:-:S13]  /*1320*/  ISETP.NE.AND.EX P4, PT, RZ, c[0x0][0x184], PT, P4 ;  /* 0x00006100ff007a0c */ /* 0x000fda0003f85340 */
[----:B------:R-:W-:Y:S05]  /*1330*/  @P4 BRA `(.L_x_2212) ;  /* 0x0000002000004947 */ /* 0x000fea0003800000 */
[----:B------:R-:W-:Y:S05]  /*1340*/  @P0 BRA `(.L_x_2213) ;  /* 0x0000008000000947 */ /* 0x000fea0003800000 */
[----:B------:R-:W-:Y:S05]  /*1350*/  BRA `(.L_x_2214) ;  /* 0x0000009000007947 */ /* 0x000fea0003800000 */
.L_x_2212:
[----:B-----5:R-:W-:-:S05]  /*1360*/  HADD2.F32 R2, -RZ, R32.H0_H0 ;  /* 0x20000020ff027230 */ /* 0x020fca0000004100 */
[----:B------:R-:W-:Y:S01]  /*1370*/  FADD.FTZ R143, R2, R143 ;  /* 0x0000008f028f7221 */ /* 0x000fe20000010000 */
[----:B------:R-:W-:Y:S05]  /*1380*/  BRA `(.L_x_2213) ;  /* 0x0000004000007947 */ /* 0x000fea0003800000 */
.L_x_2211:
[----:B0----5:R-:W-:Y:S02]  /*1390*/  HADD2.F32 R2, -RZ, R28.H0_H0 ;  /* 0x2000001cff027230 */ /* 0x021fe40000004100 */
[----:B------:R-:W-:-:S03]  /*13a0*/  @P2 HADD2.F32 R4, -RZ, R32.H0_H0 ;  /* 0x20000020ff042230 */ /* 0x000fc60000004100 */
[----:B------:R-:W-:-:S04]  /*13b0*/  FADD.FTZ R143, R2, R143 ;  /* 0x0000008f028f7221 */ /* 0x000fc80000010000 */
[----:B------:R-:W-:-:S05]  /*13c0*/  @P2 FADD.FTZ R143, R4, R143 ;  /* 0x0000008f048f2221 */ /* 0x000fca0000010000 */
.L_x_2213:
[----:B------:R-:W-:-:S04]  /*13d0*/  F2FP.PACK_AB R2, RZ, R143 ;  /* 0x0000008fff02723e */ /* 0x000fc800000000ff */
[----:B------:R-:W-:Y:S02]  /*13e0*/  PRMT R36, R2, 0x7610, R36 ;  /* 0x0000761002247816 */ /* 0x000fe40000000024 */
.L_x_2214:
[----:B------:R-:W-:Y:S01]  /*13f0*/  HADD2.F32 R145, -RZ, R40.H1_H1 ;  /* 0x30000028ff917230 */ /* 0x000fe20000004100 */
[----:B------:R-:W-:Y:S05]  /*1400*/  @P3 BRA `(.L_x_2215) ;  /* 0x0000008000003947 */ /* 0x000fea0003800000 */
[----:B------:R-:W-:-:S04]  /*1410*/  ISETP.NE.U32.AND P4, PT, RZ, c[0x0][0x180], PT ;  /* 0x00006000ff007a0c */ /* 0x000fc80003f85070 */
[----:B------:R-:W-:-:S13]  /*1420*/  ISETP.NE.AND.EX P4, PT, RZ, c[0x0][0x184], PT, P4 ;  /* 0x00006100ff007a0c */ /* 0x000fda0003f85340 */
[----:B------:R-:W-:Y:S05]  /*1430*/  @P4 BRA `(.L_x_2216) ;  /* 0x0000002000004947 */ /* 0x000fea0003800000 */
[----:B------:R-:W-:Y:S05]  /*1440*/  @P0 BRA `(.L_x_2217) ;  /* 0x0000008000000947 */ /* 0x000fea0003800000 */
[----:B------:R-:W-:Y:S05]  /*1450*/  BRA `(.L_x_2218) ;  /* 0x0000009000007947 */ /* 0x000fea0003800000 */
.L_x_2216:
[----:B-----5:R-:W-:-:S05]  /*1460*/  HADD2.F32 R2, -RZ, R32.H1_H1 ;  /* 0x30000020ff027230 */ /* 0x020fca0000004100 */
[----:B------:R-:W-:Y:S01]  /*1470*/  FADD.FTZ R145, R2, R145 ;  /* 0x0000009102917221 */ /* 0x000fe20000010000 */
[----:B------:R-:W-:Y:S05]  /*1480*/  BRA `(.L_x_2217) ;  /* 0x0000004000007947 */ /* 0x000fea0003800000 */
.L_x_2215:
[----:B-----5:R-:W-:Y:S02]  /*1490*/  HADD2.F32 R2, -RZ, R28.H1_H1 ;  /* 0x3000001cff027230 */ /* 0x020fe40000004100 */
[----:B------:R-:W-:-:S03]  /*14a0*/  @P2 HADD2.F32 R4, -RZ, R32.H1_H1 ;  /* 0x30000020ff042230 */ /* 0x000fc60000004100 */
[----:B------:R-:W-:-:S04]  /*14b0*/  FADD.FTZ R145, R2, R145 ;  /* 0x0000009102917221 */ /* 0x000fc80000010000 */
[----:B------:R-:W-:-:S05]  /*14c0*/  @P2 FADD.FTZ R145, R4, R145 ;  /* 0x0000009104912221 */ /* 0x000fca0000010000 */
.L_x_2217:
[----:B------:R-:W-:-:S04]  /*14d0*/  F2FP.PACK_AB R2, RZ, R145 ;  /* 0x00000091ff02723e */ /* 0x000fc800000000ff */
[----:B------:R-:W-:Y:S02]  /*14e0*/  PRMT R36, R36, 0x5410, R2 ;  /* 0x0000541024247816 */ /* 0x000fe40000000002 */
.L_x_2218:
[----:B------:R-:W-:Y:S01]  /*14f0*/  HADD2.F32 R147, -RZ, R41.H0_H0 ;  /* 0x20000029ff937230 */ /* 0x000fe20000004100 */
[----:B------:R-:W-:Y:S05]  /*1500*/  @P3 BRA `(.L_x_2219) ;  /* 0x0000008000003947 */ /* 0x000fea0003800000 */
[----:B------:R-:W-:-:S04]  /*1510*/  ISETP.NE.U32.AND P4, PT, RZ, c[0x0][0x180], PT ;  /* 0x00006000ff007a0c */ /* 0x000fc80003f85070 */
[----:B------:R-:W-:-:S13]  /*1520*/  ISETP.NE.AND.EX P4, PT, RZ, c[0x0][0x184], PT, P4 ;  /* 0x00006100ff007a0c */ /* 0x000fda0003f85340 */
[----:B------:R-:W-:Y:S05]  /*1530*/  @P4 BRA `(.L_x_2220) ;  /* 0x0000002000004947 */ /* 0x000fea0003800000 */
[----:B------:R-:W-:Y:S05]  /*1540*/  @P0 BRA `(.L_x_2221) ;  /* 0x0000008000000947 */ /* 0x000fea0003800000 */
[----:B------:R-:W-:Y:S05]  /*1550*/  BRA `(.L_x_2222) ;  /* 0x0000009000007947 */ /* 0x000fea0003800000 */
.L_x_2220:
[----:B-----5:R-:W-:-:S05]  /*1560*/  HADD2.F32 R2, -RZ, R33.H0_H0 ;  /* 0x20000021ff027230 */ /* 0x020fca0000004100 */
[----:B------:R-:W-:Y:S01]  /*1570*/  FADD.FTZ R147, R2, R147 ;  /* 0x0000009302937221 */ /* 0x000fe20000010000 */
[----:B------:R-:W-:Y:S05]  /*1580*/  BRA `(.L_x_2221) ;  /* 0x0000004000007947 */ /* 0x000fea0003800000 */
.L_x_2219:
[----:B-----5:R-:W-:Y:S02]  /*1590*/  HADD2.F32 R2, -RZ, R29.H0_H0 ;  /* 0x2000001dff027230 */ /* 0x020fe40000004100 */
[----:B------:R-:W-:-:S03]  /*15a0*/  @P2 HADD2.F32 R4, -RZ, R33.H0_H0 ;  /* 0x20000021ff042230 */ /* 0x000fc60000004100 */
[----:B------:R-:W-:-:S04]  /*15b0*/  FADD.FTZ R147, R2, R147 ;  /* 0x0000009302937221 */ /* 0x000fc80000010000 */
[----:B------:R-:W-:-:S05]  /*15c0*/  @P2 FADD.FTZ R147, R4, R147 ;  /* 0x0000009304932221 */ /* 0x000fca0000010000 */
.L_x_2221:
[----:B------:R-:W-:-:S04]  /*15d0*/  F2FP.PACK_AB R2, RZ, R147 ;  /* 0x00000093ff02723e */ /* 0x000fc800000000ff */
[----:B------:R-:W-:Y:S02]  /*15e0*/  PRMT R37, R2, 0x7610, R37 ;  /* 0x0000761002257816 */ /* 0x000fe40000000025 */
.L_x_2222:
[----:B------:R-:W-:Y:S01]  /*15f0*/  HADD2.F32 R149, -RZ, R41.H1_H1 ;  /* 0x30000029ff957230 */ /* 0x000fe20000004100 */
[----:B------:R-:W-:Y:S05]  /*1600*/  @P3 BRA `(.L_x_2223) ;  /* 0x0000008000003947 */ /* 0x000fea0003800000 */
[----:B------:R-:W-:-:S04]  /*1610*/  ISETP.NE.U32.AND P4, PT, RZ, c[0x0][0x180], PT ;  /* 0x00006000ff007a0c */ /* 0x000fc80003f85070 */
[----:B------:R-:W-:-:S13]  /*1620*/  ISETP.NE.AND.EX P4, PT, RZ, c[0x0][0x184], PT, P4 ;  /* 0x00006100ff007a0c */ /* 0x000fda0003f85340 */
[----:B------:R-:W-:Y:S05]  /*1630*/  @P4 BRA `(.L_x_2224) ;  /* 0x0000002000004947 */ /* 0x000fea0003800000 */
[----:B------:R-:W-:Y:S05]  /*1640*/  @P0 BRA `(.L_x_2225) ;  /* 0x0000008000000947 */ /* 0x000fea0003800000 */
[----:B------:R-:W-:Y:S05]  /*1650*/  BRA `(.L_x_2226) ;  /* 0x0000009000007947 */ /* 0x000fea0003800000 */
.L_x_2224:
[----:B-----5:R-:W-:-:S05]  /*1660*/  HADD2.F32 R2, -RZ, R33.H1_H1 ;  /* 0x30000021ff027230 */ /* 0x020fca0000004100 */
[----:B------:R-:W-:Y:S01]  /*1670*/  FADD.FTZ R149, R2, R149 ;  /* 0x0000009502957221 */ /* 0x000fe20000010000 */
[----:B------:R-:W-:Y:S05]  /*1680*/  BRA `(.L_x_2225) ;  /* 0x0000004000007947 */ /* 0x000fea0003800000 */
.L_x_2223:
[----:B-----5:R-:W-:Y:S02]  /*1690*/  HADD2.F32 R2, -RZ, R29.H1_H1 ;  /* 0x3000001dff027230 */ /* 0x020fe40000004100 */
[----:B------:R-:W-:-:S03]  /*16a0*/  @P2 HADD2.F32 R4, -RZ, R33.H1_H1 ;  /* 0x30000021ff042230 */ /* 0x000fc60000004100 */
[----:B------:R-:W-:-:S04]  /*16b0*/  FADD.FTZ R149, R2, R149 ;  /* 0x0000009502957221 */ /* 0x000fc80000010000 */
[----:B------:R-:W-:-:S05]  /*16c0*/  @P2 FADD.FTZ R149, R4, R149 ;  /* 0x0000009504952221 */ /* 0x000fca0000010000 */
.L_x_2225:
[----:B------:R-:W-:-:S04]  /*16d0*/  F2FP.PACK_AB R2, RZ, R149 ;  /* 0x00000095ff02723e */ /* 0x000fc800000000ff */
[----:B------:R-:W-:Y:S02]  /*16e0*/  PRMT R37, R37, 0x5410, R2 ;  /* 0x0000541025257816 */ /* 0x000fe40000000002 */
.L_x_2226:
[----:B------:R-:W-:Y:S01]  /*16f0*/  HADD2.F32 R151, -RZ, R42.H0_H0 ;  /* 0x2000002aff977230 */ /* 0x000fe20000004100 */
[----:B------:R-:W-:Y:S05]  /*1700*/  @P3 BRA `(.L_x_2227) ;  /* 0x0000008000003947 */ /* 0x000fea0003800000 */
[----:B------:R-:W-:-:S04]  /*1710*/  ISETP.NE.U32.AND P4, PT, RZ, c[0x0][0x180], PT ;  /* 0x00006000ff007a0c */ /* 0x000fc80003f85070 */
[----:B------:R-:W-:-:S13]  /*1720*/  ISETP.NE.AND.EX P4, PT, RZ, c[0x0][0x184], PT, P4 ;  /* 0x00006100ff007a0c */ /* 0x000fda0003f85340 */
[----:B------:R-:W-:Y:S05]  /*1730*/  @P4 BRA `(.L_x_2228) ;  /* 0x0000002000004947 */ /* 0x000fea0003800000 */
[----:B------:R-:W-:Y:S05]  /*1740*/  @P0 BRA `(.L_x_2229) ;  /* 0x0000008000000947 */ /* 0x000fea0003800000 */
[----:B------:R-:W-:Y:S05]  /*1750*/  BRA `(.L_x_2230) ;  /* 0x0000009000007947 */ /* 0x000fea0003800000 */
.L_x_2228:
[----:B-----5:R-:W-:-:S05]  /*1760*/  HADD2.F32 R2, -RZ, R34.H0_H0 ;  /* 0x20000022ff027230 */ /* 0x020fca0000004100 */
[----:B------:R-:W-:Y:S01]  /*1770*/  FADD.FTZ R151, R2, R151 ;  /* 0x0000009702977221 */ /* 0x000fe20000010000 */
[----:B------:R-:W-:Y:S05]  /*1780*/  BRA `(.L_x_2229) ;  /* 0x0000004000007947 */ /* 0x000fea0003800000 */
.L_x_2227:
[----:B-----5:R-:W-:Y:S02]  /*1790*/  HADD2.F32 R2, -RZ, R30.H0_H0 ;  /* 0x2000001eff027230 */ /* 0x020fe40000004100 */
[----:B------:R-:W-:-:S03]  /*17a0*/  @P2 HADD2.F32 R4, -RZ, R34.H0_H0 ;  /* 0x20000022ff042230 */ /* 0x000fc60000004100 */
[----:B------:R-:W-:-:S04]  /*17b0*/  FADD.FTZ R151, R2, R151 ;  /* 0x0000009702977221 */ /* 0x000fc80000010000 */
[----:B------:R-:W-:-:S05]  /*17c0*/  @P2 FADD.FTZ R151, R4, R151 ;  /* 0x0000009704972221 */ /* 0x000fca0000010000 */
.L_x_2229:
[----:B------:R-:W-:-:S04]  /*17d0*/  F2FP.PACK_AB R2, RZ, R151 ;  /* 0x00000097ff02723e */ /* 0x000fc800000000ff */
[----:B------:R-:W-:Y:S02]  /*17e0*/  PRMT R38, R2, 0x7610, R38 ;  /* 0x0000761002267816 */ /* 0x000fe40000000026 */
.L_x_2230:
[----:B------:R-:W-:Y:S01]  /*17f0*/  HADD2.F32 R153, -RZ, R42.H1_H1 ;  /* 0x3000002aff997230 */ /* 0x000fe20000004100 */
[----:B------:R-:W-:Y:S05]  /*1800*/  @P3 BRA `(.L_x_2231) ;  /* 0x0000008000003947 */ /* 0x000fea0003800000 */
[----:B------:R-:W-:-:S04]  /*1810*/  ISETP.NE.U32.AND P4, PT, RZ, c[0x0][0x180], PT ;  /* 0x00006000ff007a0c */ /* 0x000fc80003f85070 */
[----:B------:R-:W-:-:S13]  /*1820*/  ISETP.NE.AND.EX P4, PT, RZ, c[0x0][0x184], PT, P4 ;  /* 0x00006100ff007a0c */ /* 0x000fda0003f85340 */
[----:B------:R-:W-:Y:S05]  /*1830*/  @P4 BRA `(.L_x_2232) ;  /* 0x0000002000004947 */ /* 0x000fea0003800000 */
[----:B------:R-:W-:Y:S05]  /*1840*/  @P0 BRA `(.L_x_2233) ;  /* 0x0000008000000947 */ /* 0x000fea0003800000 */
[----:B------:R-:W-:Y:S05]  /*1850*/  BRA `(.L_x_2234) ;  /* 0x0000009000007947 */ /* 0x000fea0003800000 */
.L_x_2232:
[----:B-----5:R-:W-:-:S05]  /*1860*/  HADD2.F32 R2, -RZ, R34.H1_H1 ;  /* 0x30000022ff027230 */ /* 0x020fca0000004100 */
[----:B------:R-:W-:Y:S01]  /*1870*/  FADD.FTZ R153, R2, R153 ;  /* 0x0000009902997221 */ /* 0x000fe20000010000 */
[----:B------:R-:W-:Y:S05]  /*1880*/  BRA `(.L_x_2233) ;  /* 0x0000004000007947 */ /* 0x000fea0003800000 */
.L_x_2231:
[----:B-----5:R-:W-:Y:S02]  /*1890*/  HADD2.F32 R2, -RZ, R30.H1_H1 ;  /* 0x3000001eff027230 */ /* 0x020fe40000004100 */
[----:B------:R-:W-:-:S03]  /*18a0*/  @P2 HADD2.F32 R4, -RZ, R34.H1_H1 ;  /* 0x30000022ff042230 */ /* 0x000fc60000004100 */
[----:B------:R-:W-:-:S04]  /*18b0*/  FADD.FTZ R153, R2, R153 ;  /* 0x0000009902997221 */ /* 0x000fc80000010000 */
[----:B------:R-:W-:-:S05]  /*18c0*/  @P2 FADD.FTZ R153, R4, R153 ;  /* 0x0000009904992221 */ /* 0x000fca0000010000 */
.L_x_2233:
[----:B------:R-:W-:-:S04]  /*18d0*/  F2FP.PACK_AB R2, RZ, R153 ;  /* 0x00000099ff02723e */ /* 0x000fc800000000ff */
[----:B------:R-:W-:Y:S02]  /*18e0*/  PRMT R38, R38, 0x5410, R2 ;  /* 0x0000541026267816 */ /* 0x000fe40000000002 */
.L_x_2234:
[----:B------:R-:W-:Y:S01]  /*18f0*/  HADD2.F32 R155, -RZ, R43.H0_H0 ;  /* 0x2000002bff9b7230 */ /* 0x000fe20000004100 */
[----:B------:R-:W-:Y:S05]  /*1900*/  @P3 BRA `(.L_x_2235) ;  /* 0x0000008000003947 */ /* 0x000fea0003800000 */
[----:B------:R-:W-:-:S04]  /*1910*/  ISETP.NE.U32.AND P4, PT, RZ, c[0x0][0x180], PT ;  /* 0x00006000ff007a0c */ /* 0x000fc80003f85070 */
[----:B------:R-:W-:-:S13]  /*1920*/  ISETP.NE.AND.EX P4, PT, RZ, c[0x0][0x184], PT, P4 ;  /* 0x00006100ff007a0c */ /* 0x000fda0003f85340 */
[----:B------:R-:W-:Y:S05]  /*1930*/  @P4 BRA `(.L_x_2236) ;  /* 0x0000002000004947 */ /* 0x000fea0003800000 */
[----:B------:R-:W-:Y:S05]  /*1940*/  @P0 BRA `(.L_x_2237) ;  /* 0x0000008000000947 */ /* 0x000fea0003800000 */
[----:B------:R-:W-:Y:S05]  /*1950*/  BRA `(.L_x_2238) ;  /* 0x0000009000007947 */ /* 0x000fea0003800000 */
.L_x_2236:
[----:B-----5:R-:W-:-:S05]  /*1960*/  HADD2.F32 R2, -RZ, R35.H0_H0 ;  /* 0x20000023ff027230 */ /* 0x020fca0000004100 */
[----:B------:R-:W-:Y:S01]  /*1970*/  FADD.FTZ R155, R2, R155 ;  /* 0x0000009b029b7221 */ /* 0x000fe20000010000 */
[----:B------:R-:W-:Y:S05]  /*1980*/  BRA `(.L_x_2237) ;  /* 0x0000004000007947 */ /* 0x000fea0003800000 */
.L_x_2235:
[----:B-----5:R-:W-:Y:S02]  /*1990*/  HADD2.F32 R2, -RZ, R31.H0_H0 ;  /* 0x2000001fff027230 */ /* 0x020fe40000004100 */
[----:B------:R-:W-:-:S03]  /*19a0*/  @P2 HADD2.F32 R4, -RZ, R35.H0_H0 ;  /* 0x20000023ff042230 */ /* 0x000fc60000004100 */
[----:B------:R-:W-:-:S04]  /*19b0*/  FADD.FTZ R155, R2, R155 ;  /* 0x0000009b029b7221 */ /* 0x000fc80000010000 */
[----:B------:R-:W-:-:S05]  /*19c0*/  @P2 FADD.FTZ R155, R4, R155 ;  /* 0x0000009b049b2221 */ /* 0x000fca0000010000 */
.L_x_2237:
[----:B------:R-:W-:-:S04]  /*19d0*/  F2FP.PACK_AB R2, RZ, R155 ;  /* 0x0000009bff02723e */ /* 0x000fc800000000ff */
[----:B------:R-:W-:Y:S02]  /*19e0*/  PRMT R39, R2, 0x7610, R39 ;  /* 0x0000761002277816 */ /* 0x000fe40000000027 */
.L_x_2238:
[----:B------:R-:W-:Y:S01]  /*19f0*/  HADD2.F32 R157, -RZ, R43.H1_H1 ;  /* 0x3000002bff9d7230 */ /* 0x000fe20000004100 */
[----:B------:R-:W-:Y:S05]  /*1a00*/  @P3 BRA `(.L_x_2239) ;  /* 0x0000008000003947 */ /* 0x000fea0003800000 */
[----:B------:R-:W-:-:S04]  /*1a10*/  ISETP.NE.U32.AND P4, PT, RZ, c[0x0][0x180], PT ;  /* 0x00006000ff007a0c */ /* 0x000fc80003f85070 */
[----:B------:R-:W-:-:S13]  /*1a20*/  ISETP.NE.AND.EX P4, PT, RZ, c[0x0][0x184], PT, P4 ;  /* 0x00006100ff007a0c */ /* 0x000fda0003f85340 */
[----:B------:R-:W-:Y:S05]  /*1a30*/  @P4 BRA `(.L_x_2240) ;  /* 0x0000002000004947 */ /* 0x000fea0003800000 */
[----:B------:R-:W-:Y:S05]  /*1a40*/  @P0 BRA `(.L_x_2241) ;  /* 0x0000008000000947 */ /* 0x000fea0003800000 */
[----:B------:R-:W-:Y:S05]  /*1a50*/  BRA `(.L_x_2242) ;  /* 0x0000009000007947 */ /* 0x000fea0003800000 */
.L_x_2240:
[----:B-----5:R-:W-:-:S05]  /*1a60*/  HADD2.F32 R2, -RZ, R35.H1_H1 ;  /* 0x30000023ff027230 */ /* 0x020fca0000004100 */
[----:B------:R-:W-:Y:S01]  /*1a70*/  FADD.FTZ R157, R2, R157 ;  /* 0x0000009d029d7221 */ /* 0x000fe20000010000 */
[----:B------:R-:W-:Y:S05]  /*1a80*/  BRA `(.L_x_2241) ;  /* 0x0000004000007947 */ /* 0x000fea0003800000 */
.L_x_2239:
[----:B-----5:R-:W-:Y:S02]  /*1a90*/  HADD2.F32 R2, -RZ, R31.H1_H1 ;  /* 0x3000001fff027230 */ /* 0x020fe40000004100 */
[----:B------:R-:W-:-:S03]  /*1aa0*/  @P2 HADD2.F32 R4, -RZ, R35.H1_H1 ;  /* 0x30000023ff042230 */ /* 0x000fc60000004100 */
[----:B------:R-:W-:-:S04]  /*1ab0*/  FADD.FTZ R157, R2, R157 ;  /* 0x0000009d029d7221 */ /* 0x000fc80000010000 */
[----:B------:R-:W-:-:S05]  /*1ac0*/  @P2 FADD.FTZ R157, R4, R157 ;  /* 0x0000009d049d2221 */ /* 0x000fca0000010000 */
.L_x_2241:
[----:B------:R-:W-:-:S04]  /*1ad0*/  F2FP.PACK_AB R2, RZ, R157 ;  /* 0x0000009dff02723e */ /* 0x000fc800000000ff */
[----:B------:R-:W-:Y:S02]  /*1ae0*/  PRMT R39, R39, 0x5410, R2 ;  /* 0x0000541027277816 */ /* 0x000fe40000000002 */
.L_x_2242:
        /* <DEDUP_REMOVED lines=19> */
.L_x_2244:
[----:B-----5:R-:W-:-:S05]  /*1c20*/  HADD2.F32 R2, -RZ, R32.H0_H0 ;  /* 0x20000020ff027230 */ /* 0x020fca0000004100 */
[----:B------:R-:W-:Y:S01]  /*1c30*/  FADD.FTZ R159, R2, R159 ;  /* 0x0000009f029f7221 */ /* 0x000fe20000010000 */
[----:B------:R-:W-:Y:S05]  /*1c40*/  BRA `(.L_x_2245) ;  /* 0x0000004000007947 */ /* 0x000fea0003800000 */
.L_x_2243:
[----:B0----5:R-:W-:Y:S02]  /*1c50*/  HADD2.F32 R2, -RZ, R28.H0_H0 ;  /* 0x2000001cff027230 */ /* 0x021fe40000004100 */
[----:B------:R-:W-:-:S03]  /*1c60*/  @P2 HADD2.F32 R4, -RZ, R32.H0_H0 ;  /* 0x20000020ff042230 */ /* 0x000fc60000004100 */
[----:B------:R-:W-:-:S04]  /*1c70*/  FADD.FTZ R159, R2, R159 ;  /* 0x0000009f029f7221 */ /* 0x000fc80000010000 */
[----:B------:R-:W-:-:S05]  /*1c80*/  @P2 FADD.FTZ R159, R4, R159 ;  /* 0x0000009f049f2221 */ /* 0x000fca0000010000 */
.L_x_2245:
[----:B------:R-:W-:-:S04]  /*1c90*/  F2FP.PACK_AB R2, RZ, R159 ;  /* 0x0000009fff02723e */ /* 0x000fc800000000ff */
[----:B------:R-:W-:Y:S02]  /*1ca0*/  PRMT R36, R2, 0x7610, R36 ;  /* 0x0000761002247816 */ /* 0x000fe40000000024 */
.L_x_2246:
[----:B------:R-:W-:Y:S01]  /*1cb0*/  HADD2.F32 R9, -RZ, R40.H1_H1 ;  /* 0x30000028ff097230 */ /* 0x000fe20000004100 */
[----:B------:R-:W-:Y:S05]  /*1cc0*/  @P3 BRA `(.L_x_2247) ;  /* 0x0000008000003947 */ /* 0x000fea0003800000 */
[----:B------:R-:W-:-:S04]  /*1cd0*/  ISETP.NE.U32.AND P1, PT, RZ, c[0x0][0x180], PT ;  /* 0x00006000ff007a0c */ /* 0x000fc80003f25070 */
[----:B------:R-:W-:-:S13]  /*1ce0*/  ISETP.NE.AND.EX P1, PT, RZ, c[0x0][0x184], PT, P1 ;  /* 0x00006100ff007a0c */ /* 0x000fda0003f25310 */
[----:B------:R-:W-:Y:S05]  /*1cf0*/  @P1 BRA `(.L_x_2248) ;  /* 0x0000002000001947 */ /* 0x000fea0003800000 */
[----:B------:R-:W-:Y:S05]  /*1d00*/  @P0 BRA `(.L_x_2249) ;  /* 0x0000008000000947 */ /* 0x000fea0003800000 */
[----:B------:R-:W-:Y:S05]  /*1d10*/  BRA `(.L_x_2250) ;  /* 0x0000009000007947 */ /* 0x000fea0003800000 */
.L_x_2248:
[----:B-----5:R-:W-:-:S05]  /*1d20*/  HADD2.F32 R2, -RZ, R32.H1_H1 ;  /* 0x30000020ff027230 */ /* 0x020fca0000004100 */
[----:B------:R-:W-:Y:S01]  /*1d30*/  FADD.FTZ R9, R2, R9 ;  /* 0x0000000902097221 */ /* 0x000fe20000010000 */
[----:B------:R-:W-:Y:S05]  /*1d40*/  BRA `(.L_x_2249) ;  /* 0x0000004000007947 */ /* 0x000fea0003800000 */
.L_x_2247:
[----:B-----5:R-:W-:Y:S02]  /*1d50*/  HADD2.F32 R2, -RZ, R28.H1_H1 ;  /* 0x3000001cff027230 */ /* 0x020fe40000004100 */
[----:B------:R-:W-:-:S03]  /*1d60*/  @P2 HADD2.F32 R4, -RZ, R32.H1_H1 ;  /* 0x30000020ff042230 */ /* 0x000fc60000004100 */
[----:B------:R-:W-:-:S04]  /*1d70*/  FADD.FTZ R9, R2, R9 ;  /* 0x0000000902097221 */ /* 0x000fc80000010000 */
[----:B------:R-:W-:-:S05]  /*1d80*/  @P2 FADD.FTZ R9, R4, R9 ;  /* 0x0000000904092221 */ /* 0x000fca0000010000 */
.L_x_2249:
[----:B------:R-:W-:-:S04]  /*1d90*/  F2FP.PACK_AB R2, RZ, R9 ;  /* 0x00000009ff02723e */ /* 0x000fc800000000ff */
[----:B------:R-:W-:Y:S02]  /*1da0*/  PRMT R36, R36, 0x5410, R2 ;  /* 0x0000541024247816 */ /* 0x000fe40000000002 */
.L_x_2250:
[----:B------:R-:W-:Y:S01]  /*1db0*/  HADD2.F32 R161, -RZ, R41.H0_H0 ;  /* 0x20000029ffa17230 */ /* 0x000fe20000004100 */
[----:B------:R-:W-:Y:S05]  /*1dc0*/  @P3 BRA `(.L_x_2251) ;  /* 0x0000008000003947 */ /* 0x000fea0003800000 */
[----:B------:R-:W-:-:S04]  /*1dd0*/  ISETP.NE.U32.AND P1, PT, RZ, c[0x0][0x180], PT ;  /* 0x00006000ff007a0c */ /* 0x000fc80003f25070 */
[----:B------:R-:W-:-:S13]  /*1de0*/  ISETP.NE.AND.EX P1, PT, RZ, c[0x0][0x184], PT, P1 ;  /* 0x00006100ff007a0c */ /* 0x000fda0003f25310 */
[----:B------:R-:W-:Y:S05]  /*1df0*/  @P1 BRA `(.L_x_2252) ;  /* 0x0000002000001947 */ /* 0x000fea0003800000 */
[----:B------:R-:W-:Y:S05]  /*1e00*/  @P0 BRA `(.L_x_2253) ;  /* 0x0000008000000947 */ /* 0x000fea0003800000 */
[----:B------:R-:W-:Y:S05]  /*1e10*/  BRA `(.L_x_2254) ;  /* 0x0000009000007947 */ /* 0x000fea0003800000 */
.L_x_2252:
[----:B-----5:R-:W-:-:S05]  /*1e20*/  HADD2.F32 R2, -RZ, R33.H0_H0 ;  /* 0x20000021ff027230 */ /* 0x020fca0000004100 */
[----:B------:R-:W-:Y:S01]  /*1e30*/  FADD.FTZ R161, R2, R161 ;  /* 0x000000a102a17221 */ /* 0x000fe20000010000 */
[----:B------:R-:W-:Y:S05]  /*1e40*/  BRA `(.L_x_2253) ;  /* 0x0000004000007947 */ /* 0x000fea0003800000 */
.L_x_2251:
[----:B-----5:R-:W-:Y:S02]  /*1e50*/  HADD2.F32 R2, -RZ, R29.H0_H0 ;  /* 0x2000001dff027230 */ /* 0x020fe40000004100 */
[----:B------:R-:W-:-:S03]  /*1e60*/  @P2 HADD2.F32 R4, -RZ, R33.H0_H0 ;  /* 0x20000021ff042230 */ /* 0x000fc60000004100 */
[----:B------:R-:W-:-:S04]  /*1e70*/  FADD.FTZ R161, R2, R161 ;  /* 0x000000a102a17221 */ /* 0x000fc80000010000 */
[----:B------:R-:W-:-:S05]  /*1e80*/  @P2 FADD.FTZ R161, R4, R161 ;  /* 0x000000a104a12221 */ /* 0x000fca0000010000 */
.L_x_2253:
[----:B------:R-:W-:-:S04]  /*1e90*/  F2FP.PACK_AB R2, RZ, R161 ;  /* 0x000000a1ff02723e */ /* 0x000fc800000000ff */
[----:B------:R-:W-:Y:S02]  /*1ea0*/  PRMT R37, R2, 0x7610, R37 ;  /* 0x0000761002257816 */ /* 0x000fe40000000025 */
.L_x_2254:
[----:B------:R-:W-:Y:S01]  /*1eb0*/  HADD2.F32 R41, -RZ, R41.H1_H1 ;  /* 0x30000029ff297230 */ /* 0x000fe20000004100 */
[----:B------:R-:W-:Y:S05]  /*1ec0*/  @P3 BRA `(.L_x_2255) ;  /* 0x0000008000003947 */ /* 0x000fea0003800000 */
[----:B------:R-:W-:-:S04]  /*1ed0*/  ISETP.NE.U32.AND P1, PT, RZ, c[0x0][0x180], PT ;  /* 0x00006000ff007a0c */ /* 0x000fc80003f25070 */
[----:B------:R-:W-:-:S13]  /*1ee0*/  ISETP.NE.AND.EX P1, PT, RZ, c[0x0][0x184], PT, P1 ;  /* 0x00006100ff007a0c */ /* 0x000fda0003f25310 */
[----:B------:R-:W-:Y:S05]  /*1ef0*/  @P1 BRA `(.L_x_2256) ;  /* 0x0000002000001947 */ /* 0x000fea0003800000 */
[----:B------:R-:W-:Y:S05]  /*1f00*/  @P0 BRA `(.L_x_2257) ;  /* 0x0000008000000947 */ /* 0x000fea0003800000 */
[----:B------:R-:W-:Y:S05]  /*1f10*/  BRA `(.L_x_2258) ;  /* 0x0000009000007947 */ /* 0x000fea0003800000 */
.L_x_2256:
[----:B-----5:R-:W-:-:S05]  /*1f20*/  HADD2.F32 R2, -RZ, R33.H1_H1 ;  /* 0x30000021ff027230 */ /* 0x020fca0000004100 */
[----:B------:R-:W-:Y:S01]  /*1f30*/  FADD.FTZ R41, R2, R41 ;  /* 0x0000002902297221 */ /* 0x000fe20000010000 */
[----:B------:R-:W-:Y:S05]  /*1f40*/  BRA `(.L_x_2257) ;  /* 0x0000004000007947 */ /* 0x000fea0003800000 */
.L_x_2255:
[----:B-----5:R-:W-:Y:S02]  /*1f50*/  HADD2.F32 R2, -RZ, R29.H1_H1 ;  /* 0x3000001dff027230 */ /* 0x020fe40000004100 */
[----:B------:R-:W-:-:S03]  /*1f60*/  @P2 HADD2.F32 R4, -RZ, R33.H1_H1 ;  /* 0x30000021ff042230 */ /* 0x000fc60000004100 */
[----:B------:R-:W-:-:S04]  /*1f70*/  FADD.FTZ R41, R2, R41 ;  /* 0x0000002902297221 */ /* 0x000fc80000010000 */
[----:B------:R-:W-:-:S05]  /*1f80*/  @P2 FADD.FTZ R41, R4, R41 ;  /* 0x0000002904292221 */ /* 0x000fca0000010000 */
.L_x_2257:
[----:B------:R-:W-:-:S04]  /*1f90*/  F2FP.PACK_AB R2, RZ, R41 ;  /* 0x00000029ff02723e */ /* 0x000fc800000000ff */
[----:B------:R-:W-:Y:S02]  /*1fa0*/  PRMT R37, R37, 0x5410, R2 ;  /* 0x0000541025257816 */ /* 0x000fe40000000002 */
.L_x_2258:
[----:B------:R-:W-:Y:S01]  /*1fb0*/  HADD2.F32 R163, -RZ, R42.H0_H0 ;  /* 0x2000002affa37230 */ /* 0x000fe20000004100 */
[----:B------:R-:W-:Y:S05]  /*1fc0*/  @P3 BRA `(.L_x_2259) ;  /* 0x0000008000003947 */ /* 0x000fea0003800000 */
[----:B------:R-:W-:-:S04]  /*1fd0*/  ISETP.NE.U32.AND P1, PT, RZ, c[0x0][0x180], PT ;  /* 0x00006000ff007a0c */ /* 0x000fc80003f25070 */
[----:B------:R-:W-:-:S13]  /*1fe0*/  ISETP.NE.AND.EX P1, PT, RZ, c[0x0][0x184], PT, P1 ;  /* 0x00006100ff007a0c */ /* 0x000fda0003f25310 */
[----:B------:R-:W-:Y:S05]  /*1ff0*/  @P1 BRA `(.L_x_2260) ;  /* 0x0000002000001947 */ /* 0x000fea0003800000 */
[----:B------:R-:W-:Y:S05]  /*2000*/  @P0 BRA `(.L_x_2261) ;  /* 0x0000008000000947 */ /* 0x000fea0003800000 */
[----:B------:R-:W-:Y:S05]  /*2010*/  BRA `(.L_x_2262) ;  /* 0x0000009000007947 */ /* 0x000fea0003800000 */
.L_x_2260:
[----:B-----5:R-:W-:-:S05]  /*2020*/  HADD2.F32 R2, -RZ, R34.H0_H0 ;  /* 0x20000022ff027230 */ /* 0x020fca0000004100 */
[----:B------:R-:W-:Y:S01]  /*2030*/  FADD.FTZ R163, R2, R163 ;  /* 0x000000a302a37221 */ /* 0x000fe20000010000 */
[----:B------:R-:W-:Y:S05]  /*2040*/  BRA `(.L_x_2261) ;  /* 0x0000004000007947 */ /* 0x000fea0003800000 */
.L_x_2259:
[----:B-----5:R-:W-:Y:S02]  /*2050*/  HADD2.F32 R2, -RZ, R30.H0_H0 ;  /* 0x2000001eff027230 */ /* 0x020fe40000004100 */
[----:B------:R-:W-:-:S03]  /*2060*/  @P2 HADD2.F32 R4, -RZ, R34.H0_H0 ;  /* 0x20000022ff042230 */ /* 0x000fc60000004100 */
[----:B------:R-:W-:-:S04]  /*2070*/  FADD.FTZ R163, R2, R163 ;  /* 0x000000a302a37221 */ /* 0x000fc80000010000 */
[----:B------:R-:W-:-:S05]  /*2080*/  @P2 FADD.FTZ R163, R4, R163 ;  /* 0x000000a304a32221 */ /* 0x000fca0000010000 */
.L_x_2261:
[----:B------:R-:W-:-:S04]  /*2090*/  F2FP.PACK_AB R2, RZ, R163 ;  /* 0x000000a3ff02723e */ /* 0x000fc800000000ff */
[----:B------:R-:W-:Y:S02]  /*20a0*/  PRMT R38, R2, 0x7610, R38 ;  /* 0x0000761002267816 */ /* 0x000fe40000000026 */
.L_x_2262:
[----:B------:R-:W-:Y:S01]  /*20b0*/  HADD2.F32 R165, -RZ, R42.H1_H1 ;  /* 0x3000002affa57230 */ /* 0x000fe20000004100 */
[----:B------:R-:W-:Y:S05]  /*20c0*/  @P3 BRA `(.L_x_2263) ;  /* 0x0000008000003947 */ /* 0x000fea0003800000 */
[----:B------:R-:W-:-:S04]  /*20d0*/  ISETP.NE.U32.AND P1, PT, RZ, c[0x0][0x180], PT ;  /* 0x00006000ff007a0c */ /* 0x000fc80003f25070 */
[----:B------:R-:W-:-:S13]  /*20e0*/  ISETP.NE.AND.EX P1, PT, RZ, c[0x0][0x184], PT, P1 ;  /* 0x00006100ff007a0c */ /* 0x000fda0003f25310 */
[----:B------:R-:W-:Y:S05]  /*20f0*/  @P1 BRA `(.L_x_2264) ;  /* 0x0000002000001947 */ /* 0x000fea0003800000 */
[----:B------:R-:W-:Y:S05]  /*2100*/  @P0 BRA `(.L_x_2265) ;  /* 0x0000008000000947 */ /* 0x000fea0003800000 */
[----:B------:R-:W-:Y:S05]  /*2110*/  BRA `(.L_x_2266) ;  /* 0x0000009000007947 */ /* 0x000fea0003800000 */
.L_x_2264:
[----:B-----5:R-:W-:-:S05]  /*2120*/  HADD2.F32 R2, -RZ, R34.H1_H1 ;  /* 0x30000022ff027230 */ /* 0x020fca0000004100 */
[----:B------:R-:W-:Y:S01]  /*2130*/  FADD.FTZ R165, R2, R165 ;  /* 0x000000a502a57221 */ /* 0x000fe20000010000 */
[----:B------:R-:W-:Y:S05]  /*2140*/  BRA `(.L_x_2265) ;  /* 0x0000004000007947 */ /* 0x000fea0003800000 */
.L_x_2263:
[----:B-----5:R-:W-:Y:S02]  /*2150*/  HADD2.F32 R2, -RZ, R30.H1_H1 ;  /* 0x3000001eff027230 */ /* 0x020fe40000004100 */
[----:B------:R-:W-:-:S03]  /*2160*/  @P2 HADD2.F32 R4, -RZ, R34.H1_H1 ;  /* 0x30000022ff042230 */ /* 0x000fc60000004100 */
[----:B------:R-:W-:-:S04]  /*2170*/  FADD.FTZ R165, R2, R165 ;  /* 0x000000a502a57221 */ /* 0x000fc80000010000 */
[----:B------:R-:W-:-:S05]  /*2180*/  @P2 FADD.FTZ R165, R4, R165 ;  /* 0x000000a504a52221 */ /* 0x000fca0000010000 */
.L_x_2265:
[----:B------:R-:W-:-:S04]  /*2190*/  F2FP.PACK_AB R2, RZ, R165 ;  /* 0x000000a5ff02723e */ /* 0x000fc800000000ff */
[----:B------:R-:W-:Y:S02]  /*21a0*/  PRMT R38, R38, 0x5410, R2 ;  /* 0x0000541026267816 */ /* 0x000fe40000000002 */
.L_x_2266:
[----:B------:R-:W-:Y:S01]  /*21b0*/  HADD2.F32 R167, -RZ, R43.H0_H0 ;  /* 0x2000002bffa77230 */ /* 0x000fe20000004100 */
[----:B------:R-:W-:Y:S05]  /*21c0*/  @P3 BRA `(.L_x_2267) ;  /* 0x0000008000003947 */ /* 0x000fea0003800000 */
[----:B------:R-:W-:-:S04]  /*21d0*/  ISETP.NE.U32.AND P1, PT, RZ, c[0x0][0x180], PT ;  /* 0x00006000ff007a0c */ /* 0x000fc80003f25070 */
[----:B------:R-:W-:-:S13]  /*21e0*/  ISETP.NE.AND.EX P1, PT, RZ, c[0x0][0x184], PT, P1 ;  /* 0x00006100ff007a0c */ /* 0x000fda0003f25310 */
[----:B------:R-:W-:Y:S05]  /*21f0*/  @P1 BRA `(.L_x_2268) ;  /* 0x0000002000001947 */ /* 0x000fea0003800000 */
[----:B------:R-:W-:Y:S05]  /*2200*/  @P0 BRA `(.L_x_2269) ;  /* 0x0000008000000947 */ /* 0x000fea0003800000 */
[----:B------:R-:W-:Y:S05]  /*2210*/  BRA `(.L_x_2270) ;  /* 0x0000009000007947 */ /* 0x000fea0003800000 */
.L_x_2268:
[----:B-----5:R-:W-:-:S05]  /*2220*/  HADD2.F32 R2, -RZ, R35.H0_H0 ;  /* 0x20000023ff027230 */ /* 0x020fca0000004100 */
[----:B------:R-:W-:Y:S01]  /*2230*/  FADD.FTZ R167, R2, R167 ;  /* 0x000000a702a77221 */ /* 0x000fe20000010000 */
[----:B------:R-:W-:Y:S05]  /*2240*/  BRA `(.L_x_2269) ;  /* 0x0000004000007947 */ /* 0x000fea0003800000 */
.L_x_2267:
[----:B-----5:R-:W-:Y:S02]  /*2250*/  HADD2.F32 R2, -RZ, R31.H0_H0 ;  /* 0x2000001fff027230 */ /* 0x020fe40000004100 */
[----:B------:R-:W-:-:S03]  /*2260*/  @P2 HADD2.F32 R4, -RZ, R35.H0_H0 ;  /* 0x20000023ff042230 */ /* 0x000fc60000004100 */
[----:B------:R-:W-:-:S04]  /*2270*/  FADD.FTZ R167, R2, R167 ;  /* 0x000000a702a77221 */ /* 0x000fc80000010000 */
[----:B------:R-:W-:-:S05]  /*2280*/  @P2 FADD.FTZ R167, R4, R167 ;  /* 0x000000a704a72221 */ /* 0x000fca0000010000 */
.L_x_2269:
[----:B------:R-:W-:-:S04]  /*2290*/  F2FP.PACK_AB R2, RZ, R167 ;  /* 0x000000a7ff02723e */ /* 0x000fc800000000ff */
[----:B------:R-:W-:Y:S02]  /*22a0*/  PRMT R39, R2, 0x7610, R39 ;  /* 0x0000761002277816 */ /* 0x000fe40000000027 */
.L_x_2270:
[----:B------:R-:W-:Y:S01]  /*22b0*/  HADD2.F32 R43, -RZ, R43.H1_H1 ;  /* 0x3000002bff2b7230 */ /* 0x000fe20000004100 */
[----:B------:R-:W-:Y:S05]  /*22c0*/  @P3 BRA `(.L_x_2271) ;  /* 0x0000008000003947 */ /* 0x000fea0003800000 */
[----:B------:R-:W-:-:S04]  /*22d0*/  ISETP.NE.U32.AND P1, PT, RZ, c[0x0][0x180], PT ;  /* 0x00006000ff007a0c */ /* 0x000fc80003f25070 */
[----:B------:R-:W-:-:S13]  /*22e0*/  ISETP.NE.AND.EX P1, PT, RZ, c[0x0][0x184], PT, P1 ;  /* 0x00006100ff007a0c */ /* 0x000fda0003f25310 */
[----:B------:R-:W-:Y:S05]  /*22f0*/  @P1 BRA `(.L_x_2272) ;  /* 0x0000002000001947 */ /* 0x000fea0003800000 */
[----:B------:R-:W-:Y:S05]  /*2300*/  @P0 BRA `(.L_x_2273) ;  /* 0x0000008000000947 */ /* 0x000fea0003800000 */
[----:B------:R-:W-:Y:S05]  /*2310*/  BRA `(.L_x_2274) ;  /* 0x0000009000007947 */ /* 0x000fea0003800000 */
.L_x_2272:
[----:B-----5:R-:W-:-:S05]  /*2320*/  HADD2.F32 R2, -RZ, R35.H1_H1 ;  /* 0x30000023ff027230 */ /* 0x020fca0000004100 */
[----:B------:R-:W-:Y:S01]  /*2330*/  FADD.FTZ R43, R2, R43 ;  /* 0x0000002b022b7221 */ /* 0x000fe20000010000 */
[----:B------:R-:W-:Y:S05]  /*2340*/  BRA `(.L_x_2273) ;  /* 0x0000004000007947 */ /* 0x000fea0003800000 */
.L_x_2271:
[----:B-----5:R-:W-:Y:S02]  /*2350*/  HADD2.F32 R2, -RZ, R31.H1_H1 ;  /* 0x3000001fff027230 */ /* 0x020fe40000004100 */
[----:B------:R-:W-:-:S03]  /*2360*/  @P2 HADD2.F32 R4, -RZ, R35.H1_H1 ;  /* 0x30000023ff042230 */ /* 0x000fc60000004100 */
[----:B------:R-:W-:-:S04]  /*2370*/  FADD.FTZ R43, R2, R43 ;  /* 0x0000002b022b7221 */ /* 0x000fc80000010000 */
[----:B------:R-:W-:-:S05]  /*2380*/  @P2 FADD.FTZ R43, R4, R43 ;  /* 0x0000002b042b2221 */ /* 0x000fca0000010000 */
.L_x_2273:
[----:B------:R-:W-:-:S04]  /*2390*/  F2FP.PACK_AB R2, RZ, R43 ;  /* 0x0000002bff02723e */ /* 0x000fc800000000ff */
[----:B------:R-:W-:Y:S02]  /*23a0*/  PRMT R39, R39, 0x5410, R2 ;  /* 0x0000541027277816 */ /* 0x000fe40000000002 */
.L_x_2274:
        /* <DEDUP_REMOVED lines=32> */
.L_x_2279:
        /* <DEDUP_REMOVED lines=68> */
.L_x_2280:
[----:B-1----:R-:W-:Y:S01]  /*29f0*/  FADD.FTZ R3, R169, R42 ;  /* 0x0000002aa9037221 */ /* 0x002fe20000010000 */
[----:B------:R-:W-:Y:S01]  /*2a00*/  @!P2 IADD3 R40, R133, R8, RZ ;  /* 0x000000088528a210 */ /* 0x000fe20007ffe0ff */
[----:B------:R-:W-:Y:S01]  /*2a10*/  WARPSYNC 0xffffffff ;  /* 0xffffffff00007948 */ /* 0x000fe20003800000 */
[----:B------:R-:W-:Y:S01]  /*2a20*/  ISETP.GT.U32.AND P1, PT, R103, 0x7, PT ;  /* 0x000000076700780c */ /* 0x000fe20003f24070 */
[----:B------:R-:W-:Y:S01]  /*2a30*/  CS2R R4, SRZ ;  /* 0x0000000000047805 */ /* 0x000fe2000001ff00 */
[----:B------:R-:W-:Y:S01]  /*2a40*/  SHF.R.U32.HI R140, RZ, 0x1c, R50 ;  /* 0x0000001cff8c7819 */ /* 0x000fe20000011632 */
[----:B------:R-:W-:Y:S04]  /*2a50*/  @!P2 STS.64 [R40.X8], R2 ;  /* 0x000000022800a388 */ /* 0x000fe80000008a00 */
[----:B------:R-:W-:Y:S01]  /*2a60*/  BAR.SYNC.DEFER_BLOCKING 0x0 ;  /* 0x0000000000007b1d */ /* 0x000fe20000010000 */
[----:B------:R-:W-:-:S05]  /*2a70*/  ISETP.NE.AND P2, PT, RZ, UR6, PT ;  /* 0x00000006ff007c0c */ /* 0x000fca000bf45270 */
[----:B0-----:R-:W-:Y:S01]  /*2a80*/  @!P1 IADD3 R42, R103, R8, RZ ;  /* 0x00000008672a9210 */ /* 0x001fe20007ffe0ff */
[----:B------:R-:W-:-:S06]  /*2a90*/  HFMA2.MMA R8, -RZ, RZ, 0, 0 ;  /* 0x00000000ff087435 */ /* 0x000fcc00000001ff */
[----:B------:R-:W-:-:S04]  /*2aa0*/  @!P1 MOV R8, 0x300 ;  /* 0x0000030000089802 */ /* 0x000fc80000000f00 */
[----:B------:R-:W-:Y:S01]  /*2ab0*/  I2F R126, R8 ;  /* 0x00000008007e7306 */ /* 0x000fe20000201400 */
[----:B------:R-:W0:Y:S04]  /*2ac0*/  SHFL.DOWN PT, R169, R8, 0x4, 0x1f ;  /* 0x08801f0008a97f89 */ /* 0x000e2800000e0000 */
[----:B------:R-:W1:Y:S01]  /*2ad0*/  @!P1 LDS.64 R4, [R42.X8] ;  /* 0x000000002a049984 */ /* 0x000e620000008a00 */
[----:B------:R-:W-:Y:S02]  /*2ae0*/  LOP3.LUT P1, RZ, R133, 0x1f, R52, 0xf8, !PT ;  /* 0x0000001f85ff7812 */ /* 0x000fe4000782f834 */
[----:B0-----:R-:W-:Y:S01]  /*2af0*/  IADD3 R46, R169, R8, RZ ;  /* 0x00000008a92e7210 */ /* 0x001fe20007ffe0ff */
[----:B------:R-:W-:Y:S04]  /*2b00*/  I2F R40, R169 ;  /* 0x000000a900287306 */ /* 0x000fe80000201400 */
[----:B------:R-:W0:Y:S04]  /*2b10*/  SHFL.DOWN PT, R175, R46, 0x2, 0x1f ;  /* 0x08401f002eaf7f89 */ /* 0x000e2800000e0000 */
[----:B------:R-:W2:Y:S01]  /*2b20*/  I2F R48, R46 ;  /* 0x0000002e00307306 */ /* 0x000ea20000201400 */
[----:B-1----:R-:W1:Y:S07]  /*2b30*/  SHFL.DOWN PT, R171, R4, 0x4, 0x1f ;  /* 0x08801f0004ab7f89 */ /* 0x002e6e00000e0000 */
[----:B--2---:R-:W2:Y:S01]  /*2b40*/  MUFU.RCP R3, R48 ;  /* 0x0000003000037308 */ /* 0x004ea20000001000 */
[----:B------:R-:W3:Y:S01]  /*2b50*/  SHFL.DOWN PT, R2, R5, 0x4, 0x1f ;  /* 0x08801f0005027f89 */ /* 0x000ee200000e0000 */
[----:B0-----:R-:W-:-:S06]  /*2b60*/  IADD3 R8, R46, R175, RZ ;  /* 0x000000af2e087210 */ /* 0x001fcc0007ffe0ff */
[----:B------:R-:W-:Y:S01]  /*2b70*/  I2F R175, R175 ;  /* 0x000000af00af7306 */ /* 0x000fe20000201400 */
[----:B------:R-:W-:Y:S01]  /*2b80*/  SHFL.DOWN PT, R177, R8, 0x1, 0x1f ;  /* 0x08201f0008b17f89 */ /* 0x000fe200000e0000 */
[C---:B-1----:R-:W-:Y:S02]  /*2b90*/  FMUL.FTZ R173, R171.reuse, R40 ;  /* 0x00000028abad7220 */ /* 0x042fe40000410000 */
[----:B------:R-:W-:Y:S02]  /*2ba0*/  FADD.FTZ R171, -R171, R4 ;  /* 0x00000004abab7221 */ /* 0x000fe40000010100 */
[----:B------:R-:W-:Y:S02]  /*2bb0*/  FFMA.FTZ R42, R126, R4, R173 ;  /* 0x000000047e2a7223 */ /* 0x000fe400000100ad */
[----:B------:R-:W-:Y:S02]  /*2bc0*/  FMUL.FTZ R171, R171, R171 ;  /* 0x000000ababab7220 */ /* 0x000fe40000410000 */
[----:B--2---:R-:W-:-:S02]  /*2bd0*/  FMUL.FTZ R173, R3, R42 ;  /* 0x0000002a03ad7220 */ /* 0x004fc40000410000 */
[----:B------:R-:W0:Y:S01]  /*2be0*/  I2F R42, R8 ;  /* 0x00000008002a7306 */ /* 0x000e220000201400 */
[----:B------:R-:W-:Y:S01]  /*2bf0*/  FMUL.FTZ R171, R171, R126 ;  /* 0x0000007eabab7220 */ /* 0x000fe20000410000 */
[----:B------:R-:W-:Y:S01]  /*2c00*/  HADD2.F32 R126, -RZ, R27.H0_H0 ;  /* 0x2000001bff7e7230 */ /* 0x000fe20000004100 */
[----:B------:R-:W1:Y:S01]  /*2c10*/  SHFL.DOWN PT, R4, R173, 0x2, 0x1f ;  /* 0x08401f00ad047f89 */ /* 0x000e6200000e0000 */
[----:B---3--:R-:W-:Y:S02]  /*2c20*/  FADD.FTZ R2, R2, R5 ;  /* 0x0000000502027221 */ /* 0x008fe40000010000 */
[----:B------:R-:W-:-:S04]  /*2c30*/  FMUL.FTZ R171, R171, R40 ;  /* 0x00000028abab7220 */ /* 0x000fc80000410000 */
[----:B------:R-:W-:-:S05]  /*2c40*/  FFMA.FTZ R2, R3, R171, R2 ;  /* 0x000000ab03027223 */ /* 0x000fca0000010002 */
[----:B------:R-:W2:Y:S01]  /*2c50*/  SHFL.DOWN PT, R3, R2, 0x2, 0x1f ;  /* 0x08401f0002037f89 */ /* 0x000ea200000e0000 */
[----:B0-----:R-:W0:Y:S01]  /*2c60*/  MUFU.RCP R5, R42 ;  /* 0x0000002a00057308 */ /* 0x001e220000001000 */
[----:B-1----:R-:W-:Y:S02]  /*2c70*/  FMUL.FTZ R40, R4, R175 ;  /* 0x000000af04287220 */ /* 0x002fe40000410000 */
[----:B------:R-:W-:Y:S02]  /*2c80*/  FADD.FTZ R4, R173, -R4 ;  /* 0x80000004ad047221 */ /* 0x000fe40000010000 */
[----:B------:R-:W-:Y:S01]  /*2c90*/  FFMA.FTZ R40, R48, R173, R40 ;  /* 0x000000ad30287223 */ /* 0x000fe20000010028 */
[----:B------:R-:W-:Y:S01]  /*2ca0*/  @!P1 MOV R173, 0x4 ;  /* 0x0000000400ad9802 */ /* 0x000fe20000000f00 */
[----:B------:R-:W-:Y:S02]  /*2cb0*/  FMUL.FTZ R169, R4, R4 ;  /* 0x0000000404a97220 */ /* 0x000fe40000410000 */
[----:B0-----:R-:W-:Y:S01]  /*2cc0*/  FMUL.FTZ R171, R5, R40 ;  /* 0x0000002805ab7220 */ /* 0x001fe20000410000 */
[----:B------:R-:W-:Y:S01]  /*2cd0*/  IADD3 R40, R8, R177, RZ ;  /* 0x000000b108287210 */ /* 0x000fe20007ffe0ff */
[----:B------:R-:W-:Y:S01]  /*2ce0*/  FMUL.FTZ R169, R48, R169 ;  /* 0x000000a930a97220 */ /* 0x000fe20000410000 */
[----:B------:R-:W-:Y:S01]  /*2cf0*/  I2F R177, R177 ;  /* 0x000000b100b17306 */ /* 0x000fe20000201400 */
[----:B--2---:R-:W-:Y:S01]  /*2d00*/  FADD.FTZ R4, R2, R3 ;  /* 0x0000000302047221 */ /* 0x004fe20000010000 */
[----:B------:R-:W0:Y:S01]  /*2d10*/  SHFL.DOWN PT, R8, R171, 0x1, 0x1f ;  /* 0x08201f00ab087f89 */ /* 0x000e2200000e0000 */
[----:B------:R-:W-:-:S04]  /*2d20*/  FMUL.FTZ R169, R169, R175 ;  /* 0x000000afa9a97220 */ /* 0x000fc80000410000 */
[----:B------:R-:W-:Y:S01]  /*2d30*/  FFMA.FTZ R4, R5, R169, R4 ;  /* 0x000000a905047223 */ /* 0x000fe20000010004 */
[----:B------:R-:W1:Y:S04]  /*2d40*/  I2F R40, R40 ;  /* 0x0000002800287306 */ /* 0x000e680000201400 */
[----:B------:R-:W2:Y:S04]  /*2d50*/  SHFL.DOWN PT, R3, R4, 0x1, 0x1f ;  /* 0x08201f0004037f89 */ /* 0x000ea800000e0000 */
[----:B-1----:R1:W3:Y:S01]  /*2d60*/  MUFU.RCP R2, R40 ;  /* 0x0000002800027308 */ /* 0x0022e20000001000 */
[----:B0-----:R-:W-:-:S02]  /*2d70*/  FADD.FTZ R5, R171, -R8 ;  /* 0x80000008ab057221 */ /* 0x001fc40000010000 */
[----:B------:R-:W-:Y:S02]  /*2d80*/  FMUL.FTZ R8, R8, R177 ;  /* 0x000000b108087220 */ /* 0x000fe40000410000 */
[----:B------:R-:W-:Y:S02]  /*2d90*/  FMUL.FTZ R5, R5, R5 ;  /* 0x0000000505057220 */ /* 0x000fe40000410000 */
[C---:B------:R-:W-:Y:S01]  /*2da0*/  FFMA.FTZ R169, R42.reuse, R171, R8 ;  /* 0x000000ab2aa97223 */ /* 0x040fe20000010008 */
[----:B------:R-:W-:Y:S01]  /*2db0*/  MOV R8, c[0x0][0x1e0] ;  /* 0x0000780000087a02 */ /* 0x000fe20000000f00 */
[----:B------:R-:W-:Y:S01]  /*2dc0*/  FMUL.FTZ R5, R42, R5 ;  /* 0x000000052a057220 */ /* 0x000fe20000410000 */
[----:B-1----:R-:W-:Y:S01]  /*2dd0*/  HADD2.F32 R40, -RZ, R11.H0_H0 ;  /* 0x2000000bff287230 */ /* 0x002fe20000004100 */
[----:B--2---:R-:W-:Y:S02]  /*2de0*/  FADD.FTZ R3, R4, R3 ;  /* 0x0000000304037221 */ /* 0x004fe40000010000 */
[----:B------:R-:W-:-:S02]  /*2df0*/  FMUL.FTZ R5, R5, R177 ;  /* 0x000000b105057220 */ /* 0x000fc40000410000 */
[C---:B---3--:R-:W-:Y:S02]  /*2e00*/  FMUL.FTZ R169, R2.reuse, R169 ;  /* 0x000000a902a97220 */ /* 0x048fe40000410000 */
        /* <DEDUP_REMOVED lines=11> */
[C---:B------:R-:W-:Y:S02]  /*2ec0*/  FADD.FTZ R139, -R8.reuse, R139 ;  /* 0x0000008b088b7221 */ /* 0x040fe40000010100 */
[----:B------:R-:W0:Y:S01]  /*2ed0*/  MUFU.RSQ R48, R171 ;  /* 0x000000ab00307308 */ /* 0x000e220000001400 */
[C---:B------:R-:W-:Y:S02]  /*2ee0*/  FADD.FTZ R155, -R8.reuse, R155 ;  /* 0x0000009b089b7221 */ /* 0x040fe40000010100 */
[C---:B------:R-:W-:Y:S01]  /*2ef0*/  FADD.FTZ R46, -R8.reuse, R9 ;  /* 0x00000009082e7221 */ /* 0x040fe20000010100 */
[----:B------:R-:W-:Y:S01]  /*2f00*/  HADD2.F32 R9, -RZ, R7.H0_H0 ;  /* 0x20000007ff097230 */ /* 0x000fe20000004100 */
[C---:B------:R-:W-:Y:S02]  /*2f10*/  FADD.FTZ R47, -R8.reuse, R47 ;  /* 0x0000002f082f7221 */ /* 0x040fe40000010100 */
[----:B------:R-:W-:-:S02]  /*2f20*/  FADD.FTZ R41, -R8, R41 ;  /* 0x0000002908297221 */ /* 0x000fc40000010100 */
[C---:B------:R-:W-:Y:S02]  /*2f30*/  FADD.FTZ R43, -R8.reuse, R43 ;  /* 0x0000002b082b7221 */ /* 0x040fe40000010100 */
[C---:B------:R-:W-:Y:S02]  /*2f40*/  FADD.FTZ R45, -R8.reuse, R45 ;  /* 0x0000002d082d7221 */ /* 0x040fe40000010100 */
[C---:B------:R-:W-:Y:S02]  /*2f50*/  FADD.FTZ R157, -R8.reuse, R157 ;  /* 0x0000009d089d7221 */ /* 0x040fe40000010100 */
[----:B------:R-:W-:Y:S02]  /*2f60*/  FADD.FTZ R49, -R8, R49 ;  /* 0x0000003108317221 */ /* 0x000fe40000010100 */
[----:B0-----:R-:W-:Y:S02]  /*2f70*/  FMUL.FTZ R2, R48, R139 ;  /* 0x0000008b30027220 */ /* 0x001fe40000410000 */
        /* <DEDUP_REMOVED lines=14> */
[----:B------:R-:W-:Y:S02]  /*3060*/  FADD.FTZ R167, -R8, R167 ;  /* 0x000000a708a77221 */ /* 0x000fe40000010100 */
[C---:B------:R-:W-:Y:S02]  /*3070*/  FMUL.FTZ R42, R48.reuse, R155 ;  /* 0x0000009b302a7220 */ /* 0x040fe40000410000 */
[C---:B------:R-:W-:Y:S02]  /*3080*/  FMUL.FTZ R8, R48.reuse, R47 ;  /* 0x0000002f30087220 */ /* 0x040fe40000410000 */
[C---:B------:R-:W-:Y:S01]  /*3090*/  FMUL.FTZ R134, R48.reuse, R41 ;  /* 0x0000002930867220 */ /* 0x040fe20000410000 */
[----:B------:R-:W-:Y:S01]  /*30a0*/  HADD2.F32 R41, -RZ, R15.H1_H1 ;  /* 0x3000000fff297230 */ /* 0x000fe20000004100 */
[----:B------:R-:W-:-:S02]  /*30b0*/  FMUL.FTZ R155, R48, R43 ;  /* 0x0000002b309b7220 */ /* 0x000fc40000410000 */
[C---:B------:R-:W-:Y:S01]  /*30c0*/  @!P1 IMAD.WIDE R4, R102.reuse, R173, c[0x0][0x1a8] ;  /* 0x00006a0066049625 */ /* 0x040fe200078e02ad */
[----:B------:R-:W-:-:S03]  /*30d0*/  IADD3 R102, R102, c[0x0][0x160], RZ ;  /* 0x0000580066667a10 */ /* 0x000fc60007ffe0ff */
[----:B------:R-:W-:Y:S01]  /*30e0*/  FMUL.FTZ R3, R48, R45 ;  /* 0x0000002d30037220 */ /* 0x000fe20000410000 */
[----:B------:R-:W-:Y:S01]  /*30f0*/  HADD2.F32 R45, -RZ, R19.H1_H1 ;  /* 0x30000013ff2d7230 */ /* 0x000fe20000004100 */
[C---:B------:R-:W-:Y:S01]  /*3100*/  FFMA.FTZ R43, R2.reuse, R9, R59 ;  /* 0x00000009022b7223 */ /* 0x040fe2000001003b */
[----:B------:R0:W-:Y:S01]  /*3110*/  @!P1 STG.E [R4.64], R48 ;  /* 0x0000003004009986 */ /* 0x0001e2000c101904 */
[----:B------:R-:W-:Y:S01]  /*3120*/  FFMA.FTZ R47, R2, R40, R83 ;  /* 0x00000028022f7223 */ /* 0x000fe20000010053 */
[----:B------:R-:W-:Y:S01]  /*3130*/  HADD2.F32 R2, -RZ, R7.H1_H1 ;  /* 0x30000007ff027230 */ /* 0x000fe20000004100 */
[C---:B------:R-:W-:Y:S01]  /*3140*/  FMUL.FTZ R157, R48.reuse, R157 ;  /* 0x0000009d309d7220 */ /* 0x040fe20000410000 */
[----:B------:R-:W-:Y:S01]  /*3150*/  HADD2.F32 R40, -RZ, R19.H0_H0 ;  /* 0x20000013ff287230 */ /* 0x000fe20000004100 */
[C---:B------:R-:W-:Y:S01]  /*3160*/  FMUL.FTZ R141, R48.reuse, R141 ;  /* 0x0000008d308d7220 */ /* 0x040fe20000410000 */
[----:B------:R-:W-:Y:S01]  /*3170*/  HADD2.F32 R9, -RZ, R15.H0_H0 ;  /* 0x2000000fff097230 */ /* 0x000fe20000004100 */
[----:B------:R-:W-:-:S02]  /*3180*/  FMUL.FTZ R49, R48, R49 ;  /* 0x0000003130317220 */ /* 0x000fc40000410000 */
[C---:B------:R-:W-:Y:S02]  /*3190*/  FMUL.FTZ R51, R48.reuse, R51 ;  /* 0x0000003330337220 */ /* 0x040fe40000410000 */
[----:B------:R-:W-:Y:S01]  /*31a0*/  FFMA.FTZ R139, R157, R41, R68 ;  /* 0x000000299d8b7223 */ /* 0x000fe20000010044 */
[----:B0-----:R-:W-:Y:S01]  /*31b0*/  HADD2.F32 R5, -RZ, R11.H1_H1 ;  /* 0x3000000bff057230 */ /* 0x001fe20000004100 */
[----:B------:R-:W-:Y:S02]  /*31c0*/  FFMA.FTZ R4, R141, R2, R60 ;  /* 0x000000028d047223 */ /* 0x000fe4000001003c */
[----:B------:R-:W-:Y:S01]  /*31d0*/  FFMA.FTZ R157, R157, R45, R92 ;  /* 0x0000002d9d9d7223 */ /* 0x000fe2000001005c */
[----:B------:R-:W-:Y:S01]  /*31e0*/  HADD2.F32 R45, -RZ, R23.H0_H0 ;  /* 0x20000017ff2d7230 */ /* 0x000fe20000004100 */
[----:B------:R-:W-:Y:S01]  /*31f0*/  FMUL.FTZ R132, R48, R46 ;  /* 0x0000002e30847220 */ /* 0x000fe20000410000 */
[----:B------:R-:W-:Y:S01]  /*3200*/  F2FP.PACK_AB R43, R4, R43 ;  /* 0x0000002b042b723e */ /* 0x000fe200000000ff */
[----:B------:R-:W-:Y:S01]  /*3210*/  FFMA.FTZ R41, R106, R49, R55 ;  /* 0x000000316a297223 */ /* 0x000fe20000010037 */
[----:B------:R-:W-:Y:S01]  /*3220*/  SHF.L.U32 R4, R44, 0x4, RZ ;  /* 0x000000042c047819 */ /* 0x000fe200000006ff */
[----:B------:R-:W-:-:S02]  /*3230*/  FFMA.FTZ R2, R107, R51, R56 ;  /* 0x000000336b027223 */ /* 0x000fc40000010038 */
[C---:B------:R-:W-:Y:S02]  /*3240*/  FMUL.FTZ R46, R48.reuse, R167 ;  /* 0x000000a7302e7220 */ /* 0x040fe40000410000 */
[----:B------:R-:W-:Y:S01]  /*3250*/  FMUL.FTZ R135, R48, R135 ;  /* 0x0000008730877220 */ /* 0x000fe20000410000 */
[----:B------:R-:W-:Y:S01]  /*3260*/  F2FP.PACK_AB R41, R2, R41 ;  /* 0x000000290229723e */ /* 0x000fe200000000ff */
        /* <DEDUP_REMOVED lines=13> */
[----:B------:R-:W-:Y:S01]  /*3340*/  FFMA.FTZ R40, R104, R3, R53 ;  /* 0x0000000368287223 */ /* 0x000fe20000010035 */
[----:B------:R-:W-:Y:S01]  /*3350*/  F2FP.PACK_AB R47, R48, R47 ;  /* 0x0000002f302f723e */ /* 0x000fe200000000ff */
[----:B------:R-:W-:Y:S01]  /*3360*/  FFMA.FTZ R5, R105, R8, R54 ;  /* 0x0000000869057223 */ /* 0x000fe20000010036 */
[----:B------:R-:W-:Y:S01]  /*3370*/  SHF.R.U32.HI R48, RZ, 0x1c, R44 ;  /* 0x0000001cff307819 */ /* 0x000fe2000001162c */
[----:B------:R-:W-:-:S02]  /*3380*/  FFMA.FTZ R136, R46, R45, R75 ;  /* 0x0000002d2e887223 */ /* 0x000fc4000001004b */
[----:B------:R-:W-:Y:S01]  /*3390*/  FFMA.FTZ R45, R110, R49, R79 ;  /* 0x000000316e2d7223 */ /* 0x000fe2000001004f */
[----:B------:R-:W-:Y:S01]  /*33a0*/  F2FP.PACK_AB R40, R5, R40 ;  /* 0x000000280528723e */ /* 0x000fe200000000ff */
[----:B------:R-:W-:Y:S02]  /*33b0*/  FFMA.FTZ R2, R113, R51, R80 ;  /* 0x0000003371027223 */ /* 0x000fe40000010050 */
[----:B------:R-:W-:Y:S02]  /*33c0*/  FFMA.FTZ R128, R42, R9, R67 ;  /* 0x000000092a807223 */ /* 0x000fe40000010043 */
[----:B------:R-:W-:Y:S01]  /*33d0*/  FFMA.FTZ R42, R108, R135, R57 ;  /* 0x000000876c2a7223 */ /* 0x000fe20000010039 */
[----:B------:R-:W-:Y:S01]  /*33e0*/  F2FP.PACK_AB R45, R2, R45 ;  /* 0x0000002d022d723e */ /* 0x000fe200000000ff */
[----:B------:R-:W-:Y:S01]  /*33f0*/  FFMA.FTZ R9, R109, R137, R58 ;  /* 0x000000896d097223 */ /* 0x000fe2000001003a */
[----:B------:R-:W-:Y:S01]  /*3400*/  IADD3 R2, P1, R4, c[0x0][0x208], RZ ;  /* 0x0000820004027a10 */ /* 0x000fe20007f3e0ff */
[----:B------:R-:W-:Y:S01]  /*3410*/  FFMA.FTZ R138, R46, R126, R99 ;  /* 0x0000007e2e8a7223 */ /* 0x000fe20000010063 */
[----:B------:R-:W-:Y:S01]  /*3420*/  IADD3 R4, P2, R4, c[0x0][0x210], RZ ;  /* 0x0000840004047a10 */ /* 0x000fe20007f5e0ff */
[----:B------:R-:W-:Y:S01]  /*3430*/  FFMA.FTZ R44, R6, R3, R77 ;  /* 0x00000003062c7223 */ /* 0x000fe2000001004d */
[----:B------:R-:W-:Y:S01]  /*3440*/  F2FP.PACK_AB R42, R9, R42 ;  /* 0x0000002a092a723e */ /* 0x000fe200000000ff */
[----:B------:R-:W-:Y:S01]  /*3450*/  FFMA.FTZ R5, R111, R8, R78 ;  /* 0x000000086f057223 */ /* 0x000fe2000001004e */
[----:B------:R-:W-:Y:S01]  /*3460*/  HADD2.F32 R8, -RZ, R23.H1_H1 ;  /* 0x30000017ff087230 */ /* 0x000fe20000004100 */
[----:B------:R-:W-:Y:S01]  /*3470*/  FFMA.FTZ R46, R112, R135, R81 ;  /* 0x00000087702e7223 */ /* 0x000fe20000010051 */
[----:B------:R-:W-:Y:S01]  /*3480*/  HADD2.F32 R9, -RZ, R27.H1_H1 ;  /* 0x3000001bff097230 */ /* 0x000fe20000004100 */
[----:B------:R-:W-:Y:S01]  /*3490*/  FFMA.FTZ R137, R115, R137, R82 ;  /* 0x0000008973897223 */ /* 0x000fe20000010052 */
[----:B------:R-:W-:Y:S01]  /*34a0*/  IADD3.X R3, R48, c[0x0][0x20c], RZ, P1, !PT ;  /* 0x0000830030037a10 */ /* 0x000fe20000ffe4ff */
[----:B------:R-:W-:Y:S01]  /*34b0*/  FFMA.FTZ R135, R155, R8, R76 ;  /* 0x000000089b877223 */ /* 0x000fe2000001004c */
[----:B------:R-:W-:Y:S01]  /*34c0*/  F2FP.PACK_AB R44, R5, R44 ;  /* 0x0000002c052c723e */ /* 0x000fe200000000ff */
[----:B------:R-:W-:Y:S01]  /*34d0*/  FFMA.FTZ R155, R155, R9, R100 ;  /* 0x000000099b9b7223 */ /* 0x000fe20000010064 */
[----:B------:R-:W-:Y:S01]  /*34e0*/  F2FP.PACK_AB R46, R137, R46 ;  /* 0x0000002e892e723e */ /* 0x000fe200000000ff */
[----:B------:R-:W-:Y:S01]  /*34f0*/  FFMA.FTZ R51, R114, R151, R65 ;  /* 0x0000009772337223 */ /* 0x000fe20000010041 */
[----:B------:R-:W-:Y:S01]  /*3500*/  IADD3.X R5, R48, c[0x0][0x214], RZ, P2, !PT ;  /* 0x0000850030057a10 */ /* 0x000fe200017fe4ff */
[----:B------:R-:W-:Y:S01]  /*3510*/  FFMA.FTZ R126, R119, R153, R66 ;  /* 0x00000099777e7223 */ /* 0x000fe20000010042 */
[----:B------:R-:W-:Y:S01]  /*3520*/  SHF.L.U32 R137, R50, 0x4, RZ ;  /* 0x0000000432897819 */ /* 0x000fe200000006ff */
[----:B------:R0:W-:Y:S01]  /*3530*/  STG.E.128 [R2.64], R40 ;  /* 0x0000002802007986 */ /* 0x0001e2000c101d04 */
[----:B------:R-:W-:-:S02]  /*3540*/  FFMA.FTZ R48, R10, R143, R61 ;  /* 0x0000008f0a307223 */ /* 0x000fc4000001003d */
[----:B------:R-:W-:Y:S01]  /*3550*/  FFMA.FTZ R9, R117, R145, R62 ;  /* 0x0000009175097223 */ /* 0x000fe2000001003e */
[----:B------:R1:W-:Y:S01]  /*3560*/  STG.E.128 [R4.64], R44 ;  /* 0x0000002c04007986 */ /* 0x0003e2000c101d04 */
[----:B------:R-:W-:Y:S01]  /*3570*/  FFMA.FTZ R49, R12, R147, R63 ;  /* 0x000000930c317223 */ /* 0x000fe2000001003f */
[----:B------:R-:W-:Y:S01]  /*3580*/  F2FP.PACK_AB R50, R126, R51 ;  /* 0x000000337e32723e */ /* 0x000fe200000000ff */
[----:B------:R-:W-:Y:S01]  /*3590*/  FFMA.FTZ R8, R13, R149, R64 ;  /* 0x000000950d087223 */ /* 0x000fe20000010040 */
[----:B------:R-:W-:Y:S01]  /*35a0*/  F2FP.PACK_AB R48, R9, R48 ;  /* 0x000000300930723e */ /* 0x000fe200000000ff */
[----:B------:R-:W-:Y:S01]  /*35b0*/  FFMA.FTZ R153, R123, R153, R90 ;  /* 0x000000997b997223 */ /* 0x000fe2000001005a */
[----:B------:R-:W-:Y:S01]  /*35c0*/  F2FP.PACK_AB R51, R139, R128 ;  /* 0x000000808b33723e */ /* 0x000fe200000000ff */
[----:B------:R-:W-:Y:S01]  /*35d0*/  FFMA.FTZ R145, R121, R145, R86 ;  /* 0x0000009179917223 */ /* 0x000fe20000010056 */
[----:B------:R-:W-:Y:S01]  /*35e0*/  F2FP.PACK_AB R49, R8, R49 ;  /* 0x000000310831723e */ /* 0x000fe200000000ff */
[----:B------:R-:W-:Y:S01]  /*35f0*/  FFMA.FTZ R9, R129, R132, R94 ;  /* 0x0000008481097223 */ /* 0x000fe2000001005e */
[----:B------:R-:W-:-:S02]  /*3600*/  SHF.L.U32 R8, R124, 0x4, RZ ;  /* 0x000000047c087819 */ /* 0x000fc400000006ff */
[----:B------:R-:W-:Y:S02]  /*3610*/  SHF.R.U32.HI R124, RZ, 0x1c, R124 ;  /* 0x0000001cff7c7819 */ /* 0x000fe4000001167c */
[----:B0-----:R-:W-:Y:S01]  /*3620*/  IADD3 R2, P1, R137, c[0x0][0x208], RZ ;  /* 0x0000820089027a10 */ /* 0x001fe20007f3e0ff */
[----:B------:R-:W-:Y:S01]  /*3630*/  FFMA.FTZ R41, R16, R147, R87 ;  /* 0x0000009310297223 */ /* 0x000fe20000010057 */
[----:B------:R-:W-:Y:S01]  /*3640*/  F2FP.PACK_AB R43, R157, R130 ;  /* 0x000000829d2b723e */ /* 0x000fe200000000ff */
[----:B------:R-:W-:Y:S01]  /*3650*/  FFMA.FTZ R42, R116, R151, R89 ;  /* 0x00000097742a7223 */ /* 0x000fe20000010059 */
[----:B------:R-:W-:Y:S01]  /*3660*/  IADD3.X R3, R140, c[0x0][0x20c], RZ, P1, !PT ;  /* 0x000083008c037a10 */ /* 0x000fe20000ffe4ff */
[----:B-1----:R-:W-:Y:S01]  /*3670*/  FFMA.FTZ R4, R17, R149, R88 ;  /* 0x0000009511047223 */ /* 0x002fe20000010058 */
[----:B------:R-:W-:Y:S01]  /*3680*/  F2FP.PACK_AB R47, R135, R136 ;  /* 0x00000088872f723e */ /* 0x000fe200000000ff */
[----:B------:R-:W-:Y:S01]  /*3690*/  FFMA.FTZ R45, R20, R161, R71 ;  /* 0x000000a1142d7223 */ /* 0x000fe20000010047 */
[----:B------:R-:W-:Y:S01]  /*36a0*/  F2FP.PACK_AB R42, R153, R42 ;  /* 0x0000002a992a723e */ /* 0x000fe200000000ff */
[----:B------:R0:W-:Y:S01]  /*36b0*/  STG.E.128 [R2.64], R48 ;  /* 0x0000003002007986 */ /* 0x0001e2000c101d04 */
[----:B------:R-:W-:Y:S01]  /*36c0*/  F2FP.PACK_AB R41, R4, R41 ;  /* 0x000000290429723e */ /* 0x000fe200000000ff */
[----:B------:R-:W-:-:S02]  /*36d0*/  FFMA.FTZ R4, R21, R134, R72 ;  /* 0x0000008615047223 */ /* 0x000fc40000010048 */
[----:B------:R-:W-:Y:S02]  /*36e0*/  FFMA.FTZ R46, R118, R163, R73 ;  /* 0x000000a3762e7223 */ /* 0x000fe40000010049 */
[----:B------:R-:W-:Y:S01]  /*36f0*/  FFMA.FTZ R40, R14, R143, R85 ;  /* 0x0000008f0e287223 */ /* 0x000fe20000010055 */
[----:B------:R-:W-:Y:S01]  /*3700*/  F2FP.PACK_AB R45, R4, R45 ;  /* 0x0000002d042d723e */ /* 0x000fe200000000ff */
[----:B------:R-:W-:Y:S01]  /*3710*/  FFMA.FTZ R44, R18, R159, R69 ;  /* 0x0000009f122c7223 */ /* 0x000fe20000010045 */
[C---:B------:R-:W-:Y:S01]  /*3720*/  IADD3 R4, P2, R8.reuse, c[0x0][0x208], RZ ;  /* 0x0000820008047a10 */ /* 0x040fe20007f5e0ff */
[----:B------:R-:W-:Y:S01]  /*3730*/  FFMA.FTZ R5, R125, R132, R70 ;  /* 0x000000847d057223 */ /* 0x000fe20000010046 */
[----:B------:R-:W-:Y:S01]  /*3740*/  IADD3 R8, P3, R8, c[0x0][0x210], RZ ;  /* 0x0000840008087a10 */ /* 0x000fe20007f7e0ff */
[----:B------:R-:W-:Y:S01]  /*3750*/  FFMA.FTZ R134, R25, R134, R96 ;  /* 0x0000008619867223 */ /* 0x000fe20000010060 */
[----:B------:R-:W-:Y:S02]  /*3760*/  F2FP.PACK_AB R40, R145, R40 ;  /* 0x000000289128723e */ /* 0x000fe400000000ff */
[----:B------:R-:W-:-:S02]  /*3770*/  F2FP.PACK_AB R44, R5, R44 ;  /* 0x0000002c052c723e */ /* 0x000fc400000000ff */
[----:B------:R-:W-:Y:S01]  /*3780*/  IADD3.X R5, R124, c[0x0][0x20c], RZ, P2, !PT ;  /* 0x000083007c057a10 */ /* 0x000fe200017fe4ff */
[----:B0-----:R-:W-:Y:S01]  /*3790*/  FFMA.FTZ R3, R127, R165, R74 ;  /* 0x000000a57f037223 */ /* 0x001fe2000001004a */
[----:B------:R-:W-:Y:S01]  /*37a0*/  IADD3 R2, P1, R137, c[0x0][0x210], RZ ;  /* 0x0000840089027a10 */ /* 0x000fe20007f3e0ff */
[----:B------:R-:W-:Y:S01]  /*37b0*/  FFMA.FTZ R48, R22, R159, R93 ;  /* 0x0000009f16307223 */ /* 0x000fe2000001005d */
[----:B------:R-:W-:Y:S01]  /*37c0*/  F2FP.PACK_AB R51, R155, R138 ;  /* 0x0000008a9b33723e */ /* 0x000fe200000000ff */
[----:B------:R-:W-:Y:S01]  /*37d0*/  FFMA.FTZ R50, R120, R163, R97 ;  /* 0x000000a378327223 */ /* 0x000fe20000010061 */
[----:B------:R-:W-:Y:S01]  /*37e0*/  F2FP.PACK_AB R46, R3, R46 ;  /* 0x0000002e032e723e */ /* 0x000fe200000000ff */
[----:B------:R-:W-:Y:S01]  /*37f0*/  FFMA.FTZ R165, R131, R165, R98 ;  /* 0x000000a583a57223 */ /* 0x000fe20000010062 */
[----:B------:R-:W-:Y:S01]  /*3800*/  IADD3.X R3, R140, c[0x0][0x214], RZ, P1, !PT ;  /* 0x000085008c037a10 */ /* 0x000fe20000ffe4ff */
[----:B------:R-:W-:Y:S01]  /*3810*/  FFMA.FTZ R49, R24, R161, R95 ;  /* 0x000000a118317223 */ /* 0x000fe2000001005f */
[----:B------:R-:W-:-:S02]  /*3820*/  F2FP.PACK_AB R48, R9, R48 ;  /* 0x000000300930723e */ /* 0x000fc400000000ff */
[----:B------:R-:W-:Y:S01]  /*3830*/  F2FP.PACK_AB R50, R165, R50 ;  /* 0x00000032a532723e */ /* 0x000fe200000000ff */
[----:B------:R0:W-:Y:S01]  /*3840*/  STG.E.128 [R2.64], R40 ;  /* 0x0000002802007986 */ /* 0x0001e2000c101d04 */
[----:B------:R-:W-:Y:S02]  /*3850*/  F2FP.PACK_AB R49, R134, R49 ;  /* 0x000000318631723e */ /* 0x000fe400000000ff */
[----:B------:R-:W-:Y:S01]  /*3860*/  IADD3.X R9, R124, c[0x0][0x214], RZ, P3, !PT ;  /* 0x000085007c097a10 */ /* 0x000fe20001ffe4ff */
[----:B------:R0:W-:Y:S01]  /*3870*/  STG.E.128 [R4.64], R44 ;  /* 0x0000002c04007986 */ /* 0x0001e2000c101d04 */
[----:B------:R-:W-:Y:S02]  /*3880*/  ISETP.GE.AND P1, PT, R102, c[0x0][0x164], PT ;  /* 0x0000590066007a0c */ /* 0x000fe40003f26270 */
[----:B------:R-:W-:Y:S01]  /*3890*/  LOP3.LUT P2, RZ, R26, 0xff, RZ, 0xc0, !PT ;  /* 0x000000ff1aff7812 */ /* 0x000fe2000784c0ff */
[----:B------:R0:W-:Y:S03]  /*38a0*/  STG.E.128 [R8.64], R48 ;  /* 0x0000003008007986 */ /* 0x0001e6000c101d04 */
[----:B------:R-:W-:-:S07]  /*38b0*/  SEL R26, RZ, 0x1, P2 ;  /* 0x00000001ff1a7807 */ /* 0x000fce0001000000 */
[----:B0----5:R-:W-:Y:S01]  /*38c0*/  @P1 CALL.REL.NOINC `(.L_x_2277) ;  /* 0x0000001000001944 */ /* 0x021fe20003c00000 */
[----:B------:R-:W-:Y:S05]  /*38d0*/  BRA `(.L_x_2278) ;  /* 0xffffd02000007947 */ /* 0x000fea000383ffff */
.L_x_2277:
[----:B------:R-:W-:Y:S05]  /*38e0*/  EXIT ;  /* 0x000000000000794d */ /* 0x000fea0003800000 */
.L_x_2275:
[----:B0-----:R-:W-:Y:S01]  /*38f0*/  HFMA2.MMA R169, -RZ, RZ, 0, 5.9604644775390625e-08 ;  /* 0x00000001ffa97435 */ /* 0x001fe200000001ff */
[----:B------:R-:W-:Y:S02]  /*3900*/  MOV R3, 0x1f ;  /* 0x0000001f00037802 */ /* 0x000fe40000000f00 */
[----:B------:R-:W-:Y:S02]  /*3910*/  MOV R40, 0xffffffff ;  /* 0xffffffff00287802 */ /* 0x000fe40000000f00 */
[----:B------:R-:W-:Y:S02]  /*3920*/  MOV R4, 0x3940 ;  /* 0x0000394000047802 */ /* 0x000fe40000000f00 */
[----:B-----5:R-:W-:Y:S05]  /*3930*/  CALL.REL.NOINC `($__internal_9_$__cuda_sm70_shflsync_bfly_p) ;  /* 0x0000069000007944 */ /* 0x020fea0003c00000 */
[----:B-1----:R-:W-:Y:S01]  /*3940*/  MOV R2, R169 ;  /* 0x000000a900027202 */ /* 0x002fe20000000f00 */
[----:B0-----:R-:W-:Y:S05]  /*3950*/  BRA `(.L_x_2279) ;  /* 0xffffec5000007947 */ /* 0x001fea000383ffff */
.L_x_2276:
[----:B------:R-:W-:Y:S01]  /*3960*/  HFMA2.MMA R169, -RZ, RZ, 0, 1.1920928955078125e-07 ;  /* 0x00000002ffa97435 */ /* 0x000fe200000001ff */
[----:B------:R-:W-:Y:S02]  /*3970*/  MOV R3, 0x1f ;  /* 0x0000001f00037802 */ /* 0x000fe40000000f00 */
[----:B------:R-:W-:Y:S02]  /*3980*/  MOV R40, 0xffffffff ;  /* 0xffffffff00287802 */ /* 0x000fe40000000f00 */
[----:B------:R-:W-:-:S02]  /*3990*/  MOV R4, 0x39b0 ;  /* 0x000039b000047802 */ /* 0x000fc40000000f00 */
[----:B-----5:R-:W-:Y:S05]  /*39a0*/  CALL.REL.NOINC `($__internal_9_$__cuda_sm70_shflsync_bfly_p) ;  /* 0x0000062000007944 */ /* 0x020fea0003c00000 */
[----:B01----:R-:W-:Y:S01]  /*39b0*/  FADD.FTZ R42, R42, R169 ;  /* 0x000000a92a2a7221 */ /* 0x003fe20000010000 */
[----:B------:R-:W-:Y:S01]  /*39c0*/  HFMA2.MMA R169, -RZ, RZ, 0, 2.384185791015625e-07 ;  /* 0x00000004ffa97435 */ /* 0x000fe200000001ff */
[----:B------:R-:W-:-:S02]  /*39d0*/  MOV R3, 0x1f ;  /* 0x0000001f00037802 */ /* 0x000fc40000000f00 */
[----:B------:R-:W-:Y:S02]  /*39e0*/  MOV R40, 0xffffffff ;  /* 0xffffffff00287802 */ /* 0x000fe40000000f00 */
[----:B------:R-:W-:Y:S02]  /*39f0*/  MOV R4, 0x3a10 ;  /* 0x00003a1000047802 */ /* 0x000fe40000000f00 */
[----:B------:R-:W-:Y:S05]  /*3a00*/  CALL.REL.NOINC `($__internal_9_$__cuda_sm70_shflsync_bfly_p) ;  /* 0x000005c000007944 */ /* 0x000fea0003c00000 */
[----:B01----:R-:W-:Y:S01]  /*3a10*/  FADD.FTZ R42, R42, R169 ;  /* 0x000000a92a2a7221 */ /* 0x003fe20000010000 */
[----:B------:R-:W-:Y:S01]  /*3a20*/  HFMA2.MMA R169, -RZ, RZ, 0, 4.76837158203125e-07 ;  /* 0x00000008ffa97435 */ /* 0x000fe200000001ff */
[----:B------:R-:W-:Y:S02]  /*3a30*/  MOV R3, 0x1f ;  /* 0x0000001f00037802 */ /* 0x000fe40000000f00 */
[----:B------:R-:W-:Y:S02]  /*3a40*/  MOV R40, 0xffffffff ;  /* 0xffffffff00287802 */ /* 0x000fe40000000f00 */
[----:B------:R-:W-:Y:S02]  /*3a50*/  MOV R4, 0x3a70 ;  /* 0x00003a7000047802 */ /* 0x000fe40000000f00 */
[----:B------:R-:W-:Y:S05]  /*3a60*/  CALL.REL.NOINC `($__internal_9_$__cuda_sm70_shflsync_bfly_p) ;  /* 0x0000056000007944 */ /* 0x000fea0003c00000 */
[----:B01----:R-:W-:Y:S01]  /*3a70*/  FADD.FTZ R42, R42, R169 ;  /* 0x000000a92a2a7221 */ /* 0x003fe20000010000 */
[----:B------:R-:W-:Y:S01]  /*3a80*/  HFMA2.MMA R169, -RZ, RZ, 0, 9.5367431640625e-07 ;  /* 0x00000010ffa97435 */ /* 0x000fe200000001ff */
[----:B------:R-:W-:-:S02]  /*3a90*/  MOV R3, 0x1f ;  /* 0x0000001f00037802 */ /* 0x000fc40000000f00 */
[----:B------:R-:W-:Y:S02]  /*3aa0*/  MOV R40, 0xffffffff ;  /* 0xffffffff00287802 */ /* 0x000fe40000000f00 */
[----:B------:R-:W-:Y:S02]  /*3ab0*/  MOV R4, 0x3ad0 ;  /* 0x00003ad000047802 */ /* 0x000fe40000000f00 */
[----:B------:R-:W-:Y:S05]  /*3ac0*/  CALL.REL.NOINC `($__internal_9_$__cuda_sm70_shflsync_bfly_p) ;  /* 0x0000050000007944 */ /* 0x000fea0003c00000 */
        /* <DEDUP_REMOVED lines=54> */
[----:B------:R-:W-:Y:S05]  /*3e30*/  CALL.REL.NOINC `($__internal_9_$__cuda_sm70_shflsync_bfly_p) ;  /* 0x0000019000007944 */ /* 0x000fea0003c00000 */
[----:B01----:R-:W-:Y:S01]  /*3e40*/  FADD.FTZ R42, R42, R169 ;  /* 0x000000a92a2a7221 */ /* 0x003fe20000010000 */
[----:B------:R-:W-:Y:S01]  /*3e50*/  HFMA2.MMA R169, -RZ, RZ, 0, 1.1920928955078125e-07 ;  /* 0x00000002ffa97435 */ /* 0x000fe200000001ff */
[----:B------:R-:W-:Y:S02]  /*3e60*/  MOV R3, 0x1f ;  /* 0x0000001f00037802 */ /* 0x000fe40000000f00 */
[----:B------:R-:W-:Y:S02]  /*3e70*/  MOV R40, 0xffffffff ;  /* 0xffffffff00287802 */ /* 0x000fe40000000f00 */
[----:B------:R-:W-:Y:S02]  /*3e80*/  MOV R4, 0x3ea0 ;  /* 0x00003ea000047802 */ /* 0x000fe40000000f00 */
[----:B------:R-:W-:Y:S05]  /*3e90*/  CALL.REL.NOINC `($__internal_9_$__cuda_sm70_shflsync_bfly_p) ;  /* 0x0000013000007944 */ /* 0x000fea0003c00000 */
        /* <DEDUP_REMOVED lines=18> */
[----:B01----:R-:W-:Y:S05]  /*3fc0*/  BRA `(.L_x_2280) ;  /* 0xffffea2000007947 */ /* 0x003fea000383ffff */
        .weak           $__internal_9_$__cuda_sm70_shflsync_bfly_p
        .type           $__internal_9_$__cuda_sm70_shflsync_bfly_p,@function
        .size           $__internal_9_$__cuda_sm70_shflsync_bfly_p,(.L_x_19989 - $__internal_9_$__cuda_sm70_shflsync_bfly_p)
$__internal_9_$__cuda_sm70_shflsync_bfly_p:
[----:B------:R-:W-:Y:S01]  /*3fd0*/  HFMA2.MMA R5, -RZ, RZ, 0, 0 ;  /* 0x00000000ff057435 */ /* 0x000fe200000001ff */
[----:B------:R-:W-:Y:S04]  /*3fe0*/  WARPSYNC R40 ;  /* 0x0000002800007348 */ /* 0x000fe80003800000 */
[----:B------:R0:W1:Y:S01]  /*3ff0*/  SHFL.BFLY PT, R169, R42, R169, R3 ;  /* 0x0c0000a92aa97389 */ /* 0x00006200000e0003 */
[----:B------:R-:W-:Y:S05]  /*4000*/  RET.REL.NODEC R4 `(_ZN10layer_norm31ln_parallel_residual_fwd_kernelINS_13Kernel_traitsI6__halfS2_S2_S2_fjLj6144ELj1ELj1ELj8ELj16ENS_18Kernel_traits_baseILj6144ES2_S2_S2_S2_fjLj256EEEEELb0ELb0ELb1EEEvNS_9FwdParamsE) ;  /* 0xffffbff004007950 */ /* 0x000fea0003c3ffff */
.L_x_2281:
        /* <DEDUP_REMOVED lines=15> */
.L_x_19989:


//--------------------- .text._ZN10layer_norm31ln_parallel_residual_fwd_kernelINS_13Kernel_traitsI6__halfS2_S2_S2_fjLj6144ELj1ELj1ELj8ELj16ENS_18Kernel_traits_baseILj6144ES2_S2_S2_S2_fjLj256EEEEELb0ELb1ELb0EEEvNS_9FwdParamsE --------------------------
	.section	.text._ZN10layer_norm31ln_parallel_residual_fwd_kernelINS_13Kernel_traitsI6__halfS2_S2_S2_fjLj6144ELj1ELj1ELj8ELj16ENS_18Kernel_traits_baseILj6144ES2_S2_S2_S2_fjLj256EEEEELb0ELb1ELb0EEEvNS_9FwdParamsE,"ax",@progbits
	.sectioninfo	@"SHI_REGISTERS=128"
	.align	128
        .global         _ZN10layer_norm31ln_parallel_residual_fwd_kernelINS_13Kernel_traitsI6__halfS2_S2_S2_fjLj6144ELj1ELj1ELj8ELj16ENS_18Kernel_traits_baseILj6144ES2_S2_S2_S2_fjLj256EEEEELb0ELb1ELb0EEEvNS_9FwdParamsE
        .type           _ZN10layer_norm31ln_parallel_residual_fwd_kernelINS_13Kernel_traitsI6__halfS2_S2_S2_fjLj6144ELj1ELj1ELj8ELj16ENS_18Kernel_traits_baseILj6144ES2_S2_S2_S2_fjLj256EEEEELb0ELb1ELb0EEEvNS_9FwdParamsE,@function
        .size           _ZN10layer_norm31ln_parallel_residual_fwd_kernelINS_13Kernel_traitsI6__halfS2_S2_S2_fjLj6144ELj1ELj1ELj8ELj16ENS_18Kernel_traits_baseILj6144ES2_S2_S2_S2_fjLj256EEEEELb0ELb1ELb0EEEvNS_9FwdParamsE,(.L_x_19990 - _ZN10layer_norm31ln_parallel_residual_fwd_kernelINS_13Kernel_traitsI6__halfS2_S2_S2_fjLj6144ELj1ELj1ELj8ELj16ENS_18Kernel_traits_baseILj6144ES2_S2_S2_S2_fjLj256EEEEELb0ELb1ELb0EEEvNS_9FwdParamsE)
        .other          _ZN10layer_norm31ln_parallel_residual_fwd_kernelINS_13Kernel_traitsI6__halfS2_S2_S2_fjLj6144ELj1ELj1ELj8ELj16ENS_18Kernel_traits_baseILj6144ES2_S2_S2_S2_fjLj256EEEEELb0ELb1ELb0EEEvNS_9FwdParamsE,@"STO_CUDA_ENTRY STV_DEFAULT"
_ZN10layer_norm31ln_parallel_residual_fwd_kernelINS_13Kernel_traitsI6__halfS2_S2_S2_fjLj6144ELj1ELj1ELj8ELj16ENS_18Kernel_traits_baseILj6144ES2_S2_S2_S2_fjLj256EEEEELb0ELb1ELb0EEEvNS_9FwdParamsE:
.text._ZN10layer_norm31ln_parallel_residual_fwd_kernelINS_13Kernel_traitsI6__halfS2_S2_S2_fjLj6144ELj1ELj1ELj8ELj16ENS_18Kernel_traits_baseILj6144ES2_S2_S2_S2_fjLj256EEEEELb0ELb1ELb0EEEvNS_9FwdParamsE:
        /* <DEDUP_REMOVED lines=21> */
[----:B------:R0:W5:Y:S01]  /*0150*/  LDG.E.128 R16, [R2.64] ;  /* 0x0000000402107981 */ /* 0x000162000c1e1d00 */
[----:B------:R-:W-:Y:S01]  /*0160*/  LOP3.LUT R28, R28, 0x100, RZ, 0xfc, !PT ;  /* 0x000001001c1c7812 */ /* 0x000fe200078efcff */
[----:B------:R-:W-:Y:S01]  /*0170*/  @!P0 CS2R R4, SRZ ;  /* 0x0000000000048805 */ /* 0x000fe2000001ff00 */
[----:B------:R-:W-:Y:S02]  /*0180*/  @!P0 CS2R R6, SRZ ;  /* 0x0000000000068805 */ /* 0x000fe4000001ff00 */
.L_x_2283:
[----:B0-----:R-:W-:Y:S05]  /*0190*/  BSYNC B0 ;  /* 0x0000000000007941 */ /* 0x001fea0003800000 */
.L_x_2282:
[----:B------:R-:W-:Y:S01]  /*01a0*/  BSSY B0, `(.L_x_2284) ;  /* 0x000000d000007945 */ /* 0x000fe20003800000 */
[----:B------:R-:W-:Y:S05]  /*01b0*/  @!P4 BRA `(.L_x_2285) ;  /* 0x000000b00000c947 */ /* 0x000fea0003800000 */
[----:B------:R-:W-:Y:S02]  /*01c0*/  ISETP.NE.U32.AND P0, PT, RZ, c[0x0][0x218], PT ;  /* 0x00008600ff007a0c */ /* 0x000fe40003f05070 */
[----:B------:R-:W-:-:S02]  /*01d0*/  MOV R41, 0x10 ;  /* 0x0000001000297802 */ /* 0x000fc40000000f00 */
[----:B------:R-:W-:-:S03]  /*01e0*/  ISETP.NE.AND.EX P0, PT, RZ, c[0x0][0x21c], PT, P0 ;  /* 0x00008700ff007a0c */ /* 0x000fc60003f05300 */
[----:B------:R-:W-:-:S06]  /*01f0*/  IMAD.WIDE.U32 R40, R28, R41, c[0x0][0x1b0] ;  /* 0x00006c001c287625 */ /* 0x000fcc00078e0029 */
[----:B------:R-:W5:Y:S04]  /*0200*/  LDG.E.128 R40, [R40.64] ;  /* 0x0000000428287981 */ /* 0x000f68000c1e1d00 */
[----:B------:R-:W-:-:S04]  /*0210*/  @P0 LEA R2, P1, R28, c[0x0][0x218], 0x4 ;  /* 0x000086001c020a11 */ /* 0x000fc800078220ff */
[----:B------:R-:W-:-:S05]  /*0220*/  @P0 LEA.HI.X R3, R28, c[0x0][0x21c], RZ, 0x4, P1 ;  /* 0x000087001c030a11 */ /* 0x000fca00008f24ff */
[----:B------:R0:W5:Y:S01]  /*0230*/  @P0 LDG.E.128 R36, [R2.64] ;  /* 0x0000000402240981 */ /* 0x000162000c1e1d00 */
[----:B------:R-:W-:Y:S01]  /*0240*/  IADD3 R28, R28, 0x100, RZ ;  /* 0x000001001c1c7810 */ /* 0x000fe20007ffe0ff */
[----:B------:R-:W-:Y:S01]  /*0250*/  @!P0 CS2R R36, SRZ ;  /* 0x0000000000248805 */ /* 0x000fe2000001ff00 */
[----:B------:R-:W-:Y:S02]  /*0260*/  @!P0 CS2R R38, SRZ ;  /* 0x0000000000268805 */ /* 0x000fe4000001ff00 */
.L_x_2285:
[----:B0-----:R-:W-:Y:S05]  /*0270*/  BSYNC B0 ;  /* 0x0000000000007941 */ /* 0x001fea0003800000 */
.L_x_2284:
        /* <DEDUP_REMOVED lines=12> */
.L_x_2287:
[----:B0-----:R-:W-:Y:S05]  /*0340*/  BSYNC B0 ;  /* 0x0000000000007941 */ /* 0x001fea0003800000 */
.L_x_2286:
[----:B------:R-:W0:Y:S01]  /*0350*/  S2UR UR6, SR_CTAID.X ;  /* 0x00000000000679c3 */ /* 0x000e220000002500 */
[----:B------:R-:W-:Y:S02]  /*0360*/  MOV R2, c[0x0][0x180] ;  /* 0x0000600000027a02 */ /* 0x000fe40000000f00 */
        /* <DEDUP_REMOVED lines=8> */
[C---:B------:R-:W-:Y:S01]  /*03f0*/  LOP3.LUT R3, R27.reuse, 0xe0, RZ, 0xc0, !PT ;  /* 0x000000e01b037812 */ /* 0x040fe200078ec0ff */
[----:B------:R-:W-:Y:S01]  /*0400*/  HADD2.F32 R8, -RZ, R40.H1_H1 ;  /* 0x30000028ff087230 */ /* 0x000fe20000004100 */
[----:B------:R-:W-:Y:S01]  /*0410*/  LOP3.LUT R40, R0, 0xff, RZ, 0xc0, !PT ;  /* 0x000000ff00287812 */ /* 0x000fe200078ec0ff */
[--C-:B------:R-:W-:Y:S01]  /*0420*/  HADD2.F32 R13, -RZ, R6.reuse.H0_H0 ;  /* 0x20000006ff0d7230 */ /* 0x100fe20000004100 */
[----:B------:R-:W-:Y:S01]  /*0430*/  SHF.R.U32.HI R2, RZ, 0x3, R0 ;  /* 0x00000003ff027819 */ /* 0x000fe20000011600 */
[----:B------:R-:W-:Y:S01]  /*0440*/  HADD2.F32 R12, -RZ, R6.H1_H1 ;  /* 0x30000006ff0c7230 */ /* 0x000fe20000004100 */
[----:B------:R-:W-:Y:S01]  /*0450*/  IADD3 R3, R40, -R3, RZ ;  /* 0x8000000328037210 */ /* 0x000fe20007ffe0ff */
[--C-:B------:R-:W-:Y:S01]  /*0460*/  HADD2.F32 R11, -RZ, R7.reuse.H0_H0 ;  /* 0x20000007ff0b7230 */ /* 0x100fe20000004100 */
[----:B------:R-:W-:Y:S01]  /*0470*/  HFMA2.MMA R69, -RZ, RZ, 0, 5.9604644775390625e-08 ;  /* 0x00000001ff457435 */ /* 0x000fe200000001ff */
[----:B------:R-:W-:Y:S01]  /*0480*/  HADD2.F32 R10, -RZ, R7.H1_H1 ;  /* 0x30000007ff0a7230 */ /* 0x000fe20000004100 */
[----:B------:R-:W-:Y:S01]  /*0490*/  IMNMX R0, RZ, R3, !PT ;  /* 0x00000003ff007217 */ /* 0x000fe20007800200 */
[--C-:B------:R-:W-:Y:S01]  /*04a0*/  HADD2.F32 R7, -RZ, R41.reuse.H0_H0 ;  /* 0x20000029ff077230 */ /* 0x100fe20000004100 */
[----:B------:R-:W-:Y:S01]  /*04b0*/  ULDC.U8 UR6, c[0x0][0x1f0] ;  /* 0x00007c0000067ab9 */ /* 0x000fe20000000000 */
[----:B------:R-:W-:Y:S01]  /*04c0*/  HADD2.F32 R6, -RZ, R41.H1_H1 ;  /* 0x30000029ff067230 */ /* 0x000fe20000004100 */
[----:B------:R-:W-:Y:S01]  /*04d0*/  SHF.L.U32 R41, R27, 0x5, RZ ;  /* 0x000000051b297819 */ /* 0x000fe200000006ff */
[----:B------:R-:W-:-:S02]  /*04e0*/  HADD2.F32 R24, -RZ, R16.H0_H0 ;  /* 0x20000010ff187230 */ /* 0x000fc40000004100 */
[----:B------:R-:W-:Y:S01]  /*04f0*/  HADD2.F32 R25, -RZ, R16.H1_H1 ;  /* 0x30000010ff197230 */ /* 0x000fe20000004100 */
[----:B------:R-:W-:Y:S01]  /*0500*/  LOP3.LUT R45, R41, 0x3e0, RZ, 0xc0, !PT ;  /* 0x000003e0292d7812 */ /* 0x000fe200078ec0ff */
[--C-:B------:R-:W-:Y:S01]  /*0510*/  HADD2.F32 R22, -RZ, R17.reuse.H0_H0 ;  /* 0x20000011ff167230 */ /* 0x100fe20000004100 */
[----:B------:R-:W-:Y:S01]  /*0520*/  IMNMX R41, R0, 0x20, PT ;  /* 0x0000002000297817 */ /* 0x000fe20003800200 */
[----:B------:R-:W-:Y:S01]  /*0530*/  HADD2.F32 R23, -RZ, R17.H1_H1 ;  /* 0x30000011ff177230 */ /* 0x000fe20000004100 */
[----:B------:R-:W-:Y:S01]  /*0540*/  IADD3 R40, R40, -R45, RZ ;  /* 0x8000002d28287210 */ /* 0x000fe20007ffe0ff */
[--C-:B------:R-:W-:Y:S02]  /*0550*/  HADD2.F32 R17, -RZ, R4.reuse.H0_H0 ;  /* 0x20000004ff117230 */ /* 0x100fe40000004100 */
[----:B------:R-:W-:Y:S01]  /*0560*/  HADD2.F32 R16, -RZ, R4.H1_H1 ;  /* 0x30000004ff107230 */ /* 0x000fe20000004100 */
[----:B------:R-:W-:Y:S01]  /*0570*/  IMNMX R40, RZ, R40, !PT ;  /* 0x00000028ff287217 */ /* 0x000fe20007800200 */
[----:B------:R-:W-:-:S02]  /*0580*/  HADD2.F32 R15, -RZ, R5.H0_H0 ;  /* 0x20000005ff0f7230 */ /* 0x000fc40000004100 */
[----:B------:R-:W-:Y:S02]  /*0590*/  HADD2.F32 R14, -RZ, R5.H1_H1 ;  /* 0x30000005ff0e7230 */ /* 0x000fe40000004100 */
[--C-:B------:R-:W-:Y:S02]  /*05a0*/  HADD2.F32 R5, -RZ, R42.reuse.H0_H0 ;  /* 0x2000002aff057230 */ /* 0x100fe40000004100 */
[----:B------:R-:W-:Y:S01]  /*05b0*/  HADD2.F32 R4, -RZ, R42.H1_H1 ;  /* 0x3000002aff047230 */ /* 0x000fe20000004100 */
[----:B------:R-:W-:Y:S01]  /*05c0*/  LOP3.LUT R42, R2, 0x1fffffe0, RZ, 0xc0, !PT ;  /* 0x1fffffe0022a7812 */ /* 0x000fe200078ec0ff */
[--C-:B------:R-:W-:Y:S02]  /*05d0*/  HADD2.F32 R52, -RZ, R29.reuse.H0_H0 ;  /* 0x2000001dff347230 */ /* 0x100fe40000004100 */
[----:B------:R-:W-:Y:S01]  /*05e0*/  HADD2.F32 R55, -RZ, R29.H1_H1 ;  /* 0x3000001dff377230 */ /* 0x000fe20000004100 */
[----:B------:R-:W-:Y:S01]  /*05f0*/  IADD3 R41, R41, R42, RZ ;  /* 0x0000002a29297210 */ /* 0x000fe20007ffe0ff */
[--C-:B------:R-:W-:Y:S01]  /*0600*/  HADD2.F32 R20, -RZ, R18.reuse.H0_H0 ;  /* 0x20000012ff147230 */ /* 0x100fe20000004100 */
[----:B------:R-:W-:Y:S01]  /*0610*/  IMNMX R29, R40, 0x20, PT ;  /* 0x00000020281d7817 */ /* 0x000fe20003800200 */
[----:B------:R-:W-:Y:S01]  /*0620*/  HADD2.F32 R21, -RZ, R18.H1_H1 ;  /* 0x30000012ff157230 */ /* 0x000fe20000004100 */
[----:B------:R-:W-:Y:S01]  /*0630*/  SHF.L.U32 R41, R41, 0x3, RZ ;  /* 0x0000000329297819 */ /* 0x000fe200000006ff */
[--C-:B------:R-:W-:Y:S01]  /*0640*/  HADD2.F32 R18, -RZ, R19.reuse.H0_H0 ;  /* 0x20000013ff127230 */ /* 0x100fe20000004100 */
[----:B------:R-:W-:Y:S01]  /*0650*/  IADD3 R29, R42, R29, RZ ;  /* 0x0000001d2a1d7210 */ /* 0x000fe20007ffe0ff */
[----:B------:R-:W-:-:S02]  /*0660*/  HADD2.F32 R19, -RZ, R19.H1_H1 ;  /* 0x30000013ff137230 */ /* 0x000fc40000004100 */
[--C-:B------:R-:W-:Y:S01]  /*0670*/  HADD2.F32 R3, -RZ, R43.reuse.H0_H0 ;  /* 0x2000002bff037230 */ /* 0x100fe20000004100 */
[----:B------:R-:W0:Y:S01]  /*0680*/  I2F.U32 R41, R41 ;  /* 0x0000002900297306 */ /* 0x000e220000201000 */
[----:B------:R-:W-:Y:S01]  /*0690*/  HADD2.F32 R2, -RZ, R43.H1_H1 ;  /* 0x3000002bff027230 */ /* 0x000fe20000004100 */
[----:B------:R-:W-:Y:S01]  /*06a0*/  SHF.L.U32 R68, R29, 0x3, RZ ;  /* 0x000000031d447819 */ /* 0x000fe200000006ff */
[--C-:B------:R-:W-:Y:S02]  /*06b0*/  HADD2.F32 R0, -RZ, R36.reuse.H0_H0 ;  /* 0x20000024ff007230 */ /* 0x100fe40000004100 */
[----:B------:R-:W-:Y:S02]  /*06c0*/  HADD2.F32 R45, -RZ, R36.H1_H1 ;  /* 0x30000024ff2d7230 */ /* 0x000fe40000004100 */
[--C-:B------:R-:W-:Y:S02]  /*06d0*/  HADD2.F32 R44, -RZ, R37.reuse.H0_H0 ;  /* 0x20000025ff2c7230 */ /* 0x100fe40000004100 */
[----:B------:R-:W-:-:S02]  /*06e0*/  HADD2.F32 R47, -RZ, R37.H1_H1 ;  /* 0x30000025ff2f7230 */ /* 0x000fc40000004100 */
[--C-:B------:R-:W-:Y:S02]  /*06f0*/  HADD2.F32 R46, -RZ, R38.reuse.H0_H0 ;  /* 0x20000026ff2e7230 */ /* 0x100fe40000004100 */
[----:B------:R-:W-:Y:S02]  /*0700*/  HADD2.F32 R49, -RZ, R38.H1_H1 ;  /* 0x30000026ff317230 */ /* 0x000fe40000004100 */
[--C-:B------:R-:W-:Y:S01]  /*0710*/  HADD2.F32 R48, -RZ, R39.reuse.H0_H0 ;  /* 0x20000027ff307230 */ /* 0x100fe20000004100 */
[----:B0-----:R0:W1:Y:S01]  /*0720*/  MUFU.RCP R60, R41 ;  /* 0x00000029003c7308 */ /* 0x0010620000001000 */
        /* <DEDUP_REMOVED lines=14> */
[----:B01----:R-:W-:-:S02]  /*0810*/  HADD2.F32 R73, -RZ, R35.H1_H1 ;  /* 0x30000023ff497230 */ /* 0x003fc40000004100 */
.L_x_2399:
        /* <DEDUP_REMOVED lines=30> */
.L_x_2291:
[----:B-----5:R-:W-:-:S05]  /*0a00*/  HADD2.F32 R70, -RZ, R32.H0_H0 ;  /* 0x20000020ff467230 */ /* 0x020fca0000004100 */
[----:B------:R-:W-:Y:S01]  /*0a10*/  FADD.FTZ R67, R70, R67 ;  /* 0x0000004346437221 */ /* 0x000fe20000010000 */
[----:B------:R-:W-:Y:S05]  /*0a20*/  BRA `(.L_x_2292) ;  /* 0x0000004000007947 */ /* 0x000fea0003800000 */
.L_x_2290:
[----:B0----5:R-:W-:Y:S02]  /*0a30*/  HADD2.F32 R70, -RZ, R36.H0_H0 ;  /* 0x20000024ff467230 */ /* 0x021fe40000004100 */
[----:B------:R-:W-:-:S03]  /*0a40*/  @P1 HADD2.F32 R76, -RZ, R32.H0_H0 ;  /* 0x20000020ff4c1230 */ /* 0x000fc60000004100 */
[----:B------:R-:W-:-:S04]  /*0a50*/  FADD.FTZ R67, R70, R67 ;  /* 0x0000004346437221 */ /* 0x000fc80000010000 */
[----:B------:R-:W-:-:S05]  /*0a60*/  @P1 FADD.FTZ R67, R76, R67 ;  /* 0x000000434c431221 */ /* 0x000fca0000010000 */
.L_x_2292:
[----:B------:R-:W-:-:S04]  /*0a70*/  F2FP.PACK_AB R70, RZ, R67 ;  /* 0x00000043ff46723e */ /* 0x000fc800000000ff */
[----:B------:R-:W-:Y:S02]  /*0a80*/  PRMT R28, R70, 0x7610, R28 ;  /* 0x00007610461c7816 */ /* 0x000fe4000000001c */
.L_x_2293:
[----:B------:R-:W-:Y:S01]  /*0a90*/  HADD2.F32 R81, -RZ, R40.H1_H1 ;  /* 0x30000028ff517230 */ /* 0x000fe20000004100 */
[----:B------:R-:W-:Y:S05]  /*0aa0*/  @P2 BRA `(.L_x_2294) ;  /* 0x0000008000002947 */ /* 0x000fea0003800000 */
[----:B------:R-:W-:-:S04]  /*0ab0*/  ISETP.NE.U32.AND P6, PT, RZ, c[0x0][0x180], PT ;  /* 0x00006000ff007a0c */ /* 0x000fc80003fc5070 */
[----:B------:R-:W-:-:S13]  /*0ac0*/  ISETP.NE.AND.EX P6, PT, RZ, c[0x0][0x184], PT, P6 ;  /* 0x00006100ff007a0c */ /* 0x000fda0003fc5360 */
[----:B------:R-:W-:Y:S05]  /*0ad0*/  @P6 BRA `(.L_x_2295) ;  /* 0x0000002000006947 */ /* 0x000fea0003800000 */
[----:B------:R-:W-:Y:S05]  /*0ae0*/  @P0 BRA `(.L_x_2296) ;  /* 0x0000008000000947 */ /* 0x000fea0003800000 */
[----:B------:R-:W-:Y:S05]  /*0af0*/  BRA `(.L_x_2297) ;  /* 0x0000009000007947 */ /* 0x000fea0003800000 */
.L_x_2295:
[----:B-----5:R-:W-:-:S05]  /*0b00*/  HADD2.F32 R40, -RZ, R32.H1_H1 ;  /* 0x30000020ff287230 */ /* 0x020fca0000004100 */
[----:B------:R-:W-:Y:S01]  /*0b10*/  FADD.FTZ R81, R40, R81 ;  /* 0x0000005128517221 */ /* 0x000fe20000010000 */
[----:B------:R-:W-:Y:S05]  /*0b20*/  BRA `(.L_x_2296) ;  /* 0x0000004000007947 */ /* 0x000fea0003800000 */
.L_x_2294:
[----:B-----5:R-:W-:Y:S02]  /*0b30*/  HADD2.F32 R40, -RZ, R36.H1_H1 ;  /* 0x30000024ff287230 */ /* 0x020fe40000004100 */
[----:B------:R-:W-:-:S03]  /*0b40*/  @P1 HADD2.F32 R70, -RZ, R32.H1_H1 ;  /* 0x30000020ff461230 */ /* 0x000fc60000004100 */
[----:B------:R-:W-:-:S04]  /*0b50*/  FADD.FTZ R81, R40, R81 ;  /* 0x0000005128517221 */ /* 0x000fc80000010000 */
[----:B------:R-:W-:-:S05]  /*0b60*/  @P1 FADD.FTZ R81, R70, R81 ;  /* 0x0000005146511221 */ /* 0x000fca0000010000 */
.L_x_2296:
[----:B------:R-:W-:-:S04]  /*0b70*/  F2FP.PACK_AB R40, RZ, R81 ;  /* 0x00000051ff28723e */ /* 0x000fc800000000ff */
[----:B------:R-:W-:Y:S02]  /*0b80*/  PRMT R28, R28, 0x5410, R40 ;  /* 0x000054101c1c7816 */ /* 0x000fe40000000028 */
.L_x_2297:
[----:B------:R-:W-:Y:S01]  /*0b90*/  HADD2.F32 R79, -RZ, R41.H0_H0 ;  /* 0x20000029ff4f7230 */ /* 0x000fe20000004100 */
[----:B------:R-:W-:Y:S05]  /*0ba0*/  @P2 BRA `(.L_x_2298) ;  /* 0x0000008000002947 */ /* 0x000fea0003800000 */
[----:B------:R-:W-:-:S04]  /*0bb0*/  ISETP.NE.U32.AND P6, PT, RZ, c[0x0][0x180], PT ;  /* 0x00006000ff007a0c */ /* 0x000fc80003fc5070 */
[----:B------:R-:W-:-:S13]  /*0bc0*/  ISETP.NE.AND.EX P6, PT, RZ, c[0x0][0x184], PT, P6 ;  /* 0x00006100ff007a0c */ /* 0x000fda0003fc5360 */
[----:B------:R-:W-:Y:S05]  /*0bd0*/  @P6 BRA `(.L_x_2299) ;  /* 0x0000002000006947 */ /* 0x000fea0003800000 */
[----:B------:R-:W-:Y:S05]  /*0be0*/  @P0 BRA `(.L_x_2300) ;  /* 0x0000008000000947 */ /* 0x000fea0003800000 */
[----:B------:R-:W-:Y:S05]  /*0bf0*/  BRA `(.L_x_2301) ;  /* 0x0000009000007947 */ /* 0x000fea0003800000 */
.L_x_2299:
[----:B-----5:R-:W-:-:S05]  /*0c00*/  HADD2.F32 R40, -RZ, R33.H0_H0 ;  /* 0x20000021ff287230 */ /* 0x020fca0000004100 */
[----:B------:R-:W-:Y:S01]  /*0c10*/  FADD.FTZ R79, R40, R79 ;  /* 0x0000004f284f7221 */ /* 0x000fe20000010000 */
[----:B------:R-:W-:Y:S05]  /*0c20*/  BRA `(.L_x_2300) ;  /* 0x0000004000007947 */ /* 0x000fea0003800000 */
.L_x_2298:
[----:B-----5:R-:W-:Y:S02]  /*0c30*/  HADD2.F32 R40, -RZ, R37.H0_H0 ;  /* 0x20000025ff287230 */ /* 0x020fe40000004100 */
[----:B------:R-:W-:-:S03]  /*0c40*/  @P1 HADD2.F32 R70, -RZ, R33.H0_H0 ;  /* 0x20000021ff461230 */ /* 0x000fc60000004100 */
[----:B------:R-:W-:-:S04]  /*0c50*/  FADD.FTZ R79, R40, R79 ;  /* 0x0000004f284f7221 */ /* 0x000fc80000010000 */
[----:B------:R-:W-:-:S05]  /*0c60*/  @P1 FADD.FTZ R79, R70, R79 ;  /* 0x0000004f464f1221 */ /* 0x000fca0000010000 */
.L_x_2300:
[----:B------:R-:W-:-:S04]  /*0c70*/  F2FP.PACK_AB R40, RZ, R79 ;  /* 0x0000004fff28723e */ /* 0x000fc800000000ff */
[----:B------:R-:W-:Y:S02]  /*0c80*/  PRMT R29, R40, 0x7610, R29 ;  /* 0x00007610281d7816 */ /* 0x000fe4000000001d */
.L_x_2301:
[----:B------:R-:W-:Y:S01]  /*0c90*/  HADD2.F32 R97, -RZ, R41.H1_H1 ;  /* 0x30000029ff617230 */ /* 0x000fe20000004100 */
[----:B------:R-:W-:Y:S05]  /*0ca0*/  @P2 BRA `(.L_x_2302) ;  /* 0x0000008000002947 */ /* 0x000fea0003800000 */
[----:B------:R-:W-:-:S04]  /*0cb0*/  ISETP.NE.U32.AND P6, PT, RZ, c[0x0][0x180], PT ;  /* 0x00006000ff007a0c */ /* 0x000fc80003fc5070 */
[----:B------:R-:W-:-:S13]  /*0cc0*/  ISETP.NE.AND.EX P6, PT, RZ, c[0x0][0x184], PT, P6 ;  /* 0x00006100ff007a0c */ /* 0x000fda0003fc5360 */
[----:B------:R-:W-:Y:S05]  /*0cd0*/  @P6 BRA `(.L_x_2303) ;  /* 0x0000002000006947 */ /* 0x000fea0003800000 */
[----:B------:R-:W-:Y:S05]  /*0ce0*/  @P0 BRA `(.L_x_2304) ;  /* 0x0000008000000947 */ /* 0x000fea0003800000 */
[----:B------:R-:W-:Y:S05]  /*0cf0*/  BRA `(.L_x_2305) ;  /* 0x0000009000007947 */ /* 0x000fea0003800000 */
.L_x_2303:
[----:B-----5:R-:W-:-:S05]  /*0d00*/  HADD2.F32 R40, -RZ, R33.H1_H1 ;  /* 0x30000021ff287230 */ /* 0x020fca0000004100 */
[----:B------:R-:W-:Y:S01]  /*0d10*/  FADD.FTZ R97, R40, R97 ;  /* 0x0000006128617221 */ /* 0x000fe20000010000 */
[----:B------:R-:W-:Y:S05]  /*0d20*/  BRA `(.L_x_2304) ;  /* 0x0000004000007947 */ /* 0x000fea0003800000 */
.L_x_2302:
[----:B-----5:R-:W-:Y:S02]  /*0d30*/  HADD2.F32 R40, -RZ, R37.H1_H1 ;  /* 0x30000025ff287230 */ /* 0x020fe40000004100 */
[----:B------:R-:W-:-:S03]  /*0d40*/  @P1 HADD2.F32 R70, -RZ, R33.H1_H1 ;  /* 0x30000021ff461230 */ /* 0x000fc60000004100 */
[----:B------:R-:W-:-:S04]  /*0d50*/  FADD.FTZ R97, R40, R97 ;  /* 0x0000006128617221 */ /* 0x000fc80000010000 */
[----:B------:R-:W-:-:S05]  /*0d60*/  @P1 FADD.FTZ R97, R70, R97 ;  /* 0x0000006146611221 */ /* 0x000fca0000010000 */
.L_x_2304:
[----:B------:R-:W-:-:S04]  /*0d70*/  F2FP.PACK_AB R40, RZ, R97 ;  /* 0x00000061ff28723e */ /* 0x000fc800000000ff */
[----:B------:R-:W-:Y:S02]  /*0d80*/  PRMT R29, R29, 0x5410, R40 ;  /* 0x000054101d1d7816 */ /* 0x000fe40000000028 */
.L_x_2305:
[----:B------:R-:W-:Y:S01]  /*0d90*/  HADD2.F32 R95, -RZ, R42.H0_H0 ;  /* 0x2000002aff5f7230 */ /* 0x000fe20000004100 */
[----:B------:R-:W-:Y:S05]  /*0da0*/  @P2 BRA `(.L_x_2306) ;  /* 0x0000008000002947 */ /* 0x000fea0003800000 */
[----:B------:R-:W-:-:S04]  /*0db0*/  ISETP.NE.U32.AND P6, PT, RZ, c[0x0][0x180], PT ;  /* 0x00006000ff007a0c */ /* 0x000fc80003fc5070 */
[----:B------:R-:W-:-:S13]  /*0dc0*/  ISETP.NE.AND.EX P6, PT, RZ, c[0x0][0x184], PT, P6 ;  /* 0x00006100ff007a0c */ /* 0x000fda0003fc5360 */
[----:B------:R-:W-:Y:S05]  /*0dd0*/  @P6 BRA `(.L_x_2307) ;  /* 0x0000002000006947 */ /* 0x000fea0003800000 */
[----:B------:R-:W-:Y:S05]  /*0de0*/  @P0 BRA `(.L_x_2308) ;  /* 0x0000008000000947 */ /* 0x000fea0003800000 */
[----:B------:R-:W-:Y:S05]  /*0df0*/  BRA `(.L_x_2309) ;  /* 0x0000009000007947 */ /* 0x000fea0003800000 */
.L_x_2307:
[----:B-----5:R-:W-:-:S05]  /*0e00*/  HADD2.F32 R40, -RZ, R34.H0_H0 ;  /* 0x20000022ff287230 */ /* 0x020fca0000004100 */
[----:B------:R-:W-:Y:S01]  /*0e10*/  FADD.FTZ R95, R40, R95 ;  /* 0x0000005f285f7221 */ /* 0x000fe20000010000 */
[----:B------:R-:W-:Y:S05]  /*0e20*/  BRA `(.L_x_2308) ;  /* 0x0000004000007947 */ /* 0x000fea0003800000 */
.L_x_2306:
[----:B-----5:R-:W-:Y:S02]  /*0e30*/  HADD2.F32 R40, -RZ, R38.H0_H0 ;  /* 0x20000026ff287230 */ /* 0x020fe40000004100 */
[----:B------:R-:W-:-:S03]  /*0e40*/  @P1 HADD2.F32 R70, -RZ, R34.H0_H0 ;  /* 0x20000022ff461230 */ /* 0x000fc60000004100 */
[----:B------:R-:W-:-:S04]  /*0e50*/  FADD.FTZ R95, R40, R95 ;  /* 0x0000005f285f7221 */ /* 0x000fc80000010000 */
[----:B------:R-:W-:-:S05]  /*0e60*/  @P1 FADD.FTZ R95, R70, R95 ;  /* 0x0000005f465f1221 */ /* 0x000fca0000010000 */
.L_x_2308:
[----:B------:R-:W-:-:S04]  /*0e70*/  F2FP.PACK_AB R40, RZ, R95 ;  /* 0x0000005fff28723e */ /* 0x000fc800000000ff */
[----:B------:R-:W-:Y:S02]  /*0e80*/  PRMT R30, R40, 0x7610, R30 ;  /* 0x00007610281e7816 */ /* 0x000fe4000000001e */
.L_x_2309:
[----:B------:R-:W-:Y:S01]  /*0e90*/  HADD2.F32 R113, -RZ, R42.H1_H1 ;  /* 0x3000002aff717230 */ /* 0x000fe20000004100 */
[----:B------:R-:W-:Y:S05]  /*0ea0*/  @P2 BRA `(.L_x_2310) ;  /* 0x0000008000002947 */ /* 0x000fea0003800000 */
[----:B------:R-:W-:-:S04]  /*0eb0*/  ISETP.NE.U32.AND P6, PT, RZ, c[0x0][0x180], PT ;  /* 0x00006000ff007a0c */ /* 0x000fc80003fc5070 */
[----:B------:R-:W-:-:S13]  /*0ec0*/  ISETP.NE.AND.EX P6, PT, RZ, c[0x0][0x184], PT, P6 ;  /* 0x00006100ff007a0c */ /* 0x000fda0003fc5360 */
[----:B------:R-:W-:Y:S05]  /*0ed0*/  @P6 BRA `(.L_x_2311) ;  /* 0x0000002000006947 */ /* 0x000fea0003800000 */
[----:B------:R-:W-:Y:S05]  /*0ee0*/  @P0 BRA `(.L_x_2312) ;  /* 0x0000008000000947 */ /* 0x000fea0003800000 */
[----:B------:R-:W-:Y:S05]  /*0ef0*/  BRA `(.L_x_2313) ;  /* 0x0000009000007947 */ /* 0x000fea0003800000 */
.L_x_2311:
[----:B-----5:R-:W-:-:S05]  /*0f00*/  HADD2.F32 R40, -RZ, R34.H1_H1 ;  /* 0x30000022ff287230 */ /* 0x020fca0000004100 */
[----:B------:R-:W-:Y:S01]  /*0f10*/  FADD.FTZ R113, R40, R113 ;  /* 0x0000007128717221 */ /* 0x000fe20000010000 */
[----:B------:R-:W-:Y:S05]  /*0f20*/  BRA `(.L_x_2312) ;  /* 0x0000004000007947 */ /* 0x000fea0003800000 */
.L_x_2310:
[----:B-----5:R-:W-:Y:S02]  /*0f30*/  HADD2.F32 R40, -RZ, R38.H1_H1 ;  /* 0x30000026ff287230 */ /* 0x020fe40000004100 */
[----:B------:R-:W-:-:S03]  /*0f40*/  @P1 HADD2.F32 R42, -RZ, R34.H1_H1 ;  /* 0x30000022ff2a1230 */ /* 0x000fc60000004100 */
[----:B------:R-:W-:-:S04]  /*0f50*/  FADD.FTZ R113, R40, R113 ;  /* 0x0000007128717221 */ /* 0x000fc80000010000 */
[----:B------:R-:W-:-:S05]  /*0f60*/  @P1 FADD.FTZ R113, R42, R113 ;  /* 0x000000712a711221 */ /* 0x000fca0000010000 */
.L_x_2312:
[----:B------:R-:W-:-:S04]  /*0f70*/  F2FP.PACK_AB R40, RZ, R113 ;  /* 0x00000071ff28723e */ /* 0x000fc800000000ff */
[----:B------:R-:W-:Y:S02]  /*0f80*/  PRMT R30, R30, 0x5410, R40 ;  /* 0x000054101e1e7816 */ /* 0x000fe40000000028 */
.L_x_2313:
[----:B------:R-:W-:Y:S01]  /*0f90*/  HADD2.F32 R111, -RZ, R43.H0_H0 ;  /* 0x2000002bff6f7230 */ /* 0x000fe20000004100 */
[----:B------:R-:W-:Y:S05]  /*0fa0*/  @P2 BRA `(.L_x_2314) ;  /* 0x0000008000002947 */ /* 0x000fea0003800000 */
[----:B------:R-:W-:-:S04]  /*0fb0*/  ISETP.NE.U32.AND P6, PT, RZ, c[0x0][0x180], PT ;  /* 0x00006000ff007a0c */ /* 0x000fc80003fc5070 */
[----:B------:R-:W-:-:S13]  /*0fc0*/  ISETP.NE.AND.EX P6, PT, RZ, c[0x0][0x184], PT, P6 ;  /* 0x00006100ff007a0c */ /* 0x000fda0003fc5360 */
[----:B------:R-:W-:Y:S05]  /*0fd0*/  @P6 BRA `(.L_x_2315) ;  /* 0x0000002000006947 */ /* 0x000fea0003800000 */
[----:B------:R-:W-:Y:S05]  /*0fe0*/  @P0 BRA `(.L_x_2316) ;  /* 0x0000008000000947 */ /* 0x000fea0003800000 */
[----:B------:R-:W-:Y:S05]  /*0ff0*/  BRA `(.L_x_2317) ;  /* 0x0000009000007947 */ /* 0x000fea0003800000 */
.L_x_2315:
[----:B-----5:R-:W-:-:S05]  /*1000*/  HADD2.F32 R40, -RZ, R35.H0_H0 ;  /* 0x20000023ff287230 */ /* 0x020fca0000004100 */
[----:B------:R-:W-:Y:S01]  /*1010*/  FADD.FTZ R111, R40, R111 ;  /* 0x0000006f286f7221 */ /* 0x000fe20000010000 */
[----:B------:R-:W-:Y:S05]  /*1020*/  BRA `(.L_x_2316) ;  /* 0x0000004000007947 */ /* 0x000fea0003800000 */
.L_x_2314:
[----:B-----5:R-:W-:Y:S02]  /*1030*/  HADD2.F32 R40, -RZ, R39.H0_H0 ;  /* 0x20000027ff287230 */ /* 0x020fe40000004100 */
[----:B------:R-:W-:-:S03]  /*1040*/  @P1 HADD2.F32 R42, -RZ, R35.H0_H0 ;  /* 0x20000023ff2a1230 */ /* 0x000fc60000004100 */
[----:B------:R-:W-:-:S04]  /*1050*/  FADD.FTZ R111, R40, R111 ;  /* 0x0000006f286f7221 */ /* 0x000fc80000010000 */
[----:B------:R-:W-:-:S05]  /*1060*/  @P1 FADD.FTZ R111, R42, R111 ;  /* 0x0000006f2a6f1221 */ /* 0x000fca0000010000 */
.L_x_2316:
[----:B------:R-:W-:-:S04]  /*1070*/  F2FP.PACK_AB R40, RZ, R111 ;  /* 0x0000006fff28723e */ /* 0x000fc800000000ff */
[----:B------:R-:W-:Y:S02]  /*1080*/  PRMT R31, R40, 0x7610, R31 ;  /* 0x00007610281f7816 */ /* 0x000fe4000000001f */
.L_x_2317:
[----:B------:R-:W-:Y:S01]  /*1090*/  HADD2.F32 R115, -RZ, R43.H1_H1 ;  /* 0x3000002bff737230 */ /* 0x000fe20000004100 */
[----:B------:R-:W-:Y:S05]  /*10a0*/  @P2 BRA `(.L_x_2318) ;  /* 0x0000008000002947 */ /* 0x000fea0003800000 */
[----:B------:R-:W-:-:S04]  /*10b0*/  ISETP.NE.U32.AND P1, PT, RZ, c[0x0][0x180], PT ;  /* 0x00006000ff007a0c */ /* 0x000fc80003f25070 */
[----:B------:R-:W-:-:S13]  /*10c0*/  ISETP.NE.AND.EX P1, PT, RZ, c[0x0][0x184], PT, P1 ;  /* 0x00006100ff007a0c */ /* 0x000fda0003f25310 */
[----:B------:R-:W-:Y:S05]  /*10d0*/  @P1 BRA `(.L_x_2319) ;  /* 0x0000002000001947 */ /* 0x000fea0003800000 */
[----:B------:R-:W-:Y:S05]  /*10e0*/  @P0 BRA `(.L_x_2320) ;  /* 0x0000008000000947 */ /* 0x000fea0003800000 */
[----:B------:R-:W-:Y:S05]  /*10f0*/  BRA `(.L_x_2321) ;  /* 0x0000009000007947 */ /* 0x000fea0003800000 */
.L_x_2319:
[----:B-----5:R-:W-:-:S05]  /*1100*/  HADD2.F32 R40, -RZ, R35.H1_H1 ;  /* 0x30000023ff287230 */ /* 0x020fca0000004100 */
[----:B------:R-:W-:Y:S01]  /*1110*/  FADD.FTZ R115, R40, R115 ;  /* 0x0000007328737221 */ /* 0x000fe20000010000 */
[----:B------:R-:W-:Y:S05]  /*1120*/  BRA `(.L_x_2320) ;  /* 0x0000004000007947 */ /* 0x000fea0003800000 */
.L_x_2318:
[----:B-----5:R-:W-:Y:S02]  /*1130*/  HADD2.F32 R40, -RZ, R39.H1_H1 ;  /* 0x30000027ff287230 */ /* 0x020fe40000004100 */
[----:B------:R-:W-:-:S03]  /*1140*/  @P1 HADD2.F32 R42, -RZ, R35.H1_H1 ;  /* 0x30000023ff2a1230 */ /* 0x000fc60000004100 */
[----:B------:R-:W-:-:S04]  /*1150*/  FADD.FTZ R115, R40, R115 ;  /* 0x0000007328737221 */ /* 0x000fc80000010000 */
[----:B------:R-:W-:-:S05]  /*1160*/  @P1 FADD.FTZ R115, R42, R115 ;  /* 0x000000732a731221 */ /* 0x000fca0000010000 */
.L_x_2320:
[----:B------:R-:W-:-:S04]  /*1170*/  F2FP.PACK_AB R40, RZ, R115 ;  /* 0x00000073ff28723e */ /* 0x000fc800000000ff */
[----:B------:R-:W-:Y:S02]  /*1180*/  PRMT R31, R31, 0x5410, R40 ;  /* 0x000054101f1f7816 */ /* 0x000fe40000000028 */
.L_x_2321:
[C---:B------:R-:W-:Y:S02]  /*1190*/  @P0 LEA R40, P1, R74.reuse, c[0x0][0x188], 0x4 ;  /* 0x000062004a280a11 */ /* 0x040fe400078220ff */
[C---:B------:R-:W-:Y:S02]  /*11a0*/  IADD3 R76, R74.reuse, 0x100, RZ ;  /* 0x000001004a4c7810 */ /* 0x040fe40007ffe0ff */
[----:B------:R-:W-:-:S05]  /*11b0*/  @P0 LEA.HI.X R41, R74, c[0x0][0x18c], RZ, 0x4, P1 ;  /* 0x000063004a290a11 */ /* 0x000fca00008f24ff */
[----:B------:R0:W-:Y:S04]  /*11c0*/  @P0 STG.E.128 [R40.64], R28 ;  /* 0x0000001c28000986 */ /* 0x0001e8000c101d04 */
.L_x_2289:
[----:B------:R-:W-:Y:S05]  /*11d0*/  BSYNC B0 ;  /* 0x0000000000007941 */ /* 0x000fea0003800000 */
.L_x_2288:
[----:B------:R-:W-:Y:S01]  /*11e0*/  BSSY B0, `(.L_x_2322) ;  /* 0x0000095000007945 */ /* 0x000fe20003800000 */
[----:B------:R-:W-:Y:S05]  /*11f0*/  @!P4 BRA `(.L_x_2323) ;  /* 0x000009300000c947 */ /* 0x000fea0003800000 */
[----:B------:R-:W-:Y:S02]  /*1200*/  ISETP.NE.U32.AND P2, PT, RZ, c[0x0][0x178], PT ;  /* 0x00005e00ff007a0c */ /* 0x000fe40003f45070 */
[----:B------:R-:W-:Y:S02]  /*1210*/  ISETP.NE.U32.AND P1, PT, RZ, c[0x0][0x180], PT ;  /* 0x00006000ff007a0c */ /* 0x000fe40003f25070 */
[----:B------:R-:W-:Y:S02]  /*1220*/  ISETP.NE.AND.EX P2, PT, RZ, c[0x0][0x17c], PT, P2 ;  /* 0x00005f00ff007a0c */ /* 0x000fe40003f45320 */
[----:B------:R-:W-:Y:S02]  /*1230*/  ISETP.NE.AND.EX P1, PT, RZ, c[0x0][0x184], PT, P1 ;  /* 0x00006100ff007a0c */ /* 0x000fe40003f25310 */
[----:B0-----:R-:W-:-:S05]  /*1240*/  MOV R41, 0x10 ;  /* 0x0000001000297802 */ /* 0x001fca0000000f00 */
[----:B------:R-:W-:-:S04]  /*1250*/  IMAD.WIDE.U32 R40, R76, R41, c[0x0][0x170] ;  /* 0x00005c004c287625 */ /* 0x000fc800078e0029 */
[C---:B------:R-:W-:Y:S02]  /*1260*/  @P2 LEA R82, P6, R76.reuse, c[0x0][0x178], 0x4 ;  /* 0x00005e004c522a11 */ /* 0x040fe400078c20ff */
        /* <DEDUP_REMOVED lines=15> */
.L_x_2325:
[----:B-----5:R-:W-:-:S05]  /*1360*/  HADD2.F32 R70, -RZ, R32.H0_H0 ;  /* 0x20000020ff467230 */ /* 0x020fca0000004100 */
[----:B------:R-:W-:Y:S01]  /*1370*/  FADD.FTZ R75, R70, R75 ;  /* 0x0000004b464b7221 */ /* 0x000fe20000010000 */
[----:B------:R-:W-:Y:S05]  /*1380*/  BRA `(.L_x_2326) ;  /* 0x0000004000007947 */ /* 0x000fea0003800000 */
.L_x_2324:
[----:B0----5:R-:W-:Y:S02]  /*1390*/  HADD2.F32 R70, -RZ, R36.H0_H0 ;  /* 0x20000024ff467230 */ /* 0x021fe40000004100 */
[----:B------:R-:W-:-:S03]  /*13a0*/  @P1 HADD2.F32 R78, -RZ, R32.H0_H0 ;  /* 0x20000020ff4e1230 */ /* 0x000fc60000004100 */
[----:B------:R-:W-:-:S04]  /*13b0*/  FADD.FTZ R75, R70, R75 ;  /* 0x0000004b464b7221 */ /* 0x000fc80000010000 */
[----:B------:R-:W-:-:S05]  /*13c0*/  @P1 FADD.FTZ R75, R78, R75 ;  /* 0x0000004b4e4b1221 */ /* 0x000fca0000010000 */
.L_x_2326:
[----:B------:R-:W-:-:S04]  /*13d0*/  F2FP.PACK_AB R70, RZ, R75 ;  /* 0x0000004bff46723e */ /* 0x000fc800000000ff */
[----:B------:R-:W-:Y:S02]  /*13e0*/  PRMT R28, R70, 0x7610, R28 ;  /* 0x00007610461c7816 */ /* 0x000fe4000000001c */
.L_x_2327:
[----:B------:R-:W-:Y:S01]  /*13f0*/  HADD2.F32 R83, -RZ, R40.H1_H1 ;  /* 0x30000028ff537230 */ /* 0x000fe20000004100 */
[----:B------:R-:W-:Y:S05]  /*1400*/  @P2 BRA `(.L_x_2328) ;  /* 0x0000008000002947 */ /* 0x000fea0003800000 */
[----:B------:R-:W-:-:S04]  /*1410*/  ISETP.NE.U32.AND P6, PT, RZ, c[0x0][0x180], PT ;  /* 0x00006000ff007a0c */ /* 0x000fc80003fc5070 */
[----:B------:R-:W-:-:S13]  /*1420*/  ISETP.NE.AND.EX P6, PT, RZ, c[0x0][0x184], PT, P6 ;  /* 0x00006100ff007a0c */ /* 0x000fda0003fc5360 */
[----:B------:R-:W-:Y:S05]  /*1430*/  @P6 BRA `(.L_x_2329) ;  /* 0x0000002000006947 */ /* 0x000fea0003800000 */
[----:B------:R-:W-:Y:S05]  /*1440*/  @P0 BRA `(.L_x_2330) ;  /* 0x0000008000000947 */ /* 0x000fea0003800000 */
[----:B------:R-:W-:Y:S05]  /*1450*/  BRA `(.L_x_2331) ;  /* 0x0000009000007947 */ /* 0x000fea0003800000 */
.L_x_2329:
[----:B-----5:R-:W-:-:S05]  /*1460*/  HADD2.F32 R40, -RZ, R32.H1_H1 ;  /* 0x30000020ff287230 */ /* 0x020fca0000004100 */
[----:B------:R-:W-:Y:S01]  /*1470*/  FADD.FTZ R83, R40, R83 ;  /* 0x0000005328537221 */ /* 0x000fe20000010000 */
[----:B------:R-:W-:Y:S05]  /*1480*/  BRA `(.L_x_2330) ;  /* 0x0000004000007947 */ /* 0x000fea0003800000 */
.L_x_2328:
[----:B-----5:R-:W-:Y:S02]  /*1490*/  HADD2.F32 R40, -RZ, R36.H1_H1 ;  /* 0x30000024ff287230 */ /* 0x020fe40000004100 */
[----:B------:R-:W-:-:S03]  /*14a0*/  @P1 HADD2.F32 R70, -RZ, R32.H1_H1 ;  /* 0x30000020ff461230 */ /* 0x000fc60000004100 */
[----:B------:R-:W-:-:S04]  /*14b0*/  FADD.FTZ R83, R40, R83 ;  /* 0x0000005328537221 */ /* 0x000fc80000010000 */
[----:B------:R-:W-:-:S05]  /*14c0*/  @P1 FADD.FTZ R83, R70, R83 ;  /* 0x0000005346531221 */ /* 0x000fca0000010000 */
.L_x_2330:
[----:B------:R-:W-:-:S04]  /*14d0*/  F2FP.PACK_AB R40, RZ, R83 ;  /* 0x00000053ff28723e */ /* 0x000fc800000000ff */
[----:B------:R-:W-:Y:S02]  /*14e0*/  PRMT R28, R28, 0x5410, R40 ;  /* 0x000054101c1c7816 */ /* 0x000fe40000000028 */
.L_x_2331:
[----:B------:R-:W-:Y:S01]  /*14f0*/  HADD2.F32 R85, -RZ, R41.H0_H0 ;  /* 0x20000029ff557230 */ /* 0x000fe20000004100 */
[----:B------:R-:W-:Y:S05]  /*1500*/  @P2 BRA `(.L_x_2332) ;  /* 0x0000008000002947 */ /* 0x000fea0003800000 */
[----:B------:R-:W-:-:S04]  /*1510*/  ISETP.NE.U32.AND P6, PT, RZ, c[0x0][0x180], PT ;  /* 0x00006000ff007a0c */ /* 0x000fc80003fc5070 */
[----:B------:R-:W-:-:S13]  /*1520*/  ISETP.NE.AND.EX P6, PT, RZ, c[0x0][0x184], PT, P6 ;  /* 0x00006100ff007a0c */ /* 0x000fda0003fc5360 */
[----:B------:R-:W-:Y:S05]  /*1530*/  @P6 BRA `(.L_x_2333) ;  /* 0x0000002000006947 */ /* 0x000fea0003800000 */
[----:B------:R-:W-:Y:S05]  /*1540*/  @P0 BRA `(.L_x_2334) ;  /* 0x0000008000000947 */ /* 0x000fea0003800000 */
[----:B------:R-:W-:Y:S05]  /*1550*/  BRA `(.L_x_2335) ;  /* 0x0000009000007947 */ /* 0x000fea0003800000 */
.L_x_2333:
[----:B-----5:R-:W-:-:S05]  /*1560*/  HADD2.F32 R40, -RZ, R33.H0_H0 ;  /* 0x20000021ff287230 */ /* 0x020fca0000004100 */
[----:B------:R-:W-:Y:S01]  /*1570*/  FADD.FTZ R85, R40, R85 ;  /* 0x0000005528557221 */ /* 0x000fe20000010000 */
[----:B------:R-:W-:Y:S05]  /*1580*/  BRA `(.L_x_2334) ;  /* 0x0000004000007947 */ /* 0x000fea0003800000 */
.L_x_2332:
[----:B-----5:R-:W-:Y:S02]  /*1590*/  HADD2.F32 R40, -RZ, R37.H0_H0 ;  /* 0x20000025ff287230 */ /* 0x020fe40000004100 */
[----:B------:R-:W-:-:S03]  /*15a0*/  @P1 HADD2.F32 R70, -RZ, R33.H0_H0 ;  /* 0x20000021ff461230 */ /* 0x000fc60000004100 */
[----:B------:R-:W-:-:S04]  /*15b0*/  FADD.FTZ R85, R40, R85 ;  /* 0x0000005528557221 */ /* 0x000fc80000010000 */
[----:B------:R-:W-:-:S05]  /*15c0*/  @P1 FADD.FTZ R85, R70, R85 ;  /* 0x0000005546551221 */ /* 0x000fca0000010000 */
.L_x_2334:
[----:B------:R-:W-:-:S04]  /*15d0*/  F2FP.PACK_AB R40, RZ, R85 ;  /* 0x00000055ff28723e */ /* 0x000fc800000000ff */
[----:B------:R-:W-:Y:S02]  /*15e0*/  PRMT R29, R40, 0x7610, R29 ;  /* 0x00007610281d7816 */ /* 0x000fe4000000001d */
.L_x_2335:
[----:B------:R-:W-:Y:S01]  /*15f0*/  HADD2.F32 R93, -RZ, R41.H1_H1 ;  /* 0x30000029ff5d7230 */ /* 0x000fe20000004100 */
[----:B------:R-:W-:Y:S05]  /*1600*/  @P2 BRA `(.L_x_2336) ;  /* 0x0000008000002947 */ /* 0x000fea0003800000 */
[----:B------:R-:W-:-:S04]  /*1610*/  ISETP.NE.U32.AND P6, PT, RZ, c[0x0][0x180], PT ;  /* 0x00006000ff007a0c */ /* 0x000fc80003fc5070 */
[----:B------:R-:W-:-:S13]  /*1620*/  ISETP.NE.AND.EX P6, PT, RZ, c[0x0][0x184], PT, P6 ;  /* 0x00006100ff007a0c */ /* 0x000fda0003fc5360 */
[----:B------:R-:W-:Y:S05]  /*1630*/  @P6 BRA `(.L_x_2337) ;  /* 0x0000002000006947 */ /* 0x000fea0003800000 */
[----:B------:R-:W-:Y:S05]  /*1640*/  @P0 BRA `(.L_x_2338) ;  /* 0x0000008000000947 */ /* 0x000fea0003800000 */
[----:B------:R-:W-:Y:S05]  /*1650*/  BRA `(.L_x_2339) ;  /* 0x0000009000007947 */ /* 0x000fea0003800000 */
.L_x_2337:
[----:B-----5:R-:W-:-:S05]  /*1660*/  HADD2.F32 R40, -RZ, R33.H1_H1 ;  /* 0x30000021ff287230 */ /* 0x020fca0000004100 */
[----:B------:R-:W-:Y:S01]  /*1670*/  FADD.FTZ R93, R40, R93 ;  /* 0x0000005d285d7221 */ /* 0x000fe20000010000 */
[----:B------:R-:W-:Y:S05]  /*1680*/  BRA `(.L_x_2338) ;  /* 0x0000004000007947 */ /* 0x000fea0003800000 */
.L_x_2336:
[----:B-----5:R-:W-:Y:S02]  /*1690*/  HADD2.F32 R40, -RZ, R37.H1_H1 ;  /* 0x30000025ff287230 */ /* 0x020fe40000004100 */
[----:B------:R-:W-:-:S03]  /*16a0*/  @P1 HADD2.F32 R70, -RZ, R33.H1_H1 ;  /* 0x30000021ff461230 */ /* 0x000fc60000004100 */
[----:B------:R-:W-:-:S04]  /*16b0*/  FADD.FTZ R93, R40, R93 ;  /* 0x0000005d285d7221 */ /* 0x000fc80000010000 */
[----:B------:R-:W-:-:S05]  /*16c0*/  @P1 FADD.FTZ R93, R70, R93 ;  /* 0x0000005d465d1221 */ /* 0x000fca0000010000 */
.L_x_2338:
[----:B------:R-:W-:-:S04]  /*16d0*/  F2FP.PACK_AB R40, RZ, R93 ;  /* 0x0000005dff28723e */ /* 0x000fc800000000ff */
[----:B------:R-:W-:Y:S02]  /*16e0*/  PRMT R29, R29, 0x5410, R40 ;  /* 0x000054101d1d7816 */ /* 0x000fe40000000028 */
.L_x_2339:
[----:B------:R-:W-:Y:S01]  /*16f0*/  HADD2.F32 R91, -RZ, R42.H0_H0 ;  /* 0x2000002aff5b7230 */ /* 0x000fe20000004100 */
[----:B------:R-:W-:Y:S05]  /*1700*/  @P2 BRA `(.L_x_2340) ;  /* 0x0000008000002947 */ /* 0x000fea0003800000 */
[----:B------:R-:W-:-:S04]  /*1710*/  ISETP.NE.U32.AND P6, PT, RZ, c[0x0][0x180], PT ;  /* 0x00006000ff007a0c */ /* 0x000fc80003fc5070 */
[----:B------:R-:W-:-:S13]  /*1720*/  ISETP.NE.AND.EX P6, PT, RZ, c[0x0][0x184], PT, P6 ;  /* 0x00006100ff007a0c */ /* 0x000fda0003fc5360 */
[----:B------:R-:W-:Y:S05]  /*1730*/  @P6 BRA `(.L_x_2341) ;  /* 0x0000002000006947 */ /* 0x000fea0003800000 */
[----:B------:R-:W-:Y:S05]  /*1740*/  @P0 BRA `(.L_x_2342) ;  /* 0x0000008000000947 */ /* 0x000fea0003800000 */
[----:B------:R-:W-:Y:S05]  /*1750*/  BRA `(.L_x_2343) ;  /* 0x0000009000007947 */ /* 0x000fea0003800000 */
.L_x_2341:
[----:B-----5:R-:W-:-:S05]  /*1760*/  HADD2.F32 R40, -RZ, R34.H0_H0 ;  /* 0x20000022ff287230 */ /* 0x020fca0000004100 */
[----:B------:R-:W-:Y:S01]  /*1770*/  FADD.FTZ R91, R40, R91 ;  /* 0x0000005b285b7221 */ /* 0x000fe20000010000 */
[----:B------:R-:W-:Y:S05]  /*1780*/  BRA `(.L_x_2342) ;  /* 0x0000004000007947 */ /* 0x000fea0003800000 */
.L_x_2340:
[----:B-----5:R-:W-:Y:S02]  /*1790*/  HADD2.F32 R40, -RZ, R38.H0_H0 ;  /* 0x20000026ff287230 */ /* 0x020fe40000004100 */
[----:B------:R-:W-:-:S03]  /*17a0*/  @P1 HADD2.F32 R70, -RZ, R34.H0_H0 ;  /* 0x20000022ff461230 */ /* 0x000fc60000004100 */
[----:B------:R-:W-:-:S04]  /*17b0*/  FADD.FTZ R91, R40, R91 ;  /* 0x0000005b285b7221 */ /* 0x000fc80000010000 */
[----:B------:R-:W-:-:S05]  /*17c0*/  @P1 FADD.FTZ R91, R70, R91 ;  /* 0x0000005b465b1221 */ /* 0x000fca0000010000 */
.L_x_2342:
[----:B------:R-:W-:-:S04]  /*17d0*/  F2FP.PACK_AB R40, RZ, R91 ;  /* 0x0000005bff28723e */ /* 0x000fc800000000ff */
[----:B------:R-:W-:Y:S02]  /*17e0*/  PRMT R30, R40, 0x7610, R30 ;  /* 0x00007610281e7816 */ /* 0x000fe4000000001e */
.L_x_2343:
[----:B------:R-:W-:Y:S01]  /*17f0*/  HADD2.F32 R109, -RZ, R42.H1_H1 ;  /* 0x3000002aff6d7230 */ /* 0x000fe20000004100 */
[----:B------:R-:W-:Y:S05]  /*1800*/  @P2 BRA `(.L_x_2344) ;  /* 0x0000008000002947 */ /* 0x000fea0003800000 */
[----:B------:R-:W-:-:S04]  /*1810*/  ISETP.NE.U32.AND P6, PT, RZ, c[0x0][0x180], PT ;  /* 0x00006000ff007a0c */ /* 0x000fc80003fc5070 */
[----:B------:R-:W-:-:S13]  /*1820*/  ISETP.NE.AND.EX P6, PT, RZ, c[0x0][0x184], PT, P6 ;  /* 0x00006100ff007a0c */ /* 0x000fda0003fc5360 */
[----:B------:R-:W-:Y:S05]  /*1830*/  @P6 BRA `(.L_x_2345) ;  /* 0x0000002000006947 */ /* 0x000fea0003800000 */
[----:B------:R-:W-:Y:S05]  /*1840*/  @P0 BRA `(.L_x_2346) ;  /* 0x0000008000000947 */ /* 0x000fea0003800000 */
[----:B------:R-:W-:Y:S05]  /*1850*/  BRA `(.L_x_2347) ;  /* 0x0000009000007947 */ /* 0x000fea0003800000 */
.L_x_2345:
[----:B-----5:R-:W-:-:S05]  /*1860*/  HADD2.F32 R40, -RZ, R34.H1_H1 ;  /* 0x30000022ff287230 */ /* 0x020fca0000004100 */
[----:B------:R-:W-:Y:S01]  /*1870*/  FADD.FTZ R109, R40, R109 ;  /* 0x0000006d286d7221 */ /* 0x000fe20000010000 */
[----:B------:R-:W-:Y:S05]  /*1880*/  BRA `(.L_x_2346) ;  /* 0x0000004000007947 */ /* 0x000fea0003800000 */
.L_x_2344:
[----:B-----5:R-:W-:Y:S02]  /*1890*/  HADD2.F32 R40, -RZ, R38.H1_H1 ;  /* 0x30000026ff287230 */ /* 0x020fe40000004100 */
[----:B------:R-:W-:-:S03]  /*18a0*/  @P1 HADD2.F32 R42, -RZ, R34.H1_H1 ;  /* 0x30000022ff2a1230 */ /* 0x000fc60000004100 */
[----:B------:R-:W-:-:S04]  /*18b0*/  FADD.FTZ R109, R40, R109 ;  /* 0x0000006d286d7221 */ /* 0x000fc80000010000 */
[----:B------:R-:W-:-:S05]  /*18c0*/  @P1 FADD.FTZ R109, R42, R109 ;  /* 0x0000006d2a6d1221 */ /* 0x000fca0000010000 */
.L_x_2346:
[----:B------:R-:W-:-:S04]  /*18d0*/  F2FP.PACK_AB R40, RZ, R109 ;  /* 0x0000006dff28723e */ /* 0x000fc800000000ff */
[----:B------:R-:W-:Y:S02]  /*18e0*/  PRMT R30, R30, 0x5410, R40 ;  /* 0x000054101e1e7816 */ /* 0x000fe40000000028 */
.L_x_2347:
[----:B------:R-:W-:Y:S01]  /*18f0*/  HADD2.F32 R107, -RZ, R43.H0_H0 ;  /* 0x2000002bff6b7230 */ /* 0x000fe20000004100 */
[----:B------:R-:W-:Y:S05]  /*1900*/  @P2 BRA `(.L_x_2348) ;  /* 0x0000008000002947 */ /* 0x000fea0003800000 */
[----:B------:R-:W-:-:S04]  /*1910*/  ISETP.NE.U32.AND P6, PT, RZ, c[0x0][0x180], PT ;  /* 0x00006000ff007a0c */ /* 0x000fc80003fc5070 */
[----:B------:R-:W-:-:S13]  /*1920*/  ISETP.NE.AND.EX P6, PT, RZ, c[0x0][0x184], PT, P6 ;  /* 0x00006100ff007a0c */ /* 0x000fda0003fc5360 */
[----:B------:R-:W-:Y:S05]  /*1930*/  @P6 BRA `(.L_x_2349) ;  /* 0x0000002000006947 */ /* 0x000fea0003800000 */
[----:B------:R-:W-:Y:S05]  /*1940*/  @P0 BRA `(.L_x_2350) ;  /* 0x0000008000000947 */ /* 0x000fea0003800000 */
[----:B------:R-:W-:Y:S05]  /*1950*/  BRA `(.L_x_2351) ;  /* 0x0000009000007947 */ /* 0x000fea0003800000 */
.L_x_2349:
[----:B-----5:R-:W-:-:S05]  /*1960*/  HADD2.F32 R40, -RZ, R35.H0_H0 ;  /* 0x20000023ff287230 */ /* 0x020fca0000004100 */
[----:B------:R-:W-:Y:S01]  /*1970*/  FADD.FTZ R107, R40, R107 ;  /* 0x0000006b286b7221 */ /* 0x000fe20000010000 */
[----:B------:R-:W-:Y:S05]  /*1980*/  BRA `(.L_x_2350) ;  /* 0x0000004000007947 */ /* 0x000fea0003800000 */
.L_x_2348:
[----:B-----5:R-:W-:Y:S02]  /*1990*/  HADD2.F32 R40, -RZ, R39.H0_H0 ;  /* 0x20000027ff287230 */ /* 0x020fe40000004100 */
[----:B------:R-:W-:-:S03]  /*19a0*/  @P1 HADD2.F32 R42, -RZ, R35.H0_H0 ;  /* 0x20000023ff2a1230 */ /* 0x000fc60000004100 */
[----:B------:R-:W-:-:S04]  /*19b0*/  FADD.FTZ R107, R40, R107 ;  /* 0x0000006b286b7221 */ /* 0x000fc80000010000 */
[----:B------:R-:W-:-:S05]  /*19c0*/  @P1 FADD.FTZ R107, R42, R107 ;  /* 0x0000006b2a6b1221 */ /* 0x000fca0000010000 */
.L_x_2350:
[----:B------:R-:W-:-:S04]  /*19d0*/  F2FP.PACK_AB R40, RZ, R107 ;  /* 0x0000006bff28723e */ /* 0x000fc800000000ff */
[----:B------:R-:W-:Y:S02]  /*19e0*/  PRMT R31, R40, 0x7610, R31 ;  /* 0x00007610281f7816 */ /* 0x000fe4000000001f */
.L_x_2351:
[----:B------:R-:W-:Y:S01]  /*19f0*/  HADD2.F32 R117, -RZ, R43.H1_H1 ;  /* 0x3000002bff757230 */ /* 0x000fe20000004100 */
[----:B------:R-:W-:Y:S05]  /*1a00*/  @P2 BRA `(.L_x_2352) ;  /* 0x0000008000002947 */ /* 0x000fea0003800000 */
[----:B------:R-:W-:-:S04]  /*1a10*/  ISETP.NE.U32.AND P1, PT, RZ, c[0x0][0x180], PT ;  /* 0x00006000ff007a0c */ /* 0x000fc80003f25070 */
[----:B------:R-:W-:-:S13]  /*1a20*/  ISETP.NE.AND.EX P1, PT, RZ, c[0x0][0x184], PT, P1 ;  /* 0x00006100ff007a0c */ /* 0x000fda0003f25310 */
[----:B------:R-:W-:Y:S05]  /*1a30*/  @P1 BRA `(.L_x_2353) ;  /* 0x0000002000001947 */ /* 0x000fea0003800000 */
[----:B------:R-:W-:Y:S05]  /*1a40*/  @P0 BRA `(.L_x_2354) ;  /* 0x0000008000000947 */ /* 0x000fea0003800000 */
[----:B------:R-:W-:Y:S05]  /*1a50*/  BRA `(.L_x_2355) ;  /* 0x0000009000007947 */ /* 0x000fea0003800000 */
.L_x_2353:
[----:B-----5:R-:W-:-:S05]  /*1a60*/  HADD2.F32 R40, -RZ, R35.H1_H1 ;  /* 0x30000023ff287230 */ /* 0x020fca0000004100 */
[----:B------:R-:W-:Y:S01]  /*1a70*/  FADD.FTZ R117, R40, R117 ;  /* 0x0000007528757221 */ /* 0x000fe20000010000 */
[----:B------:R-:W-:Y:S05]  /*1a80*/  BRA `(.L_x_2354) ;  /* 0x0000004000007947 */ /* 0x000fea0003800000 */
.L_x_2352:
[----:B-----5:R-:W-:Y:S02]  /*1a90*/  HADD2.F32 R40, -RZ, R39.H1_H1 ;  /* 0x30000027ff287230 */ /* 0x020fe40000004100 */
[----:B------:R-:W-:-:S03]  /*1aa0*/  @P1 HADD2.F32 R42, -RZ, R35.H1_H1 ;  /* 0x30000023ff2a1230 */ /* 0x000fc60000004100 */
[----:B------:R-:W-:-:S04]  /*1ab0*/  FADD.FTZ R117, R40, R117 ;  /* 0x0000007528757221 */ /* 0x000fc80000010000 */
[----:B------:R-:W-:-:S05]  /*1ac0*/  @P1 FADD.FTZ R117, R42, R117 ;  /* 0x000000752a751221 */ /* 0x000fca0000010000 */
.L_x_2354:
[----:B------:R-:W-:-:S04]  /*1ad0*/  F2FP.PACK_AB R40, RZ, R117 ;  /* 0x00000075ff28723e */ /* 0x000fc800000000ff */
[----:B------:R-:W-:Y:S02]  /*1ae0*/  PRMT R31, R31, 0x5410, R40 ;  /* 0x000054101f1f7816 */ /* 0x000fe40000000028 */
.L_x_2355:
[----:B------:R-:W-:-:S04]  /*1af0*/  @P0 LEA R40, P1, R76, c[0x0][0x188], 0x4 ;  /* 0x000062004c280a11 */ /* 0x000fc800078220ff */
[C---:B------:R-:W-:Y:S02]  /*1b00*/  @P0 LEA.HI.X R41, R76.reuse, c[0x0][0x18c], RZ, 0x4, P1 ;  /* 0x000063004c290a11 */ /* 0x040fe400008f24ff */
[----:B------:R-:W-:-:S03]  /*1b10*/  IADD3 R76, R76, 0x100, RZ ;  /* 0x000001004c4c7810 */ /* 0x000fc60007ffe0ff */
[----:B------:R0:W-:Y:S04]  /*1b20*/  @P0 STG.E.128 [R40.64], R28 ;  /* 0x0000001c28000986 */ /* 0x0001e8000c101d04 */
.L_x_2323:
[----:B------:R-:W-:Y:S05]  /*1b30*/  BSYNC B0 ;  /* 0x0000000000007941 */ /* 0x000fea0003800000 */
.L_x_2322:
[----:B------:R-:W-:Y:S01]  /*1b40*/  BSSY B0, `(.L_x_2356) ;  /* 0x0000094000007945 */ /* 0x000fe20003800000 */
[----:B------:R-:W-:Y:S05]  /*1b50*/  @!P3 BRA `(.L_x_2357) ;  /* 0x000009200000b947 */ /* 0x000fea0003800000 */
[----:B------:R-:W-:Y:S01]  /*1b60*/  ISETP.NE.U32.AND P2, PT, RZ, c[0x0][0x178], PT ;  /* 0x00005e00ff007a0c */ /* 0x000fe20003f45070 */
[----:B0-----:R-:W-:Y:S01]  /*1b70*/  HFMA2.MMA R41, -RZ, RZ, 0, 9.5367431640625e-07 ;  /* 0x00000010ff297435 */ /* 0x001fe200000001ff */
        /* <DEDUP_REMOVED lines=20> */
.L_x_2359:
[----:B-----5:R-:W-:-:S05]  /*1cc0*/  HADD2.F32 R70, -RZ, R32.H0_H0 ;  /* 0x20000020ff467230 */ /* 0x020fca0000004100 */
[----:B------:R-:W-:Y:S01]  /*1cd0*/  FADD.FTZ R77, R70, R77 ;  /* 0x0000004d464d7221 */ /* 0x000fe20000010000 */
[----:B------:R-:W-:Y:S05]  /*1ce0*/  BRA `(.L_x_2360) ;  /* 0x0000004000007947 */ /* 0x000fea0003800000 */
.L_x_2358:
[----:B0----5:R-:W-:Y:S02]  /*1cf0*/  HADD2.F32 R70, -RZ, R36.H0_H0 ;  /* 0x20000024ff467230 */ /* 0x021fe40000004100 */
[----:B------:R-:W-:-:S03]  /*1d00*/  @P1 HADD2.F32 R78, -RZ, R32.H0_H0 ;  /* 0x20000020ff4e1230 */ /* 0x000fc60000004100 */
[----:B------:R-:W-:-:S04]  /*1d10*/  FADD.FTZ R77, R70, R77 ;  /* 0x0000004d464d7221 */ /* 0x000fc80000010000 */
[----:B------:R-:W-:-:S05]  /*1d20*/  @P1 FADD.FTZ R77, R78, R77 ;  /* 0x0000004d4e4d1221 */ /* 0x000fca0000010000 */
.L_x_2360:
[----:B------:R-:W-:-:S04]  /*1d30*/  F2FP.PACK_AB R70, RZ, R77 ;  /* 0x0000004dff46723e */ /* 0x000fc800000000ff */
[----:B------:R-:W-:Y:S02]  /*1d40*/  PRMT R28, R70, 0x7610, R28 ;  /* 0x00007610461c7816 */ /* 0x000fe4000000001c */
.L_x_2361:
[----:B------:R-:W-:Y:S01]  /*1d50*/  HADD2.F32 R87, -RZ, R40.H1_H1 ;  /* 0x30000028ff577230 */ /* 0x000fe20000004100 */
[----:B------:R-:W-:Y:S05]  /*1d60*/  @P2 BRA `(.L_x_2362) ;  /* 0x0000008000002947 */ /* 0x000fea0003800000 */
[----:B------:R-:W-:-:S04]  /*1d70*/  ISETP.NE.U32.AND P6, PT, RZ, c[0x0][0x180], PT ;  /* 0x00006000ff007a0c */ /* 0x000fc80003fc5070 */
[----:B------:R-:W-:-:S13]  /*1d80*/  ISETP.NE.AND.EX P6, PT, RZ, c[0x0][0x184], PT, P6 ;  /* 0x00006100ff007a0c */ /* 0x000fda0003fc5360 */
[----:B------:R-:W-:Y:S05]  /*1d90*/  @P6 BRA `(.L_x_2363) ;  /* 0x0000002000006947 */ /* 0x000fea0003800000 */
[----:B------:R-:W-:Y:S05]  /*1da0*/  @P0 BRA `(.L_x_2364) ;  /* 0x0000008000000947 */ /* 0x000fea0003800000 */
[----:B------:R-:W-:Y:S05]  /*1db0*/  BRA `(.L_x_2365) ;  /* 0x0000009000007947 */ /* 0x000fea0003800000 */
.L_x_2363:
[----:B-----5:R-:W-:-:S05]  /*1dc0*/  HADD2.F32 R40, -RZ, R32.H1_H1 ;  /* 0x30000020ff287230 */ /* 0x020fca0000004100 */
[----:B------:R-:W-:Y:S01]  /*1dd0*/  FADD.FTZ R87, R40, R87 ;  /* 0x0000005728577221 */ /* 0x000fe20000010000 */
[----:B------:R-:W-:Y:S05]  /*1de0*/  BRA `(.L_x_2364) ;  /* 0x0000004000007947 */ /* 0x000fea0003800000 */
.L_x_2362:
[----:B-----5:R-:W-:Y:S02]  /*1df0*/  HADD2.F32 R40, -RZ, R36.H1_H1 ;  /* 0x30000024ff287230 */ /* 0x020fe40000004100 */
[----:B------:R-:W-:-:S03]  /*1e00*/  @P1 HADD2.F32 R70, -RZ, R32.H1_H1 ;  /* 0x30000020ff461230 */ /* 0x000fc60000004100 */
[----:B------:R-:W-:-:S04]  /*1e10*/  FADD.FTZ R87, R40, R87 ;  /* 0x0000005728577221 */ /* 0x000fc80000010000 */
[----:B------:R-:W-:-:S05]  /*1e20*/  @P1 FADD.FTZ R87, R70, R87 ;  /* 0x0000005746571221 */ /* 0x000fca0000010000 */
.L_x_2364:
[----:B------:R-:W-:-:S04]  /*1e30*/  F2FP.PACK_AB R40, RZ, R87 ;  /* 0x00000057ff28723e */ /* 0x000fc800000000ff */
[----:B------:R-:W-:Y:S02]  /*1e40*/  PRMT R28, R28, 0x5410, R40 ;  /* 0x000054101c1c7816 */ /* 0x000fe40000000028 */
.L_x_2365:
[----:B------:R-:W-:Y:S01]  /*1e50*/  HADD2.F32 R89, -RZ, R41.H0_H0 ;  /* 0x20000029ff597230 */ /* 0x000fe20000004100 */
[----:B------:R-:W-:Y:S05]  /*1e60*/  @P2 BRA `(.L_x_2366) ;  /* 0x0000008000002947 */ /* 0x000fea0003800000 */
[----:B------:R-:W-:-:S04]  /*1e70*/  ISETP.NE.U32.AND P6, PT, RZ, c[0x0][0x180], PT ;  /* 0x00006000ff007a0c */ /* 0x000fc80003fc5070 */
[----:B------:R-:W-:-:S13]  /*1e80*/  ISETP.NE.AND.EX P6, PT, RZ, c[0x0][0x184], PT, P6 ;  /* 0x00006100ff007a0c */ /* 0x000fda0003fc5360 */
[----:B------:R-:W-:Y:S05]  /*1e90*/  @P6 BRA `(.L_x_2367) ;  /* 0x0000002000006947 */ /* 0x000fea0003800000 */
[----:B------:R-:W-:Y:S05]  /*1ea0*/  @P0 BRA `(.L_x_2368) ;  /* 0x0000008000000947 */ /* 0x000fea0003800000 */
[----:B------:R-:W-:Y:S05]  /*1eb0*/  BRA `(.L_x_2369) ;  /* 0x0000009000007947 */ /* 0x000fea0003800000 */
.L_x_2367:
[----:B-----5:R-:W-:-:S05]  /*1ec0*/  HADD2.F32 R40, -RZ, R33.H0_H0 ;  /* 0x20000021ff287230 */ /* 0x020fca0000004100 */
[----:B------:R-:W-:Y:S01]  /*1ed0*/  FADD.FTZ R89, R40, R89 ;  /* 0x0000005928597221 */ /* 0x000fe20000010000 */
[----:B------:R-:W-:Y:S05]  /*1ee0*/  BRA `(.L_x_2368) ;  /* 0x0000004000007947 */ /* 0x000fea0003800000 */
.L_x_2366:
[----:B-----5:R-:W-:Y:S02]  /*1ef0*/  HADD2.F32 R40, -RZ, R37.H0_H0 ;  /* 0x20000025ff287230 */ /* 0x020fe40000004100 */
[----:B------:R-:W-:-:S03]  /*1f00*/  @P1 HADD2.F32 R70, -RZ, R33.H0_H0 ;  /* 0x20000021ff461230 */ /* 0x000fc60000004100 */
[----:B------:R-:W-:-:S04]  /*1f10*/  FADD.FTZ R89, R40, R89 ;  /* 0x0000005928597221 */ /* 0x000fc80000010000 */
[----:B------:R-:W-:-:S05]  /*1f20*/  @P1 FADD.FTZ R89, R70, R89 ;  /* 0x0000005946591221 */ /* 0x000fca0000010000 */
.L_x_2368:
[----:B------:R-:W-:-:S04]  /*1f30*/  F2FP.PACK_AB R40, RZ, R89 ;  /* 0x00000059ff28723e */ /* 0x000fc800000000ff */
[----:B------:R-:W-:Y:S02]  /*1f40*/  PRMT R29, R40, 0x7610, R29 ;  /* 0x00007610281d7816 */ /* 0x000fe4000000001d */
.L_x_2369:
[----:B------:R-:W-:Y:S01]  /*1f50*/  HADD2.F32 R99, -RZ, R41.H1_H1 ;  /* 0x30000029ff637230 */ /* 0x000fe20000004100 */
[----:B------:R-:W-:Y:S05]  /*1f60*/  @P2 BRA `(.L_x_2370) ;  /* 0x0000008000002947 */ /* 0x000fea0003800000 */
[----:B------:R-:W-:-:S04]  /*1f70*/  ISETP.NE.U32.AND P6, PT, RZ, c[0x0][0x180], PT ;  /* 0x00006000ff007a0c */ /* 0x000fc80003fc5070 */
[----:B------:R-:W-:-:S13]  /*1f80*/  ISETP.NE.AND.EX P6, PT, RZ, c[0x0][0x184], PT, P6 ;  /* 0x00006100ff007a0c */ /* 0x000fda0003fc5360 */
[----:B------:R-:W-:Y:S05]  /*1f90*/  @P6 BRA `(.L_x_2371) ;  /* 0x0000002000006947 */ /* 0x000fea0003800000 */
[----:B------:R-:W-:Y:S05]  /*1fa0*/  @P0 BRA `(.L_x_2372) ;  /* 0x0000008000000947 */ /* 0x000fea0003800000 */
[----:B------:R-:W-:Y:S05]  /*1fb0*/  BRA `(.L_x_2373) ;  /* 0x0000009000007947 */ /* 0x000fea0003800000 */
.L_x_2371:
[----:B-----5:R-:W-:-:S05]  /*1fc0*/  HADD2.F32 R40, -RZ, R33.H1_H1 ;  /* 0x30000021ff287230 */ /* 0x020fca0000004100 */
[----:B------:R-:W-:Y:S01]  /*1fd0*/  FADD.FTZ R99, R40, R99 ;  /* 0x0000006328637221 */ /* 0x000fe20000010000 */
[----:B------:R-:W-:Y:S05]  /*1fe0*/  BRA `(.L_x_2372) ;  /* 0x0000004000007947 */ /* 0x000fea0003800000 */
.L_x_2370:
[----:B-----5:R-:W-:Y:S02]  /*1ff0*/  HADD2.F32 R40, -RZ, R37.H1_H1 ;  /* 0x30000025ff287230 */ /* 0x020fe40000004100 */
[----:B------:R-:W-:-:S03]  /*2000*/  @P1 HADD2.F32 R70, -RZ, R33.H1_H1 ;  /* 0x30000021ff461230 */ /* 0x000fc60000004100 */
[----:B------:R-:W-:-:S04]  /*2010*/  FADD.FTZ R99, R40, R99 ;  /* 0x0000006328637221 */ /* 0x000fc80000010000 */
[----:B------:R-:W-:-:S05]  /*2020*/  @P1 FADD.FTZ R99, R70, R99 ;  /* 0x0000006346631221 */ /* 0x000fca0000010000 */
.L_x_2372:
[----:B------:R-:W-:-:S04]  /*2030*/  F2FP.PACK_AB R40, RZ, R99 ;  /* 0x00000063ff28723e */ /* 0x000fc800000000ff */
[----:B------:R-:W-:Y:S02]  /*2040*/  PRMT R29, R29, 0x5410, R40 ;  /* 0x000054101d1d7816 */ /* 0x000fe40000000028 */
.L_x_2373:
[----:B------:R-:W-:Y:S01]  /*2050*/  HADD2.F32 R101, -RZ, R42.H0_H0 ;  /* 0x2000002aff657230 */ /* 0x000fe20000004100 */
[----:B------:R-:W-:Y:S05]  /*2060*/  @P2 BRA `(.L_x_2374) ;  /* 0x0000008000002947 */ /* 0x000fea0003800000 */
[----:B------:R-:W-:-:S04]  /*2070*/  ISETP.NE.U32.AND P6, PT, RZ, c[0x0][0x180], PT ;  /* 0x00006000ff007a0c */ /* 0x000fc80003fc5070 */
[----:B------:R-:W-:-:S13]  /*2080*/  ISETP.NE.AND.EX P6, PT, RZ, c[0x0][0x184], PT, P6 ;  /* 0x00006100ff007a0c */ /* 0x000fda0003fc5360 */
[----:B------:R-:W-:Y:S05]  /*2090*/  @P6 BRA `(.L_x_2375) ;  /* 0x0000002000006947 */ /* 0x000fea0003800000 */
[----:B------:R-:W-:Y:S05]  /*20a0*/  @P0 BRA `(.L_x_2376) ;  /* 0x0000008000000947 */ /* 0x000fea0003800000 */
[----:B------:R-:W-:Y:S05]  /*20b0*/  BRA `(.L_x_2377) ;  /* 0x0000009000007947 */ /* 0x000fea0003800000 */
.L_x_2375:
[----:B-----5:R-:W-:-:S05]  /*20c0*/  HADD2.F32 R40, -RZ, R34.H0_H0 ;  /* 0x20000022ff287230 */ /* 0x020fca0000004100 */
[----:B------:R-:W-:Y:S01]  /*20d0*/  FADD.FTZ R101, R40, R101 ;  /* 0x0000006528657221 */ /* 0x000fe20000010000 */
[----:B------:R-:W-:Y:S05]  /*20e0*/  BRA `(.L_x_2376) ;  /* 0x0000004000007947 */ /* 0x000fea0003800000 */
.L_x_2374:
[----:B-----5:R-:W-:Y:S02]  /*20f0*/  HADD2.F32 R40, -RZ, R38.H0_H0 ;  /* 0x20000026ff287230 */ /* 0x020fe40000004100 */
[----:B------:R-:W-:-:S03]  /*2100*/  @P1 HADD2.F32 R70, -RZ, R34.H0_H0 ;  /* 0x20000022ff461230 */ /* 0x000fc60000004100 */
[----:B------:R-:W-:-:S04]  /*2110*/  FADD.FTZ R101, R40, R101 ;  /* 0x0000006528657221 */ /* 0x000fc80000010000 */
[----:B------:R-:W-:-:S05]  /*2120*/  @P1 FADD.FTZ R101, R70, R101 ;  /* 0x0000006546651221 */ /* 0x000fca0000010000 */
.L_x_2376:
[----:B------:R-:W-:-:S04]  /*2130*/  F2FP.PACK_AB R40, RZ, R101 ;  /* 0x00000065ff28723e */ /* 0x000fc800000000ff */
[----:B------:R-:W-:Y:S02]  /*2140*/  PRMT R30, R40, 0x7610, R30 ;  /* 0x00007610281e7816 */ /* 0x000fe4000000001e */
.L_x_2377:
[----:B------:R-:W-:Y:S01]  /*2150*/  HADD2.F32 R105, -RZ, R42.H1_H1 ;  /* 0x3000002aff697230 */ /* 0x000fe20000004100 */
[----:B------:R-:W-:Y:S05]  /*2160*/  @P2 BRA `(.L_x_2378) ;  /* 0x0000008000002947 */ /* 0x000fea0003800000 */
[----:B------:R-:W-:-:S04]  /*2170*/  ISETP.NE.U32.AND P6, PT, RZ, c[0x0][0x180], PT ;  /* 0x00006000ff007a0c */ /* 0x000fc80003fc5070 */
[----:B------:R-:W-:-:S13]  /*2180*/  ISETP.NE.AND.EX P6, PT, RZ, c[0x0][0x184], PT, P6 ;  /* 0x00006100ff007a0c */ /* 0x000fda0003fc5360 */
[----:B------:R-:W-:Y:S05]  /*2190*/  @P6 BRA `(.L_x_2379) ;  /* 0x0000002000006947 */ /* 0x000fea0003800000 */
[----:B------:R-:W-:Y:S05]  /*21a0*/  @P0 BRA `(.L_x_2380) ;  /* 0x0000008000000947 */ /* 0x000fea0003800000 */
[----:B------:R-:W-:Y:S05]  /*21b0*/  BRA `(.L_x_2381) ;  /* 0x0000009000007947 */ /* 0x000fea0003800000 */
.L_x_2379:
[----:B-----5:R-:W-:-:S05]  /*21c0*/  HADD2.F32 R40, -RZ, R34.H1_H1 ;  /* 0x30000022ff287230 */ /* 0x020fca0000004100 */
[----:B------:R-:W-:Y:S01]  /*21d0*/  FADD.FTZ R105, R40, R105 ;  /* 0x0000006928697221 */ /* 0x000fe20000010000 */
[----:B------:R-:W-:Y:S05]  /*21e0*/  BRA `(.L_x_2380) ;  /* 0x0000004000007947 */ /* 0x000fea0003800000 */
.L_x_2378:
[----:B-----5:R-:W-:Y:S02]  /*21f0*/  HADD2.F32 R40, -RZ, R38.H1_H1 ;  /* 0x30000026ff287230 */ /* 0x020fe40000004100 */
[----:B------:R-:W-:-:S03]  /*2200*/  @P1 HADD2.F32 R42, -RZ, R34.H1_H1 ;  /* 0x30000022ff2a1230 */ /* 0x000fc60000004100 */
[----:B------:R-:W-:-:S04]  /*2210*/  FADD.FTZ R105, R40, R105 ;  /* 0x0000006928697221 */ /* 0x000fc80000010000 */
[----:B------:R-:W-:-:S05]  /*2220*/  @P1 FADD.FTZ R105, R42, R105 ;  /* 0x000000692a691221 */ /* 0x000fca0000010000 */
.L_x_2380:
[----:B------:R-:W-:-:S04]  /*2230*/  F2FP.PACK_AB R40, RZ, R105 ;  /* 0x00000069ff28723e */ /* 0x000fc800000000ff */
[----:B------:R-:W-:Y:S02]  /*2240*/  PRMT R30, R30, 0x5410, R40 ;  /* 0x000054101e1e7816 */ /* 0x000fe40000000028 */
.L_x_2381:
[----:B------:R-:W-:Y:S01]  /*2250*/  HADD2.F32 R103, -RZ, R43.H0_H0 ;  /* 0x2000002bff677230 */ /* 0x000fe20000004100 */
[----:B------:R-:W-:Y:S05]  /*2260*/  @P2 BRA `(.L_x_2382) ;  /* 0x0000008000002947 */ /* 0x000fea0003800000 */
[----:B------:R-:W-:-:S04]  /*2270*/  ISETP.NE.U32.AND P6, PT, RZ, c[0x0][0x180], PT ;  /* 0x00006000ff007a0c */ /* 0x000fc80003fc5070 */
[----:B------:R-:W-:-:S13]  /*2280*/  ISETP.NE.AND.EX P6, PT, RZ, c[0x0][0x184], PT, P6 ;  /* 0x00006100ff007a0c */ /* 0x000fda0003fc5360 */
[----:B------:R-:W-:Y:S05]  /*2290*/  @P6 BRA `(.L_x_2383) ;  /* 0x0000002000006947 */ /* 0x000fea0003800000 */
[----:B------:R-:W-:Y:S05]  /*22a0*/  @P0 BRA `(.L_x_2384) ;  /* 0x0000008000000947 */ /* 0x000fea0003800000 */
[----:B------:R-:W-:Y:S05]  /*22b0*/  BRA `(.L_x_2385) ;  /* 0x0000009000007947 */ /* 0x000fea0003800000 */
.L_x_2383:
[----:B-----5:R-:W-:-:S05]  /*22c0*/  HADD2.F32 R40, -RZ, R35.H0_H0 ;  /* 0x20000023ff287230 */ /* 0x020fca0000004100 */
[----:B------:R-:W-:Y:S01]  /*22d0*/  FADD.FTZ R103, R40, R103 ;  /* 0x0000006728677221 */ /* 0x000fe20000010000 */
[----:B------:R-:W-:Y:S05]  /*22e0*/  BRA `(.L_x_2384) ;  /* 0x0000004000007947 */ /* 0x000fea0003800000 */
.L_x_2382:
[----:B-----5:R-:W-:Y:S02]  /*22f0*/  HADD2.F32 R40, -RZ, R39.H0_H0 ;  /* 0x20000027ff287230 */ /* 0x020fe40000004100 */
[----:B------:R-:W-:-:S03]  /*2300*/  @P1 HADD2.F32 R42, -RZ, R35.H0_H0 ;  /* 0x20000023ff2a1230 */ /* 0x000fc60000004100 */
[----:B------:R-:W-:-:S04]  /*2310*/  FADD.FTZ R103, R40, R103 ;  /* 0x0000006728677221 */ /* 0x000fc80000010000 */
[----:B------:R-:W-:-:S05]  /*2320*/  @P1 FADD.FTZ R103, R42, R103 ;  /* 0x000000672a671221 */ /* 0x000fca0000010000 */
.L_x_2384:
[----:B------:R-:W-:-:S04]  /*2330*/  F2FP.PACK_AB R40, RZ, R103 ;  /* 0x00000067ff28723e */ /* 0x000fc800000000ff */
[----:B------:R-:W-:Y:S02]  /*2340*/  PRMT R31, R40, 0x7610, R31 ;  /* 0x00007610281f7816 */ /* 0x000fe4000000001f */
.L_x_2385:
[----:B------:R-:W-:Y:S01]  /*2350*/  HADD2.F32 R119, -RZ, R43.H1_H1 ;  /* 0x3000002bff777230 */ /* 0x000fe20000004100 */
[----:B------:R-:W-:Y:S05]  /*2360*/  @P2 BRA `(.L_x_2386) ;  /* 0x0000008000002947 */ /* 0x000fea0003800000 */
[----:B------:R-:W-:-:S04]  /*2370*/  ISETP.NE.U32.AND P1, PT, RZ, c[0x0][0x180], PT ;  /* 0x00006000ff007a0c */ /* 0x000fc80003f25070 */
[----:B------:R-:W-:-:S13]  /*2380*/  ISETP.NE.AND.EX P1, PT, RZ, c[0x0][0x184], PT, P1 ;  /* 0x00006100ff007a0c */ /* 0x000fda0003f25310 */
[----:B------:R-:W-:Y:S05]  /*2390*/  @P1 BRA `(.L_x_2387) ;  /* 0x0000002000001947 */ /* 0x000fea0003800000 */
[----:B------:R-:W-:Y:S05]  /*23a0*/  @P0 BRA `(.L_x_2388) ;  /* 0x0000008000000947 */ /* 0x000fea0003800000 */
[----:B------:R-:W-:Y:S05]  /*23b0*/  BRA `(.L_x_2389) ;  /* 0x0000009000007947 */ /* 0x000fea0003800000 */
.L_x_2387:
[----:B-----5:R-:W-:-:S05]  /*23c0*/  HADD2.F32 R40, -RZ, R35.H1_H1 ;  /* 0x30000023ff287230 */ /* 0x020fca0000004100 */
[----:B------:R-:W-:Y:S01]  /*23d0*/  FADD.FTZ R119, R40, R119 ;  /* 0x0000007728777221 */ /* 0x000fe20000010000 */
[----:B------:R-:W-:Y:S05]  /*23e0*/  BRA `(.L_x_2388) ;  /* 0x0000004000007947 */ /* 0x000fea0003800000 */
.L_x_2386:
[----:B-----5:R-:W-:Y:S02]  /*23f0*/  HADD2.F32 R40, -RZ, R39.H1_H1 ;  /* 0x30000027ff287230 */ /* 0x020fe40000004100 */
[----:B------:R-:W-:-:S03]  /*2400*/  @P1 HADD2.F32 R42, -RZ, R35.H1_H1 ;  /* 0x30000023ff2a1230 */ /* 0x000fc60000004100 */
[----:B------:R-:W-:-:S04]  /*2410*/  FADD.FTZ R119, R40, R119 ;  /* 0x0000007728777221 */ /* 0x000fc80000010000 */
[----:B------:R-:W-:-:S05]  /*2420*/  @P1 FADD.FTZ R119, R42, R119 ;  /* 0x000000772a771221 */ /* 0x000fca0000010000 */
.L_x_2388:
[----:B------:R-:W-:-:S04]  /*2430*/  F2FP.PACK_AB R40, RZ, R119 ;  /* 0x00000077ff28723e */ /* 0x000fc800000000ff */
[----:B------:R-:W-:Y:S02]  /*2440*/  PRMT R31, R31, 0x5410, R40 ;  /* 0x000054101f1f7816 */ /* 0x000fe40000000028 */
.L_x_2389:
[----:B------:R-:W-:-:S04]  /*2450*/  @P0 LEA R40, P1, R76, c[0x0][0x188], 0x4 ;  /* 0x000062004c280a11 */ /* 0x000fc800078220ff */
[----:B------:R-:W-:-:S05]  /*2460*/  @P0 LEA.HI.X R41, R76, c[0x0][0x18c], RZ, 0x4, P1 ;  /* 0x000063004c290a11 */ /* 0x000fca00008f24ff */
[----:B------:R0:W-:Y:S04]  /*2470*/  @P0 STG.E.128 [R40.64], R28 ;  /* 0x0000001c28000986 */ /* 0x0001e8000c101d04 */
.L_x_2357:
[----:B------:R-:W-:Y:S05]  /*2480*/  BSYNC B0 ;  /* 0x0000000000007941 */ /* 0x000fea0003800000 */
.L_x_2356:
        /* <DEDUP_REMOVED lines=33> */
.L_x_2400:
        /* <DEDUP_REMOVED lines=69> */
.L_x_2401:
        /* <DEDUP_REMOVED lines=20> */
[----:B-1----:R-:W-:Y:S02]  /*2c30*/  IADD3 R80, R76, R43, RZ ;  /* 0x0000002b4c507210 */ /* 0x002fe40007ffe0ff */
[----:B------:R-:W-:Y:S03]  /*2c40*/  I2F R76, R76 ;  /* 0x0000004c004c7306 */ /* 0x000fe60000201400 */
[----:B------:R-:W1:Y:S05]  /*2c50*/  SHFL.DOWN PT, R123, R80, 0x2, 0x1f ;  /* 0x08401f00507b7f89 */ /* 0x000e6a00000e0000 */
[----:B------:R-:W2:Y:S08]  /*2c60*/  I2F R82, R80 ;  /* 0x0000005000527306 */ /* 0x000eb00000201400 */
[----:B--2---:R-:W2:Y:S01]  /*2c70*/  MUFU.RCP R70, R82 ;  /* 0x0000005200467308 */ /* 0x004ea20000001000 */
[----:B---3--:R-:W3:Y:S01]  /*2c80*/  SHFL.DOWN PT, R71, R40, 0x4, 0x1f ;  /* 0x08801f0028477f89 */ /* 0x008ee200000e0000 */
[----:B-1----:R-:W-:-:S03]  /*2c90*/  IADD3 R43, R80, R123, RZ ;  /* 0x0000007b502b7210 */ /* 0x002fc60007ffe0ff */
[----:B0-----:R-:W0:Y:S03]  /*2ca0*/  SHFL.DOWN PT, R78, R41, 0x4, 0x1f ;  /* 0x08801f00294e7f89 */ /* 0x001e2600000e0000 */
[----:B------:R-:W-:Y:S01]  /*2cb0*/  I2F R123, R123 ;  /* 0x0000007b007b7306 */ /* 0x000fe20000201400 */
[C---:B---3--:R-:W-:Y:S02]  /*2cc0*/  FMUL.FTZ R121, R71.reuse, R76 ;  /* 0x0000004c47797220 */ /* 0x048fe40000410000 */
[----:B------:R-:W-:Y:S02]  /*2cd0*/  FADD.FTZ R71, -R71, R40 ;  /* 0x0000002847477221 */ /* 0x000fe40000010100 */
[----:B------:R-:W-:Y:S02]  /*2ce0*/  FFMA.FTZ R121, R84, R40, R121 ;  /* 0x0000002854797223 */ /* 0x000fe40000010079 */
[----:B------:R-:W-:Y:S01]  /*2cf0*/  FMUL.FTZ R71, R71, R71 ;  /* 0x0000004747477220 */ /* 0x000fe20000410000 */
[----:B------:R-:W1:Y:S01]  /*2d00*/  I2F R40, R43 ;  /* 0x0000002b00287306 */ /* 0x000e620000201400 */
[----:B--2---:R-:W-:-:S02]  /*2d10*/  FMUL.FTZ R121, R70, R121 ;  /* 0x0000007946797220 */ /* 0x004fc40000410000 */
        /* <DEDUP_REMOVED lines=11> */
[----:B------:R-:W-:Y:S01]  /*2dd0*/  FMUL.FTZ R121, R80, R80 ;  /* 0x0000005050797220 */ /* 0x000fe20000410000 */
[----:B--2---:R-:W-:Y:S01]  /*2de0*/  IADD3 R80, R43, R78, RZ ;  /* 0x0000004e2b507210 */ /* 0x004fe20007ffe0ff */
[----:B-1----:R-:W-:Y:S01]  /*2df0*/  FMUL.FTZ R125, R71, R76 ;  /* 0x0000004c477d7220 */ /* 0x002fe20000410000 */
[----:B------:R-:W-:Y:S01]  /*2e00*/  I2F R78, R78 ;  /* 0x0000004e004e7306 */ /* 0x000fe20000201400 */
[----:B------:R-:W-:-:S02]  /*2e10*/  FMUL.FTZ R121, R82, R121 ;  /* 0x0000007952797220 */ /* 0x000fc40000410000 */
[----:B---3--:R-:W-:Y:S01]  /*2e20*/  FADD.FTZ R70, R41, R70 ;  /* 0x0000004629467221 */ /* 0x008fe20000010000 */
[----:B------:R-:W0:Y:S01]  /*2e30*/  SHFL.DOWN PT, R76, R125, 0x1, 0x1f ;  /* 0x08201f007d4c7f89 */ /* 0x000e2200000e0000 */
[----:B------:R-:W-:-:S03]  /*2e40*/  FMUL.FTZ R121, R121, R123 ;  /* 0x0000007b79797220 */ /* 0x000fc60000410000 */
        /* <DEDUP_REMOVED lines=9> */
[----:B--2---:R-:W-:Y:S02]  /*2ee0*/  FADD.FTZ R40, R70, R41 ;  /* 0x0000002946287221 */ /* 0x004fe40000010000 */
[----:B-1----:R-:W-:Y:S02]  /*2ef0*/  FMUL.FTZ R76, R43, R76 ;  /* 0x0000004c2b4c7220 */ /* 0x002fe40000410000 */
[----:B------:R-:W-:-:S03]  /*2f00*/  FMUL.FTZ R71, R71, R78 ;  /* 0x0000004e47477220 */ /* 0x000fc60000410000 */
[----:B------:R-:W0:Y:S01]  /*2f10*/  SHFL.IDX PT, R123, R76, RZ, 0x1f ;  /* 0x00001fff4c7b7589 */ /* 0x000e2200000e0000 */
[----:B------:R-:W-:Y:S01]  /*2f20*/  FFMA.FTZ R40, R43, R71, R40 ;  /* 0x000000472b287223 */ /* 0x000fe20000010028 */
[----:B------:R-:W-:-:S05]  /*2f30*/  MOV R43, c[0x0][0x1e0] ;  /* 0x00007800002b7a02 */ /* 0x000fca0000000f00 */
[----:B------:R-:W1:Y:S01]  /*2f40*/  SHFL.IDX PT, R40, R40, RZ, 0x1f ;  /* 0x00001fff28287589 */ /* 0x000e6200000e0000 */
[C---:B0-----:R-:W-:Y:S01]  /*2f50*/  FMUL.FTZ R41, R123.reuse, R123 ;  /* 0x0000007b7b297220 */ /* 0x041fe20000410000 */
[----:B------:R-:W-:-:S04]  /*2f60*/  FSEL R76, R123, RZ, !P2 ;  /* 0x000000ff7b4c7208 */ /* 0x000fc80005000000 */
[----:B------:R-:W-:Y:S01]  /*2f70*/  FSEL R42, R41, RZ, P2 ;  /* 0x000000ff292a7208 */ /* 0x000fe20001000000 */
[----:B-1----:R-:W-:Y:S01]  /*2f80*/  FFMA.FTZ R41, R40, R43, c[0x0][0x228] ;  /* 0x00008a0028297623 */ /* 0x002fe2000001002b */
[----:B------:R-:W-:-:S03]  /*2f90*/  @!P1 MOV R43, 0x4 ;  /* 0x00000004002b9802 */ /* 0x000fc60000000f00 */
        /* <DEDUP_REMOVED lines=8> */
[--C-:B-1----:R-:W-:Y:S01]  /*3020*/  FADD.FTZ R40, R67, -R76.reuse ;  /* 0x8000004c43287221 */ /* 0x102fe20000010000 */
[----:B------:R-:W-:Y:S01]  /*3030*/  HFMA2.MMA R125, -RZ, RZ, 0, 9.5367431640625e-07 ;  /* 0x00000010ff7d7435 */ /* 0x000fe200000001ff */
        /* <DEDUP_REMOVED lines=23> */
[----:B------:R-:W-:Y:S02]  /*31b0*/  FFMA.FTZ R84, R18, R84, R11 ;  /* 0x0000005412547223 */ /* 0x000fe4000001000b */
[----:B------:R-:W-:Y:S01]  /*31c0*/  FFMA.FTZ R123, R19, R86, R10 ;  /* 0x00000056137b7223 */ /* 0x000fe2000001000a */
[----:B------:R-:W-:Y:S01]  /*31d0*/  F2FP.PACK_AB R42, R71, R42 ;  /* 0x0000002a472a723e */ /* 0x000fe200000000ff */
[C---:B------:R-:W-:Y:S01]  /*31e0*/  IMAD.WIDE.U32 R70, R74.reuse, R125, c[0x0][0x208] ;  /* 0x000082004a467625 */ /* 0x040fe200078e007d */
[----:B------:R-:W-:Y:S02]  /*31f0*/  IADD3 R74, R74, 0x100, RZ ;  /* 0x000001004a4a7810 */ /* 0x000fe40007ffe0ff */
[----:B------:R-:W-:-:S05]  /*3200*/  F2FP.PACK_AB R43, R123, R84 ;  /* 0x000000547b2b723e */ /* 0x000fca00000000ff */
[----:B------:R0:W-:Y:S02]  /*3210*/  STG.E.128 [R70.64], R40 ;  /* 0x0000002846007986 */ /* 0x0001e4000c101d04 */
.L_x_2393:
[----:B------:R-:W-:Y:S05]  /*3220*/  BSYNC B0 ;  /* 0x0000000000007941 */ /* 0x000fea0003800000 */
.L_x_2392:
[----:B------:R-:W-:Y:S01]  /*3230*/  BSSY B0, `(.L_x_2394) ;  /* 0x0000022000007945 */ /* 0x000fe20003800000 */
[----:B------:R-:W-:Y:S05]  /*3240*/  @!P4 BRA `(.L_x_2395) ;  /* 0x000002000000c947 */ /* 0x000fea0003800000 */
[--C-:B01----:R-:W-:Y:S01]  /*3250*/  FADD.FTZ R40, R75, -R76.reuse ;  /* 0x8000004c4b287221 */ /* 0x103fe20000010000 */
[----:B------:R-:W-:Y:S01]  /*3260*/  MOV R125, 0x10 ;  /* 0x00000010007d7802 */ /* 0x000fe20000000f00 */
        /* <DEDUP_REMOVED lines=23> */
[----:B------:R-:W-:Y:S02]  /*33e0*/  FFMA.FTZ R84, R3, R84, R48 ;  /* 0x0000005403547223 */ /* 0x000fe40000010030 */
[----:B------:R-:W-:Y:S01]  /*33f0*/  FFMA.FTZ R123, R2, R86, R51 ;  /* 0x00000056027b7223 */ /* 0x000fe20000010033 */
[----:B------:R-:W-:Y:S01]  /*3400*/  F2FP.PACK_AB R42, R71, R42 ;  /* 0x0000002a472a723e */ /* 0x000fe200000000ff */
[C---:B------:R-:W-:Y:S01]  /*3410*/  IMAD.WIDE.U32 R70, R74.reuse, R125, c[0x0][0x208] ;  /* 0x000082004a467625 */ /* 0x040fe200078e007d */
[----:B------:R-:W-:-:S02]  /*3420*/  IADD3 R74, R74, 0x100, RZ ;  /* 0x000001004a4a7810 */ /* 0x000fc40007ffe0ff */
[----:B------:R-:W-:-:S05]  /*3430*/  F2FP.PACK_AB R43, R123, R84 ;  /* 0x000000547b2b723e */ /* 0x000fca00000000ff */
[----:B------:R0:W-:Y:S02]  /*3440*/  STG.E.128 [R70.64], R40 ;  /* 0x0000002846007986 */ /* 0x0001e4000c101d04 */
.L_x_2395:
[----:B------:R-:W-:Y:S05]  /*3450*/  BSYNC B0 ;  /* 0x0000000000007941 */ /* 0x000fea0003800000 */
.L_x_2394:
[----:B------:R-:W-:Y:S01]  /*3460*/  BSSY B0, `(.L_x_2396) ;  /* 0x0000021000007945 */ /* 0x000fe20003800000 */
[----:B------:R-:W-:Y:S05]  /*3470*/  @!P3 BRA `(.L_x_2397) ;  /* 0x000001f00000b947 */ /* 0x000fea0003800000 */
[--C-:B01----:R-:W-:Y:S01]  /*3480*/  FADD.FTZ R40, R77, -R76.reuse ;  /* 0x8000004c4d287221 */ /* 0x103fe20000010000 */
[----:B------:R-:W-:Y:S01]  /*3490*/  HFMA2.MMA R123, -RZ, RZ, 0, 9.5367431640625e-07 ;  /* 0x00000010ff7b7435 */ /* 0x000fe200000001ff */
        /* <DEDUP_REMOVED lines=21> */
[----:B------:R-:W-:Y:S02]  /*35f0*/  FFMA.FTZ R76, R58, R76, R73 ;  /* 0x0000004c3a4c7223 */ /* 0x000fe40000010049 */
[----:B------:R-:W-:Y:S02]  /*3600*/  FFMA.FTZ R121, R57, R82, R66 ;  /* 0x0000005239797223 */ /* 0x000fe40000010042 */
[----:B------:R-:W-:Y:S01]  /*3610*/  FFMA.FTZ R78, R55, R78, R64 ;  /* 0x0000004e374e7223 */ /* 0x000fe20000010040 */
[----:B------:R-:W-:Y:S01]  /*3620*/  F2FP.PACK_AB R43, R76, R43 ;  /* 0x0000002b4c2b723e */ /* 0x000fe200000000ff */
[----:B------:R-:W-:Y:S01]  /*3630*/  IMAD.WIDE.U32 R70, R74, R123, c[0x0][0x208] ;  /* 0x000082004a467625 */ /* 0x000fe200078e007b */
[----:B------:R-:W-:-:S02]  /*3640*/  F2FP.PACK_AB R42, R121, R80 ;  /* 0x00000050792a723e */ /* 0x000fc400000000ff */
[----:B------:R-:W-:-:S05]  /*3650*/  F2FP.PACK_AB R41, R78, R41 ;  /* 0x000000294e29723e */ /* 0x000fca00000000ff */
[----:B------:R0:W-:Y:S02]  /*3660*/  STG.E.128 [R70.64], R40 ;  /* 0x0000002846007986 */ /* 0x0001e4000c101d04 */
.L_x_2397:
[----:B------:R-:W-:Y:S05]  /*3670*/  BSYNC B0 ;  /* 0x0000000000007941 */ /* 0x000fea0003800000 */
.L_x_2396:
[----:B------:R-:W-:Y:S02]  /*3680*/  IADD3 R72, R72, c[0x0][0x160], RZ ;  /* 0x0000580048487a10 */ /* 0x000fe40007ffe0ff */
[----:B------:R-:W-:Y:S02]  /*3690*/  LOP3.LUT P2, RZ, R69, 0xff, RZ, 0xc0, !PT ;  /* 0x000000ff45ff7812 */ /* 0x000fe4000784c0ff */
[----:B------:R-:W-:Y:S02]  /*36a0*/  ISETP.GE.AND P1, PT, R72, c[0x0][0x164], PT ;  /* 0x0000590048007a0c */ /* 0x000fe40003f26270 */
[----:B------:R-:W-:-:S11]  /*36b0*/  SEL R69, RZ, 0x1, P2 ;  /* 0x00000001ff457807 */ /* 0x000fd60001000000 */
[----:B01---5:R-:W-:Y:S01]  /*36c0*/  @P1 CALL.REL.NOINC `(.L_x_2398) ;  /* 0x0000001000001944 */ /* 0x023fe20003c00000 */
[----:B------:R-:W-:Y:S05]  /*36d0*/  BRA `(.L_x_2399) ;  /* 0xffffd14000007947 */ /* 0x000fea000383ffff */
.L_x_2398:
[----:B------:R-:W-:Y:S05]  /*36e0*/  EXIT ;  /* 0x000000000000794d */ /* 0x000fea0003800000 */
.L_x_2390:
[----:B------:R-:W-:Y:S01]  /*36f0*/  HFMA2.MMA R76, -RZ, RZ, 0, 5.9604644775390625e-08 ;  /* 0x00000001ff4c7435 */ /* 0x000fe200000001ff */
[----:B------:R-:W-:Y:S02]  /*3700*/  MOV R41, R40 ;  /* 0x0000002800297202 */ /* 0x000fe40000000f00 */
[----:B------:R-:W-:Y:S02]  /*3710*/  MOV R71, 0x1f ;  /* 0x0000001f00477802 */ /* 0x000fe40000000f00 */
[----:B------:R-:W-:Y:S02]  /*3720*/  MOV R80, 0xffffffff ;  /* 0xffffffff00507802 */ /* 0x000fe40000000f00 */
[----:B------:R-:W-:Y:S02]  /*3730*/  MOV R42, 0x3750 ;  /* 0x00003750002a7802 */ /* 0x000fe40000000f00 */
[----:B-----5:R-:W-:Y:S05]  /*3740*/  CALL.REL.NOINC `($__internal_10_$__cuda_sm70_shflsync_bfly_p) ;  /* 0x000006c000007944 */ /* 0x020fea0003c00000 */
[----:B01----:R-:W-:Y:S01]  /*3750*/  MOV R41, R76 ;  /* 0x0000004c00297202 */ /* 0x003fe20000000f00 */
[----:B------:R-:W-:Y:S05]  /*3760*/  BRA `(.L_x_2400) ;  /* 0xffffef3000007947 */ /* 0x000fea000383ffff */
.L_x_2391:
[----:B------:R-:W-:Y:S01]  /*3770*/  HFMA2.MMA R76, -RZ, RZ, 0, 1.1920928955078125e-07 ;  /* 0x00000002ff4c7435 */ /* 0x000fe200000001ff */
[----:B------:R-:W-:Y:S02]  /*3780*/  MOV R71, 0x1f ;  /* 0x0000001f00477802 */ /* 0x000fe40000000f00 */
[----:B------:R-:W-:-:S02]  /*3790*/  MOV R80, 0xffffffff ;  /* 0xffffffff00507802 */ /* 0x000fc40000000f00 */
[----:B------:R-:W-:Y:S02]  /*37a0*/  MOV R42, 0x37c0 ;  /* 0x000037c0002a7802 */ /* 0x000fe40000000f00 */
[----:B0----5:R-:W-:Y:S05]  /*37b0*/  CALL.REL.NOINC `($__internal_10_$__cuda_sm70_shflsync_bfly_p) ;  /* 0x0000065000007944 */ /* 0x021fea0003c00000 */
[----:B01----:R-:W-:Y:S01]  /*37c0*/  FADD.FTZ R41, R41, R76 ;  /* 0x0000004c29297221 */ /* 0x003fe20000010000 */
[----:B------:R-:W-:Y:S01]  /*37d0*/  HFMA2.MMA R76, -RZ, RZ, 0, 2.384185791015625e-07 ;  /* 0x00000004ff4c7435 */ /* 0x000fe200000001ff */
[----:B------:R-:W-:Y:S02]  /*37e0*/  MOV R71, 0x1f ;  /* 0x0000001f00477802 */ /* 0x000fe40000000f00 */
[----:B------:R-:W-:Y:S02]  /*37f0*/  MOV R80, 0xffffffff ;  /* 0xffffffff00507802 */ /* 0x000fe40000000f00 */
[----:B------:R-:W-:Y:S02]  /*3800*/  MOV R42, 0x3820 ;  /* 0x00003820002a7802 */ /* 0x000fe40000000f00 */
[----:B------:R-:W-:Y:S05]  /*3810*/  CALL.REL.NOINC `($__internal_10_$__cuda_sm70_shflsync_bfly_p) ;  /* 0x000005f000007944 */ /* 0x000fea0003c00000 */
[----:B01----:R-:W-:Y:S01]  /*3820*/  FADD.FTZ R41, R41, R76 ;  /* 0x0000004c29297221 */ /* 0x003fe20000010000 */
[----:B------:R-:W-:Y:S01]  /*3830*/  HFMA2.MMA R76, -RZ, RZ, 0, 4.76837158203125e-07 ;  /* 0x00000008ff4c7435 */ /* 0x000fe200000001ff */
[----:B------:R-:W-:Y:S02]  /*3840*/  MOV R71, 0x1f ;  /* 0x0000001f00477802 */ /* 0x000fe40000000f00 */
[----:B------:R-:W-:-:S02]  /*3850*/  MOV R80, 0xffffffff ;  /* 0xffffffff00507802 */ /* 0x000fc40000000f00 */
[----:B------:R-:W-:Y:S02]  /*3860*/  MOV R42, 0x3880 ;  /* 0x00003880002a7802 */ /* 0x000fe40000000f00 */
[----:B------:R-:W-:Y:S05]  /*3870*/  CALL.REL.NOINC `($__internal_10_$__cuda_sm70_shflsync_bfly_p) ;  /* 0x0000059000007944 */ /* 0x000fea0003c00000 */
[----:B01----:R-:W-:Y:S01]  /*3880*/  FADD.FTZ R41, R41, R76 ;  /* 0x0000004c29297221 */ /* 0x003fe20000010000 */
[----:B------:R-:W-:Y:S01]  /*3890*/  HFMA2.MMA R76, -RZ, RZ, 0, 9.5367431640625e-07 ;  /* 0x00000010ff4c7435 */ /* 0x000fe200000001ff */
[----:B------:R-:W-:Y:S02]  /*38a0*/  MOV R71, 0x1f ;  /* 0x0000001f00477802 */ /* 0x000fe40000000f00 */
[----:B------:R-:W-:Y:S02]  /*38b0*/  MOV R80, 0xffffffff ;  /* 0xffffffff00507802 */ /* 0x000fe40000000f00 */
[----:B------:R-:W-:Y:S02]  /*38c0*/  MOV R42, 0x38e0 ;  /* 0x000038e0002a7802 */ /* 0x000fe40000000f00 */
[----:B------:R-:W-:Y:S05]  /*38d0*/  CALL.REL.NOINC `($__internal_10_$__cuda_sm70_shflsync_bfly_p) ;  /* 0x0000053000007944 */ /* 0x000fea0003c00000 */
[----:B01----:R-:W-:Y:S01]  /*38e0*/  FADD.FTZ R41, R41, R76 ;  /* 0x0000004c29297221 */ /* 0x003fe20000010000 */
[----:B------:R-:W-:-:S03]  /*38f0*/  MOV R80, 0xffffffff ;  /* 0xffffffff00507802 */ /* 0x000fc60000000f00 */
        /* <DEDUP_REMOVED lines=49> */
[----:B------:R-:W-:Y:S01]  /*3c10*/  FFMA.FTZ R76, R71, R71, R76 ;  /* 0x00000047474c7223 */ /* 0x000fe2000001004c */
[----:B------:R-:W-:-:S03]  /*3c20*/  MOV R71, 0x1f ;  /* 0x0000001f00477802 */ /* 0x000fc60000000f00 */
[----:B------:R-:W-:Y:S01]  /*3c30*/  @P2 FFMA.FTZ R41, R43, R43, R76 ;  /* 0x0000002b2b292223 */ /* 0x000fe2000001004c */
[----:B------:R-:W-:-:S06]  /*3c40*/  HFMA2.MMA R76, -RZ, RZ, 0, 5.9604644775390625e-08 ;  /* 0x00000001ff4c7435 */ /* 0x000fcc00000001ff */
[----:B------:R-:W-:Y:S05]  /*3c50*/  CALL.REL.NOINC `($__internal_10_$__cuda_sm70_shflsync_bfly_p) ;  /* 0x000001b000007944 */ /* 0x000fea0003c00000 */
[----:B01----:R-:W-:Y:S01]  /*3c60*/  FADD.FTZ R41, R41, R76 ;  /* 0x0000004c29297221 */ /* 0x003fe20000010000 */
[----:B------:R-:W-:Y:S01]  /*3c70*/  HFMA2.MMA R76, -RZ, RZ, 0, 1.1920928955078125e-07 ;  /* 0x00000002ff4c7435 */ /* 0x000fe200000001ff */
[----:B------:R-:W-:Y:S02]  /*3c80*/  MOV R71, 0x1f ;  /* 0x0000001f00477802 */ /* 0x000fe40000000f00 */
[----:B------:R-:W-:Y:S02]  /*3c90*/  MOV R80, 0xffffffff ;  /* 0xffffffff00507802 */ /* 0x000fe40000000f00 */
[----:B------:R-:W-:Y:S02]  /*3ca0*/  MOV R42, 0x3cc0 ;  /* 0x00003cc0002a7802 */ /* 0x000fe40000000f00 */
[----:B------:R-:W-:Y:S05]  /*3cb0*/  CALL.REL.NOINC `($__internal_10_$__cuda_sm70_shflsync_bfly_p) ;  /* 0x0000015000007944 */ /* 0x000fea0003c00000 */
[----:B01----:R-:W-:Y:S01]  /*3cc0*/  FADD.FTZ R41, R41, R76 ;  /* 0x0000004c29297221 */ /* 0x003fe20000010000 */
[----:B------:R-:W-:Y:S01]  /*3cd0*/  HFMA2.MMA R76, -RZ, RZ, 0, 2.384185791015625e-07 ;  /* 0x00000004ff4c7435 */ /* 0x000fe200000001ff */
[----:B------:R-:W-:Y:S02]  /*3ce0*/  MOV R71, 0x1f ;  /* 0x0000001f00477802 */ /* 0x000fe40000000f00 */
[----:B------:R-:W-:-:S02]  /*3cf0*/  MOV R80, 0xffffffff ;  /* 0xffffffff00507802 */ /* 0x000fc40000000f00 */
[----:B------:R-:W-:Y:S02]  /*3d00*/  MOV R42, 0x3d20 ;  /* 0x00003d20002a7802 */ /* 0x000fe40000000f00 */
[----:B------:R-:W-:Y:S05]  /*3d10*/  CALL.REL.NOINC `($__internal_10_$__cuda_sm70_shflsync_bfly_p) ;  /* 0x000000f000007944 */ /* 0x000fea0003c00000 */
[----:B01----:R-:W-:Y:S01]  /*3d20*/  FADD.FTZ R41, R41, R76 ;  /* 0x0000004c29297221 */ /* 0x003fe20000010000 */
[----:B------:R-:W-:Y:S01]  /*3d30*/  HFMA2.MMA R76, -RZ, RZ, 0, 4.76837158203125e-07 ;  /* 0x00000008ff4c7435 */ /* 0x000fe200000001ff */
[----:B------:R-:W-:Y:S02]  /*3d40*/  MOV R71, 0x1f ;  /* 0x0000001f00477802 */ /* 0x000fe40000000f00 */
[----:B------:R-:W-:Y:S02]  /*3d50*/  MOV R80, 0xffffffff ;  /* 0xffffffff00507802 */ /* 0x000fe40000000f00 */
[----:B------:R-:W-:Y:S02]  /*3d60*/  MOV R42, 0x3d80 ;  /* 0x00003d80002a7802 */ /* 0x000fe40000000f00 */
[----:B------:R-:W-:Y:S05]  /*3d70*/  CALL.REL.NOINC `($__internal_10_$__cuda_sm70_shflsync_bfly_p) ;  /* 0x0000009000007944 */ /* 0x000fea0003c00000 */
[----:B-1----:R-:W-:Y:S01]  /*3d80*/  FADD.FTZ R78, R41, R76 ;  /* 0x0000004c294e7221 */ /* 0x002fe20000010000 */
[----:B------:R-:W-:Y:S01]  /*3d90*/  HFMA2.MMA R76, -RZ, RZ, 0, 9.5367431640625e-07 ;  /* 0x00000010ff4c7435 */ /* 0x000fe200000001ff */
[----:B0-----:R-:W-:Y:S02]  /*3da0*/  MOV R71, 0x1f ;  /* 0x0000001f00477802 */ /* 0x001fe40000000f00 */
[----:B------:R-:W-:-:S02]  /*3db0*/  MOV R80, 0xffffffff ;  /* 0xffffffff00507802 */ /* 0x000fc40000000f00 */
[----:B------:R-:W-:Y:S02]  /*3dc0*/  MOV R41, R78 ;  /* 0x0000004e00297202 */ /* 0x000fe40000000f00 */
[----:B------:R-:W-:Y:S02]  /*3dd0*/  MOV R42, 0x3df0 ;  /* 0x00003df0002a7802 */ /* 0x000fe40000000f00 */
[----:B------:R-:W-:Y:S05]  /*3de0*/  CALL.REL.NOINC `($__internal_10_$__cuda_sm70_shflsync_bfly_p) ;  /* 0x0000002000007944 */ /* 0x000fea0003c00000 */
[----:B-1----:R-:W-:Y:S01]  /*3df0*/  MOV R43, R76 ;  /* 0x0000004c002b7202 */ /* 0x002fe20000000f00 */
[----:B0-----:R-:W-:Y:S05]  /*3e00*/  BRA `(.L_x_2401) ;  /* 0xffffece000007947 */ /* 0x001fea000383ffff */
        .weak           $__internal_10_$__cuda_sm70_shflsync_bfly_p
        .type           $__internal_10_$__cuda_sm70_shflsync_bfly_p,@function
        .size           $__internal_10_$__cuda_sm70_shflsync_bfly_p,(.L_x_19990 - $__internal_10_$__cuda_sm70_shflsync_bfly_p)
$__internal_10_$__cuda_sm70_shflsync_bfly_p:
[----:B------:R-:W-:Y:S01]  /*3e10*/  HFMA2.MMA R43, -RZ, RZ, 0, 0 ;  /* 0x00000000ff2b7435 */ /* 0x000fe200000001ff */
[----:B------:R-:W-:Y:S04]  /*3e20*/  WARPSYNC R80 ;  /* 0x0000005000007348 */ /* 0x000fe80003800000 */
[----:B------:R0:W1:Y:S01]  /*3e30*/  SHFL.BFLY PT, R76, R41, R76, R71 ;  /* 0x0c00004c294c7389 */ /* 0x00006200000e0047 */
[----:B------:R-:W-:Y:S05]  /*3e40*/  RET.REL.NODEC R42 `(_ZN10layer_norm31ln_parallel_residual_fwd_kernelINS_13Kernel_traitsI6__halfS2_S2_S2_fjLj6144ELj1ELj1ELj8ELj16ENS_18Kernel_traits_baseILj6144ES2_S2_S2_S2_fjLj256EEEEELb0ELb1ELb0EEEvNS_9FwdParamsE) ;  /* 0xffffc1b02a007950 */ /* 0x000fea0003c3ffff */
.L_x_2402:
        /* <DEDUP_REMOVED lines=11> */
.L_x_19990:


//--------------------- .text._ZN10layer_norm31ln_parallel_residual_fwd_kernelINS_13Kernel_traitsI6__halfS2_S2_S2_fjLj6144ELj1ELj1ELj8ELj16ENS_18Kernel_traits_baseILj6144ES2_S2_S2_S2_fjLj256EEEEELb0ELb1ELb1EEEvNS_9FwdParamsE --------------------------
	.section	.text._ZN10layer_norm31ln_parallel_residual_fwd_kernelINS_13Kernel_traitsI6__halfS2_S2_S2_fjLj6144ELj1ELj1ELj8ELj16ENS_18Kernel_traits_baseILj6144ES2_S2_S2_S2_fjLj256EEEEELb0ELb1ELb1EEEvNS_9FwdParamsE,"ax",@progbits
	.sectioninfo	@"SHI_REGISTERS=118"
	.align	128
        .global         _ZN10layer_norm31ln_parallel_residual_fwd_kernelINS_13Kernel_traitsI6__halfS2_S2_S2_fjLj6144ELj1ELj1ELj8ELj16ENS_18Kernel_traits_baseILj6144ES2_S2_S2_S2_fjLj256EEEEELb0ELb1ELb1EEEvNS_9FwdParamsE
        .type           _ZN10layer_norm31ln_parallel_residual_fwd_kernelINS_13Kernel_traitsI6__halfS2_S2_S2_fjLj6144ELj1ELj1ELj8ELj16ENS_18Kernel_traits_baseILj6144ES2_S2_S2_S2_fjLj256EEEEELb0ELb1ELb1EEEvNS_9FwdParamsE,@function
        .size           _ZN10layer_norm31ln_parallel_residual_fwd_kernelINS_13Kernel_traitsI6__halfS2_S2_S2_fjLj6144ELj1ELj1ELj8ELj16ENS_18Kernel_traits_baseILj6144ES2_S2_S2_S2_fjLj256EEEEELb0ELb1ELb1EEEvNS_9FwdParamsE,(.L_x_19991 - _ZN10layer_norm31ln_parallel_residual_fwd_kernelINS_13Kernel_traitsI6__halfS2_S2_S2_fjLj6144ELj1ELj1ELj8ELj16ENS_18Kernel_traits_baseILj6144ES2_S2_S2_S2_fjLj256EEEEELb0ELb1ELb1EEEvNS_9FwdParamsE)
        .other          _ZN10layer_norm31ln_parallel_residual_fwd_kernelINS_13Kernel_traitsI6__halfS2_S2_S2_fjLj6144ELj1ELj1ELj8ELj16ENS_18Kernel_traits_baseILj6144ES2_S2_S2_S2_fjLj256EEEEELb0ELb1ELb1EEEvNS_9FwdParamsE,@"STO_CUDA_ENTRY STV_DEFAULT"
_ZN10layer_norm31ln_parallel_residual_fwd_kernelINS_13Kernel_traitsI6__halfS2_S2_S2_fjLj6144ELj1ELj1ELj8ELj16ENS_18Kernel_traits_baseILj6144ES2_S2_S2_S2_fjLj256EEEEELb0ELb1ELb1EEEvNS_9FwdParamsE:
.text._ZN10layer_norm31ln_parallel_residual_fwd_kernelINS_13Kernel_traitsI6__halfS2_S2_S2_fjLj6144ELj1ELj1ELj8ELj16ENS_18Kernel_traits_baseILj6144ES2_S2_S2_S2_fjLj256EEEEELb0ELb1ELb1EEEvNS_9FwdParamsE:
[----:B------:R-:W-:Y:S02]  /*0000*/  MOV R1, c[0x0][0x28] ;  /* 0x00000a0000017a02 */ /* 0x000fe40000000f00 */
[----:B------:R-:W0:Y:S01]  /*0010*/  S2R R0, SR_TID.X ;  /* 0x0000000000007919 */ /* 0x000e220000002100 */
[----:B------:R-:W-:Y:S01]  /*0020*/  ISETP.NE.U32.AND P1, PT, RZ, c[0x0][0x218], PT ;  /* 0x00008600ff007a0c */ /* 0x000fe20003f25070 */
[----:B------:R-:W-:-:S03]  /*0030*/  ULDC.64 UR4, c[0x0][0x118] ;  /* 0x0000460000047ab9 */ /* 0x000fc60000000a00 */
[----:B------:R-:W-:Y:S02]  /*0040*/  ISETP.NE.AND.EX P1, PT, RZ, c[0x0][0x21c], PT, P1 ;  /* 0x00008700ff007a0c */ /* 0x000fe40003f25310 */
[----:B0-----:R-:W-:-:S04]  /*0050*/  SHF.L.U32 R2, R0, 0x4, RZ ;  /* 0x0000000400027819 */ /* 0x001fc800000006ff */
[----:B------:R-:W-:-:S04]  /*0060*/  LOP3.LUT R2, R2, 0xff0, RZ, 0xc0, !PT ;  /* 0x00000ff002027812 */ /* 0x000fc800078ec0ff */
[----:B------:R-:W-:-:S04]  /*0070*/  IADD3 R4, P0, R2, c[0x0][0x218], RZ ;  /* 0x0000860002047a10 */ /* 0x000fc80007f1e0ff */
[----:B------:R-:W-:-:S05]  /*0080*/  IADD3.X R5, RZ, c[0x0][0x21c], RZ, P0, !PT ;  /* 0x00008700ff057a10 */ /* 0x000fca00007fe4ff */
[----:B------:R0:W5:Y:S01]  /*0090*/  @P1 LDG.E.128 R40, [R4.64] ;  /* 0x0000000404281981 */ /* 0x000162000c1e1d00 */
[----:B------:R-:W1:Y:S03]  /*00a0*/  S2UR UR6, SR_CTAID.X ;  /* 0x00000000000679c3 */ /* 0x000e660000002500 */
[----:B------:R0:W5:Y:S04]  /*00b0*/  @P1 LDG.E.128 R52, [R4.64+0x1000] ;  /* 0x0010000404341981 */ /* 0x000168000c1e1d00 */
[----:B------:R0:W5:Y:S01]  /*00c0*/  @P1 LDG.E.128 R60, [R4.64+0x2000] ;  /* 0x00200004043c1981 */ /* 0x000162000c1e1d00 */
[----:B------:R-:W-:-:S04]  /*00d0*/  IADD3 R2, P2, R2, c[0x0][0x1b0], RZ ;  /* 0x00006c0002027a10 */ /* 0x000fc80007f5e0ff */
[----:B------:R-:W-:Y:S02]  /*00e0*/  IADD3.X R3, RZ, c[0x0][0x1b4], RZ, P2, !PT ;  /* 0x00006d00ff037a10 */ /* 0x000fe400017fe4ff */
[----:B-1----:R-:W-:-:S04]  /*00f0*/  LEA.HI R65, R0, UR6, RZ, 0x18 ;  /* 0x0000000600417c11 */ /* 0x002fc8000f8fc0ff */
[----:B------:R-:W-:-:S13]  /*0100*/  ISETP.GE.AND P0, PT, R65, c[0x0][0x164], PT ;  /* 0x0000590041007a0c */ /* 0x000fda0003f06270 */
[----:B------:R-:W-:Y:S05]  /*0110*/  @P0 EXIT ;  /* 0x000000000000094d */ /* 0x000fea0003800000 */
[----:B0-----:R0:W5:Y:S04]  /*0120*/  LDG.E.128 R48, [R2.64] ;  /* 0x0000000402307981 */ /* 0x001168000c1e1d00 */
[----:B------:R0:W5:Y:S04]  /*0130*/  LDG.E.128 R8, [R2.64+0x1000] ;  /* 0x0010000402087981 */ /* 0x000168000c1e1d00 */
[----:B------:R0:W5:Y:S01]  /*0140*/  LDG.E.128 R4, [R2.64+0x2000] ;  /* 0x0020000402047981 */ /* 0x000162000c1e1d00 */
[----:B------:R-:W-:Y:S01]  /*0150*/  MOV R12, c[0x0][0x180] ;  /* 0x00006000000c7a02 */ /* 0x000fe20000000f00 */
[----:B-----5:R-:W-:Y:S01]  /*0160*/  @!P1 CS2R R40, SRZ ;  /* 0x0000000000289805 */ /* 0x020fe2000001ff00 */
[----:B------:R-:W-:Y:S01]  /*0170*/  @!P1 CS2R R52, SRZ ;  /* 0x0000000000349805 */ /* 0x000fe2000001ff00 */
[----:B------:R-:W-:Y:S01]  /*0180*/  @!P1 CS2R R60, SRZ ;  /* 0x00000000003c9805 */ /* 0x000fe2000001ff00 */
[----:B------:R-:W-:Y:S01]  /*0190*/  @!P1 CS2R R42, SRZ ;  /* 0x00000000002a9805 */ /* 0x000fe2000001ff00 */
[----:B------:R-:W-:Y:S01]  /*01a0*/  @!P1 CS2R R54, SRZ ;  /* 0x0000000000369805 */ /* 0x000fe2000001ff00 */
[----:B------:R-:W-:Y:S01]  /*01b0*/  @!P1 CS2R R62, SRZ ;  /* 0x00000000003e9805 */ /* 0x000fe2000001ff00 */
[----:B------:R-:W-:Y:S01]  /*01c0*/  LOP3.LUT P0, RZ, R12, c[0x0][0x178], RZ, 0xfc, !PT ;  /* 0x00005e000cff7a12 */ /* 0x000fe2000780fcff */
[--C-:B------:R-:W-:Y:S01]  /*01d0*/  HADD2.F32 R36, -RZ, R40.reuse.H0_H0 ;  /* 0x20000028ff247230 */ /* 0x100fe20000004100 */
[----:B------:R-:W-:Y:S01]  /*01e0*/  MOV R12, c[0x0][0x184] ;  /* 0x00006100000c7a02 */ /* 0x000fe20000000f00 */
[----:B------:R-:W-:Y:S01]  /*01f0*/  HADD2.F32 R37, -RZ, R40.H1_H1 ;  /* 0x30000028ff257230 */ /* 0x000fe20000004100 */
[----:B------:R-:W-:Y:S01]  /*0200*/  HFMA2.MMA R64, -RZ, RZ, 0, 5.9604644775390625e-08 ;  /* 0x00000001ff407435 */ /* 0x000fe200000001ff */
[--C-:B------:R-:W-:Y:S01]  /*0210*/  HADD2.F32 R38, -RZ, R41.reuse.H0_H0 ;  /* 0x20000029ff267230 */ /* 0x100fe20000004100 */
[----:B------:R-:W-:Y:S01]  /*0220*/  LOP3.LUT P0, RZ, R12, c[0x0][0x17c], RZ, 0xfc, P0 ;  /* 0x00005f000cff7a12 */ /* 0x000fe2000000fcff */
[----:B------:R-:W-:Y:S01]  /*0230*/  HADD2.F32 R39, -RZ, R41.H1_H1 ;  /* 0x30000029ff277230 */ /* 0x000fe20000004100 */
[----:B------:R-:W-:Y:S01]  /*0240*/  ULDC.U8 UR6, c[0x0][0x1f0] ;  /* 0x00007c0000067ab9 */ /* 0x000fe20000000000 */
        /* <DEDUP_REMOVED lines=14> */
[----:B------:R-:W-:Y:S02]  /*0330*/  HADD2.F32 R42, -RZ, R43.H0_H0 ;  /* 0x2000002bff2a7230 */ /* 0x000fe40000004100 */
[----:B------:R-:W-:Y:S02]  /*0340*/  HADD2.F32 R54, -RZ, R55.H0_H0 ;  /* 0x20000037ff367230 */ /* 0x000fe40000004100 */
[----:B------:R-:W-:Y:S02]  /*0350*/  HADD2.F32 R62, -RZ, R63.H0_H0 ;  /* 0x2000003fff3e7230 */ /* 0x000fe40000004100 */
[----:B------:R-:W-:Y:S02]  /*0360*/  HADD2.F32 R43, -RZ, R43.H1_H1 ;  /* 0x3000002bff2b7230 */ /* 0x000fe40000004100 */
[----:B------:R-:W-:-:S02]  /*0370*/  HADD2.F32 R55, -RZ, R55.H1_H1 ;  /* 0x30000037ff377230 */ /* 0x000fc40000004100 */
[----:B0-----:R-:W-:Y:S02]  /*0380*/  HADD2.F32 R63, -RZ, R63.H1_H1 ;  /* 0x3000003fff3f7230 */ /* 0x001fe40000004100 */
.L_x_2502:
[----:B------:R-:W-:Y:S01]  /*0390*/  IMAD R2, R65, c[0x0][0x168], RZ ;  /* 0x00005a0041027a24 */ /* 0x000fe200078e02ff */
[----:B------:R-:W-:Y:S02]  /*03a0*/  ISETP.NE.U32.AND P1, PT, RZ, c[0x0][0x178], PT ;  /* 0x00005e00ff007a0c */ /* 0x000fe40003f25070 */
[----:B------:R-:W-:Y:S02]  /*03b0*/  ISETP.NE.U32.AND P2, PT, RZ, c[0x0][0x180], PT ;  /* 0x00006000ff007a0c */ /* 0x000fe40003f45070 */
[----:B------:R-:W-:Y:S02]  /*03c0*/  SHF.R.S32.HI R3, RZ, 0x1f, R2 ;  /* 0x0000001fff037819 */ /* 0x000fe40000011402 */
[----:B------:R-:W-:Y:S02]  /*03d0*/  LOP3.LUT R66, R0, 0xff, RZ, 0xc0, !PT ;  /* 0x000000ff00427812 */ /* 0x000fe400078ec0ff */
[----:B------:R-:W-:Y:S02]  /*03e0*/  LEA.HI R3, R3, R2, RZ, 0x3 ;  /* 0x0000000203037211 */ /* 0x000fe400078f18ff */
[----:B------:R-:W-:-:S02]  /*03f0*/  ISETP.NE.AND.EX P1, PT, RZ, c[0x0][0x17c], PT, P1 ;  /* 0x00005f00ff007a0c */ /* 0x000fc40003f25310 */
[----:B------:R-:W-:Y:S02]  /*0400*/  ISETP.NE.AND.EX P2, PT, RZ, c[0x0][0x184], PT, P2 ;  /* 0x00006100ff007a0c */ /* 0x000fe40003f45320 */
        /* <DEDUP_REMOVED lines=17> */
.L_x_2404:
[----:B-----5:R-:W-:-:S05]  /*0520*/  HADD2.F32 R2, -RZ, R16.H0_H0 ;  /* 0x20000010ff027230 */ /* 0x020fca0000004100 */
[----:B------:R-:W-:Y:S01]  /*0530*/  FADD.FTZ R31, R31, R2 ;  /* 0x000000021f1f7221 */ /* 0x000fe20000010000 */
[----:B------:R-:W-:Y:S05]  /*0540*/  BRA `(.L_x_2405) ;  /* 0x0000004000007947 */ /* 0x000fea0003800000 */
.L_x_2403:
[----:B0----5:R-:W-:Y:S02]  /*0550*/  HADD2.F32 R2, -RZ, R12.H0_H0 ;  /* 0x2000000cff027230 */ /* 0x021fe40000004100 */
[----:B------:R-:W-:-:S03]  /*0560*/  @P2 HADD2.F32 R28, -RZ, R16.H0_H0 ;  /* 0x20000010ff1c2230 */ /* 0x000fc60000004100 */
[----:B------:R-:W-:-:S04]  /*0570*/  FADD.FTZ R31, R31, R2 ;  /* 0x000000021f1f7221 */ /* 0x000fc80000010000 */
[----:B------:R-:W-:-:S05]  /*0580*/  @P2 FADD.FTZ R31, R31, R28 ;  /* 0x0000001c1f1f2221 */ /* 0x000fca0000010000 */
.L_x_2405:
[----:B------:R-:W-:-:S04]  /*0590*/  F2FP.PACK_AB R2, RZ, R31 ;  /* 0x0000001fff02723e */ /* 0x000fc800000000ff */
[----:B------:R-:W-:Y:S02]  /*05a0*/  PRMT R20, R2, 0x7610, R20 ;  /* 0x0000761002147816 */ /* 0x000fe40000000014 */
.L_x_2406:
[----:B------:R-:W-:Y:S01]  /*05b0*/  HADD2.F32 R33, -RZ, R24.H1_H1 ;  /* 0x30000018ff217230 */ /* 0x000fe20000004100 */
[----:B------:R-:W-:Y:S05]  /*05c0*/  @P3 BRA `(.L_x_2407) ;  /* 0x0000008000003947 */ /* 0x000fea0003800000 */
[----:B------:R-:W-:-:S04]  /*05d0*/  ISETP.NE.U32.AND P4, PT, RZ, c[0x0][0x180], PT ;  /* 0x00006000ff007a0c */ /* 0x000fc80003f85070 */
[----:B------:R-:W-:-:S13]  /*05e0*/  ISETP.NE.AND.EX P4, PT, RZ, c[0x0][0x184], PT, P4 ;  /* 0x00006100ff007a0c */ /* 0x000fda0003f85340 */
[----:B------:R-:W-:Y:S05]  /*05f0*/  @P4 BRA `(.L_x_2408) ;  /* 0x0000002000004947 */ /* 0x000fea0003800000 */
[----:B------:R-:W-:Y:S05]  /*0600*/  @P0 BRA `(.L_x_2409) ;  /* 0x0000008000000947 */ /* 0x000fea0003800000 */
[----:B------:R-:W-:Y:S05]  /*0610*/  BRA `(.L_x_2410) ;  /* 0x0000009000007947 */ /* 0x000fea0003800000 */
.L_x_2408:
[----:B-----5:R-:W-:-:S05]  /*0620*/  HADD2.F32 R2, -RZ, R16.H1_H1 ;  /* 0x30000010ff027230 */ /* 0x020fca0000004100 */
[----:B------:R-:W-:Y:S01]  /*0630*/  FADD.FTZ R33, R33, R2 ;  /* 0x0000000221217221 */ /* 0x000fe20000010000 */
[----:B------:R-:W-:Y:S05]  /*0640*/  BRA `(.L_x_2409) ;  /* 0x0000004000007947 */ /* 0x000fea0003800000 */
.L_x_2407:
[----:B-----5:R-:W-:Y:S02]  /*0650*/  HADD2.F32 R2, -RZ, R12.H1_H1 ;  /* 0x3000000cff027230 */ /* 0x020fe40000004100 */
[----:B------:R-:W-:-:S03]  /*0660*/  @P2 HADD2.F32 R24, -RZ, R16.H1_H1 ;  /* 0x30000010ff182230 */ /* 0x000fc60000004100 */
[----:B------:R-:W-:-:S04]  /*0670*/  FADD.FTZ R33, R33, R2 ;  /* 0x0000000221217221 */ /* 0x000fc80000010000 */
[----:B------:R-:W-:-:S05]  /*0680*/  @P2 FADD.FTZ R33, R33, R24 ;  /* 0x0000001821212221 */ /* 0x000fca0000010000 */
.L_x_2409:
[----:B------:R-:W-:-:S04]  /*0690*/  F2FP.PACK_AB R2, RZ, R33 ;  /* 0x00000021ff02723e */ /* 0x000fc800000000ff */
[----:B------:R-:W-:Y:S02]  /*06a0*/  PRMT R20, R20, 0x5410, R2 ;  /* 0x0000541014147816 */ /* 0x000fe40000000002 */
.L_x_2410:
[----:B------:R-:W-:Y:S01]  /*06b0*/  HADD2.F32 R69, -RZ, R25.H0_H0 ;  /* 0x20000019ff457230 */ /* 0x000fe20000004100 */
[----:B------:R-:W-:Y:S05]  /*06c0*/  @P3 BRA `(.L_x_2411) ;  /* 0x0000008000003947 */ /* 0x000fea0003800000 */
[----:B------:R-:W-:-:S04]  /*06d0*/  ISETP.NE.U32.AND P4, PT, RZ, c[0x0][0x180], PT ;  /* 0x00006000ff007a0c */ /* 0x000fc80003f85070 */
[----:B------:R-:W-:-:S13]  /*06e0*/  ISETP.NE.AND.EX P4, PT, RZ, c[0x0][0x184], PT, P4 ;  /* 0x00006100ff007a0c */ /* 0x000fda0003f85340 */
[----:B------:R-:W-:Y:S05]  /*06f0*/  @P4 BRA `(.L_x_2412) ;  /* 0x0000002000004947 */ /* 0x000fea0003800000 */
[----:B------:R-:W-:Y:S05]  /*0700*/  @P0 BRA `(.L_x_2413) ;  /* 0x0000008000000947 */ /* 0x000fea0003800000 */
[----:B------:R-:W-:Y:S05]  /*0710*/  BRA `(.L_x_2414) ;  /* 0x0000009000007947 */ /* 0x000fea0003800000 */
.L_x_2412:
[----:B-----5:R-:W-:-:S05]  /*0720*/  HADD2.F32 R2, -RZ, R17.H0_H0 ;  /* 0x20000011ff027230 */ /* 0x020fca0000004100 */
[----:B------:R-:W-:Y:S01]  /*0730*/  FADD.FTZ R69, R69, R2 ;  /* 0x0000000245457221 */ /* 0x000fe20000010000 */
[----:B------:R-:W-:Y:S05]  /*0740*/  BRA `(.L_x_2413) ;  /* 0x0000004000007947 */ /* 0x000fea0003800000 */
.L_x_2411:
[----:B-----5:R-:W-:Y:S02]  /*0750*/  HADD2.F32 R2, -RZ, R13.H0_H0 ;  /* 0x2000000dff027230 */ /* 0x020fe40000004100 */
[----:B------:R-:W-:-:S03]  /*0760*/  @P2 HADD2.F32 R24, -RZ, R17.H0_H0 ;  /* 0x20000011ff182230 */ /* 0x000fc60000004100 */
[----:B------:R-:W-:-:S04]  /*0770*/  FADD.FTZ R69, R69, R2 ;  /* 0x0000000245457221 */ /* 0x000fc80000010000 */
[----:B------:R-:W-:-:S05]  /*0780*/  @P2 FADD.FTZ R69, R69, R24 ;  /* 0x0000001845452221 */ /* 0x000fca0000010000 */
.L_x_2413:
[----:B------:R-:W-:-:S04]  /*0790*/  F2FP.PACK_AB R2, RZ, R69 ;  /* 0x00000045ff02723e */ /* 0x000fc800000000ff */
[----:B------:R-:W-:Y:S02]  /*07a0*/  PRMT R21, R2, 0x7610, R21 ;  /* 0x0000761002157816 */ /* 0x000fe40000000015 */
.L_x_2414:
[----:B------:R-:W-:Y:S01]  /*07b0*/  HADD2.F32 R71, -RZ, R25.H1_H1 ;  /* 0x30000019ff477230 */ /* 0x000fe20000004100 */
[----:B------:R-:W-:Y:S05]  /*07c0*/  @P3 BRA `(.L_x_2415) ;  /* 0x0000008000003947 */ /* 0x000fea0003800000 */
[----:B------:R-:W-:-:S04]  /*07d0*/  ISETP.NE.U32.AND P4, PT, RZ, c[0x0][0x180], PT ;  /* 0x00006000ff007a0c */ /* 0x000fc80003f85070 */
[----:B------:R-:W-:-:S13]  /*07e0*/  ISETP.NE.AND.EX P4, PT, RZ, c[0x0][0x184], PT, P4 ;  /* 0x00006100ff007a0c */ /* 0x000fda0003f85340 */
[----:B------:R-:W-:Y:S05]  /*07f0*/  @P4 BRA `(.L_x_2416) ;  /* 0x0000002000004947 */ /* 0x000fea0003800000 */
[----:B------:R-:W-:Y:S05]  /*0800*/  @P0 BRA `(.L_x_2417) ;  /* 0x0000008000000947 */ /* 0x000fea0003800000 */
[----:B------:R-:W-:Y:S05]  /*0810*/  BRA `(.L_x_2418) ;  /* 0x0000009000007947 */ /* 0x000fea0003800000 */
.L_x_2416:
[----:B-----5:R-:W-:-:S05]  /*0820*/  HADD2.F32 R2, -RZ, R17.H1_H1 ;  /* 0x30000011ff027230 */ /* 0x020fca0000004100 */
[----:B------:R-:W-:Y:S01]  /*0830*/  FADD.FTZ R71, R71, R2 ;  /* 0x0000000247477221 */ /* 0x000fe20000010000 */
[----:B------:R-:W-:Y:S05]  /*0840*/  BRA `(.L_x_2417) ;  /* 0x0000004000007947 */ /* 0x000fea0003800000 */
.L_x_2415:
[----:B-----5:R-:W-:Y:S02]  /*0850*/  HADD2.F32 R2, -RZ, R13.H1_H1 ;  /* 0x3000000dff027230 */ /* 0x020fe40000004100 */
[----:B------:R-:W-:-:S03]  /*0860*/  @P2 HADD2.F32 R24, -RZ, R17.H1_H1 ;  /* 0x30000011ff182230 */ /* 0x000fc60000004100 */
[----:B------:R-:W-:-:S04]  /*0870*/  FADD.FTZ R71, R71, R2 ;  /* 0x0000000247477221 */ /* 0x000fc80000010000 */
[----:B------:R-:W-:-:S05]  /*0880*/  @P2 FADD.FTZ R71, R71, R24 ;  /* 0x0000001847472221 */ /* 0x000fca0000010000 */
.L_x_2417:
[----:B------:R-:W-:-:S04]  /*0890*/  F2FP.PACK_AB R2, RZ, R71 ;  /* 0x00000047ff02723e */ /* 0x000fc800000000ff */
[----:B------:R-:W-:Y:S02]  /*08a0*/  PRMT R21, R21, 0x5410, R2 ;  /* 0x0000541015157816 */ /* 0x000fe40000000002 */
.L_x_2418:
[----:B------:R-:W-:Y:S01]  /*08b0*/  HADD2.F32 R73, -RZ, R26.H0_H0 ;  /* 0x2000001aff497230 */ /* 0x000fe20000004100 */
[----:B------:R-:W-:Y:S05]  /*08c0*/  @P3 BRA `(.L_x_2419) ;  /* 0x0000008000003947 */ /* 0x000fea0003800000 */
[----:B------:R-:W-:-:S04]  /*08d0*/  ISETP.NE.U32.AND P4, PT, RZ, c[0x0][0x180], PT ;  /* 0x00006000ff007a0c */ /* 0x000fc80003f85070 */
[----:B------:R-:W-:-:S13]  /*08e0*/  ISETP.NE.AND.EX P4, PT, RZ, c[0x0][0x184], PT, P4 ;  /* 0x00006100ff007a0c */ /* 0x000fda0003f85340 */
[----:B------:R-:W-:Y:S05]  /*08f0*/  @P4 BRA `(.L_x_2420) ;  /* 0x0000002000004947 */ /* 0x000fea0003800000 */
[----:B------:R-:W-:Y:S05]  /*0900*/  @P0 BRA `(.L_x_2421) ;  /* 0x0000008000000947 */ /* 0x000fea0003800000 */
[----:B------:R-:W-:Y:S05]  /*0910*/  BRA `(.L_x_2422) ;  /* 0x0000009000007947 */ /* 0x000fea0003800000 */
.L_x_2420:
[----:B-----5:R-:W-:-:S05]  /*0920*/  HADD2.F32 R2, -RZ, R18.H0_H0 ;  /* 0x20000012ff027230 */ /* 0x020fca0000004100 */
[----:B------:R-:W-:Y:S01]  /*0930*/  FADD.FTZ R73, R73, R2 ;  /* 0x0000000249497221 */ /* 0x000fe20000010000 */
[----:B------:R-:W-:Y:S05]  /*0940*/  BRA `(.L_x_2421) ;  /* 0x0000004000007947 */ /* 0x000fea0003800000 */
.L_x_2419:
[----:B-----5:R-:W-:Y:S02]  /*0950*/  HADD2.F32 R2, -RZ, R14.H0_H0 ;  /* 0x2000000eff027230 */ /* 0x020fe40000004100 */
[----:B------:R-:W-:-:S03]  /*0960*/  @P2 HADD2.F32 R24, -RZ, R18.H0_H0 ;  /* 0x20000012ff182230 */ /* 0x000fc60000004100 */
[----:B------:R-:W-:-:S04]  /*0970*/  FADD.FTZ R73, R73, R2 ;  /* 0x0000000249497221 */ /* 0x000fc80000010000 */
[----:B------:R-:W-:-:S05]  /*0980*/  @P2 FADD.FTZ R73, R73, R24 ;  /* 0x0000001849492221 */ /* 0x000fca0000010000 */
.L_x_2421:
[----:B------:R-:W-:-:S04]  /*0990*/  F2FP.PACK_AB R2, RZ, R73 ;  /* 0x00000049ff02723e */ /* 0x000fc800000000ff */
[----:B------:R-:W-:Y:S02]  /*09a0*/  PRMT R22, R2, 0x7610, R22 ;  /* 0x0000761002167816 */ /* 0x000fe40000000016 */
.L_x_2422:
[----:B------:R-:W-:Y:S01]  /*09b0*/  HADD2.F32 R75, -RZ, R26.H1_H1 ;  /* 0x3000001aff4b7230 */ /* 0x000fe20000004100 */
[----:B------:R-:W-:Y:S05]  /*09c0*/  @P3 BRA `(.L_x_2423) ;  /* 0x0000008000003947 */ /* 0x000fea0003800000 */
[----:B------:R-:W-:-:S04]  /*09d0*/  ISETP.NE.U32.AND P4, PT, RZ, c[0x0][0x180], PT ;  /* 0x00006000ff007a0c */ /* 0x000fc80003f85070 */
[----:B------:R-:W-:-:S13]  /*09e0*/  ISETP.NE.AND.EX P4, PT, RZ, c[0x0][0x184], PT, P4 ;  /* 0x00006100ff007a0c */ /* 0x000fda0003f85340 */
[----:B------:R-:W-:Y:S05]  /*09f0*/  @P4 BRA `(.L_x_2424) ;  /* 0x0000002000004947 */ /* 0x000fea0003800000 */
[----:B------:R-:W-:Y:S05]  /*0a00*/  @P0 BRA `(.L_x_2425) ;  /* 0x0000008000000947 */ /* 0x000fea0003800000 */
[----:B------:R-:W-:Y:S05]  /*0a10*/  BRA `(.L_x_2426) ;  /* 0x0000009000007947 */ /* 0x000fea0003800000 */
.L_x_2424:
[----:B-----5:R-:W-:-:S05]  /*0a20*/  HADD2.F32 R2, -RZ, R18.H1_H1 ;  /* 0x30000012ff027230 */ /* 0x020fca0000004100 */
[----:B------:R-:W-:Y:S01]  /*0a30*/  FADD.FTZ R75, R75, R2 ;  /* 0x000000024b4b7221 */ /* 0x000fe20000010000 */
[----:B------:R-:W-:Y:S05]  /*0a40*/  BRA `(.L_x_2425) ;  /* 0x0000004000007947 */ /* 0x000fea0003800000 */
.L_x_2423:
[----:B-----5:R-:W-:Y:S02]  /*0a50*/  HADD2.F32 R2, -RZ, R14.H1_H1 ;  /* 0x3000000eff027230 */ /* 0x020fe40000004100 */
[----:B------:R-:W-:-:S03]  /*0a60*/  @P2 HADD2.F32 R24, -RZ, R18.H1_H1 ;  /* 0x30000012ff182230 */ /* 0x000fc60000004100 */
[----:B------:R-:W-:-:S04]  /*0a70*/  FADD.FTZ R75, R75, R2 ;  /* 0x000000024b4b7221 */ /* 0x000fc80000010000 */
[----:B------:R-:W-:-:S05]  /*0a80*/  @P2 FADD.FTZ R75, R75, R24 ;  /* 0x000000184b4b2221 */ /* 0x000fca0000010000 */
.L_x_2425:
[----:B------:R-:W-:-:S04]  /*0a90*/  F2FP.PACK_AB R2, RZ, R75 ;  /* 0x0000004bff02723e */ /* 0x000fc800000000ff */
[----:B------:R-:W-:Y:S02]  /*0aa0*/  PRMT R22, R22, 0x5410, R2 ;  /* 0x0000541016167816 */ /* 0x000fe40000000002 */
.L_x_2426:
[----:B------:R-:W-:Y:S01]  /*0ab0*/  HADD2.F32 R77, -RZ, R27.H0_H0 ;  /* 0x2000001bff4d7230 */ /* 0x000fe20000004100 */
[----:B------:R-:W-:Y:S05]  /*0ac0*/  @P3 BRA `(.L_x_2427) ;  /* 0x0000008000003947 */ /* 0x000fea0003800000 */
[----:B------:R-:W-:-:S04]  /*0ad0*/  ISETP.NE.U32.AND P4, PT, RZ, c[0x0][0x180], PT ;  /* 0x00006000ff007a0c */ /* 0x000fc80003f85070 */
[----:B------:R-:W-:-:S13]  /*0ae0*/  ISETP.NE.AND.EX P4, PT, RZ, c[0x0][0x184], PT, P4 ;  /* 0x00006100ff007a0c */ /* 0x000fda0003f85340 */
[----:B------:R-:W-:Y:S05]  /*0af0*/  @P4 BRA `(.L_x_2428) ;  /* 0x0000002000004947 */ /* 0x000fea0003800000 */
[----:B------:R-:W-:Y:S05]  /*0b00*/  @P0 BRA `(.L_x_2429) ;  /* 0x0000008000000947 */ /* 0x000fea0003800000 */
[----:B------:R-:W-:Y:S05]  /*0b10*/  BRA `(.L_x_2430) ;  /* 0x0000009000007947 */ /* 0x000fea0003800000 */
.L_x_2428:
[----:B-----5:R-:W-:-:S05]  /*0b20*/  HADD2.F32 R2, -RZ, R19.H0_H0 ;  /* 0x20000013ff027230 */ /* 0x020fca0000004100 */
[----:B------:R-:W-:Y:S01]  /*0b30*/  FADD.FTZ R77, R77, R2 ;  /* 0x000000024d4d7221 */ /* 0x000fe20000010000 */
[----:B------:R-:W-:Y:S05]  /*0b40*/  BRA `(.L_x_2429) ;  /* 0x0000004000007947 */ /* 0x000fea0003800000 */
.L_x_2427:
[----:B-----5:R-:W-:Y:S02]  /*0b50*/  HADD2.F32 R2, -RZ, R15.H0_H0 ;  /* 0x2000000fff027230 */ /* 0x020fe40000004100 */
[----:B------:R-:W-:-:S03]  /*0b60*/  @P2 HADD2.F32 R24, -RZ, R19.H0_H0 ;  /* 0x20000013ff182230 */ /* 0x000fc60000004100 */
[----:B------:R-:W-:-:S04]  /*0b70*/  FADD.FTZ R77, R77, R2 ;  /* 0x000000024d4d7221 */ /* 0x000fc80000010000 */
[----:B------:R-:W-:-:S05]  /*0b80*/  @P2 FADD.FTZ R77, R77, R24 ;  /* 0x000000184d4d2221 */ /* 0x000fca0000010000 */
.L_x_2429:
[----:B------:R-:W-:-:S04]  /*0b90*/  F2FP.PACK_AB R2, RZ, R77 ;  /* 0x0000004dff02723e */ /* 0x000fc800000000ff */
[----:B------:R-:W-:Y:S02]  /*0ba0*/  PRMT R23, R2, 0x7610, R23 ;  /* 0x0000761002177816 */ /* 0x000fe40000000017 */
.L_x_2430:
[----:B------:R-:W-:Y:S01]  /*0bb0*/  HADD2.F32 R79, -RZ, R27.H1_H1 ;  /* 0x3000001bff4f7230 */ /* 0x000fe20000004100 */
[----:B------:R-:W-:Y:S05]  /*0bc0*/  @P3 BRA `(.L_x_2431) ;  /* 0x0000008000003947 */ /* 0x000fea0003800000 */
[----:B------:R-:W-:-:S04]  /*0bd0*/  ISETP.NE.U32.AND P4, PT, RZ, c[0x0][0x180], PT ;  /* 0x00006000ff007a0c */ /* 0x000fc80003f85070 */
[----:B------:R-:W-:-:S13]  /*0be0*/  ISETP.NE.AND.EX P4, PT, RZ, c[0x0][0x184], PT, P4 ;  /* 0x00006100ff007a0c */ /* 0x000fda0003f85340 */
[----:B------:R-:W-:Y:S05]  /*0bf0*/  @P4 BRA `(.L_x_2432) ;  /* 0x0000002000004947 */ /* 0x000fea0003800000 */
[----:B------:R-:W-:Y:S05]  /*0c00*/  @P0 BRA `(.L_x_2433) ;  /* 0x0000008000000947 */ /* 0x000fea0003800000 */
[----:B------:R-:W-:Y:S05]  /*0c10*/  BRA `(.L_x_2434) ;  /* 0x0000009000007947 */ /* 0x000fea0003800000 */
.L_x_2432:
[----:B-----5:R-:W-:-:S05]  /*0c20*/  HADD2.F32 R2, -RZ, R19.H1_H1 ;  /* 0x30000013ff027230 */ /* 0x020fca0000004100 */
[----:B------:R-:W-:Y:S01]  /*0c30*/  FADD.FTZ R79, R79, R2 ;  /* 0x000000024f4f7221 */ /* 0x000fe20000010000 */
[----:B------:R-:W-:Y:S05]  /*0c40*/  BRA `(.L_x_2433) ;  /* 0x0000004000007947 */ /* 0x000fea0003800000 */
.L_x_2431:
[----:B-----5:R-:W-:Y:S02]  /*0c50*/  HADD2.F32 R2, -RZ, R15.H1_H1 ;  /* 0x3000000fff027230 */ /* 0x020fe40000004100 */
[----:B------:R-:W-:-:S03]  /*0c60*/  @P2 HADD2.F32 R24, -RZ, R19.H1_H1 ;  /* 0x30000013ff182230 */ /* 0x000fc60000004100 */
[----:B------:R-:W-:-:S04]  /*0c70*/  FADD.FTZ R79, R79, R2 ;  /* 0x000000024f4f7221 */ /* 0x000fc80000010000 */
[----:B------:R-:W-:-:S05]  /*0c80*/  @P2 FADD.FTZ R79, R79, R24 ;  /* 0x000000184f4f2221 */ /* 0x000fca0000010000 */
.L_x_2433:
[----:B------:R-:W-:-:S04]  /*0c90*/  F2FP.PACK_AB R2, RZ, R79 ;  /* 0x0000004fff02723e */ /* 0x000fc800000000ff */
[----:B------:R-:W-:Y:S02]  /*0ca0*/  PRMT R23, R23, 0x5410, R2 ;  /* 0x0000541017177816 */ /* 0x000fe40000000002 */
.L_x_2434:
        /* <DEDUP_REMOVED lines=16> */
.L_x_2436:
[----:B-----5:R-:W-:-:S05]  /*0db0*/  HADD2.F32 R2, -RZ, R16.H0_H0 ;  /* 0x20000010ff027230 */ /* 0x020fca0000004100 */
[----:B------:R-:W-:Y:S01]  /*0dc0*/  FADD.FTZ R81, R2, R81 ;  /* 0x0000005102517221 */ /* 0x000fe20000010000 */
[----:B------:R-:W-:Y:S05]  /*0dd0*/  BRA `(.L_x_2437) ;  /* 0x0000004000007947 */ /* 0x000fea0003800000 */
.L_x_2435:
[----:B0----5:R-:W-:Y:S02]  /*0de0*/  HADD2.F32 R2, -RZ, R12.H0_H0 ;  /* 0x2000000cff027230 */ /* 0x021fe40000004100 */
[----:B------:R-:W-:-:S03]  /*0df0*/  @P2 HADD2.F32 R28, -RZ, R16.H0_H0 ;  /* 0x20000010ff1c2230 */ /* 0x000fc60000004100 */
[----:B------:R-:W-:-:S04]  /*0e00*/  FADD.FTZ R81, R2, R81 ;  /* 0x0000005102517221 */ /* 0x000fc80000010000 */
[----:B------:R-:W-:-:S05]  /*0e10*/  @P2 FADD.FTZ R81, R28, R81 ;  /* 0x000000511c512221 */ /* 0x000fca0000010000 */
.L_x_2437:
[----:B------:R-:W-:-:S04]  /*0e20*/  F2FP.PACK_AB R2, RZ, R81 ;  /* 0x00000051ff02723e */ /* 0x000fc800000000ff */
[----:B------:R-:W-:Y:S02]  /*0e30*/  PRMT R20, R2, 0x7610, R20 ;  /* 0x0000761002147816 */ /* 0x000fe40000000014 */
.L_x_2438:
[----:B------:R-:W-:Y:S01]  /*0e40*/  HADD2.F32 R83, -RZ, R24.H1_H1 ;  /* 0x30000018ff537230 */ /* 0x000fe20000004100 */
[----:B------:R-:W-:Y:S05]  /*0e50*/  @P3 BRA `(.L_x_2439) ;  /* 0x0000008000003947 */ /* 0x000fea0003800000 */
[----:B------:R-:W-:-:S04]  /*0e60*/  ISETP.NE.U32.AND P4, PT, RZ, c[0x0][0x180], PT ;  /* 0x00006000ff007a0c */ /* 0x000fc80003f85070 */
[----:B------:R-:W-:-:S13]  /*0e70*/  ISETP.NE.AND.EX P4, PT, RZ, c[0x0][0x184], PT, P4 ;  /* 0x00006100ff007a0c */ /* 0x000fda0003f85340 */
[----:B------:R-:W-:Y:S05]  /*0e80*/  @P4 BRA `(.L_x_2440) ;  /* 0x0000002000004947 */ /* 0x000fea0003800000 */
[----:B------:R-:W-:Y:S05]  /*0e90*/  @P0 BRA `(.L_x_2441) ;  /* 0x0000008000000947 */ /* 0x000fea0003800000 */
[----:B------:R-:W-:Y:S05]  /*0ea0*/  BRA `(.L_x_2442) ;  /* 0x0000009000007947 */ /* 0x000fea0003800000 */
.L_x_2440:
[----:B-----5:R-:W-:-:S05]  /*0eb0*/  HADD2.F32 R2, -RZ, R16.H1_H1 ;  /* 0x30000010ff027230 */ /* 0x020fca0000004100 */
[----:B------:R-:W-:Y:S01]  /*0ec0*/  FADD.FTZ R83, R2, R83 ;  /* 0x0000005302537221 */ /* 0x000fe20000010000 */
[----:B------:R-:W-:Y:S05]  /*0ed0*/  BRA `(.L_x_2441) ;  /* 0x0000004000007947 */ /* 0x000fea0003800000 */
.L_x_2439:
[----:B-----5:R-:W-:Y:S02]  /*0ee0*/  HADD2.F32 R2, -RZ, R12.H1_H1 ;  /* 0x3000000cff027230 */ /* 0x020fe40000004100 */
[----:B------:R-:W-:-:S03]  /*0ef0*/  @P2 HADD2.F32 R24, -RZ, R16.H1_H1 ;  /* 0x30000010ff182230 */ /* 0x000fc60000004100 */
[----:B------:R-:W-:-:S04]  /*0f00*/  FADD.FTZ R83, R2, R83 ;  /* 0x0000005302537221 */ /* 0x000fc80000010000 */
[----:B------:R-:W-:-:S05]  /*0f10*/  @P2 FADD.FTZ R83, R24, R83 ;  /* 0x0000005318532221 */ /* 0x000fca0000010000 */
.L_x_2441:
[----:B------:R-:W-:-:S04]  /*0f20*/  F2FP.PACK_AB R2, RZ, R83 ;  /* 0x00000053ff02723e */ /* 0x000fc800000000ff */
[----:B------:R-:W-:Y:S02]  /*0f30*/  PRMT R20, R20, 0x5410, R2 ;  /* 0x0000541014147816 */ /* 0x000fe40000000002 */
.L_x_2442:
[----:B------:R-:W-:Y:S01]  /*0f40*/  HADD2.F32 R85, -RZ, R25.H0_H0 ;  /* 0x20000019ff557230 */ /* 0x000fe20000004100 */
[----:B------:R-:W-:Y:S05]  /*0f50*/  @P3 BRA `(.L_x_2443) ;  /* 0x0000008000003947 */ /* 0x000fea0003800000 */
[----:B------:R-:W-:-:S04]  /*0f60*/  ISETP.NE.U32.AND P4, PT, RZ, c[0x0][0x180], PT ;  /* 0x00006000ff007a0c */ /* 0x000fc80003f85070 */
[----:B------:R-:W-:-:S13]  /*0f70*/  ISETP.NE.AND.EX P4, PT, RZ, c[0x0][0x184], PT, P4 ;  /* 0x00006100ff007a0c */ /* 0x000fda0003f85340 */
[----:B------:R-:W-:Y:S05]  /*0f80*/  @P4 BRA `(.L_x_2444) ;  /* 0x0000002000004947 */ /* 0x000fea0003800000 */
[----:B------:R-:W-:Y:S05]  /*0f90*/  @P0 BRA `(.L_x_2445) ;  /* 0x0000008000000947 */ /* 0x000fea0003800000 */
[----:B------:R-:W-:Y:S05]  /*0fa0*/  BRA `(.L_x_2446) ;  /* 0x0000009000007947 */ /* 0x000fea0003800000 */
.L_x_2444:
[----:B-----5:R-:W-:-:S05]  /*0fb0*/  HADD2.F32 R2, -RZ, R17.H0_H0 ;  /* 0x20000011ff027230 */ /* 0x020fca0000004100 */
[----:B------:R-:W-:Y:S01]  /*0fc0*/  FADD.FTZ R85, R2, R85 ;  /* 0x0000005502557221 */ /* 0x000fe20000010000 */
[----:B------:R-:W-:Y:S05]  /*0fd0*/  BRA `(.L_x_2445) ;  /* 0x0000004000007947 */ /* 0x000fea0003800000 */
.L_x_2443:
[----:B-----5:R-:W-:Y:S02]  /*0fe0*/  HADD2.F32 R2, -RZ, R13.H0_H0 ;  /* 0x2000000dff027230 */ /* 0x020fe40000004100 */
[----:B------:R-:W-:-:S03]  /*0ff0*/  @P2 HADD2.F32 R24, -RZ, R17.H0_H0 ;  /* 0x20000011ff182230 */ /* 0x000fc60000004100 */
[----:B------:R-:W-:-:S04]  /*1000*/  FADD.FTZ R85, R2, R85 ;  /* 0x0000005502557221 */ /* 0x000fc80000010000 */
[----:B------:R-:W-:-:S05]  /*1010*/  @P2 FADD.FTZ R85, R24, R85 ;  /* 0x0000005518552221 */ /* 0x000fca0000010000 */
.L_x_2445:
[----:B------:R-:W-:-:S04]  /*1020*/  F2FP.PACK_AB R2, RZ, R85 ;  /* 0x00000055ff02723e */ /* 0x000fc800000000ff */
[----:B------:R-:W-:Y:S02]  /*1030*/  PRMT R21, R2, 0x7610, R21 ;  /* 0x0000761002157816 */ /* 0x000fe40000000015 */
.L_x_2446:
[----:B------:R-:W-:Y:S01]  /*1040*/  HADD2.F32 R89, -RZ, R25.H1_H1 ;  /* 0x30000019ff597230 */ /* 0x000fe20000004100 */
[----:B------:R-:W-:Y:S05]  /*1050*/  @P3 BRA `(.L_x_2447) ;  /* 0x0000008000003947 */ /* 0x000fea0003800000 */
[----:B------:R-:W-:-:S04]  /*1060*/  ISETP.NE.U32.AND P4, PT, RZ, c[0x0][0x180], PT ;  /* 0x00006000ff007a0c */ /* 0x000fc80003f85070 */
[----:B------:R-:W-:-:S13]  /*1070*/  ISETP.NE.AND.EX P4, PT, RZ, c[0x0][0x184], PT, P4 ;  /* 0x00006100ff007a0c */ /* 0x000fda0003f85340 */
[----:B------:R-:W-:Y:S05]  /*1080*/  @P4 BRA `(.L_x_2448) ;  /* 0x0000002000004947 */ /* 0x000fea0003800000 */
[----:B------:R-:W-:Y:S05]  /*1090*/  @P0 BRA `(.L_x_2449) ;  /* 0x0000008000000947 */ /* 0x000fea0003800000 */
[----:B------:R-:W-:Y:S05]  /*10a0*/  BRA `(.L_x_2450) ;  /* 0x0000009000007947 */ /* 0x000fea0003800000 */
.L_x_2448:
[----:B-----5:R-:W-:-:S05]  /*10b0*/  HADD2.F32 R2, -RZ, R17.H1_H1 ;  /* 0x30000011ff027230 */ /* 0x020fca0000004100 */
[----:B------:R-:W-:Y:S01]  /*10c0*/  FADD.FTZ R89, R2, R89 ;  /* 0x0000005902597221 */ /* 0x000fe20000010000 */
[----:B------:R-:W-:Y:S05]  /*10d0*/  BRA `(.L_x_2449) ;  /* 0x0000004000007947 */ /* 0x000fea0003800000 */
.L_x_2447:
[----:B-----5:R-:W-:Y:S02]  /*10e0*/  HADD2.F32 R2, -RZ, R13.H1_H1 ;  /* 0x3000000dff027230 */ /* 0x020fe40000004100 */
[----:B------:R-:W-:-:S03]  /*10f0*/  @P2 HADD2.F32 R24, -RZ, R17.H1_H1 ;  /* 0x30000011ff182230 */ /* 0x000fc60000004100 */
[----:B------:R-:W-:-:S04]  /*1100*/  FADD.FTZ R89, R2, R89 ;  /* 0x0000005902597221 */ /* 0x000fc80000010000 */
[----:B------:R-:W-:-:S05]  /*1110*/  @P2 FADD.FTZ R89, R24, R89 ;  /* 0x0000005918592221 */ /* 0x000fca0000010000 */
.L_x_2449:
[----:B------:R-:W-:-:S04]  /*1120*/  F2FP.PACK_AB R2, RZ, R89 ;  /* 0x00000059ff02723e */ /* 0x000fc800000000ff */
[----:B------:R-:W-:Y:S02]  /*1130*/  PRMT R21, R21, 0x5410, R2 ;  /* 0x0000541015157816 */ /* 0x000fe40000000002 */
.L_x_2450:
[----:B------:R-:W-:Y:S01]  /*1140*/  HADD2.F32 R87, -RZ, R26.H0_H0 ;  /* 0x2000001aff577230 */ /* 0x000fe20000004100 */
[----:B------:R-:W-:Y:S05]  /*1150*/  @P3 BRA `(.L_x_2451) ;  /* 0x0000008000003947 */ /* 0x000fea0003800000 */
[----:B------:R-:W-:-:S04]  /*1160*/  ISETP.NE.U32.AND P4, PT, RZ, c[0x0][0x180], PT ;  /* 0x00006000ff007a0c */ /* 0x000fc80003f85070 */
[----:B------:R-:W-:-:S13]  /*1170*/  ISETP.NE.AND.EX P4, PT, RZ, c[0x0][0x184], PT, P4 ;  /* 0x00006100ff007a0c */ /* 0x000fda0003f85340 */
[----:B------:R-:W-:Y:S05]  /*1180*/  @P4 BRA `(.L_x_2452) ;  /* 0x0000002000004947 */ /* 0x000fea0003800000 */
[----:B------:R-:W-:Y:S05]  /*1190*/  @P0 BRA `(.L_x_2453) ;  /* 0x0000008000000947 */ /* 0x000fea0003800000 */
[----:B------:R-:W-:Y:S05]  /*11a0*/  BRA `(.L_x_2454) ;  /* 0x0000009000007947 */ /* 0x000fea0003800000 */
.L_x_2452:
[----:B-----5:R-:W-:-:S05]  /*11b0*/  HADD2.F32 R2, -RZ, R18.H0_H0 ;  /* 0x20000012ff027230 */ /* 0x020fca0000004100 */
[----:B------:R-:W-:Y:S01]  /*11c0*/  FADD.FTZ R87, R2, R87 ;  /* 0x0000005702577221 */ /* 0x000fe20000010000 */
[----:B------:R-:W-:Y:S05]  /*11d0*/  BRA `(.L_x_2453) ;  /* 0x0000004000007947 */ /* 0x000fea0003800000 */
.L_x_2451:
[----:B-----5:R-:W-:Y:S02]  /*11e0*/  HADD2.F32 R2, -RZ, R14.H0_H0 ;  /* 0x2000000eff027230 */ /* 0x020fe40000004100 */
[----:B------:R-:W-:-:S03]  /*11f0*/  @P2 HADD2.F32 R24, -RZ, R18.H0_H0 ;  /* 0x20000012ff182230 */ /* 0x000fc60000004100 */
[----:B------:R-:W-:-:S04]  /*1200*/  FADD.FTZ R87, R2, R87 ;  /* 0x0000005702577221 */ /* 0x000fc80000010000 */
[----:B------:R-:W-:-:S05]  /*1210*/  @P2 FADD.FTZ R87, R24, R87 ;  /* 0x0000005718572221 */ /* 0x000fca0000010000 */
.L_x_2453:
[----:B------:R-:W-:-:S04]  /*1220*/  F2FP.PACK_AB R2, RZ, R87 ;  /* 0x00000057ff02723e */ /* 0x000fc800000000ff */
[----:B------:R-:W-:Y:S02]  /*1230*/  PRMT R22, R2, 0x7610, R22 ;  /* 0x0000761002167816 */ /* 0x000fe40000000016 */
.L_x_2454:
[----:B------:R-:W-:Y:S01]  /*1240*/  HADD2.F32 R91, -RZ, R26.H1_H1 ;  /* 0x3000001aff5b7230 */ /* 0x000fe20000004100 */
[----:B------:R-:W-:Y:S05]  /*1250*/  @P3 BRA `(.L_x_2455) ;  /* 0x0000008000003947 */ /* 0x000fea0003800000 */
[----:B------:R-:W-:-:S04]  /*1260*/  ISETP.NE.U32.AND P4, PT, RZ, c[0x0][0x180], PT ;  /* 0x00006000ff007a0c */ /* 0x000fc80003f85070 */
[----:B------:R-:W-:-:S13]  /*1270*/  ISETP.NE.AND.EX P4, PT, RZ, c[0x0][0x184], PT, P4 ;  /* 0x00006100ff007a0c */ /* 0x000fda0003f85340 */
[----:B------:R-:W-:Y:S05]  /*1280*/  @P4 BRA `(.L_x_2456) ;  /* 0x0000002000004947 */ /* 0x000fea0003800000 */
[----:B------:R-:W-:Y:S05]  /*1290*/  @P0 BRA `(.L_x_2457) ;  /* 0x0000008000000947 */ /* 0x000fea0003800000 */
[----:B------:R-:W-:Y:S05]  /*12a0*/  BRA `(.L_x_2458) ;  /* 0x0000009000007947 */ /* 0x000fea0003800000 */
.L_x_2456:
[----:B-----5:R-:W-:-:S05]  /*12b0*/  HADD2.F32 R2, -RZ, R18.H1_H1 ;  /* 0x30000012ff027230 */ /* 0x020fca0000004100 */
[----:B------:R-:W-:Y:S01]  /*12c0*/  FADD.FTZ R91, R2, R91 ;  /* 0x0000005b025b7221 */ /* 0x000fe20000010000 */
[----:B------:R-:W-:Y:S05]  /*12d0*/  BRA `(.L_x_2457) ;  /* 0x0000004000007947 */ /* 0x000fea0003800000 */
.L_x_2455:
[----:B-----5:R-:W-:Y:S02]  /*12e0*/  HADD2.F32 R2, -RZ, R14.H1_H1 ;  /* 0x3000000eff027230 */ /* 0x020fe40000004100 */
[----:B------:R-:W-:-:S03]  /*12f0*/  @P2 HADD2.F32 R24, -RZ, R18.H1_H1 ;  /* 0x30000012ff182230 */ /* 0x000fc60000004100 */
[----:B------:R-:W-:-:S04]  /*1300*/  FADD.FTZ R91, R2, R91 ;  /* 0x0000005b025b7221 */ /* 0x000fc80000010000 */
[----:B------:R-:W-:-:S05]  /*1310*/  @P2 FADD.FTZ R91, R24, R91 ;  /* 0x0000005b185b2221 */ /* 0x000fca0000010000 */
.L_x_2457:
[----:B------:R-:W-:-:S04]  /*1320*/  F2FP.PACK_AB R2, RZ, R91 ;  /* 0x0000005bff02723e */ /* 0x000fc800000000ff */
[----:B------:R-:W-:Y:S02]  /*1330*/  PRMT R22, R22, 0x5410, R2 ;  /* 0x0000541016167816 */ /* 0x000fe40000000002 */
.L_x_2458:
[----:B------:R-:W-:Y:S01]  /*1340*/  HADD2.F32 R93, -RZ, R27.H0_H0 ;  /* 0x2000001bff5d7230 */ /* 0x000fe20000004100 */
[----:B------:R-:W-:Y:S05]  /*1350*/  @P3 BRA `(.L_x_2459) ;  /* 0x0000008000003947 */ /* 0x000fea0003800000 */
[----:B------:R-:W-:-:S04]  /*1360*/  ISETP.NE.U32.AND P4, PT, RZ, c[0x0][0x180], PT ;  /* 0x00006000ff007a0c */ /* 0x000fc80003f85070 */
[----:B------:R-:W-:-:S13]  /*1370*/  ISETP.NE.AND.EX P4, PT, RZ, c[0x0][0x184], PT, P4 ;  /* 0x00006100ff007a0c */ /* 0x000fda0003f85340 */
[----:B------:R-:W-:Y:S05]  /*1380*/  @P4 BRA `(.L_x_2460) ;  /* 0x0000002000004947 */ /* 0x000fea0003800000 */
[----:B------:R-:W-:Y:S05]  /*1390*/  @P0 BRA `(.L_x_2461) ;  /* 0x0000008000000947 */ /* 0x000fea0003800000 */
[----:B------:R-:W-:Y:S05]  /*13a0*/  BRA `(.L_x_2462) ;  /* 0x0000009000007947 */ /* 0x000fea0003800000 */
.L_x_2460:
[----:B-----5:R-:W-:-:S05]  /*13b0*/  HADD2.F32 R2, -RZ, R19.H0_H0 ;  /* 0x20000013ff027230 */ /* 0x020fca0000004100 */
[----:B------:R-:W-:Y:S01]  /*13c0*/  FADD.FTZ R93, R2, R93 ;  /* 0x0000005d025d7221 */ /* 0x000fe20000010000 */
[----:B------:R-:W-:Y:S05]  /*13d0*/  BRA `(.L_x_2461) ;  /* 0x0000004000007947 */ /* 0x000fea0003800000 */
.L_x_2459:
[----:B-----5:R-:W-:Y:S02]  /*13e0*/  HADD2.F32 R2, -RZ, R15.H0_H0 ;  /* 0x2000000fff027230 */ /* 0x020fe40000004100 */
[----:B------:R-:W-:-:S03]  /*13f0*/  @P2 HADD2.F32 R24, -RZ, R19.H0_H0 ;  /* 0x20000013ff182230 */ /* 0x000fc60000004100 */
[----:B------:R-:W-:-:S04]  /*1400*/  FADD.FTZ R93, R2, R93 ;  /* 0x0000005d025d7221 */ /* 0x000fc80000010000 */
[----:B------:R-:W-:-:S05]  /*1410*/  @P2 FADD.FTZ R93, R24, R93 ;  /* 0x0000005d185d2221 */ /* 0x000fca0000010000 */
.L_x_2461:
[----:B------:R-:W-:-:S04]  /*1420*/  F2FP.PACK_AB R2, RZ, R93 ;  /* 0x0000005dff02723e */ /* 0x000fc800000000ff */
[----:B------:R-:W-:Y:S02]  /*1430*/  PRMT R23, R2, 0x7610, R23 ;  /* 0x0000761002177816 */ /* 0x000fe40000000017 */
.L_x_2462:
[----:B------:R-:W-:Y:S01]  /*1440*/  HADD2.F32 R95, -RZ, R27.H1_H1 ;  /* 0x3000001bff5f7230 */ /* 0x000fe20000004100 */
[----:B------:R-:W-:Y:S05]  /*1450*/  @P3 BRA `(.L_x_2463) ;  /* 0x0000008000003947 */ /* 0x000fea0003800000 */
[----:B------:R-:W-:-:S04]  /*1460*/  ISETP.NE.U32.AND P4, PT, RZ, c[0x0][0x180], PT ;  /* 0x00006000ff007a0c */ /* 0x000fc80003f85070 */
[----:B------:R-:W-:-:S13]  /*1470*/  ISETP.NE.AND.EX P4, PT, RZ, c[0x0][0x184], PT, P4 ;  /* 0x00006100ff007a0c */ /* 0x000fda0003f85340 */
[----:B------:R-:W-:Y:S05]  /*1480*/  @P4 BRA `(.L_x_2464) ;  /* 0x0000002000004947 */ /* 0x000fea0003800000 */
[----:B------:R-:W-:Y:S05]  /*1490*/  @P0 BRA `(.L_x_2465) ;  /* 0x0000008000000947 */ /* 0x000fea0003800000 */
[----:B------:R-:W-:Y:S05]  /*14a0*/  BRA `(.L_x_2466) ;  /* 0x0000009000007947 */ /* 0x000fea0003800000 */
.L_x_2464:
[----:B-----5:R-:W-:-:S05]  /*14b0*/  HADD2.F32 R2, -RZ, R19.H1_H1 ;  /* 0x30000013ff027230 */ /* 0x020fca0000004100 */
[----:B------:R-:W-:Y:S01]  /*14c0*/  FADD.FTZ R95, R2, R95 ;  /* 0x0000005f025f7221 */ /* 0x000fe20000010000 */
[----:B------:R-:W-:Y:S05]  /*14d0*/  BRA `(.L_x_2465) ;  /* 0x0000004000007947 */ /* 0x000fea0003800000 */
.L_x_2463:
[----:B-----5:R-:W-:Y:S02]  /*14e0*/  HADD2.F32 R2, -RZ, R15.H1_H1 ;  /* 0x3000000fff027230 */ /* 0x020fe40000004100 */
[----:B------:R-:W-:-:S03]  /*14f0*/  @P2 HADD2.F32 R24, -RZ, R19.H1_H1 ;  /* 0x30000013ff182230 */ /* 0x000fc60000004100 */
[----:B------:R-:W-:-:S04]  /*1500*/  FADD.FTZ R95, R2, R95 ;  /* 0x0000005f025f7221 */ /* 0x000fc80000010000 */
[----:B------:R-:W-:-:S05]  /*1510*/  @P2 FADD.FTZ R95, R24, R95 ;  /* 0x0000005f185f2221 */ /* 0x000fca0000010000 */
.L_x_2465:
[----:B------:R-:W-:-:S04]  /*1520*/  F2FP.PACK_AB R2, RZ, R95 ;  /* 0x0000005fff02723e */ /* 0x000fc800000000ff */
[----:B------:R-:W-:Y:S02]  /*1530*/  PRMT R23, R23, 0x5410, R2 ;  /* 0x0000541017177816 */ /* 0x000fe40000000002 */
.L_x_2466:
        /* <DEDUP_REMOVED lines=16> */
.L_x_2468:
[----:B-----5:R-:W-:-:S05]  /*1640*/  HADD2.F32 R2, -RZ, R16.H0_H0 ;  /* 0x20000010ff027230 */ /* 0x020fca0000004100 */
[----:B------:R-:W-:Y:S01]  /*1650*/  FADD.FTZ R97, R2, R97 ;  /* 0x0000006102617221 */ /* 0x000fe20000010000 */
[----:B------:R-:W-:Y:S05]  /*1660*/  BRA `(.L_x_2469) ;  /* 0x0000004000007947 */ /* 0x000fea0003800000 */
.L_x_2467:
[----:B0----5:R-:W-:Y:S02]  /*1670*/  HADD2.F32 R2, -RZ, R12.H0_H0 ;  /* 0x2000000cff027230 */ /* 0x021fe40000004100 */
[----:B------:R-:W-:-:S03]  /*1680*/  @P2 HADD2.F32 R28, -RZ, R16.H0_H0 ;  /* 0x20000010ff1c2230 */ /* 0x000fc60000004100 */
[----:B------:R-:W-:-:S04]  /*1690*/  FADD.FTZ R97, R2, R97 ;  /* 0x0000006102617221 */ /* 0x000fc80000010000 */
[----:B------:R-:W-:-:S05]  /*16a0*/  @P2 FADD.FTZ R97, R28, R97 ;  /* 0x000000611c612221 */ /* 0x000fca0000010000 */
.L_x_2469:
[----:B------:R-:W-:-:S04]  /*16b0*/  F2FP.PACK_AB R2, RZ, R97 ;  /* 0x00000061ff02723e */ /* 0x000fc800000000ff */
[----:B------:R-:W-:Y:S02]  /*16c0*/  PRMT R20, R2, 0x7610, R20 ;  /* 0x0000761002147816 */ /* 0x000fe40000000014 */
.L_x_2470:
[----:B------:R-:W-:Y:S01]  /*16d0*/  HADD2.F32 R29, -RZ, R24.H1_H1 ;  /* 0x30000018ff1d7230 */ /* 0x000fe20000004100 */
[----:B------:R-:W-:Y:S05]  /*16e0*/  @P3 BRA `(.L_x_2471) ;  /* 0x0000008000003947 */ /* 0x000fea0003800000 */
[----:B------:R-:W-:-:S04]  /*16f0*/  ISETP.NE.U32.AND P1, PT, RZ, c[0x0][0x180], PT ;  /* 0x00006000ff007a0c */ /* 0x000fc80003f25070 */
[----:B------:R-:W-:-:S13]  /*1700*/  ISETP.NE.AND.EX P1, PT, RZ, c[0x0][0x184], PT, P1 ;  /* 0x00006100ff007a0c */ /* 0x000fda0003f25310 */
[----:B------:R-:W-:Y:S05]  /*1710*/  @P1 BRA `(.L_x_2472) ;  /* 0x0000002000001947 */ /* 0x000fea0003800000 */
[----:B------:R-:W-:Y:S05]  /*1720*/  @P0 BRA `(.L_x_2473) ;  /* 0x0000008000000947 */ /* 0x000fea0003800000 */
[----:B------:R-:W-:Y:S05]  /*1730*/  BRA `(.L_x_2474) ;  /* 0x0000009000007947 */ /* 0x000fea0003800000 */
.L_x_2472:
[----:B-----5:R-:W-:-:S05]  /*1740*/  HADD2.F32 R2, -RZ, R16.H1_H1 ;  /* 0x30000010ff027230 */ /* 0x020fca0000004100 */
[----:B------:R-:W-:Y:S01]  /*1750*/  FADD.FTZ R29, R2, R29 ;  /* 0x0000001d021d7221 */ /* 0x000fe20000010000 */
[----:B------:R-:W-:Y:S05]  /*1760*/  BRA `(.L_x_2473) ;  /* 0x0000004000007947 */ /* 0x000fea0003800000 */
.L_x_2471:
[----:B-----5:R-:W-:Y:S02]  /*1770*/  HADD2.F32 R2, -RZ, R12.H1_H1 ;  /* 0x3000000cff027230 */ /* 0x020fe40000004100 */
[----:B------:R-:W-:-:S03]  /*1780*/  @P2 HADD2.F32 R24, -RZ, R16.H1_H1 ;  /* 0x30000010ff182230 */ /* 0x000fc60000004100 */
[----:B------:R-:W-:-:S04]  /*1790*/  FADD.FTZ R29, R2, R29 ;  /* 0x0000001d021d7221 */ /* 0x000fc80000010000 */
[----:B------:R-:W-:-:S05]  /*17a0*/  @P2 FADD.FTZ R29, R24, R29 ;  /* 0x0000001d181d2221 */ /* 0x000fca0000010000 */
.L_x_2473:
[----:B------:R-:W-:-:S04]  /*17b0*/  F2FP.PACK_AB R2, RZ, R29 ;  /* 0x0000001dff02723e */ /* 0x000fc800000000ff */
[----:B------:R-:W-:Y:S02]  /*17c0*/  PRMT R20, R20, 0x5410, R2 ;  /* 0x0000541014147816 */ /* 0x000fe40000000002 */
.L_x_2474:
[----:B------:R-:W-:Y:S01]  /*17d0*/  HADD2.F32 R99, -RZ, R25.H0_H0 ;  /* 0x20000019ff637230 */ /* 0x000fe20000004100 */
[----:B------:R-:W-:Y:S05]  /*17e0*/  @P3 BRA `(.L_x_2475) ;  /* 0x0000008000003947 */ /* 0x000fea0003800000 */
[----:B------:R-:W-:-:S04]  /*17f0*/  ISETP.NE.U32.AND P1, PT, RZ, c[0x0][0x180], PT ;  /* 0x00006000ff007a0c */ /* 0x000fc80003f25070 */
[----:B------:R-:W-:-:S13]  /*1800*/  ISETP.NE.AND.EX P1, PT, RZ, c[0x0][0x184], PT, P1 ;  /* 0x00006100ff007a0c */ /* 0x000fda0003f25310 */
[----:B------:R-:W-:Y:S05]  /*1810*/  @P1 BRA `(.L_x_2476) ;  /* 0x0000002000001947 */ /* 0x000fea0003800000 */
[----:B------:R-:W-:Y:S05]  /*1820*/  @P0 BRA `(.L_x_2477) ;  /* 0x0000008000000947 */ /* 0x000fea0003800000 */
[----:B------:R-:W-:Y:S05]  /*1830*/  BRA `(.L_x_2478) ;  /* 0x0000009000007947 */ /* 0x000fea0003800000 */
.L_x_2476:
[----:B-----5:R-:W-:-:S05]  /*1840*/  HADD2.F32 R2, -RZ, R17.H0_H0 ;  /* 0x20000011ff027230 */ /* 0x020fca0000004100 */
[----:B------:R-:W-:Y:S01]  /*1850*/  FADD.FTZ R99, R2, R99 ;  /* 0x0000006302637221 */ /* 0x000fe20000010000 */
[----:B------:R-:W-:Y:S05]  /*1860*/  BRA `(.L_x_2477) ;  /* 0x0000004000007947 */ /* 0x000fea0003800000 */
.L_x_2475:
[----:B-----5:R-:W-:Y:S02]  /*1870*/  HADD2.F32 R2, -RZ, R13.H0_H0 ;  /* 0x2000000dff027230 */ /* 0x020fe40000004100 */
[----:B------:R-:W-:-:S03]  /*1880*/  @P2 HADD2.F32 R24, -RZ, R17.H0_H0 ;  /* 0x20000011ff182230 */ /* 0x000fc60000004100 */
[----:B------:R-:W-:-:S04]  /*1890*/  FADD.FTZ R99, R2, R99 ;  /* 0x0000006302637221 */ /* 0x000fc80000010000 */
[----:B------:R-:W-:-:S05]  /*18a0*/  @P2 FADD.FTZ R99, R24, R99 ;  /* 0x0000006318632221 */ /* 0x000fca0000010000 */
.L_x_2477:
[----:B------:R-:W-:-:S04]  /*18b0*/  F2FP.PACK_AB R2, RZ, R99 ;  /* 0x00000063ff02723e */ /* 0x000fc800000000ff */
[----:B------:R-:W-:Y:S02]  /*18c0*/  PRMT R21, R2, 0x7610, R21 ;  /* 0x0000761002157816 */ /* 0x000fe40000000015 */
.L_x_2478:
[----:B------:R-:W-:Y:S01]  /*18d0*/  HADD2.F32 R101, -RZ, R25.H1_H1 ;  /* 0x30000019ff657230 */ /* 0x000fe20000004100 */
[----:B------:R-:W-:Y:S05]  /*18e0*/  @P3 BRA `(.L_x_2479) ;  /* 0x0000008000003947 */ /* 0x000fea0003800000 */
[----:B------:R-:W-:-:S04]  /*18f0*/  ISETP.NE.U32.AND P1, PT, RZ, c[0x0][0x180], PT ;  /* 0x00006000ff007a0c */ /* 0x000fc80003f25070 */
[----:B------:R-:W-:-:S13]  /*1900*/  ISETP.NE.AND.EX P1, PT, RZ, c[0x0][0x184], PT, P1 ;  /* 0x00006100ff007a0c */ /* 0x000fda0003f25310 */
[----:B------:R-:W-:Y:S05]  /*1910*/  @P1 BRA `(.L_x_2480) ;  /* 0x0000002000001947 */ /* 0x000fea0003800000 */
[----:B------:R-:W-:Y:S05]  /*1920*/  @P0 BRA `(.L_x_2481) ;  /* 0x0000008000000947 */ /* 0x000fea0003800000 */
[----:B------:R-:W-:Y:S05]  /*1930*/  BRA `(.L_x_2482) ;  /* 0x0000009000007947 */ /* 0x000fea0003800000 */
.L_x_2480:
[----:B-----5:R-:W-:-:S05]  /*1940*/  HADD2.F32 R2, -RZ, R17.H1_H1 ;  /* 0x30000011ff027230 */ /* 0x020fca0000004100 */
[----:B------:R-:W-:Y:S01]  /*1950*/  FADD.FTZ R101, R2, R101 ;  /* 0x0000006502657221 */ /* 0x000fe20000010000 */
[----:B------:R-:W-:Y:S05]  /*1960*/  BRA `(.L_x_2481) ;  /* 0x0000004000007947 */ /* 0x000fea0003800000 */
.L_x_2479:
[----:B-----5:R-:W-:Y:S02]  /*1970*/  HADD2.F32 R2, -RZ, R13.H1_H1 ;  /* 0x3000000dff027230 */ /* 0x020fe40000004100 */
[----:B------:R-:W-:-:S03]  /*1980*/  @P2 HADD2.F32 R24, -RZ, R17.H1_H1 ;  /* 0x30000011ff182230 */ /* 0x000fc60000004100 */
[----:B------:R-:W-:-:S04]  /*1990*/  FADD.FTZ R101, R2, R101 ;  /* 0x0000006502657221 */ /* 0x000fc80000010000 */
[----:B------:R-:W-:-:S05]  /*19a0*/  @P2 FADD.FTZ R101, R24, R101 ;  /* 0x0000006518652221 */ /* 0x000fca0000010000 */
.L_x_2481:
[----:B------:R-:W-:-:S04]  /*19b0*/  F2FP.PACK_AB R2, RZ, R101 ;  /* 0x00000065ff02723e */ /* 0x000fc800000000ff */
[----:B------:R-:W-:Y:S02]  /*19c0*/  PRMT R21, R21, 0x5410, R2 ;  /* 0x0000541015157816 */ /* 0x000fe40000000002 */
.L_x_2482:
[----:B------:R-:W-:Y:S01]  /*19d0*/  HADD2.F32 R103, -RZ, R26.H0_H0 ;  /* 0x2000001aff677230 */ /* 0x000fe20000004100 */
[----:B------:R-:W-:Y:S05]  /*19e0*/  @P3 BRA `(.L_x_2483) ;  /* 0x0000008000003947 */ /* 0x000fea0003800000 */
[----:B------:R-:W-:-:S04]  /*19f0*/  ISETP.NE.U32.AND P1, PT, RZ, c[0x0][0x180], PT ;  /* 0x00006000ff007a0c */ /* 0x000fc80003f25070 */
[----:B------:R-:W-:-:S13]  /*1a00*/  ISETP.NE.AND.EX P1, PT, RZ, c[0x0][0x184], PT, P1 ;  /* 0x00006100ff007a0c */ /* 0x000fda0003f25310 */
[----:B------:R-:W-:Y:S05]  /*1a10*/  @P1 BRA `(.L_x_2484) ;  /* 0x0000002000001947 */ /* 0x000fea0003800000 */
[----:B------:R-:W-:Y:S05]  /*1a20*/  @P0 BRA `(.L_x_2485) ;  /* 0x0000008000000947 */ /* 0x000fea0003800000 */
[----:B------:R-:W-:Y:S05]  /*1a30*/  BRA `(.L_x_2486) ;  /* 0x0000009000007947 */ /* 0x000fea0003800000 */
.L_x_2484:
[----:B-----5:R-:W-:-:S05]  /*1a40*/  HADD2.F32 R2, -RZ, R18.H0_H0 ;  /* 0x20000012ff027230 */ /* 0x020fca0000004100 */
[----:B------:R-:W-:Y:S01]  /*1a50*/  FADD.FTZ R103, R2, R103 ;  /* 0x0000006702677221 */ /* 0x000fe20000010000 */
[----:B------:R-:W-:Y:S05]  /*1a60*/  BRA `(.L_x_2485) ;  /* 0x0000004000007947 */ /* 0x000fea0003800000 */
.L_x_2483:
[----:B-----5:R-:W-:Y:S02]  /*1a70*/  HADD2.F32 R2, -RZ, R14.H0_H0 ;  /* 0x2000000eff027230 */ /* 0x020fe40000004100 */
[----:B------:R-:W-:-:S03]  /*1a80*/  @P2 HADD2.F32 R24, -RZ, R18.H0_H0 ;  /* 0x20000012ff182230 */ /* 0x000fc60000004100 */
[----:B------:R-:W-:-:S04]  /*1a90*/  FADD.FTZ R103, R2, R103 ;  /* 0x0000006702677221 */ /* 0x000fc80000010000 */
[----:B------:R-:W-:-:S05]  /*1aa0*/  @P2 FADD.FTZ R103, R24, R103 ;  /* 0x0000006718672221 */ /* 0x000fca0000010000 */
.L_x_2485:
[----:B------:R-:W-:-:S04]  /*1ab0*/  F2FP.PACK_AB R2, RZ, R103 ;  /* 0x00000067ff02723e */ /* 0x000fc800000000ff */
[----:B------:R-:W-:Y:S02]  /*1ac0*/  PRMT R22, R2, 0x7610, R22 ;  /* 0x0000761002167816 */ /* 0x000fe40000000016 */
.L_x_2486:
[----:B------:R-:W-:Y:S01]  /*1ad0*/  HADD2.F32 R105, -RZ, R26.H1_H1 ;  /* 0x3000001aff697230 */ /* 0x000fe20000004100 */
[----:B------:R-:W-:Y:S05]  /*1ae0*/  @P3 BRA `(.L_x_2487) ;  /* 0x0000008000003947 */ /* 0x000fea0003800000 */
[----:B------:R-:W-:-:S04]  /*1af0*/  ISETP.NE.U32.AND P1, PT, RZ, c[0x0][0x180], PT ;  /* 0x00006000ff007a0c */ /* 0x000fc80003f25070 */
[----:B------:R-:W-:-:S13]  /*1b00*/  ISETP.NE.AND.EX P1, PT, RZ, c[0x0][0x184], PT, P1 ;  /* 0x00006100ff007a0c */ /* 0x000fda0003f25310 */
[----:B------:R-:W-:Y:S05]  /*1b10*/  @P1 BRA `(.L_x_2488) ;  /* 0x0000002000001947 */ /* 0x000fea0003800000 */
[----:B------:R-:W-:Y:S05]  /*1b20*/  @P0 BRA `(.L_x_2489) ;  /* 0x0000008000000947 */ /* 0x000fea0003800000 */
[----:B------:R-:W-:Y:S05]  /*1b30*/  BRA `(.L_x_2490) ;  /* 0x0000009000007947 */ /* 0x000fea0003800000 */
.L_x_2488:
[----:B-----5:R-:W-:-:S05]  /*1b40*/  HADD2.F32 R2, -RZ, R18.H1_H1 ;  /* 0x30000012ff027230 */ /* 0x020fca0000004100 */
[----:B------:R-:W-:Y:S01]  /*1b50*/  FADD.FTZ R105, R2, R105 ;  /* 0x0000006902697221 */ /* 0x000fe20000010000 */
[----:B------:R-:W-:Y:S05]  /*1b60*/  BRA `(.L_x_2489) ;  /* 0x0000004000007947 */ /* 0x000fea0003800000 */
.L_x_2487:
[----:B-----5:R-:W-:Y:S02]  /*1b70*/  HADD2.F32 R2, -RZ, R14.H1_H1 ;  /* 0x3000000eff027230 */ /* 0x020fe40000004100 */
[----:B------:R-:W-:-:S03]  /*1b80*/  @P2 HADD2.F32 R24, -RZ, R18.H1_H1 ;  /* 0x30000012ff182230 */ /* 0x000fc60000004100 */
[----:B------:R-:W-:-:S04]  /*1b90*/  FADD.FTZ R105, R2, R105 ;  /* 0x0000006902697221 */ /* 0x000fc80000010000 */
[----:B------:R-:W-:-:S05]  /*1ba0*/  @P2 FADD.FTZ R105, R24, R105 ;  /* 0x0000006918692221 */ /* 0x000fca0000010000 */
.L_x_2489:
[----:B------:R-:W-:-:S04]  /*1bb0*/  F2FP.PACK_AB R2, RZ, R105 ;  /* 0x00000069ff02723e */ /* 0x000fc800000000ff */
[----:B------:R-:W-:Y:S02]  /*1bc0*/  PRMT R22, R22, 0x5410, R2 ;  /* 0x0000541016167816 */ /* 0x000fe40000000002 */
.L_x_2490:
[----:B------:R-:W-:Y:S01]  /*1bd0*/  HADD2.F32 R107, -RZ, R27.H0_H0 ;  /* 0x2000001bff6b7230 */ /* 0x000fe20000004100 */
[----:B------:R-:W-:Y:S05]  /*1be0*/  @P3 BRA `(.L_x_2491) ;  /* 0x0000008000003947 */ /* 0x000fea0003800000 */
[----:B------:R-:W-:-:S04]  /*1bf0*/  ISETP.NE.U32.AND P1, PT, RZ, c[0x0][0x180], PT ;  /* 0x00006000ff007a0c */ /* 0x000fc80003f25070 */
[----:B------:R-:W-:-:S13]  /*1c00*/  ISETP.NE.AND.EX P1, PT, RZ, c[0x0][0x184], PT, P1 ;  /* 0x00006100ff007a0c */ /* 0x000fda0003f25310 */
[----:B------:R-:W-:Y:S05]  /*1c10*/  @P1 BRA `(.L_x_2492) ;  /* 0x0000002000001947 */ /* 0x000fea0003800000 */
[----:B------:R-:W-:Y:S05]  /*1c20*/  @P0 BRA `(.L_x_2493) ;  /* 0x0000008000000947 */ /* 0x000fea0003800000 */
[----:B------:R-:W-:Y:S05]  /*1c30*/  BRA `(.L_x_2494) ;  /* 0x0000009000007947 */ /* 0x000fea0003800000 */
.L_x_2492:
[----:B-----5:R-:W-:-:S05]  /*1c40*/  HADD2.F32 R2, -RZ, R19.H0_H0 ;  /* 0x20000013ff027230 */ /* 0x020fca0000004100 */
[----:B------:R-:W-:Y:S01]  /*1c50*/  FADD.FTZ R107, R2, R107 ;  /* 0x0000006b026b7221 */ /* 0x000fe20000010000 */
[----:B------:R-:W-:Y:S05]  /*1c60*/  BRA `(.L_x_2493) ;  /* 0x0000004000007947 */ /* 0x000fea0003800000 */
.L_x_2491:
[----:B-----5:R-:W-:Y:S02]  /*1c70*/  HADD2.F32 R2, -RZ, R15.H0_H0 ;  /* 0x2000000fff027230 */ /* 0x020fe40000004100 */
[----:B------:R-:W-:-:S03]  /*1c80*/  @P2 HADD2.F32 R24, -RZ, R19.H0_H0 ;  /* 0x20000013ff182230 */ /* 0x000fc60000004100 */
[----:B------:R-:W-:-:S04]  /*1c90*/  FADD.FTZ R107, R2, R107 ;  /* 0x0000006b026b7221 */ /* 0x000fc80000010000 */
[----:B------:R-:W-:-:S05]  /*1ca0*/  @P2 FADD.FTZ R107, R24, R107 ;  /* 0x0000006b186b2221 */ /* 0x000fca0000010000 */
.L_x_2493:
[----:B------:R-:W-:-:S04]  /*1cb0*/  F2FP.PACK_AB R2, RZ, R107 ;  /* 0x0000006bff02723e */ /* 0x000fc800000000ff */
[----:B------:R-:W-:Y:S02]  /*1cc0*/  PRMT R23, R2, 0x7610, R23 ;  /* 0x0000761002177816 */ /* 0x000fe40000000017 */
.L_x_2494:
[----:B------:R-:W-:Y:S01]  /*1cd0*/  HADD2.F32 R27, -RZ, R27.H1_H1 ;  /* 0x3000001bff1b7230 */ /* 0x000fe20000004100 */
[----:B------:R-:W-:Y:S05]  /*1ce0*/  @P3 BRA `(.L_x_2495) ;  /* 0x0000008000003947 */ /* 0x000fea0003800000 */
[----:B------:R-:W-:-:S04]  /*1cf0*/  ISETP.NE.U32.AND P1, PT, RZ, c[0x0][0x180], PT ;  /* 0x00006000ff007a0c */ /* 0x000fc80003f25070 */
[----:B------:R-:W-:-:S13]  /*1d00*/  ISETP.NE.AND.EX P1, PT, RZ, c[0x0][0x184], PT, P1 ;  /* 0x00006100ff007a0c */ /* 0x000fda0003f25310 */
[----:B------:R-:W-:Y:S05]  /*1d10*/  @P1 BRA `(.L_x_2496) ;  /* 0x0000002000001947 */ /* 0x000fea0003800000 */
[----:B------:R-:W-:Y:S05]  /*1d20*/  @P0 BRA `(.L_x_2497) ;  /* 0x0000008000000947 */ /* 0x000fea0003800000 */
[----:B------:R-:W-:Y:S05]  /*1d30*/  BRA `(.L_x_2498) ;  /* 0x0000009000007947 */ /* 0x000fea0003800000 */
.L_x_2496:
[----:B-----5:R-:W-:-:S05]  /*1d40*/  HADD2.F32 R2, -RZ, R19.H1_H1 ;  /* 0x30000013ff027230 */ /* 0x020fca0000004100 */
[----:B------:R-:W-:Y:S01]  /*1d50*/  FADD.FTZ R27, R2, R27 ;  /* 0x0000001b021b7221 */ /* 0x000fe20000010000 */
[----:B------:R-:W-:Y:S05]  /*1d60*/  BRA `(.L_x_2497) ;  /* 0x0000004000007947 */ /* 0x000fea0003800000 */
.L_x_2495:
[----:B-----5:R-:W-:Y:S02]  /*1d70*/  HADD2.F32 R2, -RZ, R15.H1_H1 ;  /* 0x3000000fff027230 */ /* 0x020fe40000004100 */
[----:B------:R-:W-:-:S03]  /*1d80*/  @P2 HADD2.F32 R24, -RZ, R19.H1_H1 ;  /* 0x30000013ff182230 */ /* 0x000fc60000004100 */
[----:B------:R-:W-:-:S04]  /*1d90*/  FADD.FTZ R27, R2, R27 ;  /* 0x0000001b021b7221 */ /* 0x000fc80000010000 */
[----:B------:R-:W-:-:S05]  /*1da0*/  @P2 FADD.FTZ R27, R24, R27 ;  /* 0x0000001b181b2221 */ /* 0x000fca0000010000 */
.L_x_2497:
[----:B------:R-:W-:-:S04]  /*1db0*/  F2FP.PACK_AB R2, RZ, R27 ;  /* 0x0000001bff02723e */ /* 0x000fc800000000ff */
[----:B------:R-:W-:Y:S02]  /*1dc0*/  PRMT R23, R23, 0x5410, R2 ;  /* 0x0000541017177816 */ /* 0x000fe40000000002 */
.L_x_2498:
        /* <DEDUP_REMOVED lines=33> */
.L_x_2503:
        /* <DEDUP_REMOVED lines=68> */
.L_x_2504:
        /* <DEDUP_REMOVED lines=10> */
[----:B------:R-:W-:Y:S02]  /*24c0*/  ISETP.NE.AND P1, PT, RZ, UR6, PT ;  /* 0x00000006ff007c0c */ /* 0x000fe4000bf25270 */
[----:B------:R-:W-:Y:S01]  /*24d0*/  @!P2 IADD3 R111, R26, R111, RZ ;  /* 0x0000006f1a6fa210 */ /* 0x000fe20007ffe0ff */
        /* <DEDUP_REMOVED lines=27> */
[----:B------:R-:W-:Y:S01]  /*2690*/  FFMA.FTZ R2, R3, R32, R2 ;  /* 0x0000002003027223 */ /* 0x000fe20000010002 */
[----:B--2---:R-:W-:Y:S02]  /*26a0*/  IADD3 R32, R26, R113, RZ ;  /* 0x000000711a207210 */ /* 0x004fe40007ffe0ff */
        /* <DEDUP_REMOVED lines=34> */
[----:B------:R-:W-:Y:S01]  /*28d0*/  HADD2.F32 R35, -RZ, R51.H1_H1 ;  /* 0x30000033ff237230 */ /* 0x000fe20000004100 */
[C---:B------:R-:W-:Y:S01]  /*28e0*/  FADD.FTZ R84, -R80.reuse, R75 ;  /* 0x0000004b50547221 */ /* 0x040fe20000010100 */
[--C-:B------:R-:W-:Y:S01]  /*28f0*/  HADD2.F32 R73, -RZ, R11.reuse.H0_H0 ;  /* 0x2000000bff497230 */ /* 0x100fe20000004100 */
[----:B------:R-:W-:Y:S01]  /*2900*/  FADD.FTZ R3, R3, R24 ;  /* 0x0000001803037221 */ /* 0x000fe20000010000 */
[----:B------:R-:W-:Y:S01]  /*2910*/  HADD2.F32 R75, -RZ, R11.H1_H1 ;  /* 0x3000000bff4b7230 */ /* 0x000fe20000004100 */
[C---:B------:R-:W-:Y:S02]  /*2920*/  FADD.FTZ R94, -R80.reuse, R77 ;  /* 0x0000004d505e7221 */ /* 0x040fe40000010100 */
[C---:B------:R-:W-:Y:S01]  /*2930*/  FADD.FTZ R96, -R80.reuse, R79 ;  /* 0x0000004f50607221 */ /* 0x040fe20000010100 */
[----:B------:R-:W-:Y:S01]  /*2940*/  HADD2.F32 R79, -RZ, R7.H0_H0 ;  /* 0x20000007ff4f7230 */ /* 0x000fe20000004100 */
[----:B------:R-:W0:Y:S01]  /*2950*/  MUFU.RSQ R3, R3 ;  /* 0x0000000300037308 */ /* 0x000e220000001400 */
[C---:B------:R-:W-:Y:S01]  /*2960*/  FADD.FTZ R86, -R80.reuse, R31 ;  /* 0x0000001f50567221 */ /* 0x040fe20000010100 */
[----:B------:R-:W-:Y:S01]  /*2970*/  HADD2.F32 R31, -RZ, R50.H1_H1 ;  /* 0x30000032ff1f7230 */ /* 0x000fe20000004100 */
[C---:B------:R-:W-:Y:S01]  /*2980*/  FADD.FTZ R88, -R80.reuse, R33 ;  /* 0x0000002150587221 */ /* 0x040fe20000010100 */
[----:B------:R-:W-:Y:S01]  /*2990*/  HADD2.F32 R33, -RZ, R51.H0_H0 ;  /* 0x20000033ff217230 */ /* 0x000fe20000004100 */
[C---:B------:R-:W-:Y:S01]  /*29a0*/  FADD.FTZ R90, -R80.reuse, R69 ;  /* 0x00000045505a7221 */ /* 0x040fe20000010100 */
[--C-:B------:R-:W-:Y:S01]  /*29b0*/  HADD2.F32 R69, -RZ, R49.reuse.H0_H0 ;  /* 0x20000031ff457230 */ /* 0x100fe20000004100 */
[C---:B------:R-:W-:Y:S01]  /*29c0*/  FADD.FTZ R92, -R80.reuse, R71 ;  /* 0x00000047505c7221 */ /* 0x040fe20000010100 */
[----:B------:R-:W-:Y:S01]  /*29d0*/  HADD2.F32 R71, -RZ, R49.H1_H1 ;  /* 0x30000031ff477230 */ /* 0x000fe20000004100 */
[C---:B------:R-:W-:Y:S01]  /*29e0*/  FADD.FTZ R26, -R80.reuse, R81 ;  /* 0x00000051501a7221 */ /* 0x040fe20000010100 */
[----:B------:R-:W-:Y:S01]  /*29f0*/  HADD2.F32 R81, -RZ, R7.H1_H1 ;  /* 0x30000007ff517230 */ /* 0x000fe20000004100 */
        /* <DEDUP_REMOVED lines=8> */
[C---:B------:R-:W-:Y:S01]  /*2a80*/  FADD.FTZ R30, -R80.reuse, R29 ;  /* 0x0000001d501e7221 */ /* 0x040fe20000010100 */
[----:B------:R-:W-:Y:S01]  /*2a90*/  HADD2.F32 R29, -RZ, R50.H0_H0 ;  /* 0x20000032ff1d7230 */ /* 0x000fe20000004100 */
[C---:B------:R-:W-:Y:S02]  /*2aa0*/  FADD.FTZ R70, -R80.reuse, R99 ;  /* 0x0000006350467221 */ /* 0x040fe40000010100 */
[C---:B------:R-:W-:Y:S02]  /*2ab0*/  FADD.FTZ R72, -R80.reuse, R101 ;  /* 0x0000006550487221 */ /* 0x040fe40000010100 */
[C---:B------:R-:W-:Y:S02]  /*2ac0*/  FADD.FTZ R74, -R80.reuse, R103 ;  /* 0x00000067504a7221 */ /* 0x040fe40000010100 */
[----:B------:R-:W-:-:S02]  /*2ad0*/  FADD.FTZ R76, -R80, R105 ;  /* 0x00000069504c7221 */ /* 0x000fc40000010100 */
[C---:B------:R-:W-:Y:S02]  /*2ae0*/  FADD.FTZ R78, -R80.reuse, R107 ;  /* 0x0000006b504e7221 */ /* 0x040fe40000010100 */
[----:B------:R-:W-:Y:S02]  /*2af0*/  FADD.FTZ R80, -R80, R27 ;  /* 0x0000001b50507221 */ /* 0x000fe40000010100 */
[C---:B0-----:R-:W-:Y:S02]  /*2b00*/  FMUL.FTZ R25, R3.reuse, R82 ;  /* 0x0000005203197220 */ /* 0x041fe40000410000 */
[C---:B------:R-:W-:Y:S02]  /*2b10*/  FMUL.FTZ R27, R3.reuse, R94 ;  /* 0x0000005e031b7220 */ /* 0x040fe40000410000 */
[C---:B------:R-:W-:Y:S02]  /*2b20*/  FMUL.FTZ R82, R3.reuse, R96 ;  /* 0x0000006003527220 */ /* 0x040fe40000410000 */
[----:B------:R-:W-:-:S02]  /*2b30*/  FMUL.FTZ R84, R3, R84 ;  /* 0x0000005403547220 */ /* 0x000fc40000410000 */
[----:B------:R-:W-:Y:S01]  /*2b40*/  FFMA.FTZ R27, R27, R33, R42 ;  /* 0x000000211b1b7223 */ /* 0x000fe2000001002a */
[--C-:B------:R-:W-:Y:S01]  /*2b50*/  HADD2.F32 R33, -RZ, R48.reuse.H0_H0 ;  /* 0x20000030ff217230 */ /* 0x100fe20000004100 */
[----:B------:R-:W-:Y:S01]  /*2b60*/  FFMA.FTZ R82, R82, R35, R43 ;  /* 0x0000002352527223 */ /* 0x000fe2000001002b */
[----:B------:R-:W-:Y:S01]  /*2b70*/  HADD2.F32 R35, -RZ, R48.H1_H1 ;  /* 0x30000030ff237230 */ /* 0x000fe20000004100 */
[----:B------:R-:W-:Y:S02]  /*2b80*/  FFMA.FTZ R25, R25, R29, R40 ;  /* 0x0000001d19197223 */ /* 0x000fe40000010028 */
[----:B------:R-:W-:Y:S01]  /*2b90*/  FFMA.FTZ R84, R84, R31, R41 ;  /* 0x0000001f54547223 */ /* 0x000fe20000010029 */
[----:B------:R-:W-:Y:S01]  /*2ba0*/  F2FP.PACK_AB R27, R82, R27 ;  /* 0x0000001b521b723e */ /* 0x000fe200000000ff */
[C---:B------:R-:W-:Y:S02]  /*2bb0*/  FMUL.FTZ R31, R3.reuse, R86 ;  /* 0x00000056031f7220 */ /* 0x040fe40000410000 */
[----:B------:R-:W-:-:S02]  /*2bc0*/  FMUL.FTZ R29, R3, R90 ;  /* 0x0000005a031d7220 */ /* 0x000fc40000410000 */
[C---:B------:R-:W-:Y:S02]  /*2bd0*/  FMUL.FTZ R86, R3.reuse, R92 ;  /* 0x0000005c03567220 */ /* 0x040fe40000410000 */
[----:B------:R-:W-:Y:S02]  /*2be0*/  FMUL.FTZ R88, R3, R88 ;  /* 0x0000005803587220 */ /* 0x000fe40000410000 */
[----:B------:R-:W-:Y:S01]  /*2bf0*/  FFMA.FTZ R29, R29, R69, R38 ;  /* 0x000000451d1d7223 */ /* 0x000fe20000010026 */
[--C-:B------:R-:W-:Y:S01]  /*2c00*/  HADD2.F32 R69, -RZ, R10.reuse.H0_H0 ;  /* 0x2000000aff457230 */ /* 0x100fe20000004100 */
[----:B------:R-:W-:Y:S01]  /*2c10*/  FFMA.FTZ R86, R86, R71, R39 ;  /* 0x0000004756567223 */ /* 0x000fe20000010027 */
[----:B------:R-:W-:Y:S01]  /*2c20*/  HADD2.F32 R71, -RZ, R10.H1_H1 ;  /* 0x3000000aff477230 */ /* 0x000fe20000004100 */
[----:B------:R-:W-:Y:S02]  /*2c30*/  FFMA.FTZ R31, R31, R33, R36 ;  /* 0x000000211f1f7223 */ /* 0x000fe40000010024 */
[----:B------:R-:W-:-:S02]  /*2c40*/  FFMA.FTZ R88, R88, R35, R37 ;  /* 0x0000002358587223 */ /* 0x000fc40000010025 */
[C---:B------:R-:W-:Y:S02]  /*2c50*/  FMUL.FTZ R35, R3.reuse, R98 ;  /* 0x0000006203237220 */ /* 0x040fe40000410000 */
[C---:B------:R-:W-:Y:S02]  /*2c60*/  FMUL.FTZ R33, R3.reuse, R102 ;  /* 0x0000006603217220 */ /* 0x040fe40000410000 */
[C---:B------:R-:W-:Y:S02]  /*2c70*/  FMUL.FTZ R104, R3.reuse, R104 ;  /* 0x0000006803687220 */ /* 0x040fe40000410000 */
[----:B------:R-:W-:Y:S02]  /*2c80*/  FMUL.FTZ R100, R3, R100 ;  /* 0x0000006403647220 */ /* 0x000fe40000410000 */
[----:B------:R-:W-:Y:S01]  /*2c90*/  FFMA.FTZ R33, R33, R73, R54 ;  /* 0x0000004921217223 */ /* 0x000fe20000010036 */
[--C-:B------:R-:W-:Y:S01]  /*2ca0*/  HADD2.F32 R73, -RZ, R9.reuse.H0_H0 ;  /* 0x20000009ff497230 */ /* 0x100fe20000004100 */
[----:B------:R-:W-:Y:S01]  /*2cb0*/  FFMA.FTZ R104, R104, R75, R55 ;  /* 0x0000004b68687223 */ /* 0x000fe20000010037 */
[----:B------:R-:W-:Y:S01]  /*2cc0*/  HADD2.F32 R75, -RZ, R9.H1_H1 ;  /* 0x30000009ff4b7230 */ /* 0x000fe20000004100 */
[----:B------:R-:W-:Y:S01]  /*2cd0*/  FFMA.FTZ R77, R35, R69, R52 ;  /* 0x00000045234d7223 */ /* 0x000fe20000010034 */
[----:B------:R-:W-:Y:S01]  /*2ce0*/  HADD2.F32 R69, -RZ, R8.H0_H0 ;  /* 0x20000008ff457230 */ /* 0x000fe20000004100 */
[----:B------:R-:W-:-:S02]  /*2cf0*/  FFMA.FTZ R100, R100, R71, R53 ;  /* 0x0000004764647223 */ /* 0x000fc40000010035 */
[C---:B------:R-:W-:Y:S01]  /*2d00*/  FMUL.FTZ R35, R3.reuse, R26 ;  /* 0x0000001a03237220 */ /* 0x040fe20000410000 */
[----:B------:R-:W-:Y:S01]  /*2d10*/  HADD2.F32 R26, -RZ, R8.H1_H1 ;  /* 0x30000008ff1a7230 */ /* 0x000fe20000004100 */
[C---:B------:R-:W-:Y:S02]  /*2d20*/  FMUL.FTZ R71, R3.reuse, R32 ;  /* 0x0000002003477220 */ /* 0x040fe40000410000 */
[C---:B------:R-:W-:Y:S02]  /*2d30*/  FMUL.FTZ R34, R3.reuse, R34 ;  /* 0x0000002203227220 */ /* 0x040fe40000410000 */
[----:B------:R-:W-:Y:S02]  /*2d40*/  FMUL.FTZ R24, R3, R24 ;  /* 0x0000001803187220 */ /* 0x000fe40000410000 */
[----:B------:R-:W-:Y:S01]  /*2d50*/  FFMA.FTZ R71, R71, R73, R46 ;  /* 0x0000004947477223 */ /* 0x000fe2000001002e */
[----:B------:R-:W-:Y:S01]  /*2d60*/  HADD2.F32 R73, -RZ, R6.H1_H1 ;  /* 0x30000006ff497230 */ /* 0x000fe20000004100 */
[----:B------:R-:W-:-:S02]  /*2d70*/  FFMA.FTZ R34, R34, R75, R47 ;  /* 0x0000004b22227223 */ /* 0x000fc4000001002f */
[----:B------:R-:W-:Y:S01]  /*2d80*/  FFMA.FTZ R32, R24, R26, R45 ;  /* 0x0000001a18207223 */ /* 0x000fe2000001002d */
[----:B------:R-:W-:Y:S01]  /*2d90*/  HADD2.F32 R24, -RZ, R6.H0_H0 ;  /* 0x20000006ff187230 */ /* 0x000fe20000004100 */
[C---:B------:R-:W-:Y:S02]  /*2da0*/  FMUL.FTZ R75, R3.reuse, R78 ;  /* 0x0000004e034b7220 */ /* 0x040fe40000410000 */
[----:B------:R-:W-:Y:S02]  /*2db0*/  FMUL.FTZ R26, R3, R76 ;  /* 0x0000004c031a7220 */ /* 0x000fe40000410000 */
[----:B------:R-:W-:Y:S02]  /*2dc0*/  FFMA.FTZ R35, R35, R69, R44 ;  /* 0x0000004523237223 */ /* 0x000fe4000001002c */
[----:B------:R-:W-:Y:S01]  /*2dd0*/  FFMA.FTZ R78, R75, R79, R62 ;  /* 0x0000004f4b4e7223 */ /* 0x000fe2000001003e */
[--C-:B------:R-:W-:Y:S01]  /*2de0*/  HADD2.F32 R75, -RZ, R5.reuse.H1_H1 ;  /* 0x30000005ff4b7230 */ /* 0x100fe20000004100 */
[C---:B------:R-:W-:Y:S01]  /*2df0*/  FMUL.FTZ R69, R3.reuse, R74 ;  /* 0x0000004a03457220 */ /* 0x040fe20000410000 */
[----:B------:R-:W-:Y:S01]  /*2e00*/  HADD2.F32 R74, -RZ, R5.H0_H0 ;  /* 0x20000005ff4a7230 */ /* 0x000fe20000004100 */
[----:B------:R-:W-:Y:S01]  /*2e10*/  FFMA.FTZ R79, R26, R73, R61 ;  /* 0x000000491a4f7223 */ /* 0x000fe2000001003d */
[----:B------:R-:W-:Y:S01]  /*2e20*/  HADD2.F32 R26, -RZ, R4.H1_H1 ;  /* 0x30000004ff1a7230 */ /* 0x000fe20000004100 */
[----:B------:R-:W-:-:S02]  /*2e30*/  FMUL.FTZ R30, R3, R30 ;  /* 0x0000001e031e7220 */ /* 0x000fc40000410000 */
[----:B------:R-:W-:Y:S01]  /*2e40*/  FFMA.FTZ R76, R69, R24, R60 ;  /* 0x00000018454c7223 */ /* 0x000fe2000001003c */
[----:B------:R-:W-:Y:S01]  /*2e50*/  HADD2.F32 R24, -RZ, R4.H0_H0 ;  /* 0x20000004ff187230 */ /* 0x000fe20000004100 */
[C---:B------:R-:W-:Y:S02]  /*2e60*/  FMUL.FTZ R73, R3.reuse, R70 ;  /* 0x0000004603497220 */ /* 0x040fe40000410000 */
[C---:B------:R-:W-:Y:S01]  /*2e70*/  FMUL.FTZ R69, R3.reuse, R28 ;  /* 0x0000001c03457220 */ /* 0x040fe20000410000 */
[----:B------:R-:W-:Y:S01]  /*2e80*/  F2FP.PACK_AB R28, R32, R35 ;  /* 0x00000023201c723e */ /* 0x000fe200000000ff */
[----:B------:R-:W-:Y:S01]  /*2e90*/  FFMA.FTZ R70, R30, R26, R57 ;  /* 0x0000001a1e467223 */ /* 0x000fe20000010039 */
[----:B------:R-:W-:Y:S01]  /*2ea0*/  F2FP.PACK_AB R30, R100, R77 ;  /* 0x0000004d641e723e */ /* 0x000fe200000000ff */
[----:B------:R-:W-:Y:S01]  /*2eb0*/  FMUL.FTZ R72, R3, R72 ;  /* 0x0000004803487220 */ /* 0x000fe20000410000 */
[----:B------:R-:W-:Y:S01]  /*2ec0*/  F2FP.PACK_AB R26, R84, R25 ;  /* 0x00000019541a723e */ /* 0x000fe200000000ff */
[----:B------:R-:W-:Y:S01]  /*2ed0*/  HFMA2.MMA R77, -RZ, RZ, 0, 9.5367431640625e-07 ;  /* 0x00000010ff4d7435 */ /* 0x000fe200000001ff */
[----:B------:R-:W-:Y:S01]  /*2ee0*/  F2FP.PACK_AB R25, R86, R29 ;  /* 0x0000001d5619723e */ /* 0x000fe200000000ff */
[----:B------:R-:W-:Y:S01]  /*2ef0*/  FFMA.FTZ R73, R73, R74, R58 ;  /* 0x0000004a49497223 */ /* 0x000fe2000001003a */
[----:B------:R-:W-:Y:S01]  /*2f00*/  F2FP.PACK_AB R29, R34, R71 ;  /* 0x00000047221d723e */ /* 0x000fe200000000ff */
[----:B------:R-:W-:Y:S01]  /*2f10*/  FFMA.FTZ R69, R69, R24, R56 ;  /* 0x0000001845457223 */ /* 0x000fe20000010038 */
[----:B------:R-:W-:Y:S01]  /*2f20*/  F2FP.PACK_AB R34, R79, R76 ;  /* 0x0000004c4f22723e */ /* 0x000fe200000000ff */
[----:B------:R-:W-:Y:S01]  /*2f30*/  FMUL.FTZ R80, R3, R80 ;  /* 0x0000005003507220 */ /* 0x000fe20000410000 */
[----:B------:R-:W-:Y:S01]  /*2f40*/  @!P1 MOV R74, 0x4 ;  /* 0x00000004004a9802 */ /* 0x000fe20000000f00 */
[----:B------:R-:W-:Y:S01]  /*2f50*/  FFMA.FTZ R72, R72, R75, R59 ;  /* 0x0000004b48487223 */ /* 0x000fe2000001003b */
[----:B------:R-:W-:Y:S01]  /*2f60*/  @!P1 MOV R76, 0x4 ;  /* 0x00000004004c9802 */ /* 0x000fe20000000f00 */
[----:B------:R-:W-:Y:S01]  /*2f70*/  FFMA.FTZ R81, R80, R81, R63 ;  /* 0x0000005150517223 */ /* 0x000fe2000001003f */
[----:B------:R-:W-:-:S02]  /*2f80*/  F2FP.PACK_AB R24, R88, R31 ;  /* 0x0000001f5818723e */ /* 0x000fc400000000ff */
[----:B------:R-:W-:Y:S02]  /*2f90*/  F2FP.PACK_AB R31, R104, R33 ;  /* 0x00000021681f723e */ /* 0x000fe400000000ff */
[----:B------:R-:W-:Y:S01]  /*2fa0*/  F2FP.PACK_AB R32, R70, R69 ;  /* 0x000000454620723e */ /* 0x000fe200000000ff */
[----:B------:R-:W-:Y:S01]  /*2fb0*/  @!P1 IMAD.WIDE R70, R65, R74, c[0x0][0x1a0] ;  /* 0x0000680041469625 */ /* 0x000fe200078e024a */
[----:B------:R-:W-:Y:S02]  /*2fc0*/  F2FP.PACK_AB R33, R72, R73 ;  /* 0x000000494821723e */ /* 0x000fe400000000ff */
[----:B------:R-:W-:Y:S01]  /*2fd0*/  F2FP.PACK_AB R35, R81, R78 ;  /* 0x0000004e5123723e */ /* 0x000fe200000000ff */
[C---:B------:R-:W-:Y:S01]  /*2fe0*/  @!P1 IMAD.WIDE R72, R65.reuse, R76, c[0x0][0x1a8] ;  /* 0x00006a0041489625 */ /* 0x040fe200078e024c */
[----:B------:R0:W-:Y:S01]  /*2ff0*/  @!P1 STG.E [R70.64], R2 ;  /* 0x0000000246009986 */ /* 0x0001e2000c101904 */
[----:B------:R-:W-:Y:S02]  /*3000*/  IADD3 R65, R65, c[0x0][0x160], RZ ;  /* 0x0000580041417a10 */ /* 0x000fe40007ffe0ff */
[----:B------:R-:W-:Y:S01]  /*3010*/  IMAD.WIDE.U32 R74, R66, R77, c[0x0][0x208] ;  /* 0x00008200424a7625 */ /* 0x000fe200078e004d */
[----:B------:R0:W-:Y:S01]  /*3020*/  @!P1 STG.E [R72.64], R3 ;  /* 0x0000000348009986 */ /* 0x0001e2000c101904 */
[----:B------:R-:W-:-:S02]  /*3030*/  ISETP.GE.AND P1, PT, R65, c[0x0][0x164], PT ;  /* 0x0000590041007a0c */ /* 0x000fc40003f26270 */
[-C--:B------:R-:W-:Y:S01]  /*3040*/  IMAD.WIDE.U32 R66, R67, R77.reuse, c[0x0][0x208] ;  /* 0x0000820043427625 */ /* 0x080fe200078e004d */
[----:B------:R0:W-:Y:S03]  /*3050*/  STG.E.128 [R74.64], R24 ;  /* 0x000000184a007986 */ /* 0x0001e6000c101d04 */
[----:B------:R-:W-:Y:S01]  /*3060*/  IMAD.WIDE.U32 R68, R68, R77, c[0x0][0x208] ;  /* 0x0000820044447625 */ /* 0x000fe200078e004d */
[----:B------:R0:W-:Y:S04]  /*3070*/  STG.E.128 [R66.64], R28 ;  /* 0x0000001c42007986 */ /* 0x0001e8000c101d04 */
[----:B------:R0:W-:Y:S02]  /*3080*/  STG.E.128 [R68.64], R32 ;  /* 0x0000002044007986 */ /* 0x0001e4000c101d04 */
[----:B0----5:R-:W-:Y:S01]  /*3090*/  @P1 CALL.REL.NOINC `(.L_x_2501) ;  /* 0x0000001000001944 */ /* 0x021fe20003c00000 */
[----:B------:R-:W-:Y:S05]  /*30a0*/  BRA `(.L_x_2502) ;  /* 0xffffd2e000007947 */ /* 0x000fea000383ffff */
.L_x_2501:
[----:B------:R-:W-:Y:S05]  /*30b0*/  EXIT ;  /* 0x000000000000794d */ /* 0x000fea0003800000 */
.L_x_2499:
[----:B0-----:R-:W-:Y:S01]  /*30c0*/  HFMA2.MMA R3, -RZ, RZ, 0, 1.847743988037109375e-06 ;  /* 0x0000001fff037435 */ /* 0x001fe200000001ff */
[----:B------:R-:W-:-:S02]  /*30d0*/  MOV R109, 0x1 ;  /* 0x00000001006d7802 */ /* 0x000fc40000000f00 */
[----:B------:R-:W-:Y:S02]  /*30e0*/  MOV R28, 0xffffffff ;  /* 0xffffffff001c7802 */ /* 0x000fe40000000f00 */
[----:B------:R-:W-:Y:S02]  /*30f0*/  MOV R24, 0x3110 ;  /* 0x0000311000187802 */ /* 0x000fe40000000f00 */
[----:B-----5:R-:W-:Y:S05]  /*3100*/  CALL.REL.NOINC `($__internal_11_$__cuda_sm70_shflsync_bfly_p) ;  /* 0x0000069000007944 */ /* 0x020fea0003c00000 */
[----:B-1----:R-:W-:Y:S01]  /*3110*/  MOV R2, R109 ;  /* 0x0000006d00027202 */ /* 0x002fe20000000f00 */
[----:B0-----:R-:W-:Y:S05]  /*3120*/  BRA `(.L_x_2503) ;  /* 0xffffeeb000007947 */ /* 0x001fea000383ffff */
.L_x_2500:
[----:B------:R-:W-:Y:S01]  /*3130*/  HFMA2.MMA R109, -RZ, RZ, 0, 1.1920928955078125e-07 ;  /* 0x00000002ff6d7435 */ /* 0x000fe200000001ff */
[----:B------:R-:W-:Y:S02]  /*3140*/  MOV R3, 0x1f ;  /* 0x0000001f00037802 */ /* 0x000fe40000000f00 */
[----:B------:R-:W-:Y:S02]  /*3150*/  MOV R28, 0xffffffff ;  /* 0xffffffff001c7802 */ /* 0x000fe40000000f00 */
[----:B------:R-:W-:Y:S02]  /*3160*/  MOV R24, 0x3180 ;  /* 0x0000318000187802 */ /* 0x000fe40000000f00 */
[----:B-----5:R-:W-:Y:S05]  /*3170*/  CALL.REL.NOINC `($__internal_11_$__cuda_sm70_shflsync_bfly_p) ;  /* 0x0000062000007944 */ /* 0x020fea0003c00000 */
[----:B01----:R-:W-:Y:S01]  /*3180*/  FADD.FTZ R30, R30, R109 ;  /* 0x0000006d1e1e7221 */ /* 0x003fe20000010000 */
[----:B------:R-:W-:Y:S01]  /*3190*/  HFMA2.MMA R109, -RZ, RZ, 0, 2.384185791015625e-07 ;  /* 0x00000004ff6d7435 */ /* 0x000fe200000001ff */
[----:B------:R-:W-:-:S02]  /*31a0*/  MOV R3, 0x1f ;  /* 0x0000001f00037802 */ /* 0x000fc40000000f00 */
[----:B------:R-:W-:Y:S02]  /*31b0*/  MOV R28, 0xffffffff ;  /* 0xffffffff001c7802 */ /* 0x000fe40000000f00 */
[----:B------:R-:W-:Y:S02]  /*31c0*/  MOV R24, 0x31e0 ;  /* 0x000031e000187802 */ /* 0x000fe40000000f00 */
[----:B------:R-:W-:Y:S05]  /*31d0*/  CALL.REL.NOINC `($__internal_11_$__cuda_sm70_shflsync_bfly_p) ;  /* 0x000005c000007944 */ /* 0x000fea0003c00000 */
[----:B01----:R-:W-:Y:S01]  /*31e0*/  FADD.FTZ R30, R30, R109 ;  /* 0x0000006d1e1e7221 */ /* 0x003fe20000010000 */
[----:B------:R-:W-:Y:S01]  /*31f0*/  HFMA2.MMA R109, -RZ, RZ, 0, 4.76837158203125e-07 ;  /* 0x00000008ff6d7435 */ /* 0x000fe200000001ff */
[----:B------:R-:W-:Y:S02]  /*3200*/  MOV R3, 0x1f ;  /* 0x0000001f00037802 */ /* 0x000fe40000000f00 */
[----:B------:R-:W-:Y:S02]  /*3210*/  MOV R28, 0xffffffff ;  /* 0xffffffff001c7802 */ /* 0x000fe40000000f00 */
[----:B------:R-:W-:Y:S02]  /*3220*/  MOV R24, 0x3240 ;  /* 0x0000324000187802 */ /* 0x000fe40000000f00 */
[----:B------:R-:W-:Y:S05]  /*3230*/  CALL.REL.NOINC `($__internal_11_$__cuda_sm70_shflsync_bfly_p) ;  /* 0x0000056000007944 */ /* 0x000fea0003c00000 */
[----:B01----:R-:W-:Y:S01]  /*3240*/  FADD.FTZ R30, R30, R109 ;  /* 0x0000006d1e1e7221 */ /* 0x003fe20000010000 */
[----:B------:R-:W-:Y:S01]  /*3250*/  HFMA2.MMA R109, -RZ, RZ, 0, 9.5367431640625e-07 ;  /* 0x00000010ff6d7435 */ /* 0x000fe200000001ff */
[----:B------:R-:W-:-:S02]  /*3260*/  MOV R3, 0x1f ;  /* 0x0000001f00037802 */ /* 0x000fc40000000f00 */
[----:B------:R-:W-:Y:S02]  /*3270*/  MOV R28, 0xffffffff ;  /* 0xffffffff001c7802 */ /* 0x000fe40000000f00 */
[----:B------:R-:W-:Y:S02]  /*3280*/  MOV R24, 0x32a0 ;  /* 0x000032a000187802 */ /* 0x000fe40000000f00 */
[----:B------:R-:W-:Y:S05]  /*3290*/  CALL.REL.NOINC `($__internal_11_$__cuda_sm70_shflsync_bfly_p) ;  /* 0x0000050000007944 */ /* 0x000fea0003c00000 */
        /* <DEDUP_REMOVED lines=54> */
[----:B------:R-:W-:Y:S05]  /*3600*/  CALL.REL.NOINC `($__internal_11_$__cuda_sm70_shflsync_bfly_p) ;  /* 0x0000019000007944 */ /* 0x000fea0003c00000 */
[----:B01----:R-:W-:Y:S01]  /*3610*/  FADD.FTZ R30, R30, R109 ;  /* 0x0000006d1e1e7221 */ /* 0x003fe20000010000 */
[----:B------:R-:W-:Y:S01]  /*3620*/  HFMA2.MMA R109, -RZ, RZ, 0, 1.1920928955078125e-07 ;  /* 0x00000002ff6d7435 */ /* 0x000fe200000001ff */
[----:B------:R-:W-:Y:S02]  /*3630*/  MOV R3, 0x1f ;  /* 0x0000001f00037802 */ /* 0x000fe40000000f00 */
[----:B------:R-:W-:Y:S02]  /*3640*/  MOV R28, 0xffffffff ;  /* 0xffffffff001c7802 */ /* 0x000fe40000000f00 */
[----:B------:R-:W-:Y:S02]  /*3650*/  MOV R24, 0x3670 ;  /* 0x0000367000187802 */ /* 0x000fe40000000f00 */
[----:B------:R-:W-:Y:S05]  /*3660*/  CALL.REL.NOINC `($__internal_11_$__cuda_sm70_shflsync_bfly_p) ;  /* 0x0000013000007944 */ /* 0x000fea0003c00000 */
        /* <DEDUP_REMOVED lines=18> */
[----:B01----:R-:W-:Y:S05]  /*3790*/  BRA `(.L_x_2504) ;  /* 0xffffec8000007947 */ /* 0x003fea000383ffff */
        .weak           $__internal_11_$__cuda_sm70_shflsync_bfly_p
        .type           $__internal_11_$__cuda_sm70_shflsync_bfly_p,@function
        .size           $__internal_11_$__cuda_sm70_shflsync_bfly_p,(.L_x_19991 - $__internal_11_$__cuda_sm70_shflsync_bfly_p)
$__internal_11_$__cuda_sm70_shflsync_bfly_p:
[----:B------:R-:W-:Y:S01]  /*37a0*/  HFMA2.MMA R25, -RZ, RZ, 0, 0 ;  /* 0x00000000ff197435 */ /* 0x000fe200000001ff */
[----:B------:R-:W-:Y:S04]  /*37b0*/  WARPSYNC R28 ;  /* 0x0000001c00007348 */ /* 0x000fe80003800000 */
[----:B------:R0:W1:Y:S01]  /*37c0*/  SHFL.BFLY PT, R109, R30, R109, R3 ;  /* 0x0c00006d1e6d7389 */ /* 0x00006200000e0003 */
[----:B------:R-:W-:Y:S05]  /*37d0*/  RET.REL.NODEC R24 `(_ZN10layer_norm31ln_parallel_residual_fwd_kernelINS_13Kernel_traitsI6__halfS2_S2_S2_fjLj6144ELj1ELj1ELj8ELj16ENS_18Kernel_traits_baseILj6144ES2_S2_S2_S2_fjLj256EEEEELb0ELb1ELb1EEEvNS_9FwdParamsE) ;  /* 0xffffc82018007950 */ /* 0x000fea0003c3ffff */
.L_x_2505:
        /* <DEDUP_REMOVED lines=10> */
.L_x_19991:


//--------------------- .text._ZN10layer_norm31ln_parallel_residual_fwd_kernelINS_13Kernel_traitsI6__halfS2_S2_S2_fjLj6144ELj1ELj1ELj8ELj16ENS_18Kernel_traits_baseILj6144ES2_S2_S2_S2_fjLj256EEEEELb1ELb0ELb0EEEvNS_9FwdParamsE --------------------------
	.section	.text._ZN10layer_norm31ln_parallel_residual_fwd_kernelINS_13Kernel_traitsI6__halfS2_S2_S2_fjLj6144ELj1ELj1ELj8ELj16ENS_18Kernel_traits_baseILj6144ES2_S2_S2_S2_fjLj256EEEEELb1ELb0ELb0EEEvNS_9FwdParamsE,"ax",@progbits
	.sectioninfo	@"SHI_REGISTERS=218"
	.align	128
        .global         _ZN10layer_norm31ln_parallel_residual_fwd_kernelINS_13Kernel_traitsI6__halfS2_S2_S2_fjLj6144ELj1ELj1ELj8ELj16ENS_18Kernel_traits_baseILj6144ES2_S2_S2_S2_fjLj256EEEEELb1ELb0ELb0EEEvNS_9FwdParamsE
        .type           _ZN10layer_norm31ln_parallel_residual_fwd_kernelINS_13Kernel_traitsI6__halfS2_S2_S2_fjLj6144ELj1ELj1ELj8ELj16ENS_18Kernel_traits_baseILj6144ES2_S2_S2_S2_fjLj256EEEEELb1ELb0ELb0EEEvNS_9FwdParamsE,@function
        .size           _ZN10layer_norm31ln_parallel_residual_fwd_kernelINS_13Kernel_traitsI6__halfS2_S2_S2_fjLj6144ELj1ELj1ELj8ELj16ENS_18Kernel_traits_baseILj6144ES2_S2_S2_S2_fjLj256EEEEELb1ELb0ELb0EEEvNS_9FwdParamsE,(.L_x_19992 - _ZN10layer_norm31ln_parallel_residual_fwd_kernelINS_13Kernel_traitsI6__halfS2_S2_S2_fjLj6144ELj1ELj1ELj8ELj16ENS_18Kernel_traits_baseILj6144ES2_S2_S2_S2_fjLj256EEEEELb1ELb0ELb0EEEvNS_9FwdParamsE)
        .other          _ZN10layer_norm31ln_parallel_residual_fwd_kernelINS_13Kernel_traitsI6__halfS2_S2_S2_fjLj6144ELj1ELj1ELj8ELj16ENS_18Kernel_traits_baseILj6144ES2_S2_S2_S2_fjLj256EEEEELb1ELb0ELb0EEEvNS_9FwdParamsE,@"STO_CUDA_ENTRY STV_DEFAULT"
_ZN10layer_norm31ln_parallel_residual_fwd_kernelINS_13Kernel_traitsI6__halfS2_S2_S2_fjLj6144ELj1ELj1ELj8ELj16ENS_18Kernel_traits_baseILj6144ES2_S2_S2_S2_fjLj256EEEEELb1ELb0ELb0EEEvNS_9FwdParamsE:
.text._ZN10layer_norm31ln_parallel_residual_fwd_kernelINS_13Kernel_traitsI6__halfS2_S2_S2_fjLj6144ELj1ELj1ELj8ELj16ENS_18Kernel_traits_baseILj6144ES2_S2_S2_S2_fjLj256EEEEELb1ELb0ELb0EEEvNS_9FwdParamsE:
        /* <DEDUP_REMOVED lines=12> */
[----:B------:R-:W-:Y:S01]  /*00c0*/  MOV R7, c[0x0][0x168] ;  /* 0x00005a0000077a02 */ /* 0x000fe20000000f00 */
[----:B------:R-:W-:Y:S01]  /*00d0*/  BSSY B0, `(.L_x_2506) ;  /* 0x0000042000007945 */ /* 0x000fe20003800000 */
[----:B------:R-:W-:Y:S01]  /*00e0*/  LOP3.LUT R54, R54, 0xffffffdf, RZ, 0xc0, !PT ;  /* 0xffffffdf36367812 */ /* 0x000fe200078ec0ff */
[----:B------:R-:W0:Y:S04]  /*00f0*/  S2R R53, SR_TID.X ;  /* 0x0000000000357919 */ /* 0x000e280000002100 */
[----:B------:R-:W1:Y:S01]  /*0100*/  S2R R0, SR_CTAID.X ;  /* 0x0000000000007919 */ /* 0x000e620000002500 */
[C---:B0-----:R-:W-:Y:S01]  /*0110*/  LOP3.LUT R64, R53.reuse, 0xff, RZ, 0xc0, !PT ;  /* 0x000000ff35407812 */ /* 0x041fe200078ec0ff */
[----:B-1----:R-:W-:Y:S01]  /*0120*/  IMAD R52, R0, c[0x0][0x0], R53 ;  /* 0x0000000000347a24 */ /* 0x002fe200078e0235 */
[----:B------:R-:W-:-:S02]  /*0130*/  LEA.HI R49, R53, R0, RZ, 0x18 ;  /* 0x0000000035317211 */ /* 0x000fc400078fc0ff */
[----:B------:R-:W-:Y:S01]  /*0140*/  SHF.R.S32.HI R0, RZ, 0x1f, R7 ;  /* 0x0000001fff007819 */ /* 0x000fe20000011407 */
[----:B------:R-:W-:Y:S01]  /*0150*/  IMAD.WIDE.U32 R4, R52, -0x326172a9, RZ ;  /* 0xcd9e8d5734047825 */ /* 0x000fe200078e00ff */
[----:B------:R-:W-:Y:S02]  /*0160*/  LOP3.LUT R46, R64, 0xff, RZ, 0x3c, !PT ;  /* 0x000000ff402e7812 */ /* 0x000fe400078e3cff */
[----:B------:R-:W-:Y:S02]  /*0170*/  LEA.HI R123, R0, c[0x0][0x168], RZ, 0x3 ;  /* 0x00005a00007b7a11 */ /* 0x000fe400078f18ff */
[----:B------:R-:W-:Y:S02]  /*0180*/  ISETP.GE.AND P2, PT, R49, c[0x0][0x164], PT ;  /* 0x0000590031007a0c */ /* 0x000fe40003f46270 */
[----:B------:R-:W-:-:S04]  /*0190*/  LEA.HI.SX32 R46, R123, R46, 0x1d ;  /* 0x0000002e7b2e7211 */ /* 0x000fc800078feaff */
[C---:B------:R-:W-:Y:S02]  /*01a0*/  LOP3.LUT P3, RZ, R46.reuse, 0xffffff00, RZ, 0xc0, !PT ;  /* 0xffffff002eff7812 */ /* 0x040fe4000786c0ff */
[C---:B------:R-:W-:Y:S02]  /*01b0*/  ISETP.GE.U32.AND P5, PT, R46.reuse, 0x200, PT ;  /* 0x000002002e00780c */ /* 0x040fe40003fa6070 */
[----:B------:R-:W-:-:S09]  /*01c0*/  ISETP.GE.U32.AND P4, PT, R46, 0x300, PT ;  /* 0x000003002e00780c */ /* 0x000fd20003f86070 */
[----:B------:R-:W-:-:S04]  /*01d0*/  @P3 LOP3.LUT R54, R54, 0x20, RZ, 0xfc, !PT ;  /* 0x0000002036363812 */ /* 0x000fc800078efcff */
[----:B------:R-:W-:-:S04]  /*01e0*/  LOP3.LUT R54, R54, 0xffffff7f, RZ, 0xc0, !PT ;  /* 0xffffff7f36367812 */ /* 0x000fc800078ec0ff */
[----:B------:R-:W-:-:S04]  /*01f0*/  @P5 LOP3.LUT R54, R54, 0x80, RZ, 0xfc, !PT ;  /* 0x0000008036365812 */ /* 0x000fc800078efcff */
[----:B------:R-:W-:-:S04]  /*0200*/  LOP3.LUT R54, R54, 0xffffffbf, RZ, 0xc0, !PT ;  /* 0xffffffbf36367812 */ /* 0x000fc800078ec0ff */
[----:B------:R-:W-:Y:S02]  /*0210*/  @P4 LOP3.LUT R54, R54, 0x40, RZ, 0xfc, !PT ;  /* 0x0000004036364812 */ /* 0x000fe400078efcff */
[----:B--2---:R-:W-:-:S05]  /*0220*/  @P0 IADD3 R154, P1, R2, c[0x0][0x240], RZ ;  /* 0x00009000029a0a10 */ /* 0x004fca0007f3e0ff */
[----:B------:R-:W-:Y:S01]  /*0230*/  @P0 IMAD.X R155, RZ, RZ, R3, P1 ;  /* 0x000000ffff9b0224 */ /* 0x000fe200008e0603 */
[----:B---3--:R-:W-:-:S04]  /*0240*/  IADD3 R48, R101, -0x4498517b, RZ ;  /* 0xbb67ae8565307810 */ /* 0x008fc80007ffe0ff */
[--C-:B------:R-:W-:Y:S02]  /*0250*/  SHF.R.U64 R51, R154, 0x2, R155.reuse ;  /* 0x000000029a337819 */ /* 0x100fe4000000129b */
[----:B------:R-:W-:Y:S02]  /*0260*/  SHF.R.U32.HI R50, RZ, 0x2, R155 ;  /* 0x00000002ff327819 */ /* 0x000fe4000001169b */
[C---:B------:R-:W-:Y:S01]  /*0270*/  IADD3 R47, R100.reuse, -0x61c88647, RZ ;  /* 0x9e3779b9642f7810 */ /* 0x040fe20007ffe0ff */
[----:B------:R-:W-:Y:S01]  /*0280*/  IMAD.WIDE.U32 R2, R51, -0x2daee0ad, RZ ;  /* 0xd2511f5333027825 */ /* 0x000fe200078e00ff */
[----:B------:R-:W-:Y:S02]  /*0290*/  LOP3.LUT R6, R5, R50, R100, 0x96, !PT ;  /* 0x0000003205067212 */ /* 0x000fe400078e9664 */
[----:B------:R-:W-:Y:S02]  /*02a0*/  IADD3 R44, R100, 0x3c6ef372, RZ ;  /* 0x3c6ef372642c7810 */ /* 0x000fe40007ffe0ff */
[----:B------:R-:W-:Y:S01]  /*02b0*/  LOP3.LUT R8, R3, R101, RZ, 0x3c, !PT ;  /* 0x0000006503087212 */ /* 0x000fe200078e3cff */
[----:B------:R-:W-:Y:S01]  /*02c0*/  IMAD.WIDE.U32 R6, R6, -0x2daee0ad, RZ ;  /* 0xd2511f5306067825 */ /* 0x000fe200078e00ff */
[----:B------:R-:W-:-:S02]  /*02d0*/  IADD3 R45, R101, 0x76cf5d0a, RZ ;  /* 0x76cf5d0a652d7810 */ /* 0x000fc40007ffe0ff */
[----:B------:R-:W-:Y:S01]  /*02e0*/  IADD3 R43, R101, 0x32370b8f, RZ ;  /* 0x32370b8f652b7810 */ /* 0x000fe20007ffe0ff */
[----:B------:R-:W-:Y:S01]  /*02f0*/  IMAD.WIDE.U32 R8, R8, -0x326172a9, RZ ;  /* 0xcd9e8d5708087825 */ /* 0x000fe200078e00ff */
[----:B------:R-:W-:-:S04]  /*0300*/  LOP3.LUT R14, R7, R2, R48, 0x96, !PT ;  /* 0x00000002070e7212 */ /* 0x000fc800078e9630 */
[----:B------:R-:W-:Y:S01]  /*0310*/  LOP3.LUT R12, R9, R47, R4, 0x96, !PT ;  /* 0x0000002f090c7212 */ /* 0x000fe200078e9604 */
[----:B------:R-:W-:-:S04]  /*0320*/  IMAD.WIDE.U32 R14, R14, -0x326172a9, RZ ;  /* 0xcd9e8d570e0e7825 */ /* 0x000fc800078e00ff */
[----:B------:R-:W-:Y:S01]  /*0330*/  IMAD.WIDE.U32 R12, R12, -0x2daee0ad, RZ ;  /* 0xd2511f530c0c7825 */ /* 0x000fe200078e00ff */
[----:B------:R-:W-:-:S04]  /*0340*/  LOP3.LUT R112, R15, R8, R44, 0x96, !PT ;  /* 0x000000080f707212 */ /* 0x000fc800078e962c */
[----:B------:R-:W-:Y:S01]  /*0350*/  LOP3.LUT R114, R13, R6, R45, 0x96, !PT ;  /* 0x000000060d727212 */ /* 0x000fe200078e962d */
[----:B------:R-:W-:Y:S01]  /*0360*/  IMAD.WIDE.U32 R112, R112, -0x2daee0ad, RZ ;  /* 0xd2511f5370707825 */ /* 0x000fe200078e00ff */
        /* <DEDUP_REMOVED lines=24> */
.L_x_2507:
[----:B0-----:R-:W-:Y:S05]  /*04f0*/  BSYNC B0 ;  /* 0x0000000000007941 */ /* 0x001fea0003800000 */
.L_x_2506:
        /* <DEDUP_REMOVED lines=25> */
.L_x_2509:
[----:B------:R-:W-:Y:S05]  /*0690*/  BSYNC B0 ;  /* 0x0000000000007941 */ /* 0x000fea0003800000 */
.L_x_2508:
        /* <DEDUP_REMOVED lines=24> */
.L_x_2511:
[----:B0-----:R-:W-:Y:S05]  /*0820*/  BSYNC B0 ;  /* 0x0000000000007941 */ /* 0x001fea0003800000 */
.L_x_2510:
[----:B------:R-:W-:Y:S01]  /*0830*/  LOP3.LUT R108, R113, R12, R43, 0x96, !PT ;  /* 0x0000000c716c7212 */ /* 0x000fe200078e962b */
[----:B------:R-:W-:Y:S01]  /*0840*/  IMAD.WIDE.U32 R114, R114, -0x326172a9, RZ ;  /* 0xcd9e8d5772727825 */ /* 0x000fe200078e00ff */
[----:B------:R-:W-:Y:S01]  /*0850*/  IADD3 R42, R100, -0x255992d5, RZ ;  /* 0xdaa66d2b642a7810 */ /* 0x000fe20007ffe0ff */
[----:B------:R-:W-:Y:S06]  /*0860*/  @P2 EXIT ;  /* 0x000000000000294d */ /* 0x000fec0003800000 */
[----:B------:R-:W-:Y:S01]  /*0870*/  LOP3.LUT R110, R115, R14, R42, 0x96, !PT ;  /* 0x0000000e736e7212 */ /* 0x000fe200078e962a */
[--C-:B-----5:R-:W-:Y:S01]  /*0880*/  HADD2.F32 R97, -RZ, R66.reuse.H0_H0 ;  /* 0x20000042ff617230 */ /* 0x120fe20000004100 */
[----:B------:R-:W-:Y:S01]  /*0890*/  IADD3 R103, R100, 0x78dde6e4, RZ ;  /* 0x78dde6e464677810 */ /* 0x000fe20007ffe0ff */
[----:B------:R-:W-:Y:S01]  /*08a0*/  HADD2.F32 R102, -RZ, R66.H1_H1 ;  /* 0x30000042ff667230 */ /* 0x000fe20000004100 */
[C---:B------:R-:W-:Y:S01]  /*08b0*/  IADD3 R105, R101.reuse, -0x126145ec, RZ ;  /* 0xed9eba1465697810 */ /* 0x040fe20007ffe0ff */
[--C-:B------:R-:W-:Y:S01]  /*08c0*/  HADD2.F32 R99, -RZ, R67.reuse.H0_H0 ;  /* 0x20000043ff637230 */ /* 0x100fe20000004100 */
[----:B------:R-:W-:Y:S01]  /*08d0*/  IADD3 R115, R101, -0x56f99767, RZ ;  /* 0xa906689965737810 */ /* 0x000fe20007ffe0ff */
[----:B------:R-:W-:Y:S01]  /*08e0*/  HADD2.F32 R106, -RZ, R67.H1_H1 ;  /* 0x30000043ff6a7230 */ /* 0x000fe20000004100 */
[----:B------:R-:W-:Y:S01]  /*08f0*/  IMAD.WIDE.U32 R66, R108, -0x326172a9, RZ ;  /* 0xcd9e8d576c427825 */ /* 0x000fe200078e00ff */
[--C-:B------:R-:W-:Y:S01]  /*0900*/  HADD2.F32 R95, -RZ, R83.reuse.H0_H0 ;  /* 0x20000053ff5f7230 */ /* 0x100fe20000004100 */
[----:B------:R-:W-:Y:S01]  /*0910*/  SHF.R.S32.HI R123, RZ, 0x3, R123 ;  /* 0x00000003ff7b7819 */ /* 0x000fe2000001147b */
[----:B------:R-:W-:Y:S01]  /*0920*/  HADD2.F32 R92, -RZ, R83.H1_H1 ;  /* 0x30000053ff5c7230 */ /* 0x000fe20000004100 */
[C---:B------:R-:W-:Y:S01]  /*0930*/  IADD3 R129, R100.reuse, -0x4ab325aa, RZ ;  /* 0xb54cda5664817810 */ /* 0x040fe20007ffe0ff */
[--C-:B------:R-:W-:Y:S01]  /*0940*/  HADD2.F32 R83, -RZ, R64.reuse.H0_H0 ;  /* 0x20000040ff537230 */ /* 0x100fe20000004100 */
[----:B------:R-:W-:Y:S01]  /*0950*/  LOP3.LUT R67, R67, R114, R103, 0x96, !PT ;  /* 0x0000007243437212 */ /* 0x000fe200078e9667 */
[----:B------:R-:W-:Y:S01]  /*0960*/  HADD2.F32 R96, -RZ, R64.H1_H1 ;  /* 0x30000040ff607230 */ /* 0x000fe20000004100 */
[----:B------:R-:W-:Y:S01]  /*0970*/  IADD3 R114, R100, 0x1715609d, RZ ;  /* 0x1715609d64727810 */ /* 0x000fe20007ffe0ff */
[--C-:B------:R-:W-:Y:S01]  /*0980*/  HADD2.F32 R94, -RZ, R65.reuse.H0_H0 ;  /* 0x20000041ff5e7230 */ /* 0x100fe20000004100 */
[C---:B------:R-:W-:Y:S01]  /*0990*/  IADD3 R128, R101.reuse, 0x646e171e, RZ ;  /* 0x646e171e65807810 */ /* 0x040fe20007ffe0ff */
[----:B------:R-:W-:Y:S01]  /*09a0*/  HADD2.F32 R98, -RZ, R65.H1_H1 ;  /* 0x30000041ff627230 */ /* 0x000fe20000004100 */
[----:B------:R-:W-:Y:S01]  /*09b0*/  IMAD.WIDE.U32 R64, R110, -0x2daee0ad, RZ ;  /* 0xd2511f536e407825 */ /* 0x000fe200078e00ff */
[--C-:B------:R-:W-:Y:S01]  /*09c0*/  HADD2.F32 R104, -RZ, R72.reuse.H0_H0 ;  /* 0x20000048ff687230 */ /* 0x100fe20000004100 */
[----:B------:R-:W-:Y:S01]  /*09d0*/  IADD3 R127, R101, 0x1fd5c5a3, RZ ;  /* 0x1fd5c5a3657f7810 */ /* 0x000fe20007ffe0ff */
[----:B------:R-:W-:Y:S01]  /*09e0*/  HADD2.F32 R109, -RZ, R72.H1_H1 ;  /* 0x30000048ff6d7230 */ /* 0x000fe20000004100 */
[C---:B------:R-:W-:Y:S01]  /*09f0*/  IADD3 R126, R100.reuse, 0x5384540f, RZ ;  /* 0x5384540f647e7810 */ /* 0x040fe20007ffe0ff */
[--C-:B------:R-:W-:Y:S01]  /*0a00*/  HADD2.F32 R118, -RZ, R60.reuse.H1_H1 ;  /* 0x3000003cff767230 */ /* 0x100fe20000004100 */
[----:B------:R-:W-:Y:S01]  /*0a10*/  LOP3.LUT R72, R65, R112, R105, 0x96, !PT ;  /* 0x0000007041487212 */ /* 0x000fe200078e9669 */
[----:B------:R-:W-:Y:S01]  /*0a20*/  HADD2.F32 R112, -RZ, R60.H0_H0 ;  /* 0x2000003cff707230 */ /* 0x000fe20000004100 */
[----:B------:R-:W-:Y:S01]  /*0a30*/  IADD3 R125, R101, -0x24c28bd8, RZ ;  /* 0xdb3d7428657d7810 */ /* 0x000fe20007ffe0ff */
[--C-:B------:R-:W-:Y:S01]  /*0a40*/  HADD2.F32 R116, -RZ, R61.reuse.H0_H0 ;  /* 0x2000003dff747230 */ /* 0x100fe20000004100 */
[----:B------:R-:W-:Y:S01]  /*0a50*/  IADD3 R124, R100, -0xe443238, RZ ;  /* 0xf1bbcdc8647c7810 */ /* 0x000fe20007ffe0ff */
[----:B------:R-:W-:Y:S01]  /*0a60*/  HADD2.F32 R120, -RZ, R61.H1_H1 ;  /* 0x3000003dff787230 */ /* 0x000fe20000004100 */
[----:B------:R-:W-:Y:S01]  /*0a70*/  IMAD.WIDE.U32 R60, R67, -0x2daee0ad, RZ ;  /* 0xd2511f53433c7825 */ /* 0x000fe200078e00ff */
[--C-:B------:R-:W-:Y:S01]  /*0a80*/  HADD2.F32 R107, -RZ, R73.reuse.H0_H0 ;  /* 0x20000049ff6b7230 */ /* 0x100fe20000004100 */
[----:B------:R-:W-:Y:S01]  /*0a90*/  IADD3 R159, R101, -0x695add53, RZ ;  /* 0x96a522ad659f7810 */ /* 0x000fe20007ffe0ff */
[----:B------:R-:W-:Y:S01]  /*0aa0*/  HADD2.F32 R111, -RZ, R73.H1_H1 ;  /* 0x30000049ff6f7230 */ /* 0x000fe20000004100 */
[----:B------:R-:W-:Y:S01]  /*0ab0*/  IMAD.WIDE.U32 R72, R72, -0x326172a9, RZ ;  /* 0xcd9e8d5748487825 */ /* 0x000fe200078e00ff */
[----:B------:R-:W-:Y:S01]  /*0ac0*/  LOP3.LUT R64, R61, R64, R115, 0x96, !PT ;  /* 0x000000403d407212 */ /* 0x000fe200078e9673 */
[--C-:B------:R-:W-:Y:S01]  /*0ad0*/  HADD2.F32 R119, -RZ, R62.reuse.H0_H0 ;  /* 0x2000003eff777230 */ /* 0x100fe20000004100 */
[----:B------:R-:W-:Y:S01]  /*0ae0*/  IADD3 R158, R100, -0x700cb87f, RZ ;  /* 0x8ff34781649e7810 */ /* 0x000fe20007ffe0ff */
[----:B------:R-:W-:Y:S01]  /*0af0*/  IMAD.SHL.U32 R61, R53, 0x20, RZ ;  /* 0x00000020353d7824 */ /* 0x000fe200078e00ff */
[----:B------:R-:W-:Y:S01]  /*0b00*/  LOP3.LUT R66, R73, R66, R114, 0x96, !PT ;  /* 0x0000004249427212 */ /* 0x000fe200078e9672 */
[----:B------:R-:W-:Y:S01]  /*0b10*/  IMAD.WIDE.U32 R64, R64, -0x326172a9, RZ ;  /* 0xcd9e8d5740407825 */ /* 0x000fe200078e00ff */
[----:B------:R-:W-:Y:S01]  /*0b20*/  HADD2.F32 R122, -RZ, R62.H1_H1 ;  /* 0x3000003eff7a7230 */ /* 0x000fe20000004100 */
[----:B------:R-:W-:Y:S01]  /*0b30*/  LOP3.LUT R62, R123, 0xff, RZ, 0xc0, !PT ;  /* 0x000000ff7b3e7812 */ /* 0x000fe200078ec0ff */
[--C-:B------:R-:W-:Y:S01]  /*0b40*/  HADD2.F32 R121, -RZ, R63.reuse.H0_H0 ;  /* 0x2000003fff797230 */ /* 0x100fe20000004100 */
[----:B------:R-:W-:Y:S01]  /*0b50*/  LOP3.LUT R73, R61, 0x3e0, RZ, 0xc0, !PT ;  /* 0x000003e03d497812 */ /* 0x000fe200078ec0ff */
[----:B------:R-:W-:Y:S01]  /*0b60*/  HADD2.F32 R130, -RZ, R63.H1_H1 ;  /* 0x3000003fff827230 */ /* 0x000fe20000004100 */
[----:B------:R-:W-:Y:S01]  /*0b70*/  LOP3.LUT R63, R53, 0xe0, RZ, 0xc0, !PT ;  /* 0x000000e0353f7812 */ /* 0x000fe200078ec0ff */
[----:B------:R-:W-:Y:S01]  /*0b80*/  IMAD.WIDE.U32 R66, R66, -0x2daee0ad, RZ ;  /* 0xd2511f5342427825 */ /* 0x000fe200078e00ff */
[----:B------:R-:W-:Y:S01]  /*0b90*/  LOP3.LUT R61, R65, R72, R129, 0x96, !PT ;  /* 0x00000048413d7212 */ /* 0x000fe200078e9681 */
[--C-:B------:R-:W-:Y:S01]  /*0ba0*/  HADD2.F32 R40, -RZ, R32.reuse.H0_H0 ;  /* 0x20000020ff287230 */ /* 0x100fe20000004100 */
[C---:B------:R-:W-:Y:S01]  /*0bb0*/  IADD3 R73, R62.reuse, -R73, RZ ;  /* 0x800000493e497210 */ /* 0x040fe20007ffe0ff */
[----:B------:R-:W-:Y:S01]  /*0bc0*/  IMAD.IADD R63, R62, 0x1, -R63 ;  /* 0x000000013e3f7824 */ /* 0x000fe200078e0a3f */
[----:B------:R-:W-:Y:S01]  /*0bd0*/  LOP3.LUT R62, R67, R60, R128, 0x96, !PT ;  /* 0x0000003c433e7212 */ /* 0x000fe200078e9680 */
[----:B------:R-:W-:Y:S01]  /*0be0*/  IMAD.WIDE.U32 R60, R61, -0x2daee0ad, RZ ;  /* 0xd2511f533d3c7825 */ /* 0x000fe200078e00ff */
[----:B------:R-:W-:Y:S01]  /*0bf0*/  SHF.R.U32.HI R123, RZ, 0x3, R123 ;  /* 0x00000003ff7b7819 */ /* 0x000fe2000001167b */
[----:B------:R-:W-:Y:S01]  /*0c00*/  HADD2.F32 R41, -RZ, R32.H1_H1 ;  /* 0x30000020ff297230 */ /* 0x000fe20000004100 */
[----:B------:R-:W-:Y:S01]  /*0c10*/  IMNMX R65, RZ, R63, !PT ;  /* 0x0000003fff417217 */ /* 0x000fe20007800200 */
[----:B------:R-:W-:Y:S01]  /*0c20*/  IMAD.WIDE.U32 R62, R62, -0x326172a9, RZ ;  /* 0xcd9e8d573e3e7825 */ /* 0x000fe200078e00ff */
[----:B------:R-:W-:Y:S01]  /*0c30*/  LOP3.LUT R67, R61, R66, R127, 0x96, !PT ;  /* 0x000000423d437212 */ /* 0x000fe200078e967f */
[--C-:B------:R-:W-:Y:S01]  /*0c40*/  HADD2.F32 R38, -RZ, R33.reuse.H0_H0 ;  /* 0x20000021ff267230 */ /* 0x100fe20000004100 */
[----:B------:R-:W-:Y:S01]  /*0c50*/  LOP3.LUT R66, R123, 0x1fffffe0, RZ, 0xc0, !PT ;  /* 0x1fffffe07b427812 */ /* 0x000fe200078ec0ff */
[----:B------:R-:W-:Y:S01]  /*0c60*/  HADD2.F32 R39, -RZ, R33.H1_H1 ;  /* 0x30000021ff277230 */ /* 0x000fe20000004100 */
[----:B------:R-:W-:Y:S01]  /*0c70*/  IMNMX R65, R65, 0x20, PT ;  /* 0x0000002041417817 */ /* 0x000fe20003800200 */
[--C-:B------:R-:W-:Y:S01]  /*0c80*/  HADD2.F32 R29, -RZ, R10.reuse.H0_H0 ;  /* 0x2000000aff1d7230 */ /* 0x100fe20000004100 */
[----:B------:R-:W-:Y:S01]  /*0c90*/  LOP3.LUT R64, R63, R64, R126, 0x96, !PT ;  /* 0x000000403f407212 */ /* 0x000fe200078e967e */
[----:B------:R-:W-:Y:S01]  /*0ca0*/  IMAD.HI.U32 R63, R67, -0x326172a9, RZ ;  /* 0xcd9e8d57433f7827 */ /* 0x000fe200078e00ff */
[----:B------:R-:W-:Y:S01]  /*0cb0*/  IMNMX R73, RZ, R73, !PT ;  /* 0x00000049ff497217 */ /* 0x000fe20007800200 */
[----:B------:R-:W-:Y:S01]  /*0cc0*/  HADD2.F32 R28, -RZ, R10.H1_H1 ;  /* 0x3000000aff1c7230 */ /* 0x000fe20000004100 */
[----:B------:R-:W-:Y:S01]  /*0cd0*/  LOP3.LUT R154, R154, 0x3, RZ, 0xc0, !PT ;  /* 0x000000039a9a7812 */ /* 0x000fe200078ec0ff */
[----:B------:R-:W-:Y:S01]  /*0ce0*/  IMAD.IADD R65, R65, 0x1, R66 ;  /* 0x0000000141417824 */ /* 0x000fe200078e0242 */
[----:B------:R-:W-:Y:S01]  /*0cf0*/  LOP3.LUT R63, R63, R62, R124, 0x96, !PT ;  /* 0x0000003e3f3f7212 */ /* 0x000fe200078e967c */
[C---:B------:R-:W-:Y:S01]  /*0d00*/  IMAD.HI.U32 R61, R64.reuse, -0x2daee0ad, RZ ;  /* 0xd2511f53403d7827 */ /* 0x040fe200078e00ff */
[----:B------:R-:W-:Y:S01]  /*0d10*/  IMNMX R73, R73, 0x20, PT ;  /* 0x0000002049497817 */ /* 0x000fe20003800200 */
[--C-:B------:R-:W-:Y:S01]  /*0d20*/  HADD2.F32 R27, -RZ, R11.reuse.H0_H0 ;  /* 0x2000000bff1b7230 */ /* 0x100fe20000004100 */
[----:B------:R-:W-:Y:S01]  /*0d30*/  ULDC.U8 UR6, c[0x0][0x1f0] ;  /* 0x00007c0000067ab9 */ /* 0x000fe20000000000 */
[----:B------:R-:W-:Y:S01]  /*0d40*/  IMAD.SHL.U32 R65, R65, 0x8, RZ ;  /* 0x0000000841417824 */ /* 0x000fe200078e00ff */
[----:B------:R-:W-:Y:S01]  /*0d50*/  LOP3.LUT R148, R61, R60, R125, 0x96, !PT ;  /* 0x0000003c3d947212 */ /* 0x000fe200078e967d */
[----:B------:R-:W-:Y:S01]  /*0d60*/  HADD2.F32 R26, -RZ, R11.H1_H1 ;  /* 0x3000000bff1a7230 */ /* 0x000fe20000004100 */
[----:B------:R-:W-:Y:S01]  /*0d70*/  IMAD R60, R64, -0x2daee0ad, RZ ;  /* 0xd2511f53403c7824 */ /* 0x000fe200078e02ff */
[--C-:B------:R-:W-:Y:S01]  /*0d80*/  HADD2.F32 R33, -RZ, R8.reuse.H0_H0 ;  /* 0x20000008ff217230 */ /* 0x100fe20000004100 */
[----:B------:R-:W-:Y:S01]  /*0d90*/  IMAD.HI.U32 R156, R63, -0x2daee0ad, RZ ;  /* 0xd2511f533f9c7827 */ /* 0x000fe200078e00ff */
[----:B------:R-:W0:Y:S01]  /*0da0*/  I2F.U32 R65, R65 ;  /* 0x0000004100417306 */ /* 0x000e220000201000 */
[----:B------:R-:W-:-:S02]  /*0db0*/  HADD2.F32 R32, -RZ, R8.H1_H1 ;  /* 0x30000008ff207230 */ /* 0x000fc40000004100 */
[--C-:B------:R-:W-:Y:S01]  /*0dc0*/  HADD2.F32 R31, -RZ, R9.reuse.H0_H0 ;  /* 0x20000009ff1f7230 */ /* 0x100fe20000004100 */
[----:B------:R-:W-:Y:S01]  /*0dd0*/  IMAD R61, R67, -0x326172a9, RZ ;  /* 0xcd9e8d57433d7824 */ /* 0x000fe200078e02ff */
[----:B------:R-:W-:Y:S01]  /*0de0*/  HADD2.F32 R30, -RZ, R9.H1_H1 ;  /* 0x30000009ff1e7230 */ /* 0x000fe20000004100 */
[----:B------:R-:W-:Y:S01]  /*0df0*/  IMAD.HI.U32 R155, R148, -0x326172a9, RZ ;  /* 0xcd9e8d57949b7827 */ /* 0x000fe200078e00ff */
[--C-:B------:R-:W-:Y:S01]  /*0e00*/  HADD2.F32 R13, -RZ, R6.reuse.H0_H0 ;  /* 0x20000006ff0d7230 */ /* 0x100fe20000004100 */
[----:B------:R-:W-:Y:S01]  /*0e10*/  LOP3.LUT R156, R156, R60, R159, 0x96, !PT ;  /* 0x0000003c9c9c7212 */ /* 0x000fe200078e969f */
[----:B------:R-:W-:Y:S01]  /*0e20*/  HADD2.F32 R12, -RZ, R6.H1_H1 ;  /* 0x30000006ff0c7230 */ /* 0x000fe20000004100 */
[----:B------:R-:W-:Y:S01]  /*0e30*/  IMAD.IADD R73, R66, 0x1, R73 ;  /* 0x0000000142497824 */ /* 0x000fe200078e0249 */
[--C-:B------:R-:W-:Y:S01]  /*0e40*/  HADD2.F32 R11, -RZ, R7.reuse.H0_H0 ;  /* 0x20000007ff0b7230 */ /* 0x100fe20000004100 */
[----:B------:R-:W-:Y:S01]  /*0e50*/  IMAD.MOV.U32 R152, RZ, RZ, 0x1 ;  /* 0x00000001ff987424 */ /* 0x000fe200078e00ff */
[----:B------:R-:W-:Y:S01]  /*0e60*/  HADD2.F32 R10, -RZ, R7.H1_H1 ;  /* 0x30000007ff0a7230 */ /* 0x000fe20000004100 */
[----:B------:R-:W-:Y:S01]  /*0e70*/  LOP3.LUT R155, R155, R61, R158, 0x96, !PT ;  /* 0x0000003d9b9b7212 */ /* 0x000fe200078e969e */
[--C-:B------:R-:W-:Y:S01]  /*0e80*/  HADD2.F32 R24, -RZ, R16.reuse.H0_H0 ;  /* 0x20000010ff187230 */ /* 0x100fe20000004100 */
[----:B0-----:R0:W1:Y:S01]  /*0e90*/  MUFU.RCP R157, R65 ;  /* 0x00000041009d7308 */ /* 0x0010620000001000 */
[----:B------:R-:W-:Y:S01]  /*0ea0*/  HADD2.F32 R25, -RZ, R16.H1_H1 ;  /* 0x30000010ff197230 */ /* 0x000fe20000004100 */
[----:B------:R-:W-:Y:S01]  /*0eb0*/  IMAD.MOV.U32 R153, RZ, RZ, RZ ;  /* 0x000000ffff997224 */ /* 0x000fe200078e00ff */
[--C-:B------:R-:W-:Y:S01]  /*0ec0*/  HADD2.F32 R22, -RZ, R17.reuse.H0_H0 ;  /* 0x20000011ff167230 */ /* 0x100fe20000004100 */
[----:B------:R-:W-:Y:S01]  /*0ed0*/  IMAD.SHL.U32 R151, R73, 0x8, RZ ;  /* 0x0000000849977824 */ /* 0x000fe200078e00ff */
[----:B------:R-:W-:Y:S01]  /*0ee0*/  HADD2.F32 R23, -RZ, R17.H1_H1 ;  /* 0x30000011ff177230 */ /* 0x000fe20000004100 */
[----:B------:R-:W-:Y:S01]  /*0ef0*/  IMAD R150, R63, -0x2daee0ad, RZ ;  /* 0xd2511f533f967824 */ /* 0x000fe200078e02ff */
[--C-:B------:R-:W-:Y:S01]  /*0f00*/  HADD2.F32 R9, -RZ, R84.reuse.H0_H0 ;  /* 0x20000054ff097230 */ /* 0x100fe20000004100 */
[----:B------:R-:W-:Y:S01]  /*0f10*/  IMAD R148, R148, -0x326172a9, RZ ;  /* 0xcd9e8d5794947824 */ /* 0x000fe200078e02ff */
        /* <DEDUP_REMOVED lines=29> */
[----:B------:R-:W-:Y:S02]  /*10f0*/  HADD2.F32 R34, -RZ, R35.H0_H0 ;  /* 0x20000023ff227230 */ /* 0x000fe40000004100 */
[----:B------:R-:W-:-:S02]  /*1100*/  HADD2.F32 R18, -RZ, R19.H0_H0 ;  /* 0x20000013ff127230 */ /* 0x000fc40000004100 */
[----:B------:R-:W-:Y:S02]  /*1110*/  HADD2.F32 R56, -RZ, R57.H0_H0 ;  /* 0x20000039ff387230 */ /* 0x000fe40000004100 */
[----:B------:R-:W-:Y:S02]  /*1120*/  HADD2.F32 R76, -RZ, R77.H0_H0 ;  /* 0x2000004dff4c7230 */ /* 0x000fe40000004100 */
[----:B------:R-:W-:Y:S02]  /*1130*/  HADD2.F32 R78, -RZ, R79.H0_H0 ;  /* 0x2000004fff4e7230 */ /* 0x000fe40000004100 */
[----:B------:R-:W-:Y:S02]  /*1140*/  HADD2.F32 R81, -RZ, R82.H0_H0 ;  /* 0x20000052ff517230 */ /* 0x000fe40000004100 */
[----:B------:R-:W-:Y:S02]  /*1150*/  HADD2.F32 R35, -RZ, R35.H1_H1 ;  /* 0x30000023ff237230 */ /* 0x000fe40000004100 */
[----:B------:R-:W-:-:S02]  /*1160*/  HADD2.F32 R19, -RZ, R19.H1_H1 ;  /* 0x30000013ff137230 */ /* 0x000fc40000004100 */
[----:B------:R-:W-:Y:S02]  /*1170*/  HADD2.F32 R57, -RZ, R57.H1_H1 ;  /* 0x30000039ff397230 */ /* 0x000fe40000004100 */
[----:B------:R-:W-:Y:S02]  /*1180*/  HADD2.F32 R77, -RZ, R77.H1_H1 ;  /* 0x3000004dff4d7230 */ /* 0x000fe40000004100 */
[----:B------:R-:W-:Y:S02]  /*1190*/  HADD2.F32 R79, -RZ, R79.H1_H1 ;  /* 0x3000004fff4f7230 */ /* 0x000fe40000004100 */
        /* <DEDUP_REMOVED lines=13> */
.L_x_2913:
        /* <DEDUP_REMOVED lines=28> */
[----:B0-----:R-:W-:Y:S02]  /*1430*/  ISETP.NE.AND P1, PT, R154, 0x2, PT ;  /* 0x000000029a00780c */ /* 0x001fe40003f25270 */
[----:B------:R-:W-:-:S11]  /*1440*/  MOV R164, R156 ;  /* 0x0000009c00a47202 */ /* 0x000fd60000000f00 */
[----:B------:R-:W-:Y:S05]  /*1450*/  @!P1 BRA `(.L_x_2516) ;  /* 0x0000006000009947 */ /* 0x000fea0003800000 */
[----:B------:R-:W-:Y:S01]  /*1460*/  ISETP.NE.AND P1, PT, R154, 0x3, PT ;  /* 0x000000039a00780c */ /* 0x000fe20003f25270 */
[----:B------:R-:W-:-:S12]  /*1470*/  IMAD.MOV.U32 R164, RZ, RZ, R155 ;  /* 0x000000ffffa47224 */ /* 0x000fd800078e009b */
[----:B------:R-:W-:Y:S05]  /*1480*/  @P1 BRA `(.L_x_2516) ;  /* 0x0000003000001947 */ /* 0x000fea0003800000 */
[----:B------:R-:W-:Y:S01]  /*1490*/  IMAD.MOV.U32 R164, RZ, RZ, R150 ;  /* 0x000000ffffa47224 */ /* 0x000fe200078e0096 */
[----:B------:R-:W-:Y:S05]  /*14a0*/  BRA `(.L_x_2516) ;  /* 0x0000001000007947 */ /* 0x000fea0003800000 */
.L_x_2515:
[----:B0-----:R-:W-:Y:S02]  /*14b0*/  IMAD.MOV.U32 R164, RZ, RZ, R148 ;  /* 0x000000ffffa47224 */ /* 0x001fe400078e0094 */
.L_x_2516:
[----:B------:R-:W-:Y:S05]  /*14c0*/  BSYNC B1 ;  /* 0x0000000000017941 */ /* 0x000fea0003800000 */
.L_x_2514:
        /* <DEDUP_REMOVED lines=16> */
.L_x_2520:
[----:B------:R-:W-:Y:S05]  /*15d0*/  BSYNC B2 ;  /* 0x0000000000027941 */ /* 0x000fea0003800000 */
.L_x_2519:
        /* <DEDUP_REMOVED lines=43> */
.L_x_2518:
[----:B------:R-:W-:Y:S05]  /*1890*/  BSYNC B1 ;  /* 0x0000000000017941 */ /* 0x000fea0003800000 */
.L_x_2517:
[----:B------:R-:W0:Y:S01]  /*18a0*/  I2F.U32 R73, R164 ;  /* 0x000000a400497306 */ /* 0x000e220000201000 */
[----:B------:R-:W-:Y:S01]  /*18b0*/  HFMA2.MMA R136, -RZ, RZ, 0.1171875, 0 ;  /* 0x2f800000ff887435 */ /* 0x000fe200000001ff */
[----:B------:R-:W-:Y:S01]  /*18c0*/  ISETP.NE.U32.AND P1, PT, RZ, c[0x0][0x178], PT ;  /* 0x00005e00ff007a0c */ /* 0x000fe20003f25070 */
[----:B-----5:R-:W-:Y:S01]  /*18d0*/  HADD2.F32 R72, -RZ, R68.H0_H0 ;  /* 0x20000044ff487230 */ /* 0x020fe20000004100 */
[----:B------:R-:W-:Y:S02]  /*18e0*/  LOP3.LUT R54, R54, 0xfffffff7, RZ, 0xc0, !PT ;  /* 0xfffffff736367812 */ /* 0x000fe400078ec0ff */
[----:B------:R-:W-:Y:S02]  /*18f0*/  ISETP.NE.AND.EX P1, PT, RZ, c[0x0][0x17c], PT, P1 ;  /* 0x00005f00ff007a0c */ /* 0x000fe40003f25310 */
[----:B------:R-:W-:-:S03]  /*1900*/  FMUL.FTZ R72, R72, c[0x0][0x1e8] ;  /* 0x00007a0048487a20 */ /* 0x000fc60000410000 */
[----:B0-----:R-:W-:-:S05]  /*1910*/  FFMA.FTZ R73, R73, R136, 1.1641532182693481445e-10 ;  /* 0x2f00000049497423 */ /* 0x001fca0000010088 */
[----:B------:R-:W-:-:S04]  /*1920*/  FSETP.GTU.FTZ.AND P2, PT, R73, c[0x0][0x1e4], PT ;  /* 0x0000790049007a0b */ /* 0x000fc80003f5c000 */
[----:B------:R-:W-:-:S09]  /*1930*/  FSEL R149, R72, RZ, !P2 ;  /* 0x000000ff48957208 */ /* 0x000fd20005000000 */
[----:B------:R-:W-:Y:S01]  /*1940*/  @P2 LOP3.LUT R54, R54, 0x8, RZ, 0xfc, !PT ;  /* 0x0000000836362812 */ /* 0x000fe200078efcff */
[----:B------:R-:W-:Y:S05]  /*1950*/  @P1 BRA `(.L_x_2521) ;  /* 0x0000006000001947 */ /* 0x000fea0003800000 */
[----:B------:R-:W-:Y:S01]  /*1960*/  IMAD.MOV.U32 R72, RZ, RZ, R134 ;  /* 0x000000ffff487224 */ /* 0x000fe200078e0086 */
[----:B------:R-:W-:Y:S05]  /*1970*/  @!P0 BRA `(.L_x_2522) ;  /* 0x000005a000008947 */ /* 0x000fea0003800000 */
[----:B------:R-:W-:Y:S01]  /*1980*/  HADD2.F32 R74, -RZ, R64.H0_H0 ;  /* 0x20000040ff4a7230 */ /* 0x000fe20000004100 */
[----:B------:R-:W-:-:S04]  /*1990*/  IMAD.MOV.U32 R72, RZ, RZ, R134 ;  /* 0x000000ffff487224 */ /* 0x000fc800078e0086 */
[----:B------:R-:W-:Y:S01]  /*19a0*/  FADD.FTZ R149, R74, R149 ;  /* 0x000000954a957221 */ /* 0x000fe20000010000 */
[----:B------:R-:W-:Y:S05]  /*19b0*/  BRA `(.L_x_2522) ;  /* 0x0000056000007947 */ /* 0x000fea0003800000 */
.L_x_2521:
        /* <DEDUP_REMOVED lines=12> */
.L_x_2524:
[----:B------:R-:W-:Y:S02]  /*1a80*/  IMAD.MOV.U32 R137, RZ, RZ, R148 ;  /* 0x000000ffff897224 */ /* 0x000fe400078e0094 */
.L_x_2525:
[----:B------:R-:W-:Y:S05]  /*1a90*/  BSYNC B1 ;  /* 0x0000000000017941 */ /* 0x000fea0003800000 */
.L_x_2523:
        /* <DEDUP_REMOVED lines=16> */
.L_x_2529:
[----:B------:R-:W-:Y:S05]  /*1ba0*/  BSYNC B2 ;  /* 0x0000000000027941 */ /* 0x000fea0003800000 */
.L_x_2528:
        /* <DEDUP_REMOVED lines=44> */
.L_x_2527:
[----:B------:R-:W-:Y:S05]  /*1e70*/  BSYNC B1 ;  /* 0x0000000000017941 */ /* 0x000fea0003800000 */
.L_x_2526:
[----:B------:R-:W0:Y:S01]  /*1e80*/  I2F.U32 R73, R137 ;  /* 0x0000008900497306 */ /* 0x000e220000201000 */
[----:B------:R-:W-:Y:S02]  /*1e90*/  HADD2.F32 R74, -RZ, R60.H0_H0 ;  /* 0x2000003cff4a7230 */ /* 0x000fe40000004100 */
[----:B------:R-:W-:-:S03]  /*1ea0*/  @P0 HADD2.F32 R134, -RZ, R64.H0_H0 ;  /* 0x20000040ff860230 */ /* 0x000fc60000004100 */
[----:B------:R-:W-:Y:S02]  /*1eb0*/  FMUL.FTZ R74, R74, c[0x0][0x1e8] ;  /* 0x00007a004a4a7a20 */ /* 0x000fe40000410000 */
[----:B0-----:R-:W-:-:S05]  /*1ec0*/  FFMA.FTZ R73, R73, R136, 1.1641532182693481445e-10 ;  /* 0x2f00000049497423 */ /* 0x001fca0000010088 */
[----:B------:R-:W-:-:S04]  /*1ed0*/  FSETP.GTU.FTZ.AND P2, PT, R73, c[0x0][0x1e4], PT ;  /* 0x0000790049007a0b */ /* 0x000fc80003f5c000 */
[----:B------:R-:W-:Y:S02]  /*1ee0*/  FSEL R74, R74, RZ, !P2 ;  /* 0x000000ff4a4a7208 */ /* 0x000fe40005000000 */
[----:B------:R-:W-:-:S03]  /*1ef0*/  SEL R147, RZ, 0x1, P2 ;  /* 0x00000001ff937807 */ /* 0x000fc60001000000 */
[----:B------:R-:W-:-:S04]  /*1f00*/  FADD.FTZ R149, R74, R149 ;  /* 0x000000954a957221 */ /* 0x000fc80000010000 */
[----:B------:R-:W-:Y:S02]  /*1f10*/  @P0 FADD.FTZ R149, R134, R149 ;  /* 0x0000009586950221 */ /* 0x000fe40000010000 */
.L_x_2522:
        /* <DEDUP_REMOVED lines=12> */
.L_x_2531:
[----:B------:R-:W-:Y:S02]  /*1fe0*/  IMAD.MOV.U32 R137, RZ, RZ, R148 ;  /* 0x000000ffff897224 */ /* 0x000fe400078e0094 */
.L_x_2532:
[----:B------:R-:W-:Y:S05]  /*1ff0*/  BSYNC B1 ;  /* 0x0000000000017941 */ /* 0x000fea0003800000 */
.L_x_2530:
        /* <DEDUP_REMOVED lines=10> */
[----:B------:R-:W-:Y:S02]  /*20a0*/  @!P2 IADD3 R52, R52, 0x1, RZ ;  /* 0x000000013434a810 */ /* 0x000fe40007ffe0ff */
[----:B------:R-:W-:Y:S02]  /*20b0*/  @!P2 IADD3 R73, R153, 0x1, RZ ;  /* 0x000000019949a810 */ /* 0x000fe40007ffe0ff */
[----:B------:R-:W-:Y:S02]  /*20c0*/  ISETP.NE.AND P3, PT, R52, RZ, !P2 ;  /* 0x000000ff3400720c */ /* 0x000fe40005765270 */
[----:B------:R-:W-:-:S11]  /*20d0*/  @!P2 MOV R50, RZ ;  /* 0x000000ff0032a202 */ /* 0x000fd60000000f00 */
[----:B------:R-:W-:-:S04]  /*20e0*/  @P3 IMAD.MOV R73, RZ, RZ, R153 ;  /* 0x000000ffff493224 */ /* 0x000fc800078e0299 */
[----:B------:R-:W-:Y:S02]  /*20f0*/  @!P2 IMAD.MOV.U32 R153, RZ, RZ, R73 ;  /* 0x000000ffff99a224 */ /* 0x000fe400078e0049 */
.L_x_2536:
[----:B------:R-:W-:Y:S05]  /*2100*/  BSYNC B2 ;  /* 0x0000000000027941 */ /* 0x000fea0003800000 */
.L_x_2535:
        /* <DEDUP_REMOVED lines=44> */
.L_x_2534:
[----:B------:R-:W-:Y:S05]  /*23d0*/  BSYNC B1 ;  /* 0x0000000000017941 */ /* 0x000fea0003800000 */
.L_x_2533:
[----:B------:R-:W0:Y:S01]  /*23e0*/  I2F.U32 R75, R137 ;  /* 0x00000089004b7306 */ /* 0x000e220000201000 */
[----:B------:R-:W-:Y:S01]  /*23f0*/  HADD2.F32 R68, -RZ, R68.H1_H1 ;  /* 0x30000044ff447230 */ /* 0x000fe20000004100 */
[----:B------:R-:W-:-:S04]  /*2400*/  LOP3.LUT R54, R54, 0xfffffffb, RZ, 0xc0, !PT ;  /* 0xfffffffb36367812 */ /* 0x000fc800078ec0ff */
        /* <DEDUP_REMOVED lines=8> */
[----:B------:R-:W-:Y:S01]  /*2490*/  HADD2.F32 R72, -RZ, R64.H1_H1 ;  /* 0x30000040ff487230 */ /* 0x000fe20000004100 */
[----:B------:R-:W-:-:S04]  /*24a0*/  IMAD.MOV.U32 R68, RZ, RZ, R73 ;  /* 0x000000ffff447224 */ /* 0x000fc800078e0049 */
[----:B------:R-:W-:Y:S01]  /*24b0*/  FADD.FTZ R173, R72, R173 ;  /* 0x000000ad48ad7221 */ /* 0x000fe20000010000 */
[----:B------:R-:W-:Y:S05]  /*24c0*/  BRA `(.L_x_2538) ;  /* 0x0000056000007947 */ /* 0x000fea0003800000 */
.L_x_2537:
        /* <DEDUP_REMOVED lines=12> */
.L_x_2540:
[----:B------:R-:W-:Y:S02]  /*2590*/  IMAD.MOV.U32 R137, RZ, RZ, R148 ;  /* 0x000000ffff897224 */ /* 0x000fe400078e0094 */
.L_x_2541:
[----:B------:R-:W-:Y:S05]  /*25a0*/  BSYNC B1 ;  /* 0x0000000000017941 */ /* 0x000fea0003800000 */
.L_x_2539:
        /* <DEDUP_REMOVED lines=16> */
.L_x_2545:
[----:B------:R-:W-:Y:S05]  /*26b0*/  BSYNC B2 ;  /* 0x0000000000027941 */ /* 0x000fea0003800000 */
.L_x_2544:
        /* <DEDUP_REMOVED lines=44> */
.L_x_2543:
[----:B------:R-:W-:Y:S05]  /*2980*/  BSYNC B1 ;  /* 0x0000000000017941 */ /* 0x000fea0003800000 */
.L_x_2542:
[----:B------:R-:W0:Y:S01]  /*2990*/  I2F.U32 R73, R137 ;  /* 0x0000008900497306 */ /* 0x000e220000201000 */
[----:B------:R-:W-:Y:S02]  /*29a0*/  HADD2.F32 R72, -RZ, R60.H1_H1 ;  /* 0x3000003cff487230 */ /* 0x000fe40000004100 */
[----:B------:R-:W-:-:S03]  /*29b0*/  @P0 HADD2.F32 R74, -RZ, R64.H1_H1 ;  /* 0x30000040ff4a0230 */ /* 0x000fc60000004100 */
[----:B------:R-:W-:Y:S02]  /*29c0*/  FMUL.FTZ R72, R72, c[0x0][0x1e8] ;  /* 0x00007a0048487a20 */ /* 0x000fe40000410000 */
[----:B0-----:R-:W-:-:S05]  /*29d0*/  FFMA.FTZ R73, R73, R136, 1.1641532182693481445e-10 ;  /* 0x2f00000049497423 */ /* 0x001fca0000010088 */
[----:B------:R-:W-:-:S04]  /*29e0*/  FSETP.GTU.FTZ.AND P2, PT, R73, c[0x0][0x1e4], PT ;  /* 0x0000790049007a0b */ /* 0x000fc80003f5c000 */
[----:B------:R-:W-:Y:S02]  /*29f0*/  FSEL R72, R72, RZ, !P2 ;  /* 0x000000ff48487208 */ /* 0x000fe40005000000 */
[----:B------:R-:W-:-:S03]  /*2a00*/  SEL R146, RZ, 0x1, P2 ;  /* 0x00000001ff927807 */ /* 0x000fc60001000000 */
[----:B------:R-:W-:-:S04]  /*2a10*/  FADD.FTZ R173, R72, R173 ;  /* 0x000000ad48ad7221 */ /* 0x000fc80000010000 */
[----:B------:R-:W-:Y:S02]  /*2a20*/  @P0 FADD.FTZ R173, R74, R173 ;  /* 0x000000ad4aad0221 */ /* 0x000fe40000010000 */
.L_x_2538:
        /* <DEDUP_REMOVED lines=12> */
.L_x_2547:
[----:B------:R-:W-:Y:S02]  /*2af0*/  IMAD.MOV.U32 R137, RZ, RZ, R148 ;  /* 0x000000ffff897224 */ /* 0x000fe400078e0094 */
.L_x_2548:
[----:B------:R-:W-:Y:S05]  /*2b00*/  BSYNC B1 ;  /* 0x0000000000017941 */ /* 0x000fea0003800000 */
.L_x_2546:
        /* <DEDUP_REMOVED lines=16> */
.L_x_2552:
[----:B------:R-:W-:Y:S05]  /*2c10*/  BSYNC B2 ;  /* 0x0000000000027941 */ /* 0x000fea0003800000 */
.L_x_2551:
        /* <DEDUP_REMOVED lines=44> */
.L_x_2550:
[----:B------:R-:W-:Y:S05]  /*2ee0*/  BSYNC B1 ;  /* 0x0000000000017941 */ /* 0x000fea0003800000 */
.L_x_2549:
[----:B------:R-:W0:Y:S01]  /*2ef0*/  I2F.U32 R73, R137 ;  /* 0x0000008900497306 */ /* 0x000e220000201000 */
[----:B------:R-:W-:Y:S01]  /*2f00*/  HADD2.F32 R68, -RZ, R69.H0_H0 ;  /* 0x20000045ff447230 */ /* 0x000fe20000004100 */
[----:B------:R-:W-:-:S04]  /*2f10*/  LOP3.LUT R54, R54, 0xfffffffd, RZ, 0xc0, !PT ;  /* 0xfffffffd36367812 */ /* 0x000fc800078ec0ff */
[----:B------:R-:W-:Y:S02]  /*2f20*/  FMUL.FTZ R68, R68, c[0x0][0x1e8] ;  /* 0x00007a0044447a20 */ /* 0x000fe40000410000 */
[----:B0-----:R-:W-:-:S05]  /*2f30*/  FFMA.FTZ R73, R73, R136, 1.1641532182693481445e-10 ;  /* 0x2f00000049497423 */ /* 0x001fca0000010088 */
[----:B------:R-:W-:-:S04]  /*2f40*/  FSETP.GTU.FTZ.AND P2, PT, R73, c[0x0][0x1e4], PT ;  /* 0x0000790049007a0b */ /* 0x000fc80003f5c000 */
[----:B------:R-:W-:-:S09]  /*2f50*/  FSEL R171, R68, RZ, !P2 ;  /* 0x000000ff44ab7208 */ /* 0x000fd20005000000 */
[----:B------:R-:W-:Y:S01]  /*2f60*/  @P2 LOP3.LUT R54, R54, 0x2, RZ, 0xfc, !PT ;  /* 0x0000000236362812 */ /* 0x000fe200078efcff */
[----:B------:R-:W-:Y:S05]  /*2f70*/  @P1 BRA `(.L_x_2553) ;  /* 0x0000006000001947 */ /* 0x000fea0003800000 */
[----:B------:R-:W-:Y:S01]  /*2f80*/  MOV R68, R72 ;  /* 0x0000004800447202 */ /* 0x000fe20000000f00 */
[----:B------:R-:W-:Y:S05]  /*2f90*/  @!P0 BRA `(.L_x_2554) ;  /* 0x000005a000008947 */ /* 0x000fea0003800000 */
[----:B------:R-:W-:Y:S01]  /*2fa0*/  HADD2.F32 R74, -RZ, R65.H0_H0 ;  /* 0x20000041ff4a7230 */ /* 0x000fe20000004100 */
[----:B------:R-:W-:-:S04]  /*2fb0*/  IMAD.MOV.U32 R68, RZ, RZ, R72 ;  /* 0x000000ffff447224 */ /* 0x000fc800078e0048 */
[----:B------:R-:W-:Y:S01]  /*2fc0*/  FADD.FTZ R171, R74, R171 ;  /* 0x000000ab4aab7221 */ /* 0x000fe20000010000 */
[----:B------:R-:W-:Y:S05]  /*2fd0*/  BRA `(.L_x_2554) ;  /* 0x0000056000007947 */ /* 0x000fea0003800000 */
.L_x_2553:
        /* <DEDUP_REMOVED lines=12> */
.L_x_2556:
[----:B------:R-:W-:Y:S02]  /*30a0*/  IMAD.MOV.U32 R137, RZ, RZ, R148 ;  /* 0x000000ffff897224 */ /* 0x000fe400078e0094 */
.L_x_2557:
[----:B------:R-:W-:Y:S05]  /*30b0*/  BSYNC B1 ;  /* 0x0000000000017941 */ /* 0x000fea0003800000 */
.L_x_2555:
        /* <DEDUP_REMOVED lines=16> */
.L_x_2561:
[----:B------:R-:W-:Y:S05]  /*31c0*/  BSYNC B2 ;  /* 0x0000000000027941 */ /* 0x000fea0003800000 */
.L_x_2560:
        /* <DEDUP_REMOVED lines=40> */
[----:B------:R-:W-:Y:S02]  /*3450*/  LOP3.LUT R155, R135, R154, R158, 0x96, !PT ;  /* 0x0000009a879b7212 */ /* 0x000fe400078e969e */
[----:B------:R-:W-:Y:S01]  /*3460*/  MOV R148, R134 ;  /* 0x0000008600947202 */ /* 0x000fe20000000f00 */
[----:B------:R-:W-:Y:S01]  /*3470*/  IMAD.MOV.U32 R150, RZ, RZ, R72 ;  /* 0x000000ffff967224 */ /* 0x000fe200078e0048 */
[----:B------:R-:W-:Y:S02]  /*3480*/  LOP3.LUT R156, R73, R74, R159, 0x96, !PT ;  /* 0x0000004a499c7212 */ /* 0x000fe400078e969f */
.L_x_2559:
[----:B------:R-:W-:Y:S05]  /*3490*/  BSYNC B1 ;  /* 0x0000000000017941 */ /* 0x000fea0003800000 */
.L_x_2558:
        /* <DEDUP_REMOVED lines=10> */
.L_x_2554:
        /* <DEDUP_REMOVED lines=12> */
.L_x_2563:
[----:B------:R-:W-:Y:S02]  /*3600*/  IMAD.MOV.U32 R137, RZ, RZ, R148 ;  /* 0x000000ffff897224 */ /* 0x000fe400078e0094 */
.L_x_2564:
[----:B------:R-:W-:Y:S05]  /*3610*/  BSYNC B1 ;  /* 0x0000000000017941 */ /* 0x000fea0003800000 */
.L_x_2562:
        /* <DEDUP_REMOVED lines=16> */
.L_x_2568:
[----:B------:R-:W-:Y:S05]  /*3720*/  BSYNC B2 ;  /* 0x0000000000027941 */ /* 0x000fea0003800000 */
.L_x_2567:
        /* <DEDUP_REMOVED lines=44> */
.L_x_2566:
[----:B------:R-:W-:Y:S05]  /*39f0*/  BSYNC B1 ;  /* 0x0000000000017941 */ /* 0x000fea0003800000 */
.L_x_2565:
        /* <DEDUP_REMOVED lines=15> */
.L_x_2569:
        /* <DEDUP_REMOVED lines=12> */
.L_x_2572:
[----:B------:R-:W-:Y:S02]  /*3bb0*/  MOV R137, R148 ;  /* 0x0000009400897202 */ /* 0x000fe40000000f00 */
.L_x_2573:
[----:B------:R-:W-:Y:S05]  /*3bc0*/  BSYNC B1 ;  /* 0x0000000000017941 */ /* 0x000fea0003800000 */
.L_x_2571:
        /* <DEDUP_REMOVED lines=16> */
.L_x_2577:
[----:B------:R-:W-:Y:S05]  /*3cd0*/  BSYNC B2 ;  /* 0x0000000000027941 */ /* 0x000fea0003800000 */
.L_x_2576:
        /* <DEDUP_REMOVED lines=44> */
.L_x_2575:
[----:B------:R-:W-:Y:S05]  /*3fa0*/  BSYNC B1 ;  /* 0x0000000000017941 */ /* 0x000fea0003800000 */
.L_x_2574:
        /* <DEDUP_REMOVED lines=10> */
.L_x_2570:
        /* <DEDUP_REMOVED lines=12> */
.L_x_2579:
[----:B------:R-:W-:Y:S02]  /*4110*/  IMAD.MOV.U32 R137, RZ, RZ, R148 ;  /* 0x000000ffff897224 */ /* 0x000fe400078e0094 */
.L_x_2580:
[----:B------:R-:W-:Y:S05]  /*4120*/  BSYNC B1 ;  /* 0x0000000000017941 */ /* 0x000fea0003800000 */
.L_x_2578:
        /* <DEDUP_REMOVED lines=16> */
.L_x_2584:
[----:B------:R-:W-:Y:S05]  /*4230*/  BSYNC B2 ;  /* 0x0000000000027941 */ /* 0x000fea0003800000 */
.L_x_2583:
        /* <DEDUP_REMOVED lines=44> */
.L_x_2582:
[----:B------:R-:W-:Y:S05]  /*4500*/  BSYNC B1 ;  /* 0x0000000000017941 */ /* 0x000fea0003800000 */
.L_x_2581:
[----:B------:R-:W0:Y:S01]  /*4510*/  I2F.U32 R73, R137 ;  /* 0x0000008900497306 */ /* 0x000e220000201000 */
[----:B------:R-:W-:-:S05]  /*4520*/  HADD2.F32 R68, -RZ, R70.H0_H0 ;  /* 0x20000046ff447230 */ /* 0x000fca0000004100 */
[----:B------:R-:W-:Y:S02]  /*4530*/  FMUL.FTZ R68, R68, c[0x0][0x1e8] ;  /* 0x00007a0044447a20 */ /* 0x000fe40000410000 */
[----:B0-----:R-:W-:-:S05]  /*4540*/  FFMA.FTZ R73, R73, R136, 1.1641532182693481445e-10 ;  /* 0x2f00000049497423 */ /* 0x001fca0000010088 */
[----:B------:R-:W-:-:S04]  /*4550*/  FSETP.GTU.FTZ.AND P2, PT, R73, c[0x0][0x1e4], PT ;  /* 0x0000790049007a0b */ /* 0x000fc80003f5c000 */
[----:B------:R-:W-:Y:S01]  /*4560*/  FSEL R187, R68, RZ, !P2 ;  /* 0x000000ff44bb7208 */ /* 0x000fe20005000000 */
[----:B------:R-:W-:Y:S05]  /*4570*/  @P1 BRA `(.L_x_2585) ;  /* 0x0000006000001947 */ /* 0x000fea0003800000 */
[----:B------:R-:W-:Y:S01]  /*4580*/  IMAD.MOV.U32 R68, RZ, RZ, R69 ;  /* 0x000000ffff447224 */ /* 0x000fe200078e0045 */
[----:B------:R-:W-:Y:S05]  /*4590*/  @!P0 BRA `(.L_x_2586) ;  /* 0x000005a000008947 */ /* 0x000fea0003800000 */
[----:B------:R-:W-:Y:S01]  /*45a0*/  HADD2.F32 R72, -RZ, R66.H0_H0 ;  /* 0x20000042ff487230 */ /* 0x000fe20000004100 */
[----:B------:R-:W-:-:S04]  /*45b0*/  MOV R68, R69 ;  /* 0x0000004500447202 */ /* 0x000fc80000000f00 */
[----:B------:R-:W-:Y:S01]  /*45c0*/  FADD.FTZ R187, R72, R187 ;  /* 0x000000bb48bb7221 */ /* 0x000fe20000010000 */
[----:B------:R-:W-:Y:S05]  /*45d0*/  BRA `(.L_x_2586) ;  /* 0x0000056000007947 */ /* 0x000fea0003800000 */
.L_x_2585:
        /* <DEDUP_REMOVED lines=12> */
.L_x_2588:
[----:B------:R-:W-:Y:S02]  /*46a0*/  IMAD.MOV.U32 R137, RZ, RZ, R148 ;  /* 0x000000ffff897224 */ /* 0x000fe400078e0094 */
.L_x_2589:
[----:B------:R-:W-:Y:S05]  /*46b0*/  BSYNC B1 ;  /* 0x0000000000017941 */ /* 0x000fea0003800000 */
.L_x_2587:
        /* <DEDUP_REMOVED lines=16> */
.L_x_2593:
[----:B------:R-:W-:Y:S05]  /*47c0*/  BSYNC B2 ;  /* 0x0000000000027941 */ /* 0x000fea0003800000 */
.L_x_2592:
        /* <DEDUP_REMOVED lines=41> */
[----:B------:R-:W-:Y:S01]  /*4a60*/  MOV R150, R68 ;  /* 0x0000004400967202 */ /* 0x000fe20000000f00 */
[----:B------:R-:W-:Y:S01]  /*4a70*/  IMAD.MOV.U32 R68, RZ, RZ, RZ ;  /* 0x000000ffff447224 */ /* 0x000fe200078e00ff */
[----:B------:R-:W-:Y:S02]  /*4a80*/  LOP3.LUT R156, R69, R72, R159, 0x96, !PT ;  /* 0x00000048459c7212 */ /* 0x000fe400078e969f */
.L_x_2591:
[----:B------:R-:W-:Y:S05]  /*4a90*/  BSYNC B1 ;  /* 0x0000000000017941 */ /* 0x000fea0003800000 */
.L_x_2590:
        /* <DEDUP_REMOVED lines=10> */
.L_x_2586:
        /* <DEDUP_REMOVED lines=12> */
.L_x_2595:
[----:B------:R-:W-:Y:S02]  /*4c00*/  IMAD.MOV.U32 R137, RZ, RZ, R148 ;  /* 0x000000ffff897224 */ /* 0x000fe400078e0094 */
.L_x_2596:
[----:B------:R-:W-:Y:S05]  /*4c10*/  BSYNC B1 ;  /* 0x0000000000017941 */ /* 0x000fea0003800000 */
.L_x_2594:
        /* <DEDUP_REMOVED lines=16> */
.L_x_2600:
[----:B------:R-:W-:Y:S05]  /*4d20*/  BSYNC B2 ;  /* 0x0000000000027941 */ /* 0x000fea0003800000 */
.L_x_2599:
        /* <DEDUP_REMOVED lines=42> */
[----:B------:R-:W-:Y:S01]  /*4fd0*/  LOP3.LUT R156, R69, R72, R159, 0x96, !PT ;  /* 0x00000048459c7212 */ /* 0x000fe200078e969f */
[----:B------:R-:W-:Y:S02]  /*4fe0*/  IMAD.MOV.U32 R69, RZ, RZ, RZ ;  /* 0x000000ffff457224 */ /* 0x000fe400078e00ff */
.L_x_2598:
[----:B------:R-:W-:Y:S05]  /*4ff0*/  BSYNC B1 ;  /* 0x0000000000017941 */ /* 0x000fea0003800000 */
.L_x_2597:
[----:B------:R-:W0:Y:S01]  /*5000*/  I2F.U32 R73, R137 ;  /* 0x0000008900497306 */ /* 0x000e220000201000 */
[----:B------:R-:W-:-:S05]  /*5010*/  HADD2.F32 R70, -RZ, R70.H1_H1 ;  /* 0x30000046ff467230 */ /* 0x000fca0000004100 */
[----:B------:R-:W-:Y:S02]  /*5020*/  FMUL.FTZ R70, R70, c[0x0][0x1e8] ;  /* 0x00007a0046467a20 */ /* 0x000fe40000410000 */
[----:B0-----:R-:W-:-:S05]  /*5030*/  FFMA.FTZ R73, R73, R136, 1.1641532182693481445e-10 ;  /* 0x2f00000049497423 */ /* 0x001fca0000010088 */
[----:B------:R-:W-:-:S04]  /*5040*/  FSETP.GTU.FTZ.AND P3, PT, R73, c[0x0][0x1e4], PT ;  /* 0x0000790049007a0b */ /* 0x000fc80003f7c000 */
[----:B------:R-:W-:Y:S01]  /*5050*/  FSEL R191, R70, RZ, !P3 ;  /* 0x000000ff46bf7208 */ /* 0x000fe20005800000 */
[----:B------:R-:W-:Y:S05]  /*5060*/  @P1 BRA `(.L_x_2601) ;  /* 0x0000006000001947 */ /* 0x000fea0003800000 */
[----:B------:R-:W-:Y:S01]  /*5070*/  IMAD.MOV.U32 R68, RZ, RZ, R69 ;  /* 0x000000ffff447224 */ /* 0x000fe200078e0045 */
[----:B------:R-:W-:Y:S05]  /*5080*/  @!P0 BRA `(.L_x_2602) ;  /* 0x000005a000008947 */ /* 0x000fea0003800000 */
[----:B------:R-:W-:Y:S01]  /*5090*/  HADD2.F32 R70, -RZ, R66.H1_H1 ;  /* 0x30000042ff467230 */ /* 0x000fe20000004100 */
[----:B------:R-:W-:-:S04]  /*50a0*/  IMAD.MOV.U32 R68, RZ, RZ, R69 ;  /* 0x000000ffff447224 */ /* 0x000fc800078e0045 */
[----:B------:R-:W-:Y:S01]  /*50b0*/  FADD.FTZ R191, R70, R191 ;  /* 0x000000bf46bf7221 */ /* 0x000fe20000010000 */
[----:B------:R-:W-:Y:S05]  /*50c0*/  BRA `(.L_x_2602) ;  /* 0x0000056000007947 */ /* 0x000fea0003800000 */
.L_x_2601:
        /* <DEDUP_REMOVED lines=12> */
.L_x_2604:
[----:B------:R-:W-:Y:S02]  /*5190*/  IMAD.MOV.U32 R70, RZ, RZ, R148 ;  /* 0x000000ffff467224 */ /* 0x000fe400078e0094 */
.L_x_2605:
[----:B------:R-:W-:Y:S05]  /*51a0*/  BSYNC B1 ;  /* 0x0000000000017941 */ /* 0x000fea0003800000 */
.L_x_2603:
        /* <DEDUP_REMOVED lines=16> */
.L_x_2609:
[----:B------:R-:W-:Y:S05]  /*52b0*/  BSYNC B2 ;  /* 0x0000000000027941 */ /* 0x000fea0003800000 */
.L_x_2608:
        /* <DEDUP_REMOVED lines=44> */
.L_x_2607:
[----:B------:R-:W-:Y:S05]  /*5580*/  BSYNC B1 ;  /* 0x0000000000017941 */ /* 0x000fea0003800000 */
.L_x_2606:
        /* <DEDUP_REMOVED lines=10> */
.L_x_2602:
        /* <DEDUP_REMOVED lines=12> */
.L_x_2611:
[----:B------:R-:W-:Y:S02]  /*56f0*/  MOV R70, R148 ;  /* 0x0000009400467202 */ /* 0x000fe40000000f00 */
.L_x_2612:
[----:B------:R-:W-:Y:S05]  /*5700*/  BSYNC B1 ;  /* 0x0000000000017941 */ /* 0x000fea0003800000 */
.L_x_2610:
        /* <DEDUP_REMOVED lines=16> */
.L_x_2616:
[----:B------:R-:W-:Y:S05]  /*5810*/  BSYNC B2 ;  /* 0x0000000000027941 */ /* 0x000fea0003800000 */
.L_x_2615:
        /* <DEDUP_REMOVED lines=44> */
.L_x_2614:
[----:B------:R-:W-:Y:S05]  /*5ae0*/  BSYNC B1 ;  /* 0x0000000000017941 */ /* 0x000fea0003800000 */
.L_x_2613:
        /* <DEDUP_REMOVED lines=10> */
[----:B------:R-:W-:-:S04]  /*5b90*/  IMAD.MOV.U32 R68, RZ, RZ, R69 ;  /* 0x000000ffff447224 */ /* 0x000fc800078e0045 */
[----:B------:R-:W-:Y:S01]  /*5ba0*/  FADD.FTZ R193, R70, R193 ;  /* 0x000000c146c17221 */ /* 0x000fe20000010000 */
[----:B------:R-:W-:Y:S05]  /*5bb0*/  BRA `(.L_x_2618) ;  /* 0x0000056000007947 */ /* 0x000fea0003800000 */
.L_x_2617:
[C---:B------:R-:W-:Y:S01]  /*5bc0*/  ISETP.NE.AND P5, PT, R69.reuse, 0x1, PT ;  /* 0x000000014500780c */ /* 0x040fe20003fa5270 */
[----:B------:R-:W-:Y:S01]  /*5bd0*/  BSSY B1, `(.L_x_2619) ;  /* 0x000000c000017945 */ /* 0x000fe20003800000 */
[----:B------:R-:W-:-:S11]  /*5be0*/  IADD3 R68, R69, 0x1, RZ ;  /* 0x0000000145447810 */ /* 0x000fd60007ffe0ff */
[----:B------:R-:W-:Y:S05]  /*5bf0*/  @!P5 BRA `(.L_x_2620) ;  /* 0x000000800000d947 */ /* 0x000fea0003800000 */
[----:B------:R-:W-:Y:S02]  /*5c00*/  ISETP.NE.AND P5, PT, R69, 0x2, PT ;  /* 0x000000024500780c */ /* 0x000fe40003fa5270 */
[----:B------:R-:W-:-:S11]  /*5c10*/  MOV R70, R156 ;  /* 0x0000009c00467202 */ /* 0x000fd60000000f00 */
[----:B------:R-:W-:Y:S05]  /*5c20*/  @!P5 BRA `(.L_x_2621) ;  /* 0x000000600000d947 */ /* 0x000fea0003800000 */
[----:B------:R-:W-:Y:S01]  /*5c30*/  ISETP.NE.AND P5, PT, R69, 0x3, PT ;  /* 0x000000034500780c */ /* 0x000fe20003fa5270 */
[----:B------:R-:W-:-:S12]  /*5c40*/  IMAD.MOV.U32 R70, RZ, RZ, R155 ;  /* 0x000000ffff467224 */ /* 0x000fd800078e009b */
[----:B------:R-:W-:Y:S05]  /*5c50*/  @P5 BRA `(.L_x_2621) ;  /* 0x0000003000005947 */ /* 0x000fea0003800000 */
[----:B------:R-:W-:Y:S01]  /*5c60*/  IMAD.MOV.U32 R70, RZ, RZ, R150 ;  /* 0x000000ffff467224 */ /* 0x000fe200078e0096 */
[----:B------:R-:W-:Y:S05]  /*5c70*/  BRA `(.L_x_2621) ;  /* 0x0000001000007947 */ /* 0x000fea0003800000 */
.L_x_2620:
[----:B------:R-:W-:Y:S02]  /*5c80*/  IMAD.MOV.U32 R70, RZ, RZ, R148 ;  /* 0x000000ffff467224 */ /* 0x000fe400078e0094 */
.L_x_2621:
[----:B------:R-:W-:Y:S05]  /*5c90*/  BSYNC B1 ;  /* 0x0000000000017941 */ /* 0x000fea0003800000 */
.L_x_2619:
        /* <DEDUP_REMOVED lines=16> */
.L_x_2625:
[----:B------:R-:W-:Y:S05]  /*5da0*/  BSYNC B2 ;  /* 0x0000000000027941 */ /* 0x000fea0003800000 */
.L_x_2624:
        /* <DEDUP_REMOVED lines=41> */
[----:B------:R-:W-:Y:S01]  /*6040*/  HFMA2.MMA R68, -RZ, RZ, 0, 0 ;  /* 0x00000000ff447435 */ /* 0x000fe200000001ff */
[----:B------:R-:W-:Y:S01]  /*6050*/  IMAD.MOV.U32 R148, RZ, RZ, R74 ;  /* 0x000000ffff947224 */ /* 0x000fe200078e004a */
[----:B------:R-:W-:-:S04]  /*6060*/  LOP3.LUT R156, R69, R72, R159, 0x96, !PT ;  /* 0x00000048459c7212 */ /* 0x000fc800078e969f */
.L_x_2623:
[----:B------:R-:W-:Y:S05]  /*6070*/  BSYNC B1 ;  /* 0x0000000000017941 */ /* 0x000fea0003800000 */
.L_x_2622:
        /* <DEDUP_REMOVED lines=10> */
.L_x_2618:
        /* <DEDUP_REMOVED lines=12> */
.L_x_2627:
[----:B------:R-:W-:Y:S02]  /*61e0*/  IMAD.MOV.U32 R70, RZ, RZ, R148 ;  /* 0x000000ffff467224 */ /* 0x000fe400078e0094 */
.L_x_2628:
[----:B------:R-:W-:Y:S05]  /*61f0*/  BSYNC B1 ;  /* 0x0000000000017941 */ /* 0x000fea0003800000 */
.L_x_2626:
        /* <DEDUP_REMOVED lines=16> */
.L_x_2632:
[----:B------:R-:W-:Y:S05]  /*6300*/  BSYNC B2 ;  /* 0x0000000000027941 */ /* 0x000fea0003800000 */
.L_x_2631:
        /* <DEDUP_REMOVED lines=42> */
[----:B------:R-:W-:Y:S01]  /*65b0*/  IMAD.MOV.U32 R69, RZ, RZ, RZ ;  /* 0x000000ffff457224 */ /* 0x000fe200078e00ff */
[----:B------:R-:W-:Y:S02]  /*65c0*/  MOV R150, R68 ;  /* 0x0000004400967202 */ /* 0x000fe40000000f00 */
.L_x_2630:
[----:B------:R-:W-:Y:S05]  /*65d0*/  BSYNC B1 ;  /* 0x0000000000017941 */ /* 0x000fea0003800000 */
.L_x_2629:
        /* <DEDUP_REMOVED lines=13> */
.L_x_2633:
        /* <DEDUP_REMOVED lines=12> */
.L_x_2636:
[----:B------:R-:W-:Y:S02]  /*6770*/  IMAD.MOV.U32 R134, RZ, RZ, R148 ;  /* 0x000000ffff867224 */ /* 0x000fe400078e0094 */
.L_x_2637:
[----:B------:R-:W-:Y:S05]  /*6780*/  BSYNC B1 ;  /* 0x0000000000017941 */ /* 0x000fea0003800000 */
.L_x_2635:
        /* <DEDUP_REMOVED lines=16> */
.L_x_2641:
[----:B------:R-:W-:Y:S05]  /*6890*/  BSYNC B2 ;  /* 0x0000000000027941 */ /* 0x000fea0003800000 */
.L_x_2640:
        /* <DEDUP_REMOVED lines=44> */
.L_x_2639:
[----:B------:R-:W-:Y:S05]  /*6b60*/  BSYNC B1 ;  /* 0x0000000000017941 */ /* 0x000fea0003800000 */
.L_x_2638:
        /* <DEDUP_REMOVED lines=10> */
.L_x_2634:
        /* <DEDUP_REMOVED lines=23> */
[----:B------:R-:W-:Y:S02]  /*6d80*/  F2FP.PACK_AB R71, R203, R193 ;  /* 0x000000c1cb47723e */ /* 0x000fe400000000ff */
[----:B------:R-:W-:Y:S02]  /*6d90*/  F2FP.PACK_AB R70, R191, R187 ;  /* 0x000000bbbf46723e */ /* 0x000fe400000000ff */
[----:B------:R-:W-:Y:S02]  /*6da0*/  F2FP.PACK_AB R69, R189, R171 ;  /* 0x000000abbd45723e */ /* 0x000fe400000000ff */
[----:B------:R-:W-:Y:S02]  /*6db0*/  LEA.HI.X R73, R162, c[0x0][0x18c], RZ, 0x4, P0 ;  /* 0x00006300a2497a11 */ /* 0x000fe400000f24ff */
[----:B------:R-:W-:Y:S02]  /*6dc0*/  F2FP.PACK_AB R68, R173, R149 ;  /* 0x00000095ad44723e */ /* 0x000fe400000000ff */
        /* <DEDUP_REMOVED lines=16> */
[----:B------:R-:W-:-:S03]  /*6ed0*/  IMAD.WIDE.U32 R72, R72, 0x10000, RZ ;  /* 0x0001000048487825 */ /* 0x000fc600078e00ff */
[----:B------:R-:W-:Y:S01]  /*6ee0*/  LOP3.LUT R69, R68, 0xff, R143, 0xf8, !PT ;  /* 0x000000ff44457812 */ /* 0x000fe200078ef88f */
[----:B------:R-:W-:Y:S01]  /*6ef0*/  IMAD.WIDE.U32 R70, R70, 0x100, RZ ;  /* 0x0000010046467825 */ /* 0x000fe200078e00ff */
[----:B------:R-:W-:Y:S02]  /*6f00*/  IADD3 R68, P0, R136, c[0x0][0x198], RZ ;  /* 0x0000660088447a10 */ /* 0x000fe40007f1e0ff */
[----:B------:R-:W-:Y:S02]  /*6f10*/  LOP3.LUT R73, R73, R69, R75, 0xfe, !PT ;  /* 0x0000004549497212 */ /* 0x000fe400078efe4b */
[----:B------:R-:W-:Y:S02]  /*6f20*/  LOP3.LUT R70, R70, R74, R72, 0xfe, !PT ;  /* 0x0000004a46467212 */ /* 0x000fe400078efe48 */
[----:B------:R-:W-:Y:S02]  /*6f30*/  IADD3.X R69, R164, c[0x0][0x19c], RZ, P0, !PT ;  /* 0x00006700a4457a10 */ /* 0x000fe400007fe4ff */
[----:B------:R-:W-:-:S02]  /*6f40*/  LOP3.LUT R70, R70, 0xff, R147, 0xf8, !PT ;  /* 0x000000ff46467812 */ /* 0x000fc400078ef893 */
[----:B------:R-:W-:-:S05]  /*6f50*/  LOP3.LUT R71, R73, R71, RZ, 0xfc, !PT ;  /* 0x0000004749477212 */ /* 0x000fca00078efcff */
[----:B------:R0:W-:Y:S02]  /*6f60*/  STG.E.64 [R68.64], R70 ;  /* 0x0000004644007986 */ /* 0x0001e4000c101b04 */
.L_x_2642:
[----:B------:R-:W-:Y:S02]  /*6f70*/  IADD3 R136, R162, 0x100, RZ ;  /* 0x00000100a2887810 */ /* 0x000fe40007ffe0ff */
.L_x_2513:
[----:B------:R-:W-:Y:S05]  /*6f80*/  BSYNC B0 ;  /* 0x0000000000007941 */ /* 0x000fea0003800000 */
.L_x_2512:
        /* <DEDUP_REMOVED lines=25> */
[----:B------:R-:W-:Y:S02]  /*7120*/  ISETP.NE.AND P1, PT, R154, 0x3, PT ;  /* 0x000000039a00780c */ /* 0x000fe40003f25270 */
[----:B------:R-:W-:-:S11]  /*7130*/  MOV R164, R155 ;  /* 0x0000009b00a47202 */ /* 0x000fd60000000f00 */
[----:B------:R-:W-:Y:S05]  /*7140*/  @P1 BRA `(.L_x_2647) ;  /* 0x0000003000001947 */ /* 0x000fea0003800000 */
[----:B------:R-:W-:Y:S01]  /*7150*/  IMAD.MOV.U32 R164, RZ, RZ, R150 ;  /* 0x000000ffffa47224 */ /* 0x000fe200078e0096 */
[----:B------:R-:W-:Y:S05]  /*7160*/  BRA `(.L_x_2647) ;  /* 0x0000001000007947 */ /* 0x000fea0003800000 */
.L_x_2646:
[----:B0-----:R-:W-:Y:S02]  /*7170*/  IMAD.MOV.U32 R164, RZ, RZ, R148 ;  /* 0x000000ffffa47224 */ /* 0x001fe400078e0094 */
.L_x_2647:
[----:B------:R-:W-:Y:S05]  /*7180*/  BSYNC B1 ;  /* 0x0000000000017941 */ /* 0x000fea0003800000 */
.L_x_2645:
        /* <DEDUP_REMOVED lines=16> */
.L_x_2651:
[----:B------:R-:W-:Y:S05]  /*7290*/  BSYNC B2 ;  /* 0x0000000000027941 */ /* 0x000fea0003800000 */
.L_x_2650:
        /* <DEDUP_REMOVED lines=44> */
.L_x_2649:
[----:B------:R-:W-:Y:S05]  /*7560*/  BSYNC B1 ;  /* 0x0000000000017941 */ /* 0x000fea0003800000 */
.L_x_2648:
[----:B------:R-:W0:Y:S01]  /*7570*/  I2F.U32 R72, R164 ;  /* 0x000000a400487306 */ /* 0x000e220000201000 */
[----:B------:R-:W-:Y:S01]  /*7580*/  HFMA2.MMA R137, -RZ, RZ, 0.1171875, 0 ;  /* 0x2f800000ff897435 */ /* 0x000fe200000001ff */
[----:B------:R-:W-:Y:S01]  /*7590*/  ISETP.NE.U32.AND P1, PT, RZ, c[0x0][0x178], PT ;  /* 0x00005e00ff007a0c */ /* 0x000fe20003f25070 */
[----:B-----5:R-:W-:Y:S01]  /*75a0*/  HADD2.F32 R73, -RZ, R68.H0_H0 ;  /* 0x20000044ff497230 */ /* 0x020fe20000004100 */
[----:B------:R-:W-:Y:S02]  /*75b0*/  LOP3.LUT R54, R54, 0xfffffff7, RZ, 0xc0, !PT ;  /* 0xfffffff736367812 */ /* 0x000fe400078ec0ff */
[----:B------:R-:W-:-:S02]  /*75c0*/  ISETP.NE.AND.EX P1, PT, RZ, c[0x0][0x17c], PT, P1 ;  /* 0x00005f00ff007a0c */ /* 0x000fc40003f25310 */
        /* <DEDUP_REMOVED lines=12> */
.L_x_2652:
        /* <DEDUP_REMOVED lines=12> */
.L_x_2655:
[----:B------:R-:W-:Y:S02]  /*7750*/  IMAD.MOV.U32 R164, RZ, RZ, R148 ;  /* 0x000000ffffa47224 */ /* 0x000fe400078e0094 */
.L_x_2656:
[----:B------:R-:W-:Y:S05]  /*7760*/  BSYNC B1 ;  /* 0x0000000000017941 */ /* 0x000fea0003800000 */
.L_x_2654:
        /* <DEDUP_REMOVED lines=16> */
.L_x_2660:
[----:B------:R-:W-:Y:S05]  /*7870*/  BSYNC B2 ;  /* 0x0000000000027941 */ /* 0x000fea0003800000 */
.L_x_2659:
        /* <DEDUP_REMOVED lines=44> */
.L_x_2658:
[----:B------:R-:W-:Y:S05]  /*7b40*/  BSYNC B1 ;  /* 0x0000000000017941 */ /* 0x000fea0003800000 */
.L_x_2657:
        /* <DEDUP_REMOVED lines=10> */
.L_x_2653:
        /* <DEDUP_REMOVED lines=12> */
.L_x_2662:
[----:B------:R-:W-:Y:S02]  /*7cb0*/  IMAD.MOV.U32 R164, RZ, RZ, R148 ;  /* 0x000000ffffa47224 */ /* 0x000fe400078e0094 */
.L_x_2663:
[----:B------:R-:W-:Y:S05]  /*7cc0*/  BSYNC B1 ;  /* 0x0000000000017941 */ /* 0x000fea0003800000 */
.L_x_2661:
        /* <DEDUP_REMOVED lines=16> */
.L_x_2667:
[----:B------:R-:W-:Y:S05]  /*7dd0*/  BSYNC B2 ;  /* 0x0000000000027941 */ /* 0x000fea0003800000 */
.L_x_2666:
        /* <DEDUP_REMOVED lines=44> */
.L_x_2665:
[----:B------:R-:W-:Y:S05]  /*80a0*/  BSYNC B1 ;  /* 0x0000000000017941 */ /* 0x000fea0003800000 */
.L_x_2664:
        /* <DEDUP_REMOVED lines=15> */
.L_x_2668:
        /* <DEDUP_REMOVED lines=12> */
.L_x_2671:
[----:B------:R-:W-:Y:S02]  /*8260*/  IMAD.MOV.U32 R164, RZ, RZ, R148 ;  /* 0x000000ffffa47224 */ /* 0x000fe400078e0094 */
.L_x_2672:
[----:B------:R-:W-:Y:S05]  /*8270*/  BSYNC B1 ;  /* 0x0000000000017941 */ /* 0x000fea0003800000 */
.L_x_2670:
        /* <DEDUP_REMOVED lines=16> */
.L_x_2676:
[----:B------:R-:W-:Y:S05]  /*8380*/  BSYNC B2 ;  /* 0x0000000000027941 */ /* 0x000fea0003800000 */
.L_x_2675:
        /* <DEDUP_REMOVED lines=44> */
.L_x_2674:
[----:B------:R-:W-:Y:S05]  /*8650*/  BSYNC B1 ;  /* 0x0000000000017941 */ /* 0x000fea0003800000 */
.L_x_2673:
        /* <DEDUP_REMOVED lines=10> */
.L_x_2669:
        /* <DEDUP_REMOVED lines=12> */
.L_x_2678:
[----:B------:R-:W-:Y:S02]  /*87c0*/  IMAD.MOV.U32 R164, RZ, RZ, R148 ;  /* 0x000000ffffa47224 */ /* 0x000fe400078e0094 */
.L_x_2679:
[----:B------:R-:W-:Y:S05]  /*87d0*/  BSYNC B1 ;  /* 0x0000000000017941 */ /* 0x000fea0003800000 */
.L_x_2677:
        /* <DEDUP_REMOVED lines=16> */
.L_x_2683:
[----:B------:R-:W-:Y:S05]  /*88e0*/  BSYNC B2 ;  /* 0x0000000000027941 */ /* 0x000fea0003800000 */
.L_x_2682:
        /* <DEDUP_REMOVED lines=44> */
.L_x_2681:
[----:B------:R-:W-:Y:S05]  /*8bb0*/  BSYNC B1 ;  /* 0x0000000000017941 */ /* 0x000fea0003800000 */
.L_x_2680:
        /* <DEDUP_REMOVED lines=15> */
.L_x_2684:
        /* <DEDUP_REMOVED lines=12> */
.L_x_2687:
[----:B------:R-:W-:Y:S02]  /*8d70*/  IMAD.MOV.U32 R164, RZ, RZ, R148 ;  /* 0x000000ffffa47224 */ /* 0x000fe400078e0094 */
.L_x_2688:
[----:B------:R-:W-:Y:S05]  /*8d80*/  BSYNC B1 ;  /* 0x0000000000017941 */ /* 0x000fea0003800000 */
.L_x_2686:
        /* <DEDUP_REMOVED lines=16> */
.L_x_2692:
[----:B------:R-:W-:Y:S05]  /*8e90*/  BSYNC B2 ;  /* 0x0000000000027941 */ /* 0x000fea0003800000 */
.L_x_2691:
        /* <DEDUP_REMOVED lines=44> */
.L_x_2690:
[----:B------:R-:W-:Y:S05]  /*9160*/  BSYNC B1 ;  /* 0x0000000000017941 */ /* 0x000fea0003800000 */
.L_x_2689:
        /* <DEDUP_REMOVED lines=10> */
.L_x_2685:
        /* <DEDUP_REMOVED lines=12> */
.L_x_2694:
[----:B------:R-:W-:Y:S02]  /*92d0*/  IMAD.MOV.U32 R164, RZ, RZ, R148 ;  /* 0x000000ffffa47224 */ /* 0x000fe400078e0094 */
.L_x_2695:
[----:B------:R-:W-:Y:S05]  /*92e0*/  BSYNC B1 ;  /* 0x0000000000017941 */ /* 0x000fea0003800000 */
.L_x_2693:
        /* <DEDUP_REMOVED lines=16> */
.L_x_2699:
[----:B------:R-:W-:Y:S05]  /*93f0*/  BSYNC B2 ;  /* 0x0000000000027941 */ /* 0x000fea0003800000 */
.L_x_2698:
        /* <DEDUP_REMOVED lines=44> */
.L_x_2697:
[----:B------:R-:W-:Y:S05]  /*96c0*/  BSYNC B1 ;  /* 0x0000000000017941 */ /* 0x000fea0003800000 */
.L_x_2696:
        /* <DEDUP_REMOVED lines=15> */
.L_x_2700:
        /* <DEDUP_REMOVED lines=12> */
.L_x_2703:
[----:B------:R-:W-:Y:S02]  /*9880*/  MOV R154, R148 ;  /* 0x00000094009a7202 */ /* 0x000fe40000000f00 */
.L_x_2704:
[----:B------:R-:W-:Y:S05]  /*9890*/  BSYNC B1 ;  /* 0x0000000000017941 */ /* 0x000fea0003800000 */
.L_x_2702:
        /* <DEDUP_REMOVED lines=16> */
.L_x_2708:
[----:B------:R-:W-:Y:S05]  /*99a0*/  BSYNC B2 ;  /* 0x0000000000027941 */ /* 0x000fea0003800000 */
.L_x_2707:
        /* <DEDUP_REMOVED lines=44> */
.L_x_2706:
[----:B------:R-:W-:Y:S05]  /*9c70*/  BSYNC B1 ;  /* 0x0000000000017941 */ /* 0x000fea0003800000 */
.L_x_2705:
        /* <DEDUP_REMOVED lines=10> */
.L_x_2701:
        /* <DEDUP_REMOVED lines=12> */
.L_x_2710:
[----:B------:R-:W-:Y:S02]  /*9de0*/  IMAD.MOV.U32 R154, RZ, RZ, R148 ;  /* 0x000000ffff9a7224 */ /* 0x000fe400078e0094 */
.L_x_2711:
[----:B------:R-:W-:Y:S05]  /*9df0*/  BSYNC B1 ;  /* 0x0000000000017941 */ /* 0x000fea0003800000 */
.L_x_2709:
        /* <DEDUP_REMOVED lines=16> */
.L_x_2715:
[----:B------:R-:W-:Y:S05]  /*9f00*/  BSYNC B2 ;  /* 0x0000000000027941 */ /* 0x000fea0003800000 */
.L_x_2714:
        /* <DEDUP_REMOVED lines=44> */
.L_x_2713:
[----:B------:R-:W-:Y:S05]  /*a1d0*/  BSYNC B1 ;  /* 0x0000000000017941 */ /* 0x000fea0003800000 */
.L_x_2712:
        /* <DEDUP_REMOVED lines=13> */
.L_x_2716:
        /* <DEDUP_REMOVED lines=12> */
.L_x_2719:
[----:B------:R-:W-:Y:S02]  /*a370*/  IMAD.MOV.U32 R154, RZ, RZ, R148 ;  /* 0x000000ffff9a7224 */ /* 0x000fe400078e0094 */
.L_x_2720:
[----:B------:R-:W-:Y:S05]  /*a380*/  BSYNC B1 ;  /* 0x0000000000017941 */ /* 0x000fea0003800000 */
.L_x_2718:
        /* <DEDUP_REMOVED lines=16> */
.L_x_2724:
[----:B------:R-:W-:Y:S05]  /*a490*/  BSYNC B2 ;  /* 0x0000000000027941 */ /* 0x000fea0003800000 */
.L_x_2723:
        /* <DEDUP_REMOVED lines=44> */
.L_x_2722:
[----:B------:R-:W-:Y:S05]  /*a760*/  BSYNC B1 ;  /* 0x0000000000017941 */ /* 0x000fea0003800000 */
.L_x_2721:
        /* <DEDUP_REMOVED lines=10> */
.L_x_2717:
        /* <DEDUP_REMOVED lines=12> */
.L_x_2726:
[----:B------:R-:W-:Y:S02]  /*a8d0*/  IMAD.MOV.U32 R154, RZ, RZ, R148 ;  /* 0x000000ffff9a7224 */ /* 0x000fe400078e0094 */
.L_x_2727:
[----:B------:R-:W-:Y:S05]  /*a8e0*/  BSYNC B1 ;  /* 0x0000000000017941 */ /* 0x000fea0003800000 */
.L_x_2725:
        /* <DEDUP_REMOVED lines=16> */
.L_x_2731:
[----:B------:R-:W-:Y:S05]  /*a9f0*/  BSYNC B2 ;  /* 0x0000000000027941 */ /* 0x000fea0003800000 */
.L_x_2730:
        /* <DEDUP_REMOVED lines=44> */
.L_x_2729:
[----:B------:R-:W-:Y:S05]  /*acc0*/  BSYNC B1 ;  /* 0x0000000000017941 */ /* 0x000fea0003800000 */
.L_x_2728:
        /* <DEDUP_REMOVED lines=13> */
.L_x_2732:
        /* <DEDUP_REMOVED lines=12> */
.L_x_2735:
[----:B------:R-:W-:Y:S02]  /*ae60*/  IMAD.MOV.U32 R70, RZ, RZ, R148 ;  /* 0x000000ffff467224 */ /* 0x000fe400078e0094 */
.L_x_2736:
[----:B------:R-:W-:Y:S05]  /*ae70*/  BSYNC B1 ;  /* 0x0000000000017941 */ /* 0x000fea0003800000 */
.L_x_2734:
        /* <DEDUP_REMOVED lines=16> */
.L_x_2740:
[----:B------:R-:W-:Y:S05]  /*af80*/  BSYNC B2 ;  /* 0x0000000000027941 */ /* 0x000fea0003800000 */
.L_x_2739:
        /* <DEDUP_REMOVED lines=44> */
.L_x_2738:
[----:B------:R-:W-:Y:S05]  /*b250*/  BSYNC B1 ;  /* 0x0000000000017941 */ /* 0x000fea0003800000 */
.L_x_2737:
        /* <DEDUP_REMOVED lines=10> */
.L_x_2733:
        /* <DEDUP_REMOVED lines=12> */
.L_x_2742:
[----:B------:R-:W-:Y:S02]  /*b3c0*/  IMAD.MOV.U32 R70, RZ, RZ, R148 ;  /* 0x000000ffff467224 */ /* 0x000fe400078e0094 */
.L_x_2743:
[----:B------:R-:W-:Y:S05]  /*b3d0*/  BSYNC B1 ;  /* 0x0000000000017941 */ /* 0x000fea0003800000 */
.L_x_2741:
        /* <DEDUP_REMOVED lines=16> */
.L_x_2747:
[----:B------:R-:W-:Y:S05]  /*b4e0*/  BSYNC B2 ;  /* 0x0000000000027941 */ /* 0x000fea0003800000 */
.L_x_2746:
        /* <DEDUP_REMOVED lines=44> */
.L_x_2745:
[----:B------:R-:W-:Y:S05]  /*b7b0*/  BSYNC B1 ;  /* 0x0000000000017941 */ /* 0x000fea0003800000 */
.L_x_2744:
[----:B------:R-:W0:Y:S01]  /*b7c0*/  I2F.U32 R68, R70 ;  /* 0x0000004600447306 */ /* 0x000e220000201000 */
[----:B------:R-:W-:-:S05]  /*b7d0*/  HADD2.F32 R72, -RZ, R71.H0_H0 ;  /* 0x20000047ff487230 */ /* 0x000fca0000004100 */
[----:B------:R-:W-:Y:S02]  /*b7e0*/  FMUL.FTZ R72, R72, c[0x0][0x1e8] ;  /* 0x00007a0048487a20 */ /* 0x000fe40000410000 */
[----:B0-----:R-:W-:-:S05]  /*b7f0*/  FFMA.FTZ R68, R68, R137, 1.1641532182693481445e-10 ;  /* 0x2f00000044447423 */ /* 0x001fca0000010089 */
[----:B------:R-:W-:-:S04]  /*b800*/  FSETP.GTU.FTZ.AND P4, PT, R68, c[0x0][0x1e4], PT ;  /* 0x0000790044007a0b */ /* 0x000fc80003f9c000 */
[----:B------:R-:W-:Y:S01]  /*b810*/  FSEL R197, R72, RZ, !P4 ;  /* 0x000000ff48c57208 */ /* 0x000fe20006000000 */
[----:B------:R-:W-:Y:S05]  /*b820*/  @P1 BRA `(.L_x_2748) ;  /* 0x0000006000001947 */ /* 0x000fea0003800000 */
[----:B------:R-:W-:Y:S01]  /*b830*/  MOV R68, R69 ;  /* 0x0000004500447202 */ /* 0x000fe20000000f00 */
[----:B------:R-:W-:Y:S05]  /*b840*/  @!P0 BRA `(.L_x_2749) ;  /* 0x000005a000008947 */ /* 0x000fea0003800000 */
[----:B------:R-:W-:Y:S01]  /*b850*/  HADD2.F32 R70, -RZ, R67.H0_H0 ;  /* 0x20000043ff467230 */ /* 0x000fe20000004100 */
[----:B------:R-:W-:-:S04]  /*b860*/  IMAD.MOV.U32 R68, RZ, RZ, R69 ;  /* 0x000000ffff447224 */ /* 0x000fc800078e0045 */
[----:B------:R-:W-:Y:S01]  /*b870*/  FADD.FTZ R197, R70, R197 ;  /* 0x000000c546c57221 */ /* 0x000fe20000010000 */
[----:B------:R-:W-:Y:S05]  /*b880*/  BRA `(.L_x_2749) ;  /* 0x0000056000007947 */ /* 0x000fea0003800000 */
.L_x_2748:
        /* <DEDUP_REMOVED lines=12> */
.L_x_2751:
[----:B------:R-:W-:Y:S02]  /*b950*/  IMAD.MOV.U32 R70, RZ, RZ, R148 ;  /* 0x000000ffff467224 */ /* 0x000fe400078e0094 */
.L_x_2752:
[----:B------:R-:W-:Y:S05]  /*b960*/  BSYNC B1 ;  /* 0x0000000000017941 */ /* 0x000fea0003800000 */
.L_x_2750:
        /* <DEDUP_REMOVED lines=16> */
.L_x_2756:
[----:B------:R-:W-:Y:S05]  /*ba70*/  BSYNC B2 ;  /* 0x0000000000027941 */ /* 0x000fea0003800000 */
.L_x_2755:
        /* <DEDUP_REMOVED lines=44> */
.L_x_2754:
[----:B------:R-:W-:Y:S05]  /*bd40*/  BSYNC B1 ;  /* 0x0000000000017941 */ /* 0x000fea0003800000 */
.L_x_2753:
        /* <DEDUP_REMOVED lines=10> */
.L_x_2749:
        /* <DEDUP_REMOVED lines=12> */
.L_x_2758:
[----:B------:R-:W-:Y:S02]  /*beb0*/  IMAD.MOV.U32 R70, RZ, RZ, R148 ;  /* 0x000000ffff467224 */ /* 0x000fe400078e0094 */
.L_x_2759:
[----:B------:R-:W-:Y:S05]  /*bec0*/  BSYNC B1 ;  /* 0x0000000000017941 */ /* 0x000fea0003800000 */
.L_x_2757:
        /* <DEDUP_REMOVED lines=16> */
.L_x_2763:
[----:B------:R-:W-:Y:S05]  /*bfd0*/  BSYNC B2 ;  /* 0x0000000000027941 */ /* 0x000fea0003800000 */
.L_x_2762:
        /* <DEDUP_REMOVED lines=44> */
.L_x_2761:
[----:B------:R-:W-:Y:S05]  /*c2a0*/  BSYNC B1 ;  /* 0x0000000000017941 */ /* 0x000fea0003800000 */
.L_x_2760:
        /* <DEDUP_REMOVED lines=13> */
.L_x_2764:
        /* <DEDUP_REMOVED lines=12> */
.L_x_2767:
[----:B------:R-:W-:Y:S02]  /*c440*/  IMAD.MOV.U32 R134, RZ, RZ, R148 ;  /* 0x000000ffff867224 */ /* 0x000fe400078e0094 */
.L_x_2768:
[----:B------:R-:W-:Y:S05]  /*c450*/  BSYNC B1 ;  /* 0x0000000000017941 */ /* 0x000fea0003800000 */
.L_x_2766:
        /* <DEDUP_REMOVED lines=16> */
.L_x_2772:
[----:B------:R-:W-:Y:S05]  /*c560*/  BSYNC B2 ;  /* 0x0000000000027941 */ /* 0x000fea0003800000 */
.L_x_2771:
        /* <DEDUP_REMOVED lines=43> */
[----:B------:R-:W-:Y:S02]  /*c820*/  MOV R150, R68 ;  /* 0x0000004400967202 */ /* 0x000fe40000000f00 */
.L_x_2770:
[----:B------:R-:W-:Y:S05]  /*c830*/  BSYNC B1 ;  /* 0x0000000000017941 */ /* 0x000fea0003800000 */
.L_x_2769:
        /* <DEDUP_REMOVED lines=10> */
.L_x_2765:
        /* <DEDUP_REMOVED lines=54> */
.L_x_2773:
[----:B------:R-:W-:Y:S02]  /*cc40*/  IADD3 R136, R136, 0x100, RZ ;  /* 0x0000010088887810 */ /* 0x000fe40007ffe0ff */
.L_x_2644:
[----:B------:R-:W-:Y:S05]  /*cc50*/  BSYNC B0 ;  /* 0x0000000000007941 */ /* 0x000fea0003800000 */
.L_x_2643:
        /* <DEDUP_REMOVED lines=30> */
.L_x_2777:
[----:B0-----:R-:W-:Y:S02]  /*ce40*/  MOV R164, R148 ;  /* 0x0000009400a47202 */ /* 0x001fe40000000f00 */
.L_x_2778:
[----:B------:R-:W-:Y:S05]  /*ce50*/  BSYNC B1 ;  /* 0x0000000000017941 */ /* 0x000fea0003800000 */
.L_x_2776:
        /* <DEDUP_REMOVED lines=16> */
.L_x_2782:
[----:B------:R-:W-:Y:S05]  /*cf60*/  BSYNC B2 ;  /* 0x0000000000027941 */ /* 0x000fea0003800000 */
.L_x_2781:
        /* <DEDUP_REMOVED lines=44> */
.L_x_2780:
[----:B------:R-:W-:Y:S05]  /*d230*/  BSYNC B1 ;  /* 0x0000000000017941 */ /* 0x000fea0003800000 */
.L_x_2779:
[----:B------:R-:W0:Y:S01]  /*d240*/  I2F.U32 R72, R164 ;  /* 0x000000a400487306 */ /* 0x000e220000201000 */
[----:B------:R-:W-:Y:S01]  /*d250*/  IMAD.MOV.U32 R137, RZ, RZ, 0x2f800000 ;  /* 0x2f800000ff897424 */ /* 0x000fe200078e00ff */
[----:B------:R-:W-:Y:S01]  /*d260*/  ISETP.NE.U32.AND P1, PT, RZ, c[0x0][0x178], PT ;  /* 0x00005e00ff007a0c */ /* 0x000fe20003f25070 */
[----:B-----5:R-:W-:Y:S01]  /*d270*/  HADD2.F32 R73, -RZ, R68.H0_H0 ;  /* 0x20000044ff497230 */ /* 0x020fe20000004100 */
[----:B------:R-:W-:Y:S02]  /*d280*/  LOP3.LUT R54, R54, 0xfffffff7, RZ, 0xc0, !PT ;  /* 0xfffffff736367812 */ /* 0x000fe400078ec0ff */
[----:B------:R-:W-:-:S02]  /*d290*/  ISETP.NE.AND.EX P1, PT, RZ, c[0x0][0x17c], PT, P1 ;  /* 0x00005f00ff007a0c */ /* 0x000fc40003f25310 */
        /* <DEDUP_REMOVED lines=12> */
.L_x_2783:
        /* <DEDUP_REMOVED lines=12> */
.L_x_2786:
[----:B------:R-:W-:Y:S02]  /*d420*/  IMAD.MOV.U32 R164, RZ, RZ, R148 ;  /* 0x000000ffffa47224 */ /* 0x000fe400078e0094 */
.L_x_2787:
[----:B------:R-:W-:Y:S05]  /*d430*/  BSYNC B1 ;  /* 0x0000000000017941 */ /* 0x000fea0003800000 */
.L_x_2785:
        /* <DEDUP_REMOVED lines=16> */
.L_x_2791:
[----:B------:R-:W-:Y:S05]  /*d540*/  BSYNC B2 ;  /* 0x0000000000027941 */ /* 0x000fea0003800000 */
.L_x_2790:
        /* <DEDUP_REMOVED lines=44> */
.L_x_2789:
[----:B------:R-:W-:Y:S05]  /*d810*/  BSYNC B1 ;  /* 0x0000000000017941 */ /* 0x000fea0003800000 */
.L_x_2788:
        /* <DEDUP_REMOVED lines=10> */
.L_x_2784:
        /* <DEDUP_REMOVED lines=12> */
.L_x_2793:
[----:B------:R-:W-:Y:S02]  /*d980*/  IMAD.MOV.U32 R164, RZ, RZ, R148 ;  /* 0x000000ffffa47224 */ /* 0x000fe400078e0094 */
.L_x_2794:
[----:B------:R-:W-:Y:S05]  /*d990*/  BSYNC B1 ;  /* 0x0000000000017941 */ /* 0x000fea0003800000 */
.L_x_2792:
        /* <DEDUP_REMOVED lines=16> */
.L_x_2798:
[----:B------:R-:W-:Y:S05]  /*daa0*/  BSYNC B2 ;  /* 0x0000000000027941 */ /* 0x000fea0003800000 */
.L_x_2797:
        /* <DEDUP_REMOVED lines=44> */
.L_x_2796:
[----:B------:R-:W-:Y:S05]  /*dd70*/  BSYNC B1 ;  /* 0x0000000000017941 */ /* 0x000fea0003800000 */
.L_x_2795:
        /* <DEDUP_REMOVED lines=15> */
.L_x_2799:
        /* <DEDUP_REMOVED lines=12> */
.L_x_2802:
[----:B------:R-:W-:Y:S02]  /*df30*/  IMAD.MOV.U32 R164, RZ, RZ, R148 ;  /* 0x000000ffffa47224 */ /* 0x000fe400078e0094 */
.L_x_2803:
[----:B------:R-:W-:Y:S05]  /*df40*/  BSYNC B1 ;  /* 0x0000000000017941 */ /* 0x000fea0003800000 */
.L_x_2801:
        /* <DEDUP_REMOVED lines=16> */
.L_x_2807:
[----:B------:R-:W-:Y:S05]  /*e050*/  BSYNC B2 ;  /* 0x0000000000027941 */ /* 0x000fea0003800000 */
.L_x_2806:
        /* <DEDUP_REMOVED lines=44> */
.L_x_2805:
[----:B------:R-:W-:Y:S05]  /*e320*/  BSYNC B1 ;  /* 0x0000000000017941 */ /* 0x000fea0003800000 */
.L_x_2804:
        /* <DEDUP_REMOVED lines=10> */
.L_x_2800:
        /* <DEDUP_REMOVED lines=12> */
.L_x_2809:
[----:B------:R-:W-:Y:S02]  /*e490*/  IMAD.MOV.U32 R164, RZ, RZ, R148 ;  /* 0x000000ffffa47224 */ /* 0x000fe400078e0094 */
.L_x_2810:
[----:B------:R-:W-:Y:S05]  /*e4a0*/  BSYNC B1 ;  /* 0x0000000000017941 */ /* 0x000fea0003800000 */
.L_x_2808:
        /* <DEDUP_REMOVED lines=16> */
.L_x_2814:
[----:B------:R-:W-:Y:S05]  /*e5b0*/  BSYNC B2 ;  /* 0x0000000000027941 */ /* 0x000fea0003800000 */
.L_x_2813:
        /* <DEDUP_REMOVED lines=44> */
.L_x_2812:
[----:B------:R-:W-:Y:S05]  /*e880*/  BSYNC B1 ;  /* 0x0000000000017941 */ /* 0x000fea0003800000 */
.L_x_2811:
        /* <DEDUP_REMOVED lines=15> */
.L_x_2815:
        /* <DEDUP_REMOVED lines=12> */
.L_x_2818:
[----:B------:R-:W-:Y:S02]  /*ea40*/  IMAD.MOV.U32 R164, RZ, RZ, R148 ;  /* 0x000000ffffa47224 */ /* 0x000fe400078e0094 */
.L_x_2819:
[----:B------:R-:W-:Y:S05]  /*ea50*/  BSYNC B1 ;  /* 0x0000000000017941 */ /* 0x000fea0003800000 */
.L_x_2817:
        /* <DEDUP_REMOVED lines=16> */
.L_x_2823:
[----:B------:R-:W-:Y:S05]  /*eb60*/  BSYNC B2 ;  /* 0x0000000000027941 */ /* 0x000fea0003800000 */
.L_x_2822:
        /* <DEDUP_REMOVED lines=44> */
.L_x_2821:
[----:B------:R-:W-:Y:S05]  /*ee30*/  BSYNC B1 ;  /* 0x0000000000017941 */ /* 0x000fea0003800000 */
.L_x_2820:
        /* <DEDUP_REMOVED lines=10> */
.L_x_2816:
        /* <DEDUP_REMOVED lines=12> */
.L_x_2825:
[----:B------:R-:W-:Y:S02]  /*efa0*/  IMAD.MOV.U32 R164, RZ, RZ, R148 ;  /* 0x000000ffffa47224 */ /* 0x000fe400078e0094 */
.L_x_2826:
[----:B------:R-:W-:Y:S05]  /*efb0*/  BSYNC B1 ;  /* 0x0000000000017941 */ /* 0x000fea0003800000 */
.L_x_2824:
        /* <DEDUP_REMOVED lines=16> */
.L_x_2830:
[----:B------:R-:W-:Y:S05]  /*f0c0*/  BSYNC B2 ;  /* 0x0000000000027941 */ /* 0x000fea0003800000 */
.L_x_2829:
        /* <DEDUP_REMOVED lines=44> */
.L_x_2828:
[----:B------:R-:W-:Y:S05]  /*f390*/  BSYNC B1 ;  /* 0x0000000000017941 */ /* 0x000fea0003800000 */
.L_x_2827:
        /* <DEDUP_REMOVED lines=15> */
.L_x_2831:
        /* <DEDUP_REMOVED lines=12> */
.L_x_2834:
[----:B------:R-:W-:Y:S02]  /*f550*/  IMAD.MOV.U32 R154, RZ, RZ, R148 ;  /* 0x000000ffff9a7224 */ /* 0x000fe400078e0094 */
.L_x_2835:
[----:B------:R-:W-:Y:S05]  /*f560*/  BSYNC B1 ;  /* 0x0000000000017941 */ /* 0x000fea0003800000 */
.L_x_2833:
        /* <DEDUP_REMOVED lines=16> */
.L_x_2839:
[----:B------:R-:W-:Y:S05]  /*f670*/  BSYNC B2 ;  /* 0x0000000000027941 */ /* 0x000fea0003800000 */
.L_x_2838:
        /* <DEDUP_REMOVED lines=44> */
.L_x_2837:
[----:B------:R-:W-:Y:S05]  /*f940*/  BSYNC B1 ;  /* 0x0000000000017941 */ /* 0x000fea0003800000 */
.L_x_2836:
        /* <DEDUP_REMOVED lines=10> */
.L_x_2832:
        /* <DEDUP_REMOVED lines=12> */
.L_x_2841:
[----:B------:R-:W-:Y:S02]  /*fab0*/  IMAD.MOV.U32 R154, RZ, RZ, R148 ;  /* 0x000000ffff9a7224 */ /* 0x000fe400078e0094 */
.L_x_2842:
[----:B------:R-:W-:Y:S05]  /*fac0*/  BSYNC B1 ;  /* 0x0000000000017941 */ /* 0x000fea0003800000 */
.L_x_2840:
        /* <DEDUP_REMOVED lines=16> */
.L_x_2846:
[----:B------:R-:W-:Y:S05]  /*fbd0*/  BSYNC B2 ;  /* 0x0000000000027941 */ /* 0x000fea0003800000 */
.L_x_2845:
        /* <DEDUP_REMOVED lines=44> */
.L_x_2844:
[----:B------:R-:W-:Y:S05]  /*fea0*/  BSYNC B1 ;  /* 0x0000000000017941 */ /* 0x000fea0003800000 */
.L_x_2843:
        /* <DEDUP_REMOVED lines=13> */
.L_x_2847:
        /* <DEDUP_REMOVED lines=12> */
.L_x_2850:
[----:B------:R-:W-:Y:S02]  /*10040*/  IMAD.MOV.U32 R154, RZ, RZ, R148 ;  /* 0x000000ffff9a7224 */ /* 0x000fe400078e0094 */
.L_x_2851:
[----:B------:R-:W-:Y:S05]  /*10050*/  BSYNC B1 ;  /* 0x0000000000017941 */ /* 0x000fea0003800000 */
.L_x_2849:
        /* <DEDUP_REMOVED lines=16> */
.L_x_2855:
[----:B------:R-:W-:Y:S05]  /*10160*/  BSYNC B2 ;  /* 0x0000000000027941 */ /* 0x000fea0003800000 */
.L_x_2854:
        /* <DEDUP_REMOVED lines=44> */
.L_x_2853:
[----:B------:R-:W-:Y:S05]  /*10430*/  BSYNC B1 ;  /* 0x0000000000017941 */ /* 0x000fea0003800000 */
.L_x_2852:
        /* <DEDUP_REMOVED lines=10> */
.L_x_2848:
        /* <DEDUP_REMOVED lines=12> */
.L_x_2857:
[----:B------:R-:W-:Y:S02]  /*105a0*/  IMAD.MOV.U32 R154, RZ, RZ, R148 ;  /* 0x000000ffff9a7224 */ /* 0x000fe400078e0094 */
.L_x_2858:
[----:B------:R-:W-:Y:S05]  /*105b0*/  BSYNC B1 ;  /* 0x0000000000017941 */ /* 0x000fea0003800000 */
.L_x_2856:
        /* <DEDUP_REMOVED lines=16> */
.L_x_2862:
[----:B------:R-:W-:Y:S05]  /*106c0*/  BSYNC B2 ;  /* 0x0000000000027941 */ /* 0x000fea0003800000 */
.L_x_2861:
        /* <DEDUP_REMOVED lines=44> */
.L_x_2860:
[----:B------:R-:W-:Y:S05]  /*10990*/  BSYNC B1 ;  /* 0x0000000000017941 */ /* 0x000fea0003800000 */
.L_x_2859:
        /* <DEDUP_REMOVED lines=13> */
.L_x_2863:
        /* <DEDUP_REMOVED lines=12> */
.L_x_2866:
[----:B------:R-:W-:Y:S02]  /*10b30*/  IMAD.MOV.U32 R70, RZ, RZ, R148 ;  /* 0x000000ffff467224 */ /* 0x000fe400078e0094 */
.L_x_2867:
[----:B------:R-:W-:Y:S05]  /*10b40*/  BSYNC B1 ;  /* 0x0000000000017941 */ /* 0x000fea0003800000 */
.L_x_2865:
        /* <DEDUP_REMOVED lines=16> */
.L_x_2871:
[----:B------:R-:W-:Y:S05]  /*10c50*/  BSYNC B2 ;  /* 0x0000000000027941 */ /* 0x000fea0003800000 */
.L_x_2870:
        /* <DEDUP_REMOVED lines=44> */
.L_x_2869:
[----:B------:R-:W-:Y:S05]  /*10f20*/  BSYNC B1 ;  /* 0x0000000000017941 */ /* 0x000fea0003800000 */
.L_x_2868:
        /* <DEDUP_REMOVED lines=10> */
.L_x_2864:
        /* <DEDUP_REMOVED lines=12> */
.L_x_2873:
[----:B------:R-:W-:Y:S02]  /*11090*/  IMAD.MOV.U32 R70, RZ, RZ, R148 ;  /* 0x000000ffff467224 */ /* 0x000fe400078e0094 */
.L_x_2874:
[----:B------:R-:W-:Y:S05]  /*110a0*/  BSYNC B1 ;  /* 0x0000000000017941 */ /* 0x000fea0003800000 */
.L_x_2872:
        /* <DEDUP_REMOVED lines=16> */
.L_x_2878:
[----:B------:R-:W-:Y:S05]  /*111b0*/  BSYNC B2 ;  /* 0x0000000000027941 */ /* 0x000fea0003800000 */
.L_x_2877:
        /* <DEDUP_REMOVED lines=44> */
.L_x_2876:
[----:B------:R-:W-:Y:S05]  /*11480*/  BSYNC B1 ;  /* 0x0000000000017941 */ /* 0x000fea0003800000 */
.L_x_2875:
        /* <DEDUP_REMOVED lines=13> */
.L_x_2879:
        /* <DEDUP_REMOVED lines=12> */
.L_x_2882:
[----:B------:R-:W-:Y:S02]  /*11620*/  IMAD.MOV.U32 R70, RZ, RZ, R148 ;  /* 0x000000ffff467224 */ /* 0x000fe400078e0094 */
.L_x_2883:
[----:B------:R-:W-:Y:S05]  /*11630*/  BSYNC B1 ;  /* 0x0000000000017941 */ /* 0x000fea0003800000 */
.L_x_2881:
        /* <DEDUP_REMOVED lines=16> */
.L_x_2887:
[----:B------:R-:W-:Y:S05]  /*11740*/  BSYNC B2 ;  /* 0x0000000000027941 */ /* 0x000fea0003800000 */
.L_x_2886:
        /* <DEDUP_REMOVED lines=44> */
.L_x_2885:
[----:B------:R-:W-:Y:S05]  /*11a10*/  BSYNC B1 ;  /* 0x0000000000017941 */ /* 0x000fea0003800000 */
.L_x_2884:
        /* <DEDUP_REMOVED lines=10> */
.L_x_2880:
        /* <DEDUP_REMOVED lines=12> */
.L_x_2889:
[----:B------:R-:W-:Y:S02]  /*11b80*/  IMAD.MOV.U32 R70, RZ, RZ, R148 ;  /* 0x000000ffff467224 */ /* 0x000fe400078e0094 */
.L_x_2890:
[----:B------:R-:W-:Y:S05]  /*11b90*/  BSYNC B1 ;  /* 0x0000000000017941 */ /* 0x000fea0003800000 */
.L_x_2888:
        /* <DEDUP_REMOVED lines=16> */
.L_x_2894:
[----:B------:R-:W-:Y:S05]  /*11ca0*/  BSYNC B2 ;  /* 0x0000000000027941 */ /* 0x000fea0003800000 */
.L_x_2893:
        /* <DEDUP_REMOVED lines=44> */
.L_x_2892:
[----:B------:R-:W-:Y:S05]  /*11f70*/  BSYNC B1 ;  /* 0x0000000000017941 */ /* 0x000fea0003800000 */
.L_x_2891:
        /* <DEDUP_REMOVED lines=13> */
.L_x_2895:
        /* <DEDUP_REMOVED lines=12> */
.L_x_2898:
[----:B------:R-:W-:Y:S02]  /*12110*/  IMAD.MOV.U32 R134, RZ, RZ, R148 ;  /* 0x000000ffff867224 */ /* 0x000fe400078e0094 */
.L_x_2899:
[----:B------:R-:W-:Y:S05]  /*12120*/  BSYNC B1 ;  /* 0x0000000000017941 */ /* 0x000fea0003800000 */
.L_x_2897:
        /* <DEDUP_REMOVED lines=16> */
.L_x_2903:
[----:B------:R-:W-:Y:S05]  /*12230*/  BSYNC B2 ;  /* 0x0000000000027941 */ /* 0x000fea0003800000 */
.L_x_2902:
        /* <DEDUP_REMOVED lines=44> */
.L_x_2901:
[----:B------:R-:W-:Y:S05]  /*12500*/  BSYNC B1 ;  /* 0x0000000000017941 */ /* 0x000fea0003800000 */
.L_x_2900:
        /* <DEDUP_REMOVED lines=10> */
.L_x_2896:
        /* <DEDUP_REMOVED lines=54> */
.L_x_2775:
[----:B------:R-:W-:Y:S05]  /*12910*/  BSYNC B0 ;  /* 0x0000000000007941 */ /* 0x000fea0003800000 */
.L_x_2774:
        /* <DEDUP_REMOVED lines=34> */
.L_x_2914:
        /* <DEDUP_REMOVED lines=70> */
.L_x_2915:
[C---:B------:R-:W-:Y:S01]  /*12fa0*/  LOP3.LUT P0, RZ, R53.reuse, 0x1f, RZ, 0xc0, !PT ;  /* 0x0000001f35ff7812 */ /* 0x040fe2000780c0ff */
        /* <DEDUP_REMOVED lines=20> */
[----:B01----:R-:W-:-:S02]  /*130f0*/  IMAD.IADD R75, R74, 0x1, R71 ;  /* 0x000000014a4b7824 */ /* 0x003fc400078e0247 */
[----:B------:R-:W-:Y:S10]  /*13100*/  I2F R74, R74 ;  /* 0x0000004a004a7306 */ /* 0x000ff40000201400 */
[----:B------:R-:W-:Y:S01]  /*13110*/  @!P0 MOV R70, 0x4 ;  /* 0x0000000400468802 */ /* 0x000fe20000000f00 */
[----:B------:R-:W0:Y:S01]  /*13120*/  SHFL.DOWN PT, R164, R75, 0x2, 0x1f ;  /* 0x08401f004ba47f89 */ /* 0x000e2200000e0000 */
[----:B------:R-:W2:Y:S08]  /*13130*/  I2F R135, R75 ;  /* 0x0000004b00877306 */ /* 0x000eb00000201400 */
[----:B--2---:R-:W1:Y:S01]  /*13140*/  MUFU.RCP R72, R135 ;  /* 0x0000008700487308 */ /* 0x004e620000001000 */
[----:B---3--:R-:W2:Y:S01]  /*13150*/  SHFL.DOWN PT, R73, R68, 0x4, 0x1f ;  /* 0x08801f0044497f89 */ /* 0x008ea200000e0000 */
[----:B0-----:R-:W-:-:S03]  /*13160*/  IMAD.IADD R166, R75, 0x1, R164 ;  /* 0x000000014ba67824 */ /* 0x001fc600078e02a4 */
[----:B------:R-:W0:Y:S03]  /*13170*/  SHFL.DOWN PT, R134, R69, 0x4, 0x1f ;  /* 0x08801f0045867f89 */ /* 0x000e2600000e0000 */
[----:B------:R-:W3:Y:S08]  /*13180*/  I2F R75, R166 ;  /* 0x000000a6004b7306 */ /* 0x000ef00000201400 */
[----:B------:R-:W4:Y:S01]  /*13190*/  I2F R164, R164 ;  /* 0x000000a400a47306 */ /* 0x000f220000201400 */
[----:B--2---:R-:W-:-:S02]  /*131a0*/  FMUL.FTZ R137, R73, R74 ;  /* 0x0000004a49897220 */ /* 0x004fc40000410000 */
[----:B------:R-:W-:Y:S02]  /*131b0*/  FADD.FTZ R73, -R73, R68 ;  /* 0x0000004449497221 */ /* 0x000fe40000010100 */
[----:B------:R-:W-:Y:S02]  /*131c0*/  FFMA.FTZ R137, R136, R68, R137 ;  /* 0x0000004488897223 */ /* 0x000fe40000010089 */
[----:B------:R-:W-:Y:S02]  /*131d0*/  FMUL.FTZ R73, R73, R73 ;  /* 0x0000004949497220 */ /* 0x000fe40000410000 */
[----:B-1----:R-:W-:Y:S02]  /*131e0*/  FMUL.FTZ R68, R72, R137 ;  /* 0x0000008948447220 */ /* 0x002fe40000410000 */
[----:B------:R-:W-:Y:S01]  /*131f0*/  FMUL.FTZ R73, R73, R136 ;  /* 0x0000008849497220 */ /* 0x000fe20000410000 */
[----:B------:R-:W1:Y:S01]  /*13200*/  SHFL.DOWN PT, R137, R166, 0x1, 0x1f ;  /* 0x08201f00a6897f89 */ /* 0x000e6200000e0000 */
[----:B0-----:R-:W-:-:S02]  /*13210*/  FADD.FTZ R69, R134, R69 ;  /* 0x0000004586457221 */ /* 0x001fc40000010000 */
[----:B------:R-:W-:Y:S01]  /*13220*/  FMUL.FTZ R73, R73, R74 ;  /* 0x0000004a49497220 */ /* 0x000fe20000410000 */
[----:B------:R-:W4:Y:S03]  /*13230*/  SHFL.DOWN PT, R71, R68, 0x2, 0x1f ;  /* 0x08401f0044477f89 */ /* 0x000f2600000e0000 */
[----:B------:R-:W-:Y:S02]  /*13240*/  FFMA.FTZ R69, R72, R73, R69 ;  /* 0x0000004948457223 */ /* 0x000fe40000010045 */
[----:B---3--:R-:W0:Y:S03]  /*13250*/  MUFU.RCP R73, R75 ;  /* 0x0000004b00497308 */ /* 0x008e260000001000 */
[----:B------:R-:W2:Y:S01]  /*13260*/  SHFL.DOWN PT, R72, R69, 0x2, 0x1f ;  /* 0x08401f0045487f89 */ /* 0x000ea200000e0000 */
[----:B-1----:R-:W-:-:S04]  /*13270*/  IMAD.IADD R134, R166, 0x1, R137 ;  /* 0x00000001a6867824 */ /* 0x002fc800078e0289 */
[----:B------:R-:W-:Y:S01]  /*13280*/  I2F R137, R137 ;  /* 0x0000008900897306 */ /* 0x000fe20000201400 */
[----:B----4-:R-:W-:Y:S02]  /*13290*/  FMUL.FTZ R74, R71, R164 ;  /* 0x000000a4474a7220 */ /* 0x010fe40000410000 */
[----:B------:R-:W-:Y:S02]  /*132a0*/  FADD.FTZ R71, R68, -R71 ;  /* 0x8000004744477221 */ /* 0x000fe40000010000 */
[----:B------:R-:W-:Y:S02]  /*132b0*/  FFMA.FTZ R74, R135, R68, R74 ;  /* 0x00000044874a7223 */ /* 0x000fe4000001004a */
[----:B------:R-:W-:Y:S01]  /*132c0*/  FMUL.FTZ R68, R71, R71 ;  /* 0x0000004747447220 */ /* 0x000fe20000410000 */
[----:B------:R-:W1:Y:S01]  /*132d0*/  I2F R134, R134 ;  /* 0x0000008600867306 */ /* 0x000e620000201400 */
[----:B0-----:R-:W-:Y:S02]  /*132e0*/  FMUL.FTZ R74, R73, R74 ;  /* 0x0000004a494a7220 */ /* 0x001fe40000410000 */
[----:B------:R-:W-:-:S02]  /*132f0*/  FMUL.FTZ R68, R135, R68 ;  /* 0x0000004487447220 */ /* 0x000fc40000410000 */
[----:B--2---:R-:W-:Y:S01]  /*13300*/  FADD.FTZ R72, R69, R72 ;  /* 0x0000004845487221 */ /* 0x004fe20000010000 */
[----:B------:R-:W0:Y:S01]  /*13310*/  SHFL.DOWN PT, R71, R74, 0x1, 0x1f ;  /* 0x08201f004a477f89 */ /* 0x000e2200000e0000 */
[----:B------:R-:W-:-:S04]  /*13320*/  FMUL.FTZ R68, R68, R164 ;  /* 0x000000a444447220 */ /* 0x000fc80000410000 */
[----:B------:R-:W-:-:S05]  /*13330*/  FFMA.FTZ R68, R73, R68, R72 ;  /* 0x0000004449447223 */ /* 0x000fca0000010048 */
[----:B------:R-:W2:Y:S01]  /*13340*/  SHFL.DOWN PT, R69, R68, 0x1, 0x1f ;  /* 0x08201f0044457f89 */ /* 0x000ea200000e0000 */
[----:B-1----:R-:W1:Y:S01]  /*13350*/  MUFU.RCP R72, R134 ;  /* 0x0000008600487308 */ /* 0x002e620000001000 */
[----:B0-----:R-:W-:Y:S02]  /*13360*/  FADD.FTZ R73, R74, -R71 ;  /* 0x800000474a497221 */ /* 0x001fe40000010000 */
[----:B------:R-:W-:Y:S02]  /*13370*/  FMUL.FTZ R71, R71, R137 ;  /* 0x0000008947477220 */ /* 0x000fe40000410000 */
[----:B------:R-:W-:Y:S02]  /*13380*/  FMUL.FTZ R136, R73, R73 ;  /* 0x0000004949887220 */ /* 0x000fe40000410000 */
[C---:B------:R-:W-:Y:S02]  /*13390*/  FFMA.FTZ R71, R75.reuse, R74, R71 ;  /* 0x0000004a4b477223 */ /* 0x040fe40000010047 */
[----:B------:R-:W-:-:S02]  /*133a0*/  FMUL.FTZ R136, R75, R136 ;  /* 0x000000884b887220 */ /* 0x000fc40000410000 */
[----:B-1----:R-:W-:Y:S02]  /*133b0*/  FMUL.FTZ R71, R72, R71 ;  /* 0x0000004748477220 */ /* 0x002fe40000410000 */
[----:B--2---:R-:W-:Y:S02]  /*133c0*/  FADD.FTZ R69, R68, R69 ;  /* 0x0000004544457221 */ /* 0x004fe40000010000 */
[----:B------:R-:W-:Y:S01]  /*133d0*/  FMUL.FTZ R136, R136, R137 ;  /* 0x0000008988887220 */ /* 0x000fe20000410000 */
[----:B------:R0:W1:Y:S03]  /*133e0*/  SHFL.IDX PT, R75, R71, RZ, 0x1f ;  /* 0x00001fff474b7589 */ /* 0x00006600000e0000 */
[----:B------:R-:W-:Y:S02]  /*133f0*/  FFMA.FTZ R69, R72, R136, R69 ;  /* 0x0000008848457223 */ /* 0x000fe40000010045 */
[----:B------:R-:W-:-:S02]  /*13400*/  IMAD.MOV.U32 R72, RZ, RZ, c[0x0][0x1e0] ;  /* 0x00007800ff487624 */ /* 0x000fc400078e00ff */
[----:B0-----:R-:W-:Y:S02]  /*13410*/  @!P0 IMAD.WIDE R70, R49, R70, c[0x0][0x1a0] ;  /* 0x0000680031468625 */ /* 0x001fe400078e0246 */
[----:B------:R-:W0:Y:S02]  /*13420*/  SHFL.IDX PT, R69, R69, RZ, 0x1f ;  /* 0x00001fff45457589 */ /* 0x000e2400000e0000 */
[C---:B-1----:R-:W-:Y:S02]  /*13430*/  FMUL.FTZ R68, R75.reuse, R75 ;  /* 0x0000004b4b447220 */ /* 0x042fe40000410000 */
[----:B------:R1:W-:Y:S01]  /*13440*/  @!P0 STG.E [R70.64], R75 ;  /* 0x0000004b46008986 */ /* 0x0003e2000c101904 */
[----:B------:R-:W-:Y:S02]  /*13450*/  FSEL R164, R75, RZ, !P1 ;  /* 0x000000ff4ba47208 */ /* 0x000fe40004800000 */
[----:B------:R-:W-:Y:S01]  /*13460*/  FSEL R73, R68, RZ, P1 ;  /* 0x000000ff44497208 */ /* 0x000fe20000800000 */
[----:B0-----:R-:W-:-:S04]  /*13470*/  FFMA.FTZ R68, R69, R72, c[0x0][0x228] ;  /* 0x00008a0045447623 */ /* 0x001fc80000010048 */
[----:B------:R-:W-:Y:S02]  /*13480*/  FADD.FTZ R73, R68, R73 ;  /* 0x0000004944497221 */ /* 0x000fe40000010000 */
[----:B------:R-:W-:Y:S02]  /*13490*/  @!P0 IMAD.MOV.U32 R68, RZ, RZ, 0x4 ;  /* 0x00000004ff448424 */ /* 0x000fe400078e00ff */
[----:B------:R-:W0:Y:S02]  /*134a0*/  MUFU.RSQ R209, R73 ;  /* 0x0000004900d17308 */ /* 0x000e240000001400 */
[----:B------:R-:W-:-:S05]  /*134b0*/  @!P0 IMAD.WIDE R68, R49, R68, c[0x0][0x1a8] ;  /* 0x00006a0031448625 */ /* 0x000fca00078e0244 */
[----:B0-----:R1:W-:Y:S01]  /*134c0*/  @!P0 STG.E [R68.64], R209 ;  /* 0x000000d144008986 */ /* 0x0013e2000c101904 */
[----:B------:R-:W-:Y:S05]  /*134d0*/  @!P2 BRA `(.L_x_2907) ;  /* 0x000002e00000a947 */ /* 0x000fea0003800000 */
[--C-:B-1----:R-:W-:Y:S02]  /*134e0*/  FADD.FTZ R68, R149, -R164.reuse ;  /* 0x800000a495447221 */ /* 0x102fe40000010000 */
        /* <DEDUP_REMOVED lines=34> */
[----:B------:R-:W-:Y:S01]  /*13710*/  F2FP.PACK_AB R72, R135, R72 ;  /* 0x000000488748723e */ /* 0x000fe200000000ff */
[----:B------:R-:W-:-:S02]  /*13720*/  FFMA.FTZ R213, R19, R170, R10 ;  /* 0x000000aa13d57223 */ /* 0x000fc4000001000a */
[----:B------:R-:W-:Y:S02]  /*13730*/  FFMA.FTZ R211, R21, R166, R12 ;  /* 0x000000a615d37223 */ /* 0x000fe4000001000c */
[----:B------:R-:W-:Y:S01]  /*13740*/  IMAD.MOV.U32 R215, RZ, RZ, 0x10 ;  /* 0x00000010ffd77424 */ /* 0x000fe200078e00ff */
[----:B------:R-:W-:Y:S02]  /*13750*/  F2FP.PACK_AB R75, R213, R168 ;  /* 0x000000a8d54b723e */ /* 0x000fe400000000ff */
[----:B------:R-:W-:Y:S01]  /*13760*/  F2FP.PACK_AB R74, R211, R74 ;  /* 0x0000004ad34a723e */ /* 0x000fe200000000ff */
[----:B------:R-:W-:-:S04]  /*13770*/  IMAD.WIDE.U32 R134, R162, R215, c[0x0][0x208] ;  /* 0x00008200a2867625 */ /* 0x000fc800078e00d7 */
[C---:B------:R-:W-:Y:S01]  /*13780*/  IMAD.WIDE.U32 R136, R162.reuse, R215, c[0x0][0x210] ;  /* 0x00008400a2887625 */ /* 0x040fe200078e00d7 */
[----:B------:R0:W-:Y:S01]  /*13790*/  STG.E.128 [R134.64], R68 ;  /* 0x0000004486007986 */ /* 0x0001e2000c101d04 */
[----:B------:R-:W-:-:S03]  /*137a0*/  IADD3 R162, R162, 0x100, RZ ;  /* 0x00000100a2a27810 */ /* 0x000fc60007ffe0ff */
[----:B------:R0:W-:Y:S04]  /*137b0*/  STG.E.128 [R136.64], R72 ;  /* 0x0000004888007986 */ /* 0x0001e8000c101d04 */
.L_x_2907:
[----:B------:R-:W-:Y:S05]  /*137c0*/  BSYNC B0 ;  /* 0x0000000000007941 */ /* 0x000fea0003800000 */
.L_x_2906:
        /* <DEDUP_REMOVED lines=49> */
.L_x_2909:
[----:B------:R-:W-:Y:S05]  /*13ae0*/  BSYNC B0 ;  /* 0x0000000000007941 */ /* 0x000fea0003800000 */
.L_x_2908:
        /* <DEDUP_REMOVED lines=45> */
[----:B------:R-:W-:Y:S01]  /*13dc0*/  IMAD.WIDE.U32 R136, R162, R213, c[0x0][0x210] ;  /* 0x00008400a2887625 */ /* 0x000fe200078e00d5 */
[----:B------:R0:W-:Y:S04]  /*13dd0*/  STG.E.128 [R134.64], R68 ;  /* 0x0000004486007986 */ /* 0x0001e8000c101d04 */
[----:B------:R0:W-:Y:S02]  /*13de0*/  STG.E.128 [R136.64], R72 ;  /* 0x0000004888007986 */ /* 0x0001e4000c101d04 */
.L_x_2911:
[----:B------:R-:W-:Y:S05]  /*13df0*/  BSYNC B0 ;  /* 0x0000000000007941 */ /* 0x000fea0003800000 */
.L_x_2910:
[----:B------:R-:W-:Y:S02]  /*13e00*/  IADD3 R49, R49, c[0x0][0x160], RZ ;  /* 0x0000580031317a10 */ /* 0x000fe40007ffe0ff */
[----:B------:R-:W-:Y:S02]  /*13e10*/  LOP3.LUT P1, RZ, R152, 0xff, RZ, 0xc0, !PT ;  /* 0x000000ff98ff7812 */ /* 0x000fe4000782c0ff */
[----:B------:R-:W-:Y:S02]  /*13e20*/  ISETP.GE.AND P0, PT, R49, c[0x0][0x164], PT ;  /* 0x0000590031007a0c */ /* 0x000fe40003f06270 */
[----:B------:R-:W-:-:S11]  /*13e30*/  SEL R152, RZ, 0x1, P1 ;  /* 0x00000001ff987807 */ /* 0x000fd60000800000 */
[----:B01----:R-:W-:Y:S01]  /*13e40*/  @P0 CALL.REL.NOINC `(.L_x_2912) ;  /* 0x0000001000000944 */ /* 0x003fe20003c00000 */
[----:B------:R-:W-:Y:S05]  /*13e50*/  BRA `(.L_x_2913) ;  /* 0xfffed41000007947 */ /* 0x000fea000383ffff */
.L_x_2912:
[----:B------:R-:W-:Y:S05]  /*13e60*/  EXIT ;  /* 0x000000000000794d */ /* 0x000fea0003800000 */
.L_x_2904:
[----:B------:R-:W-:Y:S01]  /*13e70*/  IMAD.MOV.U32 R74, RZ, RZ, R68 ;  /* 0x000000ffff4a7224 */ /* 0x000fe200078e0044 */
[----:B------:R-:W-:Y:S01]  /*13e80*/  MOV R134, 0xffffffff ;  /* 0xffffffff00867802 */ /* 0x000fe20000000f00 */
[----:B------:R-:W-:Y:S01]  /*13e90*/  IMAD.MOV.U32 R69, RZ, RZ, 0x1 ;  /* 0x00000001ff457424 */ /* 0x000fe200078e00ff */
[----:B------:R-:W-:Y:S01]  /*13ea0*/  MOV R70, 0x13ed0 ;  /* 0x00013ed000467802 */ /* 0x000fe20000000f00 */
[----:B------:R-:W-:Y:S02]  /*13eb0*/  IMAD.MOV.U32 R73, RZ, RZ, 0x1f ;  /* 0x0000001fff497424 */ /* 0x000fe400078e00ff */
[----:B------:R-:W-:Y:S05]  /*13ec0*/  CALL.REL.NOINC `($__internal_12_$__cuda_sm70_shflsync_bfly_p) ;  /* 0x000006c000007944 */ /* 0x000fea0003c00000 */
[----:B01----:R-:W-:Y:S05]  /*13ed0*/  BRA `(.L_x_2914) ;  /* 0xffffec6000007947 */ /* 0x003fea000383ffff */
.L_x_2905:
[----:B------:R-:W-:Y:S01]  /*13ee0*/  IMAD.MOV.U32 R69, RZ, RZ, 0x2 ;  /* 0x00000002ff457424 */ /* 0x000fe200078e00ff */
[----:B------:R-:W-:Y:S01]  /*13ef0*/  MOV R70, 0x13f30 ;  /* 0x00013f3000467802 */ /* 0x000fe20000000f00 */
[----:B------:R-:W-:Y:S02]  /*13f00*/  IMAD.MOV.U32 R73, RZ, RZ, 0x1f ;  /* 0x0000001fff497424 */ /* 0x000fe400078e00ff */
[----:B------:R-:W-:Y:S02]  /*13f10*/  IMAD.MOV.U32 R134, RZ, RZ, -0x1 ;  /* 0xffffffffff867424 */ /* 0x000fe400078e00ff */
[----:B0-----:R-:W-:Y:S05]  /*13f20*/  CALL.REL.NOINC `($__internal_12_$__cuda_sm70_shflsync_bfly_p) ;  /* 0x0000066000007944 */ /* 0x001fea0003c00000 */
[----:B01----:R-:W-:Y:S01]  /*13f30*/  FADD.FTZ R74, R74, R69 ;  /* 0x000000454a4a7221 */ /* 0x003fe20000010000 */
[----:B------:R-:W-:Y:S01]  /*13f40*/  MOV R70, 0x13f90 ;  /* 0x00013f9000467802 */ /* 0x000fe20000000f00 */
[----:B------:R-:W-:-:S02]  /*13f50*/  IMAD.MOV.U32 R69, RZ, RZ, 0x4 ;  /* 0x00000004ff457424 */ /* 0x000fc400078e00ff */
[----:B------:R-:W-:Y:S02]  /*13f60*/  IMAD.MOV.U32 R73, RZ, RZ, 0x1f ;  /* 0x0000001fff497424 */ /* 0x000fe400078e00ff */
[----:B------:R-:W-:Y:S02]  /*13f70*/  IMAD.MOV.U32 R134, RZ, RZ, -0x1 ;  /* 0xffffffffff867424 */ /* 0x000fe400078e00ff */
[----:B------:R-:W-:Y:S05]  /*13f80*/  CALL.REL.NOINC `($__internal_12_$__cuda_sm70_shflsync_bfly_p) ;  /* 0x0000060000007944 */ /* 0x000fea0003c00000 */
[----:B0-----:R-:W-:Y:S01]  /*13f90*/  HFMA2.MMA R73, -RZ, RZ, 0, 1.847743988037109375e-06 ;  /* 0x0000001fff497435 */ /* 0x001fe200000001ff */
[----:B-1----:R-:W-:Y:S01]  /*13fa0*/  FADD.FTZ R74, R74, R69 ;  /* 0x000000454a4a7221 */ /* 0x002fe20000010000 */
[----:B------:R-:W-:Y:S01]  /*13fb0*/  MOV R70, 0x13ff0 ;  /* 0x00013ff000467802 */ /* 0x000fe20000000f00 */
[----:B------:R-:W-:Y:S02]  /*13fc0*/  IMAD.MOV.U32 R69, RZ, RZ, 0x8 ;  /* 0x00000008ff457424 */ /* 0x000fe400078e00ff */
[----:B------:R-:W-:Y:S02]  /*13fd0*/  IMAD.MOV.U32 R134, RZ, RZ, -0x1 ;  /* 0xffffffffff867424 */ /* 0x000fe400078e00ff */
[----:B------:R-:W-:Y:S05]  /*13fe0*/  CALL.REL.NOINC `($__internal_12_$__cuda_sm70_shflsync_bfly_p) ;  /* 0x000005a000007944 */ /* 0x000fea0003c00000 */
[----:B01----:R-:W-:Y:S01]  /*13ff0*/  FADD.FTZ R74, R74, R69 ;  /* 0x000000454a4a7221 */ /* 0x003fe20000010000 */
[----:B------:R-:W-:Y:S01]  /*14000*/  MOV R70, 0x14050 ;  /* 0x0001405000467802 */ /* 0x000fe20000000f00 */
[----:B------:R-:W-:Y:S02]  /*14010*/  IMAD.MOV.U32 R69, RZ, RZ, 0x10 ;  /* 0x00000010ff457424 */ /* 0x000fe400078e00ff */
[----:B------:R-:W-:-:S02]  /*14020*/  IMAD.MOV.U32 R73, RZ, RZ, 0x1f ;  /* 0x0000001fff497424 */ /* 0x000fc400078e00ff */
[----:B------:R-:W-:Y:S02]  /*14030*/  IMAD.MOV.U32 R134, RZ, RZ, -0x1 ;  /* 0xffffffffff867424 */ /* 0x000fe400078e00ff */
[----:B------:R-:W-:Y:S05]  /*14040*/  CALL.REL.NOINC `($__internal_12_$__cuda_sm70_shflsync_bfly_p) ;  /* 0x0000054000007944 */ /* 0x000fea0003c00000 */
        /* <DEDUP_REMOVED lines=56> */
[----:B------:R-:W-:Y:S05]  /*143d0*/  CALL.REL.NOINC `($__internal_12_$__cuda_sm70_shflsync_bfly_p) ;  /* 0x000001b000007944 */ /* 0x000fea0003c00000 */
[----:B01----:R-:W-:Y:S01]  /*143e0*/  FADD.FTZ R74, R74, R69 ;  /* 0x000000454a4a7221 */ /* 0x003fe20000010000 */
[----:B------:R-:W-:Y:S01]  /*143f0*/  MOV R69, 0x2 ;  /* 0x0000000200457802 */ /* 0x000fe20000000f00 */
[----:B------:R-:W-:Y:S01]  /*14400*/  IMAD.MOV.U32 R73, RZ, RZ, 0x1f ;  /* 0x0000001fff497424 */ /* 0x000fe200078e00ff */
[----:B------:R-:W-:Y:S01]  /*14410*/  MOV R70, 0x14440 ;  /* 0x0001444000467802 */ /* 0x000fe20000000f00 */
[----:B------:R-:W-:-:S02]  /*14420*/  IMAD.MOV.U32 R134, RZ, RZ, -0x1 ;  /* 0xffffffffff867424 */ /* 0x000fc400078e00ff */
[----:B------:R-:W-:Y:S05]  /*14430*/  CALL.REL.NOINC `($__internal_12_$__cuda_sm70_shflsync_bfly_p) ;  /* 0x0000015000007944 */ /* 0x000fea0003c00000 */
[----:B01----:R-:W-:Y:S01]  /*14440*/  FADD.FTZ R74, R74, R69 ;  /* 0x000000454a4a7221 */ /* 0x003fe20000010000 */
[----:B------:R-:W-:Y:S01]  /*14450*/  MOV R70, 0x144a0 ;  /* 0x000144a000467802 */ /* 0x000fe20000000f00 */
[----:B------:R-:W-:-:S02]  /*14460*/  IMAD.MOV.U32 R69, RZ, RZ, 0x4 ;  /* 0x00000004ff457424 */ /* 0x000fc400078e00ff */
[----:B------:R-:W-:Y:S02]  /*14470*/  IMAD.MOV.U32 R73, RZ, RZ, 0x1f ;  /* 0x0000001fff497424 */ /* 0x000fe400078e00ff */
[----:B------:R-:W-:Y:S02]  /*14480*/  IMAD.MOV.U32 R134, RZ, RZ, -0x1 ;  /* 0xffffffffff867424 */ /* 0x000fe400078e00ff */
[----:B------:R-:W-:Y:S05]  /*14490*/  CALL.REL.NOINC `($__internal_12_$__cuda_sm70_shflsync_bfly_p) ;  /* 0x000000f000007944 */ /* 0x000fea0003c00000 */
[----:B01----:R-:W-:Y:S01]  /*144a0*/  FADD.FTZ R74, R74, R69 ;  /* 0x000000454a4a7221 */ /* 0x003fe20000010000 */
[----:B------:R-:W-:Y:S01]  /*144b0*/  MOV R134, 0xffffffff ;  /* 0xffffffff00867802 */ /* 0x000fe20000000f00 */
[----:B------:R-:W-:Y:S01]  /*144c0*/  IMAD.MOV.U32 R69, RZ, RZ, 0x8 ;  /* 0x00000008ff457424 */ /* 0x000fe200078e00ff */
[----:B------:R-:W-:Y:S01]  /*144d0*/  MOV R70, 0x14500 ;  /* 0x0001450000467802 */ /* 0x000fe20000000f00 */
[----:B------:R-:W-:Y:S02]  /*144e0*/  IMAD.MOV.U32 R73, RZ, RZ, 0x1f ;  /* 0x0000001fff497424 */ /* 0x000fe400078e00ff */
[----:B------:R-:W-:Y:S05]  /*144f0*/  CALL.REL.NOINC `($__internal_12_$__cuda_sm70_shflsync_bfly_p) ;  /* 0x0000009000007944 */ /* 0x000fea0003c00000 */
[----:B-1----:R-:W-:Y:S01]  /*14500*/  FADD.FTZ R75, R74, R69 ;  /* 0x000000454a4b7221 */ /* 0x002fe20000010000 */
[----:B------:R-:W-:Y:S01]  /*14510*/  MOV R70, 0x14570 ;  /* 0x0001457000467802 */ /* 0x000fe20000000f00 */
[----:B------:R-:W-:Y:S02]  /*14520*/  IMAD.MOV.U32 R69, RZ, RZ, 0x10 ;  /* 0x00000010ff457424 */ /* 0x000fe400078e00ff */
[----:B0-----:R-:W-:-:S02]  /*14530*/  IMAD.MOV.U32 R73, RZ, RZ, 0x1f ;  /* 0x0000001fff497424 */ /* 0x001fc400078e00ff */
[----:B------:R-:W-:Y:S02]  /*14540*/  IMAD.MOV.U32 R134, RZ, RZ, -0x1 ;  /* 0xffffffffff867424 */ /* 0x000fe400078e00ff */
[----:B------:R-:W-:Y:S02]  /*14550*/  IMAD.MOV.U32 R74, RZ, RZ, R75 ;  /* 0x000000ffff4a7224 */ /* 0x000fe400078e004b */
[----:B------:R-:W-:Y:S05]  /*14560*/  CALL.REL.NOINC `($__internal_12_$__cuda_sm70_shflsync_bfly_p) ;  /* 0x0000002000007944 */ /* 0x000fea0003c00000 */
[----:B01----:R-:W-:Y:S01]  /*14570*/  IMAD.MOV.U32 R134, RZ, RZ, R69 ;  /* 0x000000ffff867224 */ /* 0x003fe200078e0045 */
[----:B------:R-:W-:Y:S05]  /*14580*/  BRA `(.L_x_2915) ;  /* 0xffffea1000007947 */ /* 0x000fea000383ffff */
        .weak           $__internal_12_$__cuda_sm70_shflsync_bfly_p
        .type           $__internal_12_$__cuda_sm70_shflsync_bfly_p,@function
        .size           $__internal_12_$__cuda_sm70_shflsync_bfly_p,(.L_x_19992 - $__internal_12_$__cuda_sm70_shflsync_bfly_p)
$__internal_12_$__cuda_sm70_shflsync_bfly_p:
[----:B------:R-:W-:Y:S01]  /*14590*/  IMAD.MOV.U32 R71, RZ, RZ, 0x0 ;  /* 0x00000000ff477424 */ /* 0x000fe200078e00ff */
[----:B------:R-:W-:Y:S04]  /*145a0*/  WARPSYNC R134 ;  /* 0x0000008600007348 */ /* 0x000fe80003800000 */
[----:B------:R0:W1:Y:S01]  /*145b0*/  SHFL.BFLY PT, R69, R74, R69, R73 ;  /* 0x0c0000454a457389 */ /* 0x00006200000e0049 */
[----:B------:R-:W-:Y:S05]  /*145c0*/  RET.REL.NODEC R70 `(_ZN10layer_norm31ln_parallel_residual_fwd_kernelINS_13Kernel_traitsI6__halfS2_S2_S2_fjLj6144ELj1ELj1ELj8ELj16ENS_18Kernel_traits_baseILj6144ES2_S2_S2_S2_fjLj256EEEEELb1ELb0ELb0EEEvNS_9FwdParamsE) ;  /* 0xfffeba3046007950 */ /* 0x000fea0003c3ffff */
.L_x_2916:
        /* <DEDUP_REMOVED lines=11> */
.L_x_19992:


//--------------------- .text._ZN10layer_norm31ln_parallel_residual_fwd_kernelINS_13Kernel_traitsI6__halfS2_S2_S2_fjLj6144ELj1ELj1ELj8ELj16ENS_18Kernel_traits_baseILj6144ES2_S2_S2_S2_fjLj256EEEEELb1ELb0ELb1EEEvNS_9FwdParamsE --------------------------
	.section	.text._ZN10layer_norm31ln_parallel_residual_fwd_kernelINS_13Kernel_traitsI6__halfS2_S2_S2_fjLj6144ELj1ELj1ELj8ELj16ENS_18Kernel_traits_baseILj6144ES2_S2_S2_S2_fjLj256EEEEELb1ELb0ELb1EEEvNS_9FwdParamsE,"ax",@progbits
	.sectioninfo	@"SHI_REGISTERS=166"
	.align	128
        .global         _ZN10layer_norm31ln_parallel_residual_fwd_kernelINS_13Kernel_traitsI6__halfS2_S2_S2_fjLj6144ELj1ELj1ELj8ELj16ENS_18Kernel_traits_baseILj6144ES2_S2_S2_S2_fjLj256EEEEELb1ELb0ELb1EEEvNS_9FwdParamsE
        .type           _ZN10layer_norm31ln_parallel_residual_fwd_kernelINS_13Kernel_traitsI6__halfS2_S2_S2_fjLj6144ELj1ELj1ELj8ELj16ENS_18Kernel_traits_baseILj6144ES2_S2_S2_S2_fjLj256EEEEELb1ELb0ELb1EEEvNS_9FwdParamsE,@function
        .size           _ZN10layer_norm31ln_parallel_residual_fwd_kernelINS_13Kernel_traitsI6__halfS2_S2_S2_fjLj6144ELj1ELj1ELj8ELj16ENS_18Kernel_traits_baseILj6144ES2_S2_S2_S2_fjLj256EEEEELb1ELb0ELb1EEEvNS_9FwdParamsE,(.L_x_19993 - _ZN10layer_norm31ln_parallel_residual_fwd_kernelINS_13Kernel_traitsI6__halfS2_S2_S2_fjLj6144ELj1ELj1ELj8ELj16ENS_18Kernel_traits_baseILj6144ES2_S2_S2_S2_fjLj256EEEEELb1ELb0ELb1EEEvNS_9FwdParamsE)
        .other          _ZN10layer_norm31ln_parallel_residual_fwd_kernelINS_13Kernel_traitsI6__halfS2_S2_S2_fjLj6144ELj1ELj1ELj8ELj16ENS_18Kernel_traits_baseILj6144ES2_S2_S2_S2_fjLj256EEEEELb1ELb0ELb1EEEvNS_9FwdParamsE,@"STO_CUDA_ENTRY STV_DEFAULT"
_ZN10layer_norm31ln_parallel_residual_fwd_kernelINS_13Kernel_traitsI6__halfS2_S2_S2_fjLj6144ELj1ELj1ELj8ELj16ENS_18Kernel_traits_baseILj6144ES2_S2_S2_S2_fjLj256EEEEELb1ELb0ELb1EEEvNS_9FwdParamsE:
.text._ZN10layer_norm31ln_parallel_residual_fwd_kernelINS_13Kernel_traitsI6__halfS2_S2_S2_fjLj6144ELj1ELj1ELj8ELj16ENS_18Kernel_traits_baseILj6144ES2_S2_S2_S2_fjLj256EEEEELb1ELb0ELb1EEEvNS_9FwdParamsE:
[----:B------:R-:W-:Y:S02]  /*0000*/  IMAD.MOV.U32 R1, RZ, RZ, c[0x0][0x28] ;  /* 0x00000a00ff017624 */ /* 0x000fe400078e00ff */
[----:B------:R-:W0:Y:S01]  /*0010*/  S2R R113, SR_TID.X ;  /* 0x0000000000717919 */ /* 0x000e220000002100 */
[----:B------:R-:W-:Y:S01]  /*0020*/  ISETP.NE.U32.AND P0, PT, RZ, c[0x0][0x218], PT ;  /* 0x00008600ff007a0c */ /* 0x000fe20003f05070 */
[----:B------:R-:W-:Y:S01]  /*0030*/  ULDC.U8 UR4, c[0x0][0x244] ;  /* 0x0000910000047ab9 */ /* 0x000fe20000000000 */
[----:B------:R-:W-:Y:S01]  /*0040*/  IMAD.MOV.U32 R149, RZ, RZ, c[0x0][0x238] ;  /* 0x00008e00ff957624 */ /* 0x000fe200078e00ff */
[----:B------:R-:W-:Y:S01]  /*0050*/  ISETP.NE.AND P2, PT, RZ, UR4, PT ;  /* 0x00000004ff007c0c */ /* 0x000fe2000bf45270 */
[----:B------:R-:W-:Y:S01]  /*0060*/  IMAD.MOV.U32 R126, RZ, RZ, c[0x0][0x230] ;  /* 0x00008c00ff7e7624 */ /* 0x000fe200078e00ff */
[----:B------:R-:W-:Y:S01]  /*0070*/  ISETP.NE.AND.EX P0, PT, RZ, c[0x0][0x21c], PT, P0 ;  /* 0x00008700ff007a0c */ /* 0x000fe20003f05300 */
[----:B------:R-:W-:Y:S01]  /*0080*/  IMAD.MOV.U32 R127, RZ, RZ, c[0x0][0x234] ;  /* 0x00008d00ff7f7624 */ /* 0x000fe200078e00ff */
[----:B------:R-:W-:Y:S01]  /*0090*/  ULDC.64 UR4, c[0x0][0x118] ;  /* 0x0000460000047ab9 */ /* 0x000fe20000000a00 */
[----:B------:R-:W-:-:S08]  /*00a0*/  IMAD.MOV.U32 R3, RZ, RZ, c[0x0][0x23c] ;  /* 0x00008f00ff037624 */ /* 0x000fd000078e00ff */
[----:B------:R-:W5:Y:S01]  /*00b0*/  @P2 LDG.E.64 R126, [R126.64] ;  /* 0x000000047e7e2981 */ /* 0x000f62000c1e1b00 */
[----:B------:R-:W-:-:S03]  /*00c0*/  @P2 IMAD.MOV.U32 R2, RZ, RZ, R149 ;  /* 0x000000ffff022224 */ /* 0x000fc600078e0095 */
[----:B------:R-:W1:Y:S01]  /*00d0*/  S2R R12, SR_CTAID.X ;  /* 0x00000000000c7919 */ /* 0x000e620000002500 */
[----:B0-----:R-:W-:-:S03]  /*00e0*/  SHF.L.U32 R0, R113, 0x4, RZ ;  /* 0x0000000471007819 */ /* 0x001fc600000006ff */
[----:B------:R1:W5:Y:S01]  /*00f0*/  @P2 LDG.E.64 R14, [R2.64] ;  /* 0x00000004020e2981 */ /* 0x000362000c1e1b00 */
[----:B------:R-:W-:-:S04]  /*0100*/  LOP3.LUT R4, R0, 0xff0, RZ, 0xc0, !PT ;  /* 0x00000ff000047812 */ /* 0x000fc800078ec0ff */
[----:B------:R-:W-:Y:S02]  /*0110*/  IADD3 R6, P1, R4, c[0x0][0x218], RZ ;  /* 0x0000860004067a10 */ /* 0x000fe40007f3e0ff */
[----:B------:R-:W-:-:S03]  /*0120*/  LOP3.LUT R0, R113, 0xff, RZ, 0xc0, !PT ;  /* 0x000000ff71007812 */ /* 0x000fc600078ec0ff */
[----:B------:R-:W-:Y:S01]  /*0130*/  IMAD.X R7, RZ, RZ, c[0x0][0x21c], P1 ;  /* 0x00008700ff077624 */ /* 0x000fe200008e06ff */
[----:B------:R-:W-:Y:S01]  /*0140*/  ISETP.NE.U32.AND P1, PT, RZ, c[0x0][0x220], PT ;  /* 0x00008800ff007a0c */ /* 0x000fe20003f25070 */
[----:B------:R-:W-:-:S03]  /*0150*/  IMAD.SHL.U32 R8, R0, 0x10, RZ ;  /* 0x0000001000087824 */ /* 0x000fc600078e00ff */
[----:B------:R-:W-:Y:S01]  /*0160*/  ISETP.NE.AND.EX P1, PT, RZ, c[0x0][0x224], PT, P1 ;  /* 0x00008900ff007a0c */ /* 0x000fe20003f25310 */
[----:B------:R0:W5:Y:S01]  /*0170*/  @P0 LDG.E.128 R24, [R6.64] ;  /* 0x0000000406180981 */ /* 0x000162000c1e1d00 */
[----:B------:R-:W-:-:S03]  /*0180*/  IADD3 R10, P3, R8, c[0x0][0x220], RZ ;  /* 0x00008800080a7a10 */ /* 0x000fc60007f7e0ff */
[----:B------:R0:W5:Y:S02]  /*0190*/  @P0 LDG.E.128 R32, [R6.64+0x1000] ;  /* 0x0010000406200981 */ /* 0x000164000c1e1d00 */
[----:B------:R-:W-:Y:S02]  /*01a0*/  IMAD.X R11, RZ, RZ, c[0x0][0x224], P3 ;  /* 0x00008900ff0b7624 */ /* 0x000fe400018e06ff */
[----:B------:R0:W5:Y:S04]  /*01b0*/  @P0 LDG.E.128 R40, [R6.64+0x2000] ;  /* 0x0020000406280981 */ /* 0x000168000c1e1d00 */
[----:B------:R0:W5:Y:S04]  /*01c0*/  @P1 LDG.E.128 R48, [R10.64] ;  /* 0x000000040a301981 */ /* 0x000168000c1e1d00 */
[----:B------:R0:W5:Y:S04]  /*01d0*/  @P1 LDG.E.128 R80, [R10.64+0x1000] ;  /* 0x001000040a501981 */ /* 0x000168000c1e1d00 */
[----:B------:R0:W5:Y:S01]  /*01e0*/  @P1 LDG.E.128 R76, [R10.64+0x2000] ;  /* 0x002000040a4c1981 */ /* 0x000162000c1e1d00 */
[----:B-1----:R-:W-:-:S04]  /*01f0*/  LEA.HI R2, R113, R12, RZ, 0x18 ;  /* 0x0000000c71027211 */ /* 0x002fc800078fc0ff */
[----:B------:R-:W-:Y:S02]  /*0200*/  ISETP.GE.AND P3, PT, R2, c[0x0][0x164], PT ;  /* 0x0000590002007a0c */ /* 0x000fe40003f66270 */
[----:B------:R-:W-:Y:S02]  /*0210*/  IADD3 R4, P4, R4, c[0x0][0x1b0], RZ ;  /* 0x00006c0004047a10 */ /* 0x000fe40007f9e0ff */
[----:B------:R-:W-:-:S03]  /*0220*/  IADD3 R8, P5, R8, c[0x0][0x1b8], RZ ;  /* 0x00006e0008087a10 */ /* 0x000fc60007fbe0ff */
[----:B------:R-:W-:Y:S02]  /*0230*/  IMAD.X R5, RZ, RZ, c[0x0][0x1b4], P4 ;  /* 0x00006d00ff057624 */ /* 0x000fe400020e06ff */
[----:B------:R-:W-:-:S04]  /*0240*/  IMAD.X R9, RZ, RZ, c[0x0][0x1bc], P5 ;  /* 0x00006f00ff097624 */ /* 0x000fc800028e06ff */
[----:B------:R-:W-:Y:S05]  /*0250*/  @P3 EXIT ;  /* 0x000000000000394d */ /* 0x000fea0003800000 */
[----:B0----5:R-:W-:Y:S01]  /*0260*/  @P2 IADD3 R149, P3, R14, c[0x0][0x240], RZ ;  /* 0x000090000e952a10 */ /* 0x021fe20007f7e0ff */
[----:B------:R0:W5:Y:S03]  /*0270*/  LDG.E.128 R72, [R4.64] ;  /* 0x0000000404487981 */ /* 0x000166000c1e1d00 */
[----:B------:R-:W-:Y:S01]  /*0280*/  @P2 IADD3.X R3, RZ, R15, RZ, P3, !PT ;  /* 0x0000000fff032210 */ /* 0x000fe20001ffe4ff */
[----:B------:R-:W-:Y:S01]  /*0290*/  IMAD R113, R12, c[0x0][0x0], R113 ;  /* 0x000000000c717a24 */ /* 0x000fe200078e0271 */
[----:B------:R0:W5:Y:S02]  /*02a0*/  LDG.E.128 R68, [R4.64+0x1000] ;  /* 0x0010000404447981 */ /* 0x000164000c1e1d00 */
[--C-:B------:R-:W-:Y:S01]  /*02b0*/  SHF.R.U64 R114, R149, 0x2, R3.reuse ;  /* 0x0000000295727819 */ /* 0x100fe20000001203 */
[----:B------:R-:W-:Y:S01]  /*02c0*/  IMAD.WIDE.U32 R10, R113, -0x326172a9, RZ ;  /* 0xcd9e8d57710a7825 */ /* 0x000fe200078e00ff */
[----:B------:R-:W-:Y:S01]  /*02d0*/  SHF.R.U32.HI R115, RZ, 0x2, R3 ;  /* 0x00000002ff737819 */ /* 0x000fe20000011603 */
[----:B------:R0:W5:Y:S02]  /*02e0*/  LDG.E.128 R64, [R4.64+0x2000] ;  /* 0x0020000404407981 */ /* 0x000164000c1e1d00 */
[----:B------:R-:W-:-:S02]  /*02f0*/  IMAD.WIDE.U32 R6, R114, -0x2daee0ad, RZ ;  /* 0xd2511f5372067825 */ /* 0x000fc400078e00ff */
[----:B------:R1:W5:Y:S03]  /*0300*/  LDG.E.128 R60, [R8.64] ;  /* 0x00000004083c7981 */ /* 0x000366000c1e1d00 */
[----:B------:R-:W-:Y:S01]  /*0310*/  LOP3.LUT R12, R7, R127, RZ, 0x3c, !PT ;  /* 0x0000007f070c7212 */ /* 0x000fe200078e3cff */
[----:B------:R1:W5:Y:S01]  /*0320*/  LDG.E.128 R56, [R8.64+0x1000] ;  /* 0x0010000408387981 */ /* 0x000362000c1e1d00 */
[----:B0-----:R-:W-:-:S03]  /*0330*/  LOP3.LUT R4, R11, R115, R126, 0x96, !PT ;  /* 0x000000730b047212 */ /* 0x001fc600078e967e */
[----:B------:R1:W5:Y:S01]  /*0340*/  LDG.E.128 R52, [R8.64+0x2000] ;  /* 0x0020000408347981 */ /* 0x000362000c1e1d00 */
[----:B------:R-:W-:Y:S01]  /*0350*/  IMAD.WIDE.U32 R12, R12, -0x326172a9, RZ ;  /* 0xcd9e8d570c0c7825 */ /* 0x000fe200078e00ff */
[C---:B------:R-:W-:Y:S01]  /*0360*/  IADD3 R3, R127.reuse, -0x4498517b, RZ ;  /* 0xbb67ae857f037810 */ /* 0x040fe20007ffe0ff */
[----:B------:R-:W-:Y:S01]  /*0370*/  @!P0 CS2R R24, SRZ ;  /* 0x0000000000188805 */ /* 0x000fe2000001ff00 */
[----:B------:R-:W-:Y:S01]  /*0380*/  IADD3 R5, R126, 0x3c6ef372, RZ ;  /* 0x3c6ef3727e057810 */ /* 0x000fe20007ffe0ff */
[----:B------:R-:W-:Y:S01]  /*0390*/  @!P0 CS2R R26, SRZ ;  /* 0x00000000001a8805 */ /* 0x000fe2000001ff00 */
[----:B------:R-:W-:Y:S01]  /*03a0*/  IADD3 R7, R127, 0x32370b8f, RZ ;  /* 0x32370b8f7f077810 */ /* 0x000fe20007ffe0ff */
[----:B------:R-:W-:Y:S01]  /*03b0*/  @!P0 CS2R R32, SRZ ;  /* 0x0000000000208805 */ /* 0x000fe2000001ff00 */
[----:B------:R-:W-:Y:S01]  /*03c0*/  @!P0 CS2R R34, SRZ ;  /* 0x0000000000228805 */ /* 0x000fe2000001ff00 */
[----:B------:R-:W-:Y:S01]  /*03d0*/  @!P0 CS2R R40, SRZ ;  /* 0x0000000000288805 */ /* 0x000fe2000001ff00 */
[----:B-1----:R-:W-:Y:S01]  /*03e0*/  IMAD.WIDE.U32 R8, R4, -0x2daee0ad, RZ ;  /* 0xd2511f5304087825 */ /* 0x002fe200078e00ff */
[----:B------:R-:W-:Y:S01]  /*03f0*/  IADD3 R4, R126, -0x61c88647, RZ ;  /* 0x9e3779b97e047810 */ /* 0x000fe20007ffe0ff */
[----:B------:R-:W-:Y:S01]  /*0400*/  @!P1 CS2R R76, SRZ ;  /* 0x00000000004c9805 */ /* 0x000fe2000001ff00 */
[----:B------:R-:W-:Y:S01]  /*0410*/  @!P0 CS2R R42, SRZ ;  /* 0x00000000002a8805 */ /* 0x000fe2000001ff00 */
[----:B------:R-:W-:Y:S01]  /*0420*/  @!P1 CS2R R48, SRZ ;  /* 0x0000000000309805 */ /* 0x000fe2000001ff00 */
[----:B------:R-:W-:Y:S01]  /*0430*/  LOP3.LUT R10, R13, R4, R10, 0x96, !PT ;  /* 0x000000040d0a7212 */ /* 0x000fe200078e960a */
[----:B------:R-:W-:Y:S01]  /*0440*/  HADD2.F32 R30, -RZ, R33.H1_H1 ;  /* 0x30000021ff1e7230 */ /* 0x000fe20000004100 */
[----:B------:R-:W-:Y:S01]  /*0450*/  LOP3.LUT R14, R9, R6, R3, 0x96, !PT ;  /* 0x00000006090e7212 */ /* 0x000fe200078e9603 */
[----:B------:R-:W-:Y:S01]  /*0460*/  HADD2.F32 R31, -RZ, R34.H0_H0 ;  /* 0x20000022ff1f7230 */ /* 0x000fe20000004100 */
[----:B------:R-:W-:Y:S01]  /*0470*/  IADD3 R6, R127, 0x76cf5d0a, RZ ;  /* 0x76cf5d0a7f067810 */ /* 0x000fe20007ffe0ff */
[----:B------:R-:W-:Y:S01]  /*0480*/  IMAD.WIDE.U32 R10, R10, -0x2daee0ad, RZ ;  /* 0xd2511f530a0a7825 */ /* 0x000fe200078e00ff */
[----:B------:R-:W-:Y:S01]  /*0490*/  IADD3 R9, R126, 0x78dde6e4, RZ ;  /* 0x78dde6e47e097810 */ /* 0x000fe20007ffe0ff */
[----:B------:R-:W-:Y:S01]  /*04a0*/  @!P1 CS2R R50, SRZ ;  /* 0x0000000000329805 */ /* 0x000fe2000001ff00 */
[----:B------:R-:W-:Y:S01]  /*04b0*/  HADD2.F32 R36, -RZ, R40.H1_H1 ;  /* 0x30000028ff247230 */ /* 0x000fe20000004100 */
        /* <DEDUP_REMOVED lines=9> */
[--C-:B------:R-:W-:Y:S01]  /*0550*/  HADD2.F32 R103, -RZ, R76.reuse.H0_H0 ;  /* 0x2000004cff677230 */ /* 0x100fe20000004100 */
[----:B------:R-:W-:Y:S01]  /*0560*/  IMAD.WIDE.U32 R12, R12, -0x2daee0ad, RZ ;  /* 0xd2511f530c0c7825 */ /* 0x000fe200078e00ff */
[----:B------:R-:W-:Y:S01]  /*0570*/  LOP3.LUT R14, R17, R14, R8, 0x96, !PT ;  /* 0x0000000e110e7212 */ /* 0x000fe200078e9608 */
[----:B------:R-:W-:Y:S01]  /*0580*/  HADD2.F32 R104, -RZ, R76.H1_H1 ;  /* 0x3000004cff687230 */ /* 0x000fe20000004100 */
[----:B------:R-:W-:Y:S01]  /*0590*/  IADD3 R109, R127, -0x695add53, RZ ;  /* 0x96a522ad7f6d7810 */ /* 0x000fe20007ffe0ff */
[--C-:B------:R-:W-:Y:S01]  /*05a0*/  HADD2.F32 R105, -RZ, R77.reuse.H0_H0 ;  /* 0x2000004dff697230 */ /* 0x100fe20000004100 */
[----:B------:R-:W-:Y:S01]  /*05b0*/  LOP3.LUT R18, R13, R10, R7, 0x96, !PT ;  /* 0x0000000a0d127212 */ /* 0x000fe200078e9607 */
[----:B------:R-:W-:Y:S01]  /*05c0*/  IMAD.WIDE.U32 R14, R14, -0x2daee0ad, RZ ;  /* 0xd2511f530e0e7825 */ /* 0x000fe200078e00ff */
[----:B------:R-:W-:Y:S01]  /*05d0*/  IADD3 R10, R127, -0x126145ec, RZ ;  /* 0xed9eba147f0a7810 */ /* 0x000fe20007ffe0ff */
[----:B------:R-:W-:Y:S01]  /*05e0*/  HADD2.F32 R106, -RZ, R77.H1_H1 ;  /* 0x3000004dff6a7230 */ /* 0x000fe20000004100 */
[----:B------:R-:W-:Y:S01]  /*05f0*/  IADD3 R13, R126, -0x4ab325aa, RZ ;  /* 0xb54cda567e0d7810 */ /* 0x000fe20007ffe0ff */
[----:B------:R-:W-:Y:S01]  /*0600*/  IMAD.WIDE.U32 R18, R18, -0x326172a9, RZ ;  /* 0xcd9e8d5712127825 */ /* 0x000fe200078e00ff */
[----:B------:R-:W-:Y:S01]  /*0610*/  LOP3.LUT R20, R15, R12, R10, 0x96, !PT ;  /* 0x0000000c0f147212 */ /* 0x000fe200078e960a */
[--C-:B------:R-:W-:Y:S01]  /*0620*/  HADD2.F32 R37, -RZ, R41.reuse.H0_H0 ;  /* 0x20000029ff257230 */ /* 0x100fe20000004100 */
[----:B------:R-:W-:Y:S01]  /*0630*/  IADD3 R12, R126, 0x1715609d, RZ ;  /* 0x1715609d7e0c7810 */ /* 0x000fe20007ffe0ff */
[----:B------:R-:W-:Y:S01]  /*0640*/  HADD2.F32 R38, -RZ, R41.H1_H1 ;  /* 0x30000029ff267230 */ /* 0x000fe20000004100 */
[----:B------:R-:W-:Y:S01]  /*0650*/  LOP3.LUT R16, R19, R16, R9, 0x96, !PT ;  /* 0x0000001013107212 */ /* 0x000fe200078e9609 */
[----:B------:R-:W-:Y:S01]  /*0660*/  IMAD.WIDE.U32 R20, R20, -0x326172a9, RZ ;  /* 0xcd9e8d5714147825 */ /* 0x000fe200078e00ff */
[----:B------:R-:W-:Y:S01]  /*0670*/  IADD3 R15, R127, 0x1fd5c5a3, RZ ;  /* 0x1fd5c5a37f0f7810 */ /* 0x000fe20007ffe0ff */
[----:B------:R-:W-:Y:S01]  /*0680*/  HADD2.F32 R39, -RZ, R42.H0_H0 ;  /* 0x2000002aff277230 */ /* 0x000fe20000004100 */
[----:B------:R-:W-:Y:S01]  /*0690*/  IADD3 R110, R126, -0x700cb87f, RZ ;  /* 0x8ff347817e6e7810 */ /* 0x000fe20007ffe0ff */
[----:B------:R-:W-:Y:S01]  /*06a0*/  IMAD.WIDE.U32 R16, R16, -0x2daee0ad, RZ ;  /* 0xd2511f5310107825 */ /* 0x000fe200078e00ff */
[----:B------:R-:W-:Y:S01]  /*06b0*/  LOP3.LUT R18, R21, R18, R12, 0x96, !PT ;  /* 0x0000001215127212 */ /* 0x000fe200078e960c */
[----:B------:R-:W-:Y:S01]  /*06c0*/  HADD2.F32 R41, -RZ, R43.H0_H0 ;  /* 0x2000002bff297230 */ /* 0x000fe20000004100 */
[----:B------:R-:W-:Y:S01]  /*06d0*/  LOP3.LUT R149, R149, 0x3, RZ, 0xc0, !PT ;  /* 0x0000000395957812 */ /* 0x000fe200078ec0ff */
[----:B------:R-:W-:Y:S01]  /*06e0*/  HADD2.F32 R44, -RZ, R48.H1_H1 ;  /* 0x30000030ff2c7230 */ /* 0x000fe20000004100 */
[----:B------:R-:W-:Y:S01]  /*06f0*/  LOP3.LUT R22, R17, R14, R11, 0x96, !PT ;  /* 0x0000000e11167212 */ /* 0x000fe200078e960b */
[----:B------:R-:W-:Y:S01]  /*0700*/  IMAD.WIDE.U32 R18, R18, -0x2daee0ad, RZ ;  /* 0xd2511f5312127825 */ /* 0x000fe200078e00ff */
[----:B------:R-:W-:Y:S01]  /*0710*/  IADD3 R14, R127, 0x646e171e, RZ ;  /* 0x646e171e7f0e7810 */ /* 0x000fe20007ffe0ff */
[--C-:B------:R-:W-:Y:S01]  /*0720*/  HADD2.F32 R45, -RZ, R49.reuse.H0_H0 ;  /* 0x20000031ff2d7230 */ /* 0x100fe20000004100 */
[----:B------:R-:W-:Y:S01]  /*0730*/  IADD3 R17, R126, -0xe443238, RZ ;  /* 0xf1bbcdc87e117810 */ /* 0x000fe20007ffe0ff */
[----:B------:R-:W-:Y:S01]  /*0740*/  IMAD.WIDE.U32 R22, R22, -0x326172a9, RZ ;  /* 0xcd9e8d5716167825 */ /* 0x000fe200078e00ff */
[----:B------:R-:W-:Y:S01]  /*0750*/  LOP3.LUT R28, R19, R16, R14, 0x96, !PT ;  /* 0x00000010131c7212 */ /* 0x000fe200078e960e */
[----:B------:R-:W-:Y:S01]  /*0760*/  HADD2.F32 R46, -RZ, R49.H1_H1 ;  /* 0x30000031ff2e7230 */ /* 0x000fe20000004100 */
[----:B------:R-:W-:Y:S01]  /*0770*/  IADD3 R16, R126, 0x5384540f, RZ ;  /* 0x5384540f7e107810 */ /* 0x000fe20007ffe0ff */
[----:B------:R-:W-:Y:S01]  /*0780*/  HADD2.F32 R47, -RZ, R50.H0_H0 ;  /* 0x20000032ff2f7230 */ /* 0x000fe20000004100 */
[----:B------:R-:W-:Y:S01]  /*0790*/  LOP3.LUT R20, R23, R20, R13, 0x96, !PT ;  /* 0x0000001417147212 */ /* 0x000fe200078e960d */
[----:B------:R-:W-:Y:S01]  /*07a0*/  IMAD.WIDE.U32 R28, R28, -0x326172a9, RZ ;  /* 0xcd9e8d571c1c7825 */ /* 0x000fe200078e00ff */
[----:B------:R-:W-:-:S02]  /*07b0*/  HADD2.F32 R23, -RZ, R26.H0_H0 ;  /* 0x2000001aff177230 */ /* 0x000fc40000004100 */
[----:B------:R-:W-:Y:S01]  /*07c0*/  HADD2.F32 R49, -RZ, R51.H0_H0 ;  /* 0x20000033ff317230 */ /* 0x000fe20000004100 */
[----:B------:R-:W-:Y:S01]  /*07d0*/  IMAD.WIDE.U32 R20, R20, -0x2daee0ad, RZ ;  /* 0xd2511f5314147825 */ /* 0x000fe200078e00ff */
[----:B------:R-:W-:Y:S01]  /*07e0*/  LOP3.LUT R146, R29, R22, R16, 0x96, !PT ;  /* 0x000000161d927212 */ /* 0x000fe200078e9610 */
[----:B------:R-:W-:Y:S02]  /*07f0*/  HADD2.F32 R22, -RZ, R25.H1_H1 ;  /* 0x30000019ff167230 */ /* 0x000fe40000004100 */
[----:B------:R-:W-:Y:S01]  /*0800*/  HADD2.F32 R29, -RZ, R33.H0_H0 ;  /* 0x20000021ff1d7230 */ /* 0x000fe20000004100 */
[----:B------:R-:W-:Y:S01]  /*0810*/  LOP3.LUT R147, R21, R18, R15, 0x96, !PT ;  /* 0x0000001215937212 */ /* 0x000fe200078e960f */
[----:B------:R-:W-:Y:S01]  /*0820*/  IMAD.HI.U32 R19, R146, -0x2daee0ad, RZ ;  /* 0xd2511f5392137827 */ /* 0x000fe200078e00ff */
[----:B------:R-:W-:Y:S01]  /*0830*/  IADD3 R18, R127, -0x24c28bd8, RZ ;  /* 0xdb3d74287f127810 */ /* 0x000fe20007ffe0ff */
[----:B------:R-:W-:Y:S02]  /*0840*/  HADD2.F32 R33, -RZ, R35.H0_H0 ;  /* 0x20000023ff217230 */ /* 0x000fe40000004100 */
[----:B------:R-:W-:Y:S01]  /*0850*/  IMAD.HI.U32 R21, R147, -0x326172a9, RZ ;  /* 0xcd9e8d5793157827 */ /* 0x000fe200078e00ff */
[----:B------:R-:W-:Y:S01]  /*0860*/  LOP3.LUT R158, R19, R20, R18, 0x96, !PT ;  /* 0x00000014139e7212 */ /* 0x000fe200078e9612 */
[----:B------:R-:W-:-:S02]  /*0870*/  HADD2.F32 R19, -RZ, R24.H0_H0 ;  /* 0x20000018ff137230 */ /* 0x000fc40000004100 */
[----:B------:R-:W-:Y:S01]  /*0880*/  HADD2.F32 R20, -RZ, R24.H1_H1 ;  /* 0x30000018ff147230 */ /* 0x000fe20000004100 */
[----:B------:R-:W-:Y:S01]  /*0890*/  LOP3.LUT R162, R21, R28, R17, 0x96, !PT ;  /* 0x0000001c15a27212 */ /* 0x000fe200078e9611 */
[----:B------:R-:W-:Y:S01]  /*08a0*/  HADD2.F32 R21, -RZ, R25.H0_H0 ;  /* 0x20000019ff157230 */ /* 0x000fe20000004100 */
[----:B------:R-:W-:Y:S01]  /*08b0*/  IMAD R147, R147, -0x326172a9, RZ ;  /* 0xcd9e8d5793937824 */ /* 0x000fe200078e02ff */
[----:B------:R-:W-:Y:S01]  /*08c0*/  HADD2.F32 R24, -RZ, R26.H1_H1 ;  /* 0x3000001aff187230 */ /* 0x000fe20000004100 */
[----:B------:R-:W-:Y:S01]  /*08d0*/  IMAD R146, R146, -0x2daee0ad, RZ ;  /* 0xd2511f5392927824 */ /* 0x000fe200078e02ff */
[--C-:B------:R-:W-:Y:S01]  /*08e0*/  HADD2.F32 R25, -RZ, R27.reuse.H0_H0 ;  /* 0x2000001bff197230 */ /* 0x100fe20000004100 */
[----:B------:R-:W-:Y:S01]  /*08f0*/  IMAD.HI.U32 R76, R162, -0x2daee0ad, RZ ;  /* 0xd2511f53a24c7827 */ /* 0x000fe200078e00ff */
[----:B------:R-:W-:Y:S02]  /*0900*/  HADD2.F32 R26, -RZ, R27.H1_H1 ;  /* 0x3000001bff1a7230 */ /* 0x000fe40000004100 */
[--C-:B------:R-:W-:Y:S01]  /*0910*/  HADD2.F32 R27, -RZ, R32.reuse.H0_H0 ;  /* 0x20000020ff1b7230 */ /* 0x100fe20000004100 */
[----:B------:R-:W-:Y:S01]  /*0920*/  IMAD.HI.U32 R77, R158, -0x326172a9, RZ ;  /* 0xcd9e8d579e4d7827 */ /* 0x000fe200078e00ff */
[----:B------:R-:W-:Y:S01]  /*0930*/  HADD2.F32 R28, -RZ, R32.H1_H1 ;  /* 0x30000020ff1c7230 */ /* 0x000fe20000004100 */
[----:B------:R-:W-:Y:S01]  /*0940*/  LOP3.LUT R146, R76, R146, R109, 0x96, !PT ;  /* 0x000000924c927212 */ /* 0x000fe200078e966d */
[----:B------:R-:W-:Y:S01]  /*0950*/  HADD2.F32 R32, -RZ, R34.H1_H1 ;  /* 0x30000022ff207230 */ /* 0x000fe20000004100 */
[----:B------:R-:W-:Y:S01]  /*0960*/  IMAD.MOV.U32 R117, RZ, RZ, 0x1 ;  /* 0x00000001ff757424 */ /* 0x000fe200078e00ff */
[----:B------:R-:W-:Y:S01]  /*0970*/  HADD2.F32 R34, -RZ, R35.H1_H1 ;  /* 0x30000023ff227230 */ /* 0x000fe20000004100 */
[----:B------:R-:W-:Y:S01]  /*0980*/  LOP3.LUT R147, R77, R147, R110, 0x96, !PT ;  /* 0x000000934d937212 */ /* 0x000fe200078e966e */
[----:B------:R-:W-:Y:S01]  /*0990*/  HADD2.F32 R35, -RZ, R40.H0_H0 ;  /* 0x20000028ff237230 */ /* 0x000fe20000004100 */
[----:B------:R-:W-:Y:S01]  /*09a0*/  IMAD.MOV.U32 R116, RZ, RZ, RZ ;  /* 0x000000ffff747224 */ /* 0x000fe200078e00ff */
[----:B------:R-:W-:Y:S01]  /*09b0*/  HADD2.F32 R40, -RZ, R42.H1_H1 ;  /* 0x3000002aff287230 */ /* 0x000fe20000004100 */
[----:B------:R-:W-:Y:S01]  /*09c0*/  IMAD R162, R162, -0x2daee0ad, RZ ;  /* 0xd2511f53a2a27824 */ /* 0x000fe200078e02ff */
[----:B------:R-:W-:Y:S01]  /*09d0*/  HADD2.F32 R42, -RZ, R43.H1_H1 ;  /* 0x3000002bff2a7230 */ /* 0x000fe20000004100 */
[----:B------:R-:W-:Y:S01]  /*09e0*/  IMAD R158, R158, -0x326172a9, RZ ;  /* 0xcd9e8d579e9e7824 */ /* 0x000fe200078e02ff */
        /* <DEDUP_REMOVED lines=15> */
.L_x_3307:
[----:B------:R-:W-:Y:S01]  /*0ae0*/  IMAD R84, R2, c[0x0][0x168], RZ ;  /* 0x00005a0002547a24 */ /* 0x000fe200078e02ff */
[----:B------:R-:W-:Y:S01]  /*0af0*/  ISETP.NE.U32.AND P0, PT, RZ, c[0x0][0x178], PT ;  /* 0x00005e00ff007a0c */ /* 0x000fe20003f05070 */
[----:B------:R-:W-:Y:S01]  /*0b00*/  IMAD.MOV.U32 R131, RZ, RZ, 0x10 ;  /* 0x00000010ff837424 */ /* 0x000fe200078e00ff */
[----:B------:R-:W-:Y:S02]  /*0b10*/  ISETP.NE.U32.AND P1, PT, RZ, c[0x0][0x180], PT ;  /* 0x00006000ff007a0c */ /* 0x000fe40003f25070 */
[----:B------:R-:W-:Y:S02]  /*0b20*/  ISETP.NE.AND.EX P2, PT, RZ, c[0x0][0x17c], PT, P0 ;  /* 0x00005f00ff007a0c */ /* 0x000fe40003f45300 */
[----:B------:R-:W-:Y:S02]  /*0b30*/  SHF.R.S32.HI R85, RZ, 0x1f, R84 ;  /* 0x0000001fff557819 */ /* 0x000fe40000011454 */
[----:B------:R-:W-:-:S02]  /*0b40*/  ISETP.NE.AND.EX P0, PT, RZ, c[0x0][0x184], PT, P1 ;  /* 0x00006100ff007a0c */ /* 0x000fc40003f05310 */
[----:B------:R-:W-:Y:S01]  /*0b50*/  LEA.HI R85, R85, R84, RZ, 0x3 ;  /* 0x0000005455557211 */ /* 0x000fe200078f18ff */
        /* <DEDUP_REMOVED lines=18> */
[----:B------:R-:W-:Y:S01]  /*0c80*/  MOV R130, R162 ;  /* 0x000000a200827202 */ /* 0x000fe20000000f00 */
[----:B------:R-:W-:Y:S05]  /*0c90*/  BRA `(.L_x_2919) ;  /* 0x0000001000007947 */ /* 0x000fea0003800000 */
.L_x_2918:
[----:B0-----:R-:W-:Y:S02]  /*0ca0*/  IMAD.MOV.U32 R130, RZ, RZ, R158 ;  /* 0x000000ffff827224 */ /* 0x001fe400078e009e */
.L_x_2919:
[----:B------:R-:W-:Y:S05]  /*0cb0*/  BSYNC B0 ;  /* 0x0000000000007941 */ /* 0x000fea0003800000 */
.L_x_2917:
        /* <DEDUP_REMOVED lines=16> */
.L_x_2923:
[----:B------:R-:W-:Y:S05]  /*0dc0*/  BSYNC B1 ;  /* 0x0000000000017941 */ /* 0x000fea0003800000 */
.L_x_2922:
        /* <DEDUP_REMOVED lines=42> */
.L_x_2921:
[----:B------:R-:W-:Y:S05]  /*1070*/  BSYNC B0 ;  /* 0x0000000000007941 */ /* 0x000fea0003800000 */
.L_x_2920:
[----:B------:R-:W0:Y:S01]  /*1080*/  I2F.U32 R89, R130 ;  /* 0x0000008200597306 */ /* 0x000e220000201000 */
[----:B------:R-:W-:Y:S01]  /*1090*/  HFMA2.MMA R132, -RZ, RZ, 0.1171875, 0 ;  /* 0x2f800000ff847435 */ /* 0x000fe200000001ff */
[----:B------:R-:W-:Y:S01]  /*10a0*/  ISETP.NE.U32.AND P1, PT, RZ, c[0x0][0x178], PT ;  /* 0x00005e00ff007a0c */ /* 0x000fe20003f25070 */
[----:B-----5:R-:W-:-:S03]  /*10b0*/  HADD2.F32 R92, -RZ, R84.H0_H0 ;  /* 0x20000054ff5c7230 */ /* 0x020fc60000004100 */
[----:B------:R-:W-:Y:S02]  /*10c0*/  ISETP.NE.AND.EX P1, PT, RZ, c[0x0][0x17c], PT, P1 ;  /* 0x00005f00ff007a0c */ /* 0x000fe40003f25310 */
[----:B------:R-:W-:-:S03]  /*10d0*/  FMUL.FTZ R92, R92, c[0x0][0x1e8] ;  /* 0x00007a005c5c7a20 */ /* 0x000fc60000410000 */
[----:B0-----:R-:W-:-:S05]  /*10e0*/  FFMA.FTZ R89, R89, R132, 1.1641532182693481445e-10 ;  /* 0x2f00000059597423 */ /* 0x001fca0000010084 */
[----:B------:R-:W-:-:S04]  /*10f0*/  FSETP.GTU.FTZ.AND P2, PT, R89, c[0x0][0x1e4], PT ;  /* 0x0000790059007a0b */ /* 0x000fc80003f5c000 */
[----:B------:R-:W-:Y:S02]  /*1100*/  P2R R133, PR, RZ, 0x4 ;  /* 0x00000004ff857803 */ /* 0x000fe40000000000 */
        /* <DEDUP_REMOVED lines=8> */
.L_x_2924:
        /* <DEDUP_REMOVED lines=12> */
.L_x_2927:
[----:B------:R-:W-:Y:S02]  /*1250*/  MOV R130, R158 ;  /* 0x0000009e00827202 */ /* 0x000fe40000000f00 */
.L_x_2928:
[----:B------:R-:W-:Y:S05]  /*1260*/  BSYNC B0 ;  /* 0x0000000000007941 */ /* 0x000fea0003800000 */
.L_x_2926:
        /* <DEDUP_REMOVED lines=16> */
.L_x_2932:
[----:B------:R-:W-:Y:S05]  /*1370*/  BSYNC B1 ;  /* 0x0000000000017941 */ /* 0x000fea0003800000 */
.L_x_2931:
        /* <DEDUP_REMOVED lines=42> */
.L_x_2930:
[----:B------:R-:W-:Y:S05]  /*1620*/  BSYNC B0 ;  /* 0x0000000000007941 */ /* 0x000fea0003800000 */
.L_x_2929:
        /* <DEDUP_REMOVED lines=10> */
.L_x_2925:
        /* <DEDUP_REMOVED lines=12> */
.L_x_2934:
[----:B------:R-:W-:Y:S02]  /*1790*/  IMAD.MOV.U32 R130, RZ, RZ, R158 ;  /* 0x000000ffff827224 */ /* 0x000fe400078e009e */
.L_x_2935:
[----:B------:R-:W-:Y:S05]  /*17a0*/  BSYNC B0 ;  /* 0x0000000000007941 */ /* 0x000fea0003800000 */
.L_x_2933:
        /* <DEDUP_REMOVED lines=16> */
.L_x_2939:
[----:B------:R-:W-:Y:S05]  /*18b0*/  BSYNC B1 ;  /* 0x0000000000017941 */ /* 0x000fea0003800000 */
.L_x_2938:
[----:B------:R-:W-:Y:S01]  /*18c0*/  IMAD.HI.U32 R90, R113, -0x326172a9, RZ ;  /* 0xcd9e8d57715a7827 */ /* 0x000fe200078e00ff */
[----:B------:R-:W-:-:S03]  /*18d0*/  LOP3.LUT R93, R93, R116, R127, 0x96, !PT ;  /* 0x000000745d5d7212 */ /* 0x000fc600078e967f */
[----:B------:R-:W-:Y:S01]  /*18e0*/  IMAD R129, R113, -0x326172a9, RZ ;  /* 0xcd9e8d5771817824 */ /* 0x000fe200078e02ff */
[----:B------:R-:W-:Y:S01]  /*18f0*/  LOP3.LUT R90, R90, R115, R126, 0x96, !PT ;  /* 0x000000735a5a7212 */ /* 0x000fe200078e967e */
[----:B------:R-:W-:-:S04]  /*1900*/  IMAD.WIDE.U32 R94, R93, -0x326172a9, RZ ;  /* 0xcd9e8d575d5e7825 */ /* 0x000fc800078e00ff */
[----:B------:R-:W-:Y:S01]  /*1910*/  IMAD R128, R114, -0x2daee0ad, RZ ;  /* 0xd2511f5372807824 */ /* 0x000fe200078e02ff */
[----:B------:R-:W-:Y:S01]  /*1920*/  LOP3.LUT R129, R95, R129, R4, 0x96, !PT ;  /* 0x000000815f817212 */ /* 0x000fe200078e9604 */
[----:B------:R-:W-:Y:S01]  /*1930*/  IMAD.WIDE.U32 R92, R90, -0x2daee0ad, RZ ;  /* 0xd2511f535a5c7825 */ /* 0x000fe200078e00ff */
[----:B------:R-:W-:-:S04]  /*1940*/  HFMA2.MMA R90, -RZ, RZ, 0, 0 ;  /* 0x00000000ff5a7435 */ /* 0x000fc800000001ff */
        /* <DEDUP_REMOVED lines=33> */
.L_x_2937:
[----:B------:R-:W-:Y:S05]  /*1b60*/  BSYNC B0 ;  /* 0x0000000000007941 */ /* 0x000fea0003800000 */
.L_x_2936:
[----:B------:R-:W0:Y:S01]  /*1b70*/  I2F.U32 R93, R130 ;  /* 0x00000082005d7306 */ /* 0x000e220000201000 */
[----:B------:R-:W-:-:S05]  /*1b80*/  HADD2.F32 R84, -RZ, R84.H1_H1 ;  /* 0x30000054ff547230 */ /* 0x000fca0000004100 */
        /* <DEDUP_REMOVED lines=12> */
.L_x_2940:
        /* <DEDUP_REMOVED lines=12> */
.L_x_2943:
[----:B------:R-:W-:Y:S02]  /*1d10*/  MOV R95, R158 ;  /* 0x0000009e005f7202 */ /* 0x000fe40000000f00 */
.L_x_2944:
[----:B------:R-:W-:Y:S05]  /*1d20*/  BSYNC B0 ;  /* 0x0000000000007941 */ /* 0x000fea0003800000 */
.L_x_2942:
        /* <DEDUP_REMOVED lines=16> */
.L_x_2948:
[----:B------:R-:W-:Y:S05]  /*1e30*/  BSYNC B1 ;  /* 0x0000000000017941 */ /* 0x000fea0003800000 */
.L_x_2947:
        /* <DEDUP_REMOVED lines=42> */
.L_x_2946:
[----:B------:R-:W-:Y:S05]  /*20e0*/  BSYNC B0 ;  /* 0x0000000000007941 */ /* 0x000fea0003800000 */
.L_x_2945:
        /* <DEDUP_REMOVED lines=10> */
.L_x_2941:
        /* <DEDUP_REMOVED lines=12> */
.L_x_2950:
[----:B------:R-:W-:Y:S02]  /*2250*/  IMAD.MOV.U32 R95, RZ, RZ, R158 ;  /* 0x000000ffff5f7224 */ /* 0x000fe400078e009e */
.L_x_2951:
[----:B------:R-:W-:Y:S05]  /*2260*/  BSYNC B0 ;  /* 0x0000000000007941 */ /* 0x000fea0003800000 */
.L_x_2949:
        /* <DEDUP_REMOVED lines=16> */
.L_x_2955:
[----:B------:R-:W-:Y:S05]  /*2370*/  BSYNC B1 ;  /* 0x0000000000017941 */ /* 0x000fea0003800000 */
.L_x_2954:
        /* <DEDUP_REMOVED lines=34> */
[----:B------:R-:W-:-:S03]  /*25a0*/  HFMA2.MMA R93, -RZ, RZ, 0, 0 ;  /* 0x00000000ff5d7435 */ /* 0x000fc600000001ff */
[----:B------:R-:W-:Y:S01]  /*25b0*/  IMAD.WIDE.U32 R134, R134, -0x326172a9, RZ ;  /* 0xcd9e8d5786867825 */ /* 0x000fe200078e00ff */
[----:B------:R-:W-:-:S04]  /*25c0*/  LOP3.LUT R158, R147, R92, R18, 0x96, !PT ;  /* 0x0000005c939e7212 */ /* 0x000fc800078e9612 */
[----:B------:R-:W-:Y:S01]  /*25d0*/  LOP3.LUT R162, R135, R128, R17, 0x96, !PT ;  /* 0x0000008087a27212 */ /* 0x000fe200078e9611 */
[----:B------:R-:W-:-:S04]  /*25e0*/  IMAD.WIDE.U32 R158, R158, -0x326172a9, RZ ;  /* 0xcd9e8d579e9e7825 */ /* 0x000fc800078e00ff */
[----:B------:R-:W-:Y:S01]  /*25f0*/  IMAD.WIDE.U32 R162, R162, -0x2daee0ad, RZ ;  /* 0xd2511f53a2a27825 */ /* 0x000fe200078e00ff */
[----:B------:R-:W-:-:S04]  /*2600*/  LOP3.LUT R147, R159, R134, R110, 0x96, !PT ;  /* 0x000000869f937212 */ /* 0x000fc800078e966e */
[----:B------:R-:W-:Y:S02]  /*2610*/  LOP3.LUT R146, R163, R146, R109, 0x96, !PT ;  /* 0x00000092a3927212 */ /* 0x000fe400078e966d */
.L_x_2953:
[----:B------:R-:W-:Y:S05]  /*2620*/  BSYNC B0 ;  /* 0x0000000000007941 */ /* 0x000fea0003800000 */
.L_x_2952:
[----:B------:R-:W0:Y:S01]  /*2630*/  I2F.U32 R95, R95 ;  /* 0x0000005f005f7306 */ /* 0x000e220000201000 */
[----:B------:R-:W-:-:S05]  /*2640*/  HADD2.F32 R92, -RZ, R85.H0_H0 ;  /* 0x20000055ff5c7230 */ /* 0x000fca0000004100 */
        /* <DEDUP_REMOVED lines=12> */
.L_x_2956:
        /* <DEDUP_REMOVED lines=12> */
.L_x_2959:
[----:B------:R-:W-:Y:S02]  /*27d0*/  MOV R95, R158 ;  /* 0x0000009e005f7202 */ /* 0x000fe40000000f00 */
.L_x_2960:
[----:B------:R-:W-:Y:S05]  /*27e0*/  BSYNC B0 ;  /* 0x0000000000007941 */ /* 0x000fea0003800000 */
.L_x_2958:
        /* <DEDUP_REMOVED lines=16> */
.L_x_2964:
[----:B------:R-:W-:Y:S05]  /*28f0*/  BSYNC B1 ;  /* 0x0000000000017941 */ /* 0x000fea0003800000 */
.L_x_2963:
        /* <DEDUP_REMOVED lines=42> */
.L_x_2962:
[----:B------:R-:W-:Y:S05]  /*2ba0*/  BSYNC B0 ;  /* 0x0000000000007941 */ /* 0x000fea0003800000 */
.L_x_2961:
        /* <DEDUP_REMOVED lines=10> */
.L_x_2957:
        /* <DEDUP_REMOVED lines=12> */
.L_x_2966:
[----:B------:R-:W-:Y:S02]  /*2d10*/  IMAD.MOV.U32 R130, RZ, RZ, R158 ;  /* 0x000000ffff827224 */ /* 0x000fe400078e009e */
.L_x_2967:
[----:B------:R-:W-:Y:S05]  /*2d20*/  BSYNC B0 ;  /* 0x0000000000007941 */ /* 0x000fea0003800000 */
.L_x_2965:
        /* <DEDUP_REMOVED lines=16> */
.L_x_2971:
[----:B------:R-:W-:Y:S05]  /*2e30*/  BSYNC B1 ;  /* 0x0000000000017941 */ /* 0x000fea0003800000 */
.L_x_2970:
        /* <DEDUP_REMOVED lines=42> */
.L_x_2969:
[----:B------:R-:W-:Y:S05]  /*30e0*/  BSYNC B0 ;  /* 0x0000000000007941 */ /* 0x000fea0003800000 */
.L_x_2968:
[----:B------:R-:W0:Y:S01]  /*30f0*/  I2F.U32 R93, R130 ;  /* 0x00000082005d7306 */ /* 0x000e220000201000 */
[----:B------:R-:W-:Y:S01]  /*3100*/  HADD2.F32 R85, -RZ, R85.H1_H1 ;  /* 0x30000055ff557230 */ /* 0x000fe20000004100 */
        /* <DEDUP_REMOVED lines=12> */
.L_x_2972:
        /* <DEDUP_REMOVED lines=12> */
.L_x_2975:
[----:B------:R-:W-:Y:S02]  /*3290*/  MOV R130, R158 ;  /* 0x0000009e00827202 */ /* 0x000fe40000000f00 */
.L_x_2976:
[----:B------:R-:W-:Y:S05]  /*32a0*/  BSYNC B0 ;  /* 0x0000000000007941 */ /* 0x000fea0003800000 */
.L_x_2974:
        /* <DEDUP_REMOVED lines=16> */
.L_x_2980:
[----:B------:R-:W-:Y:S05]  /*33b0*/  BSYNC B1 ;  /* 0x0000000000017941 */ /* 0x000fea0003800000 */
.L_x_2979:
        /* <DEDUP_REMOVED lines=42> */
.L_x_2978:
[----:B------:R-:W-:Y:S05]  /*3660*/  BSYNC B0 ;  /* 0x0000000000007941 */ /* 0x000fea0003800000 */
.L_x_2977:
        /* <DEDUP_REMOVED lines=10> */
.L_x_2973:
        /* <DEDUP_REMOVED lines=12> */
.L_x_2982:
[----:B------:R-:W-:Y:S02]  /*37d0*/  IMAD.MOV.U32 R130, RZ, RZ, R158 ;  /* 0x000000ffff827224 */ /* 0x000fe400078e009e */
.L_x_2983:
[----:B------:R-:W-:Y:S05]  /*37e0*/  BSYNC B0 ;  /* 0x0000000000007941 */ /* 0x000fea0003800000 */
.L_x_2981:
        /* <DEDUP_REMOVED lines=16> */
.L_x_2987:
[----:B------:R-:W-:Y:S05]  /*38f0*/  BSYNC B1 ;  /* 0x0000000000017941 */ /* 0x000fea0003800000 */
.L_x_2986:
        /* <DEDUP_REMOVED lines=35> */
[----:B------:R-:W-:Y:S01]  /*3b30*/  LOP3.LUT R158, R147, R128, R18, 0x96, !PT ;  /* 0x00000080939e7212 */ /* 0x000fe200078e9612 */
[----:B------:R-:W-:-:S03]  /*3b40*/  HFMA2.MMA R128, -RZ, RZ, 0, 0 ;  /* 0x00000000ff807435 */ /* 0x000fc600000001ff */
[----:B------:R-:W-:Y:S01]  /*3b50*/  LOP3.LUT R162, R137, R134, R17, 0x96, !PT ;  /* 0x0000008689a27212 */ /* 0x000fe200078e9611 */
[----:B------:R-:W-:-:S04]  /*3b60*/  IMAD.WIDE.U32 R158, R158, -0x326172a9, RZ ;  /* 0xcd9e8d579e9e7825 */ /* 0x000fc800078e00ff */
[----:B------:R-:W-:Y:S01]  /*3b70*/  IMAD.WIDE.U32 R162, R162, -0x2daee0ad, RZ ;  /* 0xd2511f53a2a27825 */ /* 0x000fe200078e00ff */
[----:B------:R-:W-:-:S04]  /*3b80*/  LOP3.LUT R147, R159, R136, R110, 0x96, !PT ;  /* 0x000000889f937212 */ /* 0x000fc800078e966e */
[----:B------:R-:W-:Y:S02]  /*3b90*/  LOP3.LUT R146, R163, R146, R109, 0x96, !PT ;  /* 0x00000092a3927212 */ /* 0x000fe400078e966d */
.L_x_2985:
[----:B------:R-:W-:Y:S05]  /*3ba0*/  BSYNC B0 ;  /* 0x0000000000007941 */ /* 0x000fea0003800000 */
.L_x_2984:
        /* <DEDUP_REMOVED lines=13> */
.L_x_2988:
        /* <DEDUP_REMOVED lines=12> */
.L_x_2991:
[----:B------:R-:W-:Y:S02]  /*3d40*/  MOV R130, R158 ;  /* 0x0000009e00827202 */ /* 0x000fe40000000f00 */
.L_x_2992:
[----:B------:R-:W-:Y:S05]  /*3d50*/  BSYNC B0 ;  /* 0x0000000000007941 */ /* 0x000fea0003800000 */
.L_x_2990:
        /* <DEDUP_REMOVED lines=16> */
.L_x_2996:
[----:B------:R-:W-:Y:S05]  /*3e60*/  BSYNC B1 ;  /* 0x0000000000017941 */ /* 0x000fea0003800000 */
.L_x_2995:
        /* <DEDUP_REMOVED lines=42> */
.L_x_2994:
[----:B------:R-:W-:Y:S05]  /*4110*/  BSYNC B0 ;  /* 0x0000000000007941 */ /* 0x000fea0003800000 */
.L_x_2993:
        /* <DEDUP_REMOVED lines=10> */
.L_x_2989:
        /* <DEDUP_REMOVED lines=12> */
.L_x_2998:
[----:B------:R-:W-:Y:S02]  /*4280*/  IMAD.MOV.U32 R130, RZ, RZ, R158 ;  /* 0x000000ffff827224 */ /* 0x000fe400078e009e */
.L_x_2999:
[----:B------:R-:W-:Y:S05]  /*4290*/  BSYNC B0 ;  /* 0x0000000000007941 */ /* 0x000fea0003800000 */
.L_x_2997:
        /* <DEDUP_REMOVED lines=16> */
.L_x_3003:
[----:B------:R-:W-:Y:S05]  /*43a0*/  BSYNC B1 ;  /* 0x0000000000017941 */ /* 0x000fea0003800000 */
.L_x_3002:
        /* <DEDUP_REMOVED lines=42> */
.L_x_3001:
[----:B------:R-:W-:Y:S05]  /*4650*/  BSYNC B0 ;  /* 0x0000000000007941 */ /* 0x000fea0003800000 */
.L_x_3000:
        /* <DEDUP_REMOVED lines=13> */
.L_x_3004:
        /* <DEDUP_REMOVED lines=12> */
.L_x_3007:
[----:B------:R-:W-:Y:S02]  /*47f0*/  MOV R92, R158 ;  /* 0x0000009e005c7202 */ /* 0x000fe40000000f00 */
.L_x_3008:
[----:B------:R-:W-:Y:S05]  /*4800*/  BSYNC B0 ;  /* 0x0000000000007941 */ /* 0x000fea0003800000 */
.L_x_3006:
        /* <DEDUP_REMOVED lines=16> */
.L_x_3012:
[----:B------:R-:W-:Y:S05]  /*4910*/  BSYNC B1 ;  /* 0x0000000000017941 */ /* 0x000fea0003800000 */
.L_x_3011:
        /* <DEDUP_REMOVED lines=42> */
.L_x_3010:
[----:B------:R-:W-:Y:S05]  /*4bc0*/  BSYNC B0 ;  /* 0x0000000000007941 */ /* 0x000fea0003800000 */
.L_x_3009:
        /* <DEDUP_REMOVED lines=10> */
.L_x_3005:
        /* <DEDUP_REMOVED lines=12> */
.L_x_3014:
[----:B------:R-:W-:Y:S02]  /*4d30*/  IMAD.MOV.U32 R130, RZ, RZ, R158 ;  /* 0x000000ffff827224 */ /* 0x000fe400078e009e */
.L_x_3015:
[----:B------:R-:W-:Y:S05]  /*4d40*/  BSYNC B0 ;  /* 0x0000000000007941 */ /* 0x000fea0003800000 */
.L_x_3013:
        /* <DEDUP_REMOVED lines=16> */
.L_x_3019:
[----:B------:R-:W-:Y:S05]  /*4e50*/  BSYNC B1 ;  /* 0x0000000000017941 */ /* 0x000fea0003800000 */
.L_x_3018:
        /* <DEDUP_REMOVED lines=42> */
.L_x_3017:
[----:B------:R-:W-:Y:S05]  /*5100*/  BSYNC B0 ;  /* 0x0000000000007941 */ /* 0x000fea0003800000 */
.L_x_3016:
        /* <DEDUP_REMOVED lines=13> */
.L_x_3020:
        /* <DEDUP_REMOVED lines=12> */
.L_x_3023:
[----:B------:R-:W-:Y:S02]  /*52a0*/  MOV R130, R158 ;  /* 0x0000009e00827202 */ /* 0x000fe40000000f00 */
.L_x_3024:
[----:B------:R-:W-:Y:S05]  /*52b0*/  BSYNC B0 ;  /* 0x0000000000007941 */ /* 0x000fea0003800000 */
.L_x_3022:
        /* <DEDUP_REMOVED lines=16> */
.L_x_3028:
[----:B------:R-:W-:Y:S05]  /*53c0*/  BSYNC B1 ;  /* 0x0000000000017941 */ /* 0x000fea0003800000 */
.L_x_3027:
        /* <DEDUP_REMOVED lines=42> */
.L_x_3026:
[----:B------:R-:W-:Y:S05]  /*5670*/  BSYNC B0 ;  /* 0x0000000000007941 */ /* 0x000fea0003800000 */
.L_x_3025:
        /* <DEDUP_REMOVED lines=10> */
.L_x_3021:
        /* <DEDUP_REMOVED lines=12> */
.L_x_3030:
[----:B------:R-:W-:Y:S02]  /*57e0*/  IMAD.MOV.U32 R141, RZ, RZ, R158 ;  /* 0x000000ffff8d7224 */ /* 0x000fe400078e009e */
.L_x_3031:
[----:B------:R-:W-:Y:S05]  /*57f0*/  BSYNC B0 ;  /* 0x0000000000007941 */ /* 0x000fea0003800000 */
.L_x_3029:
        /* <DEDUP_REMOVED lines=16> */
.L_x_3035:
[----:B------:R-:W-:Y:S05]  /*5900*/  BSYNC B1 ;  /* 0x0000000000017941 */ /* 0x000fea0003800000 */
.L_x_3034:
        /* <DEDUP_REMOVED lines=42> */
.L_x_3033:
[----:B------:R-:W-:Y:S05]  /*5bb0*/  BSYNC B0 ;  /* 0x0000000000007941 */ /* 0x000fea0003800000 */
.L_x_3032:
        /* <DEDUP_REMOVED lines=13> */
.L_x_3036:
        /* <DEDUP_REMOVED lines=12> */
.L_x_3039:
[----:B------:R-:W-:Y:S02]  /*5d50*/  MOV R141, R158 ;  /* 0x0000009e008d7202 */ /* 0x000fe40000000f00 */
.L_x_3040:
[----:B------:R-:W-:Y:S05]  /*5d60*/  BSYNC B0 ;  /* 0x0000000000007941 */ /* 0x000fea0003800000 */
.L_x_3038:
        /* <DEDUP_REMOVED lines=18> */
.L_x_3044:
[----:B------:R-:W-:Y:S05]  /*5e90*/  BSYNC B1 ;  /* 0x0000000000017941 */ /* 0x000fea0003800000 */
.L_x_3043:
        /* <DEDUP_REMOVED lines=42> */
.L_x_3042:
[----:B------:R-:W-:Y:S05]  /*6140*/  BSYNC B0 ;  /* 0x0000000000007941 */ /* 0x000fea0003800000 */
.L_x_3041:
        /* <DEDUP_REMOVED lines=10> */
.L_x_3037:
        /* <DEDUP_REMOVED lines=15> */
[----:B------:R-:W-:Y:S01]  /*62e0*/  F2FP.PACK_AB R87, R130, R129 ;  /* 0x000000818257723e */ /* 0x000fe200000000ff */
[----:B------:R-:W-:Y:S01]  /*62f0*/  IMAD.WIDE.U32 R136, R136, 0x100, RZ ;  /* 0x0000010088887825 */ /* 0x000fe200078e00ff */
[----:B------:R-:W-:-:S02]  /*6300*/  LOP3.LUT R145, R139, R84, R145, 0xfe, !PT ;  /* 0x000000548b917212 */ /* 0x000fc400078efe91 */
[----:B------:R-:W-:Y:S01]  /*6310*/  SEL R139, RZ, 0x1, P5 ;  /* 0x00000001ff8b7807 */ /* 0x000fe20002800000 */
[----:B------:R-:W-:Y:S01]  /*6320*/  IMAD.MOV.U32 R133, RZ, RZ, 0x8 ;  /* 0x00000008ff857424 */ /* 0x000fe200078e00ff */
[----:B------:R-:W-:Y:S02]  /*6330*/  LOP3.LUT R138, R136, R138, R134, 0xfe, !PT ;  /* 0x0000008a888a7212 */ /* 0x000fe400078efe86 */
[----:B------:R-:W-:Y:S01]  /*6340*/  F2FP.PACK_AB R86, R128, R95 ;  /* 0x0000005f8056723e */ /* 0x000fe200000000ff */
[----:B------:R-:W-:Y:S01]  /*6350*/  IMAD.WIDE.U32 R142, R88, R133, c[0x0][0x190] ;  /* 0x00006400588e7625 */ /* 0x000fe200078e0085 */
[----:B------:R-:W-:Y:S02]  /*6360*/  F2FP.PACK_AB R85, R93, R90 ;  /* 0x0000005a5d55723e */ /* 0x000fe400000000ff */
[----:B------:R-:W-:Y:S02]  /*6370*/  F2FP.PACK_AB R84, R94, R89 ;  /* 0x000000595e54723e */ /* 0x000fe400000000ff */
        /* <DEDUP_REMOVED lines=10> */
[----:B0-----:R-:W-:Y:S02]  /*6420*/  SHF.L.U32 R84, R123, 0x10, RZ ;  /* 0x000000107b547819 */ /* 0x001fe400000006ff */
[----:B------:R-:W-:Y:S02]  /*6430*/  LOP3.LUT R85, R124, 0xffff, RZ, 0xc0, !PT ;  /* 0x0000ffff7c557812 */ /* 0x000fe400078ec0ff */
[----:B------:R-:W-:Y:S02]  /*6440*/  LOP3.LUT R92, R84, 0xff0000, RZ, 0xc0, !PT ;  /* 0x00ff0000545c7812 */ /* 0x000fe400078ec0ff */
[----:B------:R-:W-:Y:S02]  /*6450*/  PRMT R87, R125, 0x7104, RZ ;  /* 0x000071047d577816 */ /* 0x000fe400000000ff */
[----:B------:R-:W-:Y:S02]  /*6460*/  PRMT R92, R92, 0x4210, R85 ;  /* 0x000042105c5c7816 */ /* 0x000fe40000000055 */
[----:B------:R-:W-:-:S02]  /*6470*/  LOP3.LUT R84, R121, 0xff, RZ, 0xc0, !PT ;  /* 0x000000ff79547812 */ /* 0x000fc400078ec0ff */
[----:B------:R-:W-:Y:S02]  /*6480*/  LOP3.LUT R140, R120, 0xff, RZ, 0xc0, !PT ;  /* 0x000000ff788c7812 */ /* 0x000fe400078ec0ff */
[----:B------:R-:W-:Y:S01]  /*6490*/  LOP3.LUT R86, R119, 0xff, RZ, 0xc0, !PT ;  /* 0x000000ff77567812 */ /* 0x000fe200078ec0ff */
[----:B------:R-:W-:Y:S01]  /*64a0*/  IMAD.WIDE.U32 R84, R84, 0x1000000, RZ ;  /* 0x0100000054547825 */ /* 0x000fe200078e00ff */
[----:B------:R-:W-:-:S03]  /*64b0*/  LOP3.LUT R145, R92, 0xff00, R87, 0xf8, !PT ;  /* 0x0000ff005c917812 */ /* 0x000fc600078ef857 */
[----:B------:R-:W-:Y:S01]  /*64c0*/  IMAD.WIDE.U32 R140, R140, 0x10000, RZ ;  /* 0x000100008c8c7825 */ /* 0x000fe200078e00ff */
[----:B------:R-:W-:-:S03]  /*64d0*/  LOP3.LUT R145, R145, 0xff, R122, 0xf8, !PT ;  /* 0x000000ff91917812 */ /* 0x000fc600078ef87a */
[----:B------:R-:W-:Y:S01]  /*64e0*/  IMAD.WIDE.U32 R86, R86, 0x100, RZ ;  /* 0x0000010056567825 */ /* 0x000fe200078e00ff */
[----:B------:R-:W-:-:S04]  /*64f0*/  LOP3.LUT R85, R141, R145, R85, 0xfe, !PT ;  /* 0x000000918d557212 */ /* 0x000fc800078efe55 */
[----:B------:R-:W-:Y:S02]  /*6500*/  LOP3.LUT R143, R86, R84, R140, 0xfe, !PT ;  /* 0x00000054568f7212 */ /* 0x000fe400078efe8c */
[----:B------:R-:W-:Y:S01]  /*6510*/  LOP3.LUT R87, R85, R87, RZ, 0xfc, !PT ;  /* 0x0000005755577212 */ /* 0x000fe200078efcff */
[----:B------:R-:W-:Y:S01]  /*6520*/  IMAD.WIDE.U32 R84, R88, R133, c[0x0][0x198] ;  /* 0x0000660058547625 */ /* 0x000fe200078e0085 */
[----:B------:R-:W-:-:S05]  /*6530*/  LOP3.LUT R86, R143, 0xff, R118, 0xf8, !PT ;  /* 0x000000ff8f567812 */ /* 0x000fca00078ef876 */
[----:B------:R0:W-:Y:S02]  /*6540*/  STG.E.64 [R84.64], R86 ;  /* 0x0000005654007986 */ /* 0x0001e4000c101b04 */
.L_x_3045:
        /* <DEDUP_REMOVED lines=15> */
.L_x_3047:
[----:B-1----:R-:W-:Y:S02]  /*6640*/  IMAD.MOV.U32 R92, RZ, RZ, R158 ;  /* 0x000000ffff5c7224 */ /* 0x002fe400078e009e */
.L_x_3048:
[----:B------:R-:W-:Y:S05]  /*6650*/  BSYNC B0 ;  /* 0x0000000000007941 */ /* 0x000fea0003800000 */
.L_x_3046:
        /* <DEDUP_REMOVED lines=16> */
.L_x_3052:
[----:B------:R-:W-:Y:S05]  /*6760*/  BSYNC B1 ;  /* 0x0000000000017941 */ /* 0x000fea0003800000 */
.L_x_3051:
        /* <DEDUP_REMOVED lines=42> */
.L_x_3050:
[----:B------:R-:W-:Y:S05]  /*6a10*/  BSYNC B0 ;  /* 0x0000000000007941 */ /* 0x000fea0003800000 */
.L_x_3049:
[----:B------:R-:W0:Y:S01]  /*6a20*/  I2F.U32 R135, R92 ;  /* 0x0000005c00877306 */ /* 0x000e220000201000 */
[----:B-----5:R-:W-:-:S05]  /*6a30*/  HADD2.F32 R134, -RZ, R84.H0_H0 ;  /* 0x20000054ff867230 */ /* 0x020fca0000004100 */
        /* <DEDUP_REMOVED lines=12> */
.L_x_3053:
        /* <DEDUP_REMOVED lines=12> */
.L_x_3056:
[----:B------:R-:W-:Y:S02]  /*6bc0*/  IMAD.MOV.U32 R144, RZ, RZ, R158 ;  /* 0x000000ffff907224 */ /* 0x000fe400078e009e */
.L_x_3057:
[----:B------:R-:W-:Y:S05]  /*6bd0*/  BSYNC B0 ;  /* 0x0000000000007941 */ /* 0x000fea0003800000 */
.L_x_3055:
        /* <DEDUP_REMOVED lines=16> */
.L_x_3061:
[----:B------:R-:W-:Y:S05]  /*6ce0*/  BSYNC B1 ;  /* 0x0000000000017941 */ /* 0x000fea0003800000 */
.L_x_3060:
        /* <DEDUP_REMOVED lines=42> */
.L_x_3059:
[----:B------:R-:W-:Y:S05]  /*6f90*/  BSYNC B0 ;  /* 0x0000000000007941 */ /* 0x000fea0003800000 */
.L_x_3058:
        /* <DEDUP_REMOVED lines=10> */
.L_x_3054:
        /* <DEDUP_REMOVED lines=12> */
.L_x_3063:
[----:B------:R-:W-:Y:S02]  /*7100*/  IMAD.MOV.U32 R144, RZ, RZ, R158 ;  /* 0x000000ffff907224 */ /* 0x000fe400078e009e */
.L_x_3064:
[----:B------:R-:W-:Y:S05]  /*7110*/  BSYNC B0 ;  /* 0x0000000000007941 */ /* 0x000fea0003800000 */
.L_x_3062:
        /* <DEDUP_REMOVED lines=16> */
.L_x_3068:
[----:B------:R-:W-:Y:S05]  /*7220*/  BSYNC B1 ;  /* 0x0000000000017941 */ /* 0x000fea0003800000 */
.L_x_3067:
        /* <DEDUP_REMOVED lines=42> */
.L_x_3066:
[----:B------:R-:W-:Y:S05]  /*74d0*/  BSYNC B0 ;  /* 0x0000000000007941 */ /* 0x000fea0003800000 */
.L_x_3065:
        /* <DEDUP_REMOVED lines=14> */
.L_x_3069:
        /* <DEDUP_REMOVED lines=12> */
.L_x_3072:
[----:B------:R-:W-:Y:S02]  /*7680*/  IMAD.MOV.U32 R144, RZ, RZ, R158 ;  /* 0x000000ffff907224 */ /* 0x000fe400078e009e */
.L_x_3073:
[----:B------:R-:W-:Y:S05]  /*7690*/  BSYNC B0 ;  /* 0x0000000000007941 */ /* 0x000fea0003800000 */
.L_x_3071:
        /* <DEDUP_REMOVED lines=16> */
.L_x_3077:
[----:B------:R-:W-:Y:S05]  /*77a0*/  BSYNC B1 ;  /* 0x0000000000017941 */ /* 0x000fea0003800000 */
.L_x_3076:
        /* <DEDUP_REMOVED lines=8> */
[----:B------:R-:W-:-:S03]  /*7830*/  HFMA2.MMA R84, -RZ, RZ, 0, 0 ;  /* 0x00000000ff547435 */ /* 0x000fc600000001ff */
        /* <DEDUP_REMOVED lines=33> */
.L_x_3075:
[----:B------:R-:W-:Y:S05]  /*7a50*/  BSYNC B0 ;  /* 0x0000000000007941 */ /* 0x000fea0003800000 */
.L_x_3074:
        /* <DEDUP_REMOVED lines=10> */
.L_x_3070:
        /* <DEDUP_REMOVED lines=12> */
.L_x_3079:
[----:B------:R-:W-:Y:S02]  /*7bc0*/  IMAD.MOV.U32 R144, RZ, RZ, R158 ;  /* 0x000000ffff907224 */ /* 0x000fe400078e009e */
.L_x_3080:
[----:B------:R-:W-:Y:S05]  /*7bd0*/  BSYNC B0 ;  /* 0x0000000000007941 */ /* 0x000fea0003800000 */
.L_x_3078:
        /* <DEDUP_REMOVED lines=16> */
.L_x_3084:
[----:B------:R-:W-:Y:S05]  /*7ce0*/  BSYNC B1 ;  /* 0x0000000000017941 */ /* 0x000fea0003800000 */
.L_x_3083:
        /* <DEDUP_REMOVED lines=42> */
.L_x_3082:
[----:B------:R-:W-:Y:S05]  /*7f90*/  BSYNC B0 ;  /* 0x0000000000007941 */ /* 0x000fea0003800000 */
.L_x_3081:
        /* <DEDUP_REMOVED lines=14> */
.L_x_3085:
        /* <DEDUP_REMOVED lines=12> */
.L_x_3088:
[----:B------:R-:W-:Y:S02]  /*8140*/  IMAD.MOV.U32 R150, RZ, RZ, R158 ;  /* 0x000000ffff967224 */ /* 0x000fe400078e009e */
.L_x_3089:
[----:B------:R-:W-:Y:S05]  /*8150*/  BSYNC B0 ;  /* 0x0000000000007941 */ /* 0x000fea0003800000 */
.L_x_3087:
        /* <DEDUP_REMOVED lines=16> */
.L_x_3093:
[----:B------:R-:W-:Y:S05]  /*8260*/  BSYNC B1 ;  /* 0x0000000000017941 */ /* 0x000fea0003800000 */
.L_x_3092:
        /* <DEDUP_REMOVED lines=42> */
.L_x_3091:
[----:B------:R-:W-:Y:S05]  /*8510*/  BSYNC B0 ;  /* 0x0000000000007941 */ /* 0x000fea0003800000 */
.L_x_3090:
        /* <DEDUP_REMOVED lines=10> */
.L_x_3086:
        /* <DEDUP_REMOVED lines=12> */
.L_x_3095:
[----:B------:R-:W-:Y:S02]  /*8680*/  IMAD.MOV.U32 R150, RZ, RZ, R158 ;  /* 0x000000ffff967224 */ /* 0x000fe400078e009e */
.L_x_3096:
[----:B------:R-:W-:Y:S05]  /*8690*/  BSYNC B0 ;  /* 0x0000000000007941 */ /* 0x000fea0003800000 */
.L_x_3094:
        /* <DEDUP_REMOVED lines=16> */
.L_x_3100:
[----:B------:R-:W-:Y:S05]  /*87a0*/  BSYNC B1 ;  /* 0x0000000000017941 */ /* 0x000fea0003800000 */
.L_x_3099:
        /* <DEDUP_REMOVED lines=42> */
.L_x_3098:
[----:B------:R-:W-:Y:S05]  /*8a50*/  BSYNC B0 ;  /* 0x0000000000007941 */ /* 0x000fea0003800000 */
.L_x_3097:
        /* <DEDUP_REMOVED lines=14> */
.L_x_3101:
        /* <DEDUP_REMOVED lines=12> */
.L_x_3104:
[----:B------:R-:W-:Y:S02]  /*8c00*/  IMAD.MOV.U32 R144, RZ, RZ, R158 ;  /* 0x000000ffff907224 */ /* 0x000fe400078e009e */
.L_x_3105:
[----:B------:R-:W-:Y:S05]  /*8c10*/  BSYNC B0 ;  /* 0x0000000000007941 */ /* 0x000fea0003800000 */
.L_x_3103:
        /* <DEDUP_REMOVED lines=16> */
.L_x_3109:
[----:B------:R-:W-:Y:S05]  /*8d20*/  BSYNC B1 ;  /* 0x0000000000017941 */ /* 0x000fea0003800000 */
.L_x_3108:
        /* <DEDUP_REMOVED lines=41> */
[----:B------:R-:W-:Y:S02]  /*8fc0*/  LOP3.LUT R146, R163, R146, R109, 0x96, !PT ;  /* 0x00000092a3927212 */ /* 0x000fe400078e966d */
.L_x_3107:
[----:B------:R-:W-:Y:S05]  /*8fd0*/  BSYNC B0 ;  /* 0x0000000000007941 */ /* 0x000fea0003800000 */
.L_x_3106:
        /* <DEDUP_REMOVED lines=10> */
.L_x_3102:
        /* <DEDUP_REMOVED lines=12> */
.L_x_3111:
[----:B------:R-:W-:Y:S02]  /*9140*/  IMAD.MOV.U32 R144, RZ, RZ, R158 ;  /* 0x000000ffff907224 */ /* 0x000fe400078e009e */
.L_x_3112:
[----:B------:R-:W-:Y:S05]  /*9150*/  BSYNC B0 ;  /* 0x0000000000007941 */ /* 0x000fea0003800000 */
.L_x_3110:
        /* <DEDUP_REMOVED lines=16> */
.L_x_3116:
[----:B------:R-:W-:Y:S05]  /*9260*/  BSYNC B1 ;  /* 0x0000000000017941 */ /* 0x000fea0003800000 */
.L_x_3115:
        /* <DEDUP_REMOVED lines=42> */
.L_x_3114:
[----:B------:R-:W-:Y:S05]  /*9510*/  BSYNC B0 ;  /* 0x0000000000007941 */ /* 0x000fea0003800000 */
.L_x_3113:
        /* <DEDUP_REMOVED lines=13> */
.L_x_3117:
        /* <DEDUP_REMOVED lines=12> */
.L_x_3120:
[----:B------:R-:W-:Y:S02]  /*96b0*/  IMAD.MOV.U32 R139, RZ, RZ, R158 ;  /* 0x000000ffff8b7224 */ /* 0x000fe400078e009e */
.L_x_3121:
[----:B------:R-:W-:Y:S05]  /*96c0*/  BSYNC B0 ;  /* 0x0000000000007941 */ /* 0x000fea0003800000 */
.L_x_3119:
        /* <DEDUP_REMOVED lines=16> */
.L_x_3125:
[----:B------:R-:W-:Y:S05]  /*97d0*/  BSYNC B1 ;  /* 0x0000000000017941 */ /* 0x000fea0003800000 */
.L_x_3124:
        /* <DEDUP_REMOVED lines=41> */
[----:B------:R-:W-:-:S03]  /*9a70*/  LOP3.LUT R146, R163, R146, R109, 0x96, !PT ;  /* 0x00000092a3927212 */ /* 0x000fc600078e966d */
.L_x_3123:
[----:B------:R-:W-:Y:S05]  /*9a80*/  BSYNC B0 ;  /* 0x0000000000007941 */ /* 0x000fea0003800000 */
.L_x_3122:
        /* <DEDUP_REMOVED lines=10> */
.L_x_3118:
        /* <DEDUP_REMOVED lines=12> */
.L_x_3127:
[----:B------:R-:W-:Y:S02]  /*9bf0*/  IMAD.MOV.U32 R151, RZ, RZ, R158 ;  /* 0x000000ffff977224 */ /* 0x000fe400078e009e */
.L_x_3128:
[----:B------:R-:W-:Y:S05]  /*9c00*/  BSYNC B0 ;  /* 0x0000000000007941 */ /* 0x000fea0003800000 */
.L_x_3126:
        /* <DEDUP_REMOVED lines=16> */
.L_x_3132:
[----:B------:R-:W-:Y:S05]  /*9d10*/  BSYNC B1 ;  /* 0x0000000000017941 */ /* 0x000fea0003800000 */
.L_x_3131:
        /* <DEDUP_REMOVED lines=42> */
.L_x_3130:
[----:B------:R-:W-:Y:S05]  /*9fc0*/  BSYNC B0 ;  /* 0x0000000000007941 */ /* 0x000fea0003800000 */
.L_x_3129:
        /* <DEDUP_REMOVED lines=13> */
.L_x_3133:
        /* <DEDUP_REMOVED lines=12> */
.L_x_3136:
[----:B------:R-:W-:Y:S02]  /*a160*/  IMAD.MOV.U32 R86, RZ, RZ, R158 ;  /* 0x000000ffff567224 */ /* 0x000fe400078e009e */
.L_x_3137:
[----:B------:R-:W-:Y:S05]  /*a170*/  BSYNC B0 ;  /* 0x0000000000007941 */ /* 0x000fea0003800000 */
.L_x_3135:
        /* <DEDUP_REMOVED lines=16> */
.L_x_3141:
[----:B------:R-:W-:Y:S05]  /*a280*/  BSYNC B1 ;  /* 0x0000000000017941 */ /* 0x000fea0003800000 */
.L_x_3140:
        /* <DEDUP_REMOVED lines=42> */
.L_x_3139:
[----:B------:R-:W-:Y:S05]  /*a530*/  BSYNC B0 ;  /* 0x0000000000007941 */ /* 0x000fea0003800000 */
.L_x_3138:
        /* <DEDUP_REMOVED lines=10> */
.L_x_3134:
        /* <DEDUP_REMOVED lines=12> */
.L_x_3143:
[----:B------:R-:W-:Y:S02]  /*a6a0*/  IMAD.MOV.U32 R86, RZ, RZ, R158 ;  /* 0x000000ffff567224 */ /* 0x000fe400078e009e */
.L_x_3144:
[----:B------:R-:W-:Y:S05]  /*a6b0*/  BSYNC B0 ;  /* 0x0000000000007941 */ /* 0x000fea0003800000 */
.L_x_3142:
        /* <DEDUP_REMOVED lines=16> */
.L_x_3148:
[----:B------:R-:W-:Y:S05]  /*a7c0*/  BSYNC B1 ;  /* 0x0000000000017941 */ /* 0x000fea0003800000 */
.L_x_3147:
        /* <DEDUP_REMOVED lines=42> */
.L_x_3146:
[----:B------:R-:W-:Y:S05]  /*aa70*/  BSYNC B0 ;  /* 0x0000000000007941 */ /* 0x000fea0003800000 */
.L_x_3145:
        /* <DEDUP_REMOVED lines=13> */
.L_x_3149:
        /* <DEDUP_REMOVED lines=12> */
.L_x_3152:
[----:B------:R-:W-:Y:S02]  /*ac10*/  IMAD.MOV.U32 R86, RZ, RZ, R158 ;  /* 0x000000ffff567224 */ /* 0x000fe400078e009e */
.L_x_3153:
[----:B------:R-:W-:Y:S05]  /*ac20*/  BSYNC B0 ;  /* 0x0000000000007941 */ /* 0x000fea0003800000 */
.L_x_3151:
        /* <DEDUP_REMOVED lines=16> */
.L_x_3157:
[----:B------:R-:W-:Y:S05]  /*ad30*/  BSYNC B1 ;  /* 0x0000000000017941 */ /* 0x000fea0003800000 */
.L_x_3156:
        /* <DEDUP_REMOVED lines=42> */
.L_x_3155:
[----:B------:R-:W-:Y:S05]  /*afe0*/  BSYNC B0 ;  /* 0x0000000000007941 */ /* 0x000fea0003800000 */
.L_x_3154:
        /* <DEDUP_REMOVED lines=10> */
.L_x_3150:
        /* <DEDUP_REMOVED lines=12> */
.L_x_3159:
[----:B------:R-:W-:Y:S02]  /*b150*/  IMAD.MOV.U32 R86, RZ, RZ, R158 ;  /* 0x000000ffff567224 */ /* 0x000fe400078e009e */
.L_x_3160:
[----:B------:R-:W-:Y:S05]  /*b160*/  BSYNC B0 ;  /* 0x0000000000007941 */ /* 0x000fea0003800000 */
.L_x_3158:
        /* <DEDUP_REMOVED lines=16> */
.L_x_3164:
[----:B------:R-:W-:Y:S05]  /*b270*/  BSYNC B1 ;  /* 0x0000000000017941 */ /* 0x000fea0003800000 */
.L_x_3163:
        /* <DEDUP_REMOVED lines=42> */
.L_x_3162:
[----:B------:R-:W-:Y:S05]  /*b520*/  BSYNC B0 ;  /* 0x0000000000007941 */ /* 0x000fea0003800000 */
.L_x_3161:
        /* <DEDUP_REMOVED lines=13> */
.L_x_3165:
        /* <DEDUP_REMOVED lines=12> */
.L_x_3168:
[----:B------:R-:W-:Y:S02]  /*b6c0*/  IMAD.MOV.U32 R151, RZ, RZ, R158 ;  /* 0x000000ffff977224 */ /* 0x000fe400078e009e */
.L_x_3169:
[----:B------:R-:W-:Y:S05]  /*b6d0*/  BSYNC B0 ;  /* 0x0000000000007941 */ /* 0x000fea0003800000 */
.L_x_3167:
        /* <DEDUP_REMOVED lines=18> */
.L_x_3173:
[----:B------:R-:W-:Y:S05]  /*b800*/  BSYNC B1 ;  /* 0x0000000000017941 */ /* 0x000fea0003800000 */
.L_x_3172:
[----:B------:R-:W-:Y:S01]  /*b810*/  IMAD.HI.U32 R84, R113, -0x326172a9, RZ ;  /* 0xcd9e8d5771547827 */ /* 0x000fe200078e00ff */
[----:B------:R-:W-:Y:S01]  /*b820*/  LOP3.LUT R85, R85, R116, R127, 0x96, !PT ;  /* 0x0000007455557212 */ /* 0x000fe200078e967f */
[----:B------:R-:W-:Y:S02]  /*b830*/  HFMA2.MMA R153, -RZ, RZ, 0, 0 ;  /* 0x00000000ff997435 */ /* 0x000fe400000001ff */
        /* <DEDUP_REMOVED lines=39> */
.L_x_3171:
[----:B------:R-:W-:Y:S05]  /*bab0*/  BSYNC B0 ;  /* 0x0000000000007941 */ /* 0x000fea0003800000 */
.L_x_3170:
        /* <DEDUP_REMOVED lines=10> */
.L_x_3166:
        /* <DEDUP_REMOVED lines=17> */
[----:B------:R-:W-:Y:S01]  /*bc70*/  F2FP.PACK_AB R87, R141, R140 ;  /* 0x0000008c8d57723e */ /* 0x000fe200000000ff */
[----:B------:R-:W-:Y:S01]  /*bc80*/  IMAD.WIDE.U32 R142, R142, 0x100, RZ ;  /* 0x000001008e8e7825 */ /* 0x000fe200078e00ff */
[----:B------:R-:W-:Y:S02]  /*bc90*/  F2FP.PACK_AB R86, R139, R138 ;  /* 0x0000008a8b56723e */ /* 0x000fe400000000ff */
[----:B------:R-:W-:Y:S02]  /*bca0*/  F2FP.PACK_AB R85, R137, R136 ;  /* 0x000000888955723e */ /* 0x000fe400000000ff */
[----:B------:R-:W-:-:S02]  /*bcb0*/  F2FP.PACK_AB R84, R135, R134 ;  /* 0x000000868754723e */ /* 0x000fc400000000ff */
        /* <DEDUP_REMOVED lines=33> */
.L_x_3174:
        /* <DEDUP_REMOVED lines=15> */
.L_x_3176:
[----:B-1----:R-:W-:Y:S02]  /*bfc0*/  IMAD.MOV.U32 R150, RZ, RZ, R158 ;  /* 0x000000ffff967224 */ /* 0x002fe400078e009e */
.L_x_3177:
[----:B------:R-:W-:Y:S05]  /*bfd0*/  BSYNC B0 ;  /* 0x0000000000007941 */ /* 0x000fea0003800000 */
.L_x_3175:
        /* <DEDUP_REMOVED lines=16> */
.L_x_3181:
[----:B------:R-:W-:Y:S05]  /*c0e0*/  BSYNC B1 ;  /* 0x0000000000017941 */ /* 0x000fea0003800000 */
.L_x_3180:
        /* <DEDUP_REMOVED lines=42> */
.L_x_3179:
[----:B------:R-:W-:Y:S05]  /*c390*/  BSYNC B0 ;  /* 0x0000000000007941 */ /* 0x000fea0003800000 */
.L_x_3178:
        /* <DEDUP_REMOVED lines=14> */
.L_x_3182:
        /* <DEDUP_REMOVED lines=12> */
.L_x_3185:
[----:B------:R-:W-:Y:S02]  /*c540*/  IMAD.MOV.U32 R152, RZ, RZ, R158 ;  /* 0x000000ffff987224 */ /* 0x000fe400078e009e */
.L_x_3186:
[----:B------:R-:W-:Y:S05]  /*c550*/  BSYNC B0 ;  /* 0x0000000000007941 */ /* 0x000fea0003800000 */
.L_x_3184:
        /* <DEDUP_REMOVED lines=16> */
.L_x_3190:
[----:B------:R-:W-:Y:S05]  /*c660*/  BSYNC B1 ;  /* 0x0000000000017941 */ /* 0x000fea0003800000 */
.L_x_3189:
        /* <DEDUP_REMOVED lines=43> */
.L_x_3188:
[----:B------:R-:W-:Y:S05]  /*c920*/  BSYNC B0 ;  /* 0x0000000000007941 */ /* 0x000fea0003800000 */
.L_x_3187:
        /* <DEDUP_REMOVED lines=10> */
.L_x_3183:
        /* <DEDUP_REMOVED lines=12> */
.L_x_3192:
[----:B------:R-:W-:Y:S02]  /*ca90*/  MOV R152, R158 ;  /* 0x0000009e00987202 */ /* 0x000fe40000000f00 */
.L_x_3193:
[----:B------:R-:W-:Y:S05]  /*caa0*/  BSYNC B0 ;  /* 0x0000000000007941 */ /* 0x000fea0003800000 */
.L_x_3191:
        /* <DEDUP_REMOVED lines=16> */
.L_x_3197:
[----:B------:R-:W-:Y:S05]  /*cbb0*/  BSYNC B1 ;  /* 0x0000000000017941 */ /* 0x000fea0003800000 */
.L_x_3196:
        /* <DEDUP_REMOVED lines=43> */
.L_x_3195:
[----:B------:R-:W-:Y:S05]  /*ce70*/  BSYNC B0 ;  /* 0x0000000000007941 */ /* 0x000fea0003800000 */
.L_x_3194:
        /* <DEDUP_REMOVED lines=8> */
[----:B------:R-:W-:Y:S01]  /*cf00*/  MOV R84, R143 ;  /* 0x0000008f00547202 */ /* 0x000fe20000000f00 */
[----:B------:R-:W-:Y:S05]  /*cf10*/  @!P0 BRA `(.L_x_3199) ;  /* 0x0000059000008947 */ /* 0x000fea0003800000 */
[----:B------:R-:W-:Y:S01]  /*cf20*/  HADD2.F32 R144, -RZ, R80.H1_H1 ;  /* 0x30000050ff907230 */ /* 0x000fe20000004100 */
[----:B------:R-:W-:-:S04]  /*cf30*/  IMAD.MOV.U32 R84, RZ, RZ, R143 ;  /* 0x000000ffff547224 */ /* 0x000fc800078e008f */
[----:B------:R-:W-:Y:S01]  /*cf40*/  FADD.FTZ R151, R144, R151 ;  /* 0x0000009790977221 */ /* 0x000fe20000010000 */
[----:B------:R-:W-:Y:S05]  /*cf50*/  BRA `(.L_x_3199) ;  /* 0x0000055000007947 */ /* 0x000fea0003800000 */
.L_x_3198:
        /* <DEDUP_REMOVED lines=12> */
.L_x_3201:
[----:B------:R-:W-:Y:S02]  /*d020*/  IMAD.MOV.U32 R150, RZ, RZ, R158 ;  /* 0x000000ffff967224 */ /* 0x000fe400078e009e */
.L_x_3202:
[----:B------:R-:W-:Y:S05]  /*d030*/  BSYNC B0 ;  /* 0x0000000000007941 */ /* 0x000fea0003800000 */
.L_x_3200:
        /* <DEDUP_REMOVED lines=16> */
.L_x_3206:
[----:B------:R-:W-:Y:S05]  /*d140*/  BSYNC B1 ;  /* 0x0000000000017941 */ /* 0x000fea0003800000 */
.L_x_3205:
        /* <DEDUP_REMOVED lines=43> */
.L_x_3204:
[----:B------:R-:W-:Y:S05]  /*d400*/  BSYNC B0 ;  /* 0x0000000000007941 */ /* 0x000fea0003800000 */
.L_x_3203:
        /* <DEDUP_REMOVED lines=10> */
.L_x_3199:
        /* <DEDUP_REMOVED lines=12> */
.L_x_3208:
[----:B------:R-:W-:Y:S02]  /*d570*/  IMAD.MOV.U32 R150, RZ, RZ, R158 ;  /* 0x000000ffff967224 */ /* 0x000fe400078e009e */
.L_x_3209:
[----:B------:R-:W-:Y:S05]  /*d580*/  BSYNC B0 ;  /* 0x0000000000007941 */ /* 0x000fea0003800000 */
.L_x_3207:
        /* <DEDUP_REMOVED lines=16> */
.L_x_3213:
[----:B------:R-:W-:Y:S05]  /*d690*/  BSYNC B1 ;  /* 0x0000000000017941 */ /* 0x000fea0003800000 */
.L_x_3212:
        /* <DEDUP_REMOVED lines=39> */
[----:B------:R-:W-:Y:S02]  /*d910*/  MOV R158, R144 ;  /* 0x00000090009e7202 */ /* 0x000fe40000000f00 */
[----:B------:R-:W-:Y:S01]  /*d920*/  LOP3.LUT R147, R145, R152, R110, 0x96, !PT ;  /* 0x0000009891937212 */ /* 0x000fe200078e966e */
[----:B------:R-:W-:Y:S01]  /*d930*/  IMAD.MOV.U32 R162, RZ, RZ, R148 ;  /* 0x000000ffffa27224 */ /* 0x000fe200078e0094 */
[----:B------:R-:W-:Y:S01]  /*d940*/  LOP3.LUT R146, R149, R146, R109, 0x96, !PT ;  /* 0x0000009295927212 */ /* 0x000fe200078e966d */
[----:B------:R-:W-:Y:S02]  /*d950*/  IMAD.MOV.U32 R144, RZ, RZ, RZ ;  /* 0x000000ffff907224 */ /* 0x000fe400078e00ff */
.L_x_3211:
[----:B------:R-:W-:Y:S05]  /*d960*/  BSYNC B0 ;  /* 0x0000000000007941 */ /* 0x000fea0003800000 */
.L_x_3210:
        /* <DEDUP_REMOVED lines=14> */
.L_x_3214:
        /* <DEDUP_REMOVED lines=12> */
.L_x_3217:
[----:B------:R-:W-:Y:S02]  /*db10*/  IMAD.MOV.U32 R150, RZ, RZ, R158 ;  /* 0x000000ffff967224 */ /* 0x000fe400078e009e */
.L_x_3218:
[----:B------:R-:W-:Y:S05]  /*db20*/  BSYNC B0 ;  /* 0x0000000000007941 */ /* 0x000fea0003800000 */
.L_x_3216:
        /* <DEDUP_REMOVED lines=16> */
.L_x_3222:
[----:B------:R-:W-:Y:S05]  /*dc30*/  BSYNC B1 ;  /* 0x0000000000017941 */ /* 0x000fea0003800000 */
.L_x_3221:
        /* <DEDUP_REMOVED lines=44> */
.L_x_3220:
[----:B------:R-:W-:Y:S05]  /*df00*/  BSYNC B0 ;  /* 0x0000000000007941 */ /* 0x000fea0003800000 */
.L_x_3219:
        /* <DEDUP_REMOVED lines=10> */
.L_x_3215:
        /* <DEDUP_REMOVED lines=12> */
.L_x_3224:
[----:B------:R-:W-:Y:S02]  /*e070*/  MOV R150, R158 ;  /* 0x0000009e00967202 */ /* 0x000fe40000000f00 */
.L_x_3225:
[----:B------:R-:W-:Y:S05]  /*e080*/  BSYNC B0 ;  /* 0x0000000000007941 */ /* 0x000fea0003800000 */
.L_x_3223:
        /* <DEDUP_REMOVED lines=16> */
.L_x_3229:
[----:B------:R-:W-:Y:S05]  /*e190*/  BSYNC B1 ;  /* 0x0000000000017941 */ /* 0x000fea0003800000 */
.L_x_3228:
        /* <DEDUP_REMOVED lines=42> */
[----:B------:R-:W-:Y:S01]  /*e440*/  LOP3.LUT R146, R149, R146, R109, 0x96, !PT ;  /* 0x0000009295927212 */ /* 0x000fe200078e966d */
[----:B------:R-:W-:-:S04]  /*e450*/  IMAD.MOV.U32 R162, RZ, RZ, R148 ;  /* 0x000000ffffa27224 */ /* 0x000fc800078e0094 */
.L_x_3227:
[----:B------:R-:W-:Y:S05]  /*e460*/  BSYNC B0 ;  /* 0x0000000000007941 */ /* 0x000fea0003800000 */
.L_x_3226:
        /* <DEDUP_REMOVED lines=14> */
.L_x_3230:
        /* <DEDUP_REMOVED lines=12> */
.L_x_3233:
[----:B------:R-:W-:Y:S02]  /*e610*/  MOV R150, R158 ;  /* 0x0000009e00967202 */ /* 0x000fe40000000f00 */
.L_x_3234:
[----:B------:R-:W-:Y:S05]  /*e620*/  BSYNC B0 ;  /* 0x0000000000007941 */ /* 0x000fea0003800000 */
.L_x_3232:
        /* <DEDUP_REMOVED lines=16> */
.L_x_3238:
[----:B------:R-:W-:Y:S05]  /*e730*/  BSYNC B1 ;  /* 0x0000000000017941 */ /* 0x000fea0003800000 */
.L_x_3237:
        /* <DEDUP_REMOVED lines=44> */
.L_x_3236:
[----:B------:R-:W-:Y:S05]  /*ea00*/  BSYNC B0 ;  /* 0x0000000000007941 */ /* 0x000fea0003800000 */
.L_x_3235:
        /* <DEDUP_REMOVED lines=10> */
.L_x_3231:
        /* <DEDUP_REMOVED lines=12> */
.L_x_3240:
[----:B------:R-:W-:Y:S02]  /*eb70*/  IMAD.MOV.U32 R153, RZ, RZ, R158 ;  /* 0x000000ffff997224 */ /* 0x000fe400078e009e */
.L_x_3241:
[----:B------:R-:W-:Y:S05]  /*eb80*/  BSYNC B0 ;  /* 0x0000000000007941 */ /* 0x000fea0003800000 */
.L_x_3239:
        /* <DEDUP_REMOVED lines=16> */
.L_x_3245:
[----:B------:R-:W-:Y:S05]  /*ec90*/  BSYNC B1 ;  /* 0x0000000000017941 */ /* 0x000fea0003800000 */
.L_x_3244:
        /* <DEDUP_REMOVED lines=44> */
.L_x_3243:
[----:B------:R-:W-:Y:S05]  /*ef60*/  BSYNC B0 ;  /* 0x0000000000007941 */ /* 0x000fea0003800000 */
.L_x_3242:
        /* <DEDUP_REMOVED lines=13> */
.L_x_3246:
        /* <DEDUP_REMOVED lines=12> */
.L_x_3249:
[----:B------:R-:W-:Y:S02]  /*f100*/  IMAD.MOV.U32 R153, RZ, RZ, R158 ;  /* 0x000000ffff997224 */ /* 0x000fe400078e009e */
.L_x_3250:
[----:B------:R-:W-:Y:S05]  /*f110*/  BSYNC B0 ;  /* 0x0000000000007941 */ /* 0x000fea0003800000 */
.L_x_3248:
        /* <DEDUP_REMOVED lines=16> */
.L_x_3254:
[----:B------:R-:W-:Y:S05]  /*f220*/  BSYNC B1 ;  /* 0x0000000000017941 */ /* 0x000fea0003800000 */
.L_x_3253:
        /* <DEDUP_REMOVED lines=44> */
.L_x_3252:
[----:B------:R-:W-:Y:S05]  /*f4f0*/  BSYNC B0 ;  /* 0x0000000000007941 */ /* 0x000fea0003800000 */
.L_x_3251:
[----:B------:R-:W0:Y:S01]  /*f500*/  I2F.U32 R85, R153 ;  /* 0x0000009900557306 */ /* 0x000e220000201000 */
[----:B------:R-:W-:-:S05]  /*f510*/  HADD2.F32 R122, -RZ, R78.H0_H0 ;  /* 0x2000004eff7a7230 */ /* 0x000fca0000004100 */
[----:B------:R-:W-:Y:S02]  /*f520*/  FMUL.FTZ R122, R122, c[0x0][0x1e8] ;  /* 0x00007a007a7a7a20 */ /* 0x000fe40000410000 */
[----:B0-----:R-:W-:-:S05]  /*f530*/  FFMA.FTZ R85, R85, R132, 1.1641532182693481445e-10 ;  /* 0x2f00000055557423 */ /* 0x001fca0000010084 */
[----:B------:R-:W-:-:S04]  /*f540*/  FSETP.GTU.FTZ.AND P3, PT, R85, c[0x0][0x1e4], PT ;  /* 0x0000790055007a0b */ /* 0x000fc80003f7c000 */
[----:B------:R-:W-:Y:S02]  /*f550*/  FSEL R85, R122, RZ, !P3 ;  /* 0x000000ff7a557208 */ /* 0x000fe40005800000 */
[----:B------:R-:W-:-:S03]  /*f560*/  SEL R122, RZ, 0x1, P3 ;  /* 0x00000001ff7a7807 */ /* 0x000fc60001800000 */
[----:B------:R-:W-:Y:S01]  /*f570*/  FADD.FTZ R150, R150, R85 ;  /* 0x0000005596967221 */ /* 0x000fe20000010000 */
[----:B------:R-:W-:-:S05]  /*f580*/  @P0 HADD2.F32 R85, -RZ, R82.H0_H0 ;  /* 0x20000052ff550230 */ /* 0x000fca0000004100 */
[----:B------:R-:W-:Y:S02]  /*f590*/  @P0 FADD.FTZ R150, R85, R150 ;  /* 0x0000009655960221 */ /* 0x000fe40000010000 */
.L_x_3247:
        /* <DEDUP_REMOVED lines=12> */
.L_x_3256:
[----:B------:R-:W-:Y:S02]  /*f660*/  IMAD.MOV.U32 R148, RZ, RZ, R158 ;  /* 0x000000ffff947224 */ /* 0x000fe400078e009e */
.L_x_3257:
[----:B------:R-:W-:Y:S05]  /*f670*/  BSYNC B0 ;  /* 0x0000000000007941 */ /* 0x000fea0003800000 */
.L_x_3255:
        /* <DEDUP_REMOVED lines=16> */
.L_x_3261:
[----:B------:R-:W-:Y:S05]  /*f780*/  BSYNC B1 ;  /* 0x0000000000017941 */ /* 0x000fea0003800000 */
.L_x_3260:
        /* <DEDUP_REMOVED lines=39> */
[----:B------:R-:W-:Y:S01]  /*fa00*/  IMAD.WIDE.U32 R144, R145, -0x2daee0ad, RZ ;  /* 0xd2511f5391907825 */ /* 0x000fe200078e00ff */
[----:B------:R-:W-:-:S03]  /*fa10*/  MOV R158, R84 ;  /* 0x00000054009e7202 */ /* 0x000fc60000000f00 */
[----:B------:R-:W-:Y:S01]  /*fa20*/  IMAD.MOV.U32 R162, RZ, RZ, R144 ;  /* 0x000000ffffa27224 */ /* 0x000fe200078e0090 */
[----:B------:R-:W-:Y:S01]  /*fa30*/  LOP3.LUT R146, R145, R146, R109, 0x96, !PT ;  /* 0x0000009291927212 */ /* 0x000fe200078e966d */
[----:B------:R-:W-:Y:S02]  /*fa40*/  IMAD.MOV.U32 R85, RZ, RZ, RZ ;  /* 0x000000ffff557224 */ /* 0x000fe400078e00ff */
.L_x_3259:
[----:B------:R-:W-:Y:S05]  /*fa50*/  BSYNC B0 ;  /* 0x0000000000007941 */ /* 0x000fea0003800000 */
.L_x_3258:
        /* <DEDUP_REMOVED lines=13> */
.L_x_3262:
        /* <DEDUP_REMOVED lines=12> */
.L_x_3265:
[----:B------:R-:W-:Y:S02]  /*fbf0*/  IMAD.MOV.U32 R86, RZ, RZ, R158 ;  /* 0x000000ffff567224 */ /* 0x000fe400078e009e */
.L_x_3266:
[----:B------:R-:W-:Y:S05]  /*fc00*/  BSYNC B0 ;  /* 0x0000000000007941 */ /* 0x000fea0003800000 */
.L_x_3264:
        /* <DEDUP_REMOVED lines=16> */
.L_x_3270:
[----:B------:R-:W-:Y:S05]  /*fd10*/  BSYNC B1 ;  /* 0x0000000000017941 */ /* 0x000fea0003800000 */
.L_x_3269:
        /* <DEDUP_REMOVED lines=44> */
.L_x_3268:
[----:B------:R-:W-:Y:S05]  /*ffe0*/  BSYNC B0 ;  /* 0x0000000000007941 */ /* 0x000fea0003800000 */
.L_x_3267:
[----:B------:R-:W0:Y:S01]  /*fff0*/  I2F.U32 R85, R86 ;  /* 0x0000005600557306 */ /* 0x000e220000201000 */
[----:B------:R-:W-:-:S05]  /*10000*/  HADD2.F32 R125, -RZ, R78.H1_H1 ;  /* 0x3000004eff7d7230 */ /* 0x000fca0000004100 */
[----:B------:R-:W-:Y:S02]  /*10010*/  FMUL.FTZ R125, R125, c[0x0][0x1e8] ;  /* 0x00007a007d7d7a20 */ /* 0x000fe40000410000 */
[----:B0-----:R-:W-:-:S05]  /*10020*/  FFMA.FTZ R85, R85, R132, 1.1641532182693481445e-10 ;  /* 0x2f00000055557423 */ /* 0x001fca0000010084 */
[----:B------:R-:W-:-:S04]  /*10030*/  FSETP.GTU.FTZ.AND P4, PT, R85, c[0x0][0x1e4], PT ;  /* 0x0000790055007a0b */ /* 0x000fc80003f9c000 */
[----:B------:R-:W-:Y:S02]  /*10040*/  FSEL R144, R125, RZ, !P4 ;  /* 0x000000ff7d907208 */ /* 0x000fe40006000000 */
[----:B------:R-:W-:-:S03]  /*10050*/  SEL R125, RZ, 0x1, P4 ;  /* 0x00000001ff7d7807 */ /* 0x000fc60002000000 */
[----:B------:R-:W-:Y:S01]  /*10060*/  FADD.FTZ R153, R153, R144 ;  /* 0x0000009099997221 */ /* 0x000fe20000010000 */
[----:B------:R-:W-:-:S05]  /*10070*/  @P0 HADD2.F32 R144, -RZ, R82.H1_H1 ;  /* 0x30000052ff900230 */ /* 0x000fca0000004100 */
[----:B------:R-:W-:Y:S02]  /*10080*/  @P0 FADD.FTZ R153, R144, R153 ;  /* 0x0000009990990221 */ /* 0x000fe40000010000 */
.L_x_3263:
        /* <DEDUP_REMOVED lines=12> */
.L_x_3272:
[----:B------:R-:W-:Y:S02]  /*10150*/  MOV R86, R158 ;  /* 0x0000009e00567202 */ /* 0x000fe40000000f00 */
.L_x_3273:
[----:B------:R-:W-:Y:S05]  /*10160*/  BSYNC B0 ;  /* 0x0000000000007941 */ /* 0x000fea0003800000 */
.L_x_3271:
        /* <DEDUP_REMOVED lines=16> */
.L_x_3277:
[----:B------:R-:W-:Y:S05]  /*10270*/  BSYNC B1 ;  /* 0x0000000000017941 */ /* 0x000fea0003800000 */
.L_x_3276:
        /* <DEDUP_REMOVED lines=40> */
[----:B------:R-:W-:Y:S01]  /*10500*/  IMAD.WIDE.U32 R144, R145, -0x2daee0ad, RZ ;  /* 0xd2511f5391907825 */ /* 0x000fe200078e00ff */
[----:B------:R-:W-:-:S03]  /*10510*/  HFMA2.MMA R85, -RZ, RZ, 0, 0 ;  /* 0x00000000ff557435 */ /* 0x000fc600000001ff */
[----:B------:R-:W-:Y:S01]  /*10520*/  IMAD.MOV.U32 R162, RZ, RZ, R144 ;  /* 0x000000ffffa27224 */ /* 0x000fe200078e0090 */
[----:B------:R-:W-:Y:S02]  /*10530*/  LOP3.LUT R146, R145, R146, R109, 0x96, !PT ;  /* 0x0000009291927212 */ /* 0x000fe400078e966d */
.L_x_3275:
[----:B------:R-:W-:Y:S05]  /*10540*/  BSYNC B0 ;  /* 0x0000000000007941 */ /* 0x000fea0003800000 */
.L_x_3274:
        /* <DEDUP_REMOVED lines=13> */
.L_x_3278:
        /* <DEDUP_REMOVED lines=12> */
.L_x_3281:
[----:B------:R-:W-:Y:S02]  /*106e0*/  MOV R86, R158 ;  /* 0x0000009e00567202 */ /* 0x000fe40000000f00 */
.L_x_3282:
[----:B------:R-:W-:Y:S05]  /*106f0*/  BSYNC B0 ;  /* 0x0000000000007941 */ /* 0x000fea0003800000 */
.L_x_3280:
        /* <DEDUP_REMOVED lines=16> */
.L_x_3286:
[----:B------:R-:W-:Y:S05]  /*10800*/  BSYNC B1 ;  /* 0x0000000000017941 */ /* 0x000fea0003800000 */
.L_x_3285:
        /* <DEDUP_REMOVED lines=44> */
.L_x_3284:
[----:B------:R-:W-:Y:S05]  /*10ad0*/  BSYNC B0 ;  /* 0x0000000000007941 */ /* 0x000fea0003800000 */
.L_x_3283:
        /* <DEDUP_REMOVED lines=10> */
.L_x_3279:
        /* <DEDUP_REMOVED lines=12> */
.L_x_3288:
[----:B------:R-:W-:Y:S02]  /*10c40*/  IMAD.MOV.U32 R86, RZ, RZ, R158 ;  /* 0x000000ffff567224 */ /* 0x000fe400078e009e */
.L_x_3289:
[----:B------:R-:W-:Y:S05]  /*10c50*/  BSYNC B0 ;  /* 0x0000000000007941 */ /* 0x000fea0003800000 */
.L_x_3287:
        /* <DEDUP_REMOVED lines=16> */
.L_x_3293:
[----:B------:R-:W-:Y:S05]  /*10d60*/  BSYNC B1 ;  /* 0x0000000000017941 */ /* 0x000fea0003800000 */
.L_x_3292:
[----:B------:R-:W-:Y:S01]  /*10d70*/  LOP3.LUT R85, R85, R116, R127, 0x96, !PT ;  /* 0x0000007455557212 */ /* 0x000fe200078e967f */
[----:B------:R-:W-:-:S04]  /*10d80*/  IMAD.HI.U32 R84, R113, -0x326172a9, RZ ;  /* 0xcd9e8d5771547827 */ /* 0x000fc800078e00ff */
[----:B------:R-:W-:Y:S01]  /*10d90*/  IMAD R147, R113, -0x326172a9, RZ ;  /* 0xcd9e8d5771937824 */ /* 0x000fe200078e02ff */
[----:B------:R-:W-:Y:S01]  /*10da0*/  LOP3.LUT R84, R84, R115, R126, 0x96, !PT ;  /* 0x0000007354547212 */ /* 0x000fe200078e967e */
[----:B------:R-:W-:-:S05]  /*10db0*/  IMAD.WIDE.U32 R144, R85, -0x326172a9, RZ ;  /* 0xcd9e8d5755907825 */ /* 0x000fca00078e00ff */
[----:B------:R-:W-:Y:S01]  /*10dc0*/  LOP3.LUT R85, R145, R147, R4, 0x96, !PT ;  /* 0x0000009391557212 */ /* 0x000fe200078e9604 */
[----:B------:R-:W-:Y:S02]  /*10dd0*/  IMAD R145, R114, -0x2daee0ad, RZ ;  /* 0xd2511f5372917824 */ /* 0x000fe400078e02ff */
[----:B------:R-:W-:-:S04]  /*10de0*/  IMAD.WIDE.U32 R146, R84, -0x2daee0ad, RZ ;  /* 0xd2511f5354927825 */ /* 0x000fc800078e00ff */
[----:B------:R-:W-:Y:S01]  /*10df0*/  IMAD.WIDE.U32 R84, R85, -0x2daee0ad, RZ ;  /* 0xd2511f5355547825 */ /* 0x000fe200078e00ff */
[----:B------:R-:W-:-:S04]  /*10e00*/  LOP3.LUT R145, R147, R145, R3, 0x96, !PT ;  /* 0x0000009193917212 */ /* 0x000fc800078e9603 */
        /* <DEDUP_REMOVED lines=34> */
.L_x_3291:
[----:B------:R-:W-:Y:S05]  /*11030*/  BSYNC B0 ;  /* 0x0000000000007941 */ /* 0x000fea0003800000 */
.L_x_3290:
        /* <DEDUP_REMOVED lines=10> */
[----:B------:R-:W-:-:S04]  /*110e0*/  MOV R149, R85 ;  /* 0x0000005500957202 */ /* 0x000fc80000000f00 */
[----:B------:R-:W-:Y:S01]  /*110f0*/  FADD.FTZ R159, R84, R159 ;  /* 0x0000009f549f7221 */ /* 0x000fe20000010000 */
[----:B------:R-:W-:Y:S05]  /*11100*/  BRA `(.L_x_3295) ;  /* 0x0000056000007947 */ /* 0x000fea0003800000 */
.L_x_3294:
        /* <DEDUP_REMOVED lines=12> */
.L_x_3297:
[----:B------:R-:W-:Y:S02]  /*111d0*/  IMAD.MOV.U32 R160, RZ, RZ, R158 ;  /* 0x000000ffffa07224 */ /* 0x000fe400078e009e */
.L_x_3298:
[----:B------:R-:W-:Y:S05]  /*111e0*/  BSYNC B0 ;  /* 0x0000000000007941 */ /* 0x000fea0003800000 */
.L_x_3296:
        /* <DEDUP_REMOVED lines=16> */
.L_x_3302:
[----:B------:R-:W-:Y:S05]  /*112f0*/  BSYNC B1 ;  /* 0x0000000000017941 */ /* 0x000fea0003800000 */
.L_x_3301:
        /* <DEDUP_REMOVED lines=44> */
.L_x_3300:
[----:B------:R-:W-:Y:S05]  /*115c0*/  BSYNC B0 ;  /* 0x0000000000007941 */ /* 0x000fea0003800000 */
.L_x_3299:
        /* <DEDUP_REMOVED lines=9> */
[----:B------:R-:W-:-:S04]  /*11660*/  @P0 FADD.FTZ R159, R84, R159 ;  /* 0x0000009f549f0221 */ /* 0x000fc80000010000 */
.L_x_3295:
[----:B------:R-:W-:Y:S01]  /*11670*/  IMAD.WIDE.U32 R160, R92, R131, c[0x0][0x188] ;  /* 0x000062005ca07625 */ /* 0x000fe200078e0083 */
[----:B------:R-:W-:Y:S02]  /*11680*/  F2FP.PACK_AB R87, R159, R148 ;  /* 0x000000949f57723e */ /* 0x000fe400000000ff */
[----:B------:R-:W-:Y:S02]  /*11690*/  F2FP.PACK_AB R86, R153, R150 ;  /* 0x000000969956723e */ /* 0x000fe400000000ff */
[----:B------:R-:W-:Y:S02]  /*116a0*/  F2FP.PACK_AB R85, R152, R143 ;  /* 0x0000008f9855723e */ /* 0x000fe400000000ff */
[----:B------:R-:W-:Y:S02]  /*116b0*/  F2FP.PACK_AB R84, R151, R142 ;  /* 0x0000008e9754723e */ /* 0x000fe400000000ff */
        /* <DEDUP_REMOVED lines=72> */
.L_x_3303:
[----:B------:R-:W-:Y:S01]  /*11b40*/  @!P1 IADD3 R131, R131, 0x8, RZ ;  /* 0x0000000883839810 */ /* 0x000fe20007ffe0ff */
[----:B------:R-:W-:Y:S01]  /*11b50*/  FADD.FTZ R144, R132, R159 ;  /* 0x0000009f84907221 */ /* 0x000fe20000010000 */
[----:B------:R-:W-:Y:S05]  /*11b60*/  BRA.DIV ~URZ, `(.L_x_3304) ;  /* 0x000015e27f007947 */ /* 0x000fea000b800000 */
[----:B0-----:R0:W1:Y:S02]  /*11b70*/  SHFL.BFLY PT, R84, R144, 0x1, 0x1f ;  /* 0x0c201f0090547f89 */ /* 0x00106400000e0000 */
.L_x_3308:
        /* <DEDUP_REMOVED lines=68> */
.L_x_3309:
[----:B------:R-:W2:Y:S01]  /*11fc0*/  S2R R155, SR_TID.X ;  /* 0x00000000009b7919 */ /* 0x000ea20000002100 */
[----:B------:R-:W-:Y:S01]  /*11fd0*/  @!P0 SHF.R.U32.HI R86, RZ, 0x5, R91 ;  /* 0x00000005ff568819 */ /* 0x000fe2000001165b */
[----:B-1----:R-:W-:Y:S01]  /*11fe0*/  FADD.FTZ R85, R133, R144 ;  /* 0x0000009085557221 */ /* 0x002fe20000010000 */
[----:B------:R-:W-:Y:S01]  /*11ff0*/  WARPSYNC 0xffffffff ;  /* 0xffffffff00007948 */ /* 0x000fe20003800000 */
[----:B------:R-:W-:Y:S01]  /*12000*/  ULDC.U8 UR6, c[0x0][0x1f0] ;  /* 0x00007c0000067ab9 */ /* 0x000fe20000000000 */
[----:B------:R-:W-:Y:S02]  /*12010*/  @!P0 LOP3.LUT R86, R86, 0x7, RZ, 0xc0, !PT ;  /* 0x0000000756568812 */ /* 0x000fe400078ec0ff */
[----:B------:R-:W-:Y:S02]  /*12020*/  SHF.R.U32.HI R157, RZ, 0x1c, R88 ;  /* 0x0000001cff9d7819 */ /* 0x000fe40000011658 */
[----:B------:R-:W-:Y:S02]  /*12030*/  @!P0 IADD3 R91, R131, R86, RZ ;  /* 0x00000056835b8210 */ /* 0x000fe40007ffe0ff */
        /* <DEDUP_REMOVED lines=35> */
[----:B-1----:R-:W-:-:S07]  /*12270*/  IADD3 R91, R91, R154, RZ ;  /* 0x0000009a5b5b7210 */ /* 0x002fce0007ffe0ff */
        /* <DEDUP_REMOVED lines=28> */
[----:B------:R-:W-:Y:S01]  /*12440*/  HADD2.F32 R132, -RZ, R72.H0_H0 ;  /* 0x20000048ff847230 */ /* 0x000fe20000004100 */
[----:B------:R-:W-:-:S03]  /*12450*/  IMAD.SHL.U32 R154, R88, 0x10, RZ ;  /* 0x00000010589a7824 */ /* 0x000fc600078e00ff */
        /* <DEDUP_REMOVED lines=8> */
[----:B------:R-:W-:Y:S02]  /*124e0*/  FADD.FTZ R133, -R131, R94 ;  /* 0x0000005e83857221 */ /* 0x000fe40000010100 */
[----:B------:R0:W1:Y:S01]  /*124f0*/  MUFU.RSQ R156, R91 ;  /* 0x0000005b009c7308 */ /* 0x0000620000001400 */
[----:B------:R-:W-:-:S02]  /*12500*/  @!P0 IMAD.MOV.U32 R87, RZ, RZ, 0x4 ;  /* 0x00000004ff578424 */ /* 0x000fc400078e00ff */
[----:B------:R-:W-:-:S04]  /*12510*/  @!P0 IMAD.WIDE R84, R2, R85, c[0x0][0x1a0] ;  /* 0x0000680002548625 */ /* 0x000fc800078e0255 */
[C---:B------:R-:W-:Y:S01]  /*12520*/  @!P0 IMAD.WIDE R86, R2.reuse, R87, c[0x0][0x1a8] ;  /* 0x00006a0002568625 */ /* 0x040fe200078e0257 */
[----:B------:R2:W-:Y:S01]  /*12530*/  @!P0 STG.E [R84.64], R145 ;  /* 0x0000009154008986 */ /* 0x0005e2000c101904 */
[----:B0-----:R-:W-:Y:S01]  /*12540*/  HADD2.F32 R91, -RZ, R75.H0_H0 ;  /* 0x2000004bff5b7230 */ /* 0x001fe20000004100 */
[----:B------:R-:W-:Y:S01]  /*12550*/  IADD3 R2, R2, c[0x0][0x160], RZ ;  /* 0x0000580002027a10 */ /* 0x000fe20007ffe0ff */
[C---:B------:R-:W-:Y:S02]  /*12560*/  FADD.FTZ R95, -R131.reuse, R95 ;  /* 0x0000005f835f7221 */ /* 0x040fe40000010100 */
[C---:B------:R-:W-:Y:S02]  /*12570*/  FADD.FTZ R90, -R131.reuse, R90 ;  /* 0x0000005a835a7221 */ /* 0x040fe40000010100 */
[----:B------:R-:W-:Y:S01]  /*12580*/  FADD.FTZ R93, -R131, R93 ;  /* 0x0000005d835d7221 */ /* 0x000fe20000010100 */
[----:B-1----:R0:W-:Y:S01]  /*12590*/  @!P0 STG.E [R86.64], R156 ;  /* 0x0000009c56008986 */ /* 0x0021e2000c101904 */
[C---:B------:R-:W-:Y:S01]  /*125a0*/  FMUL.FTZ R94, R156.reuse, R89 ;  /* 0x000000599c5e7220 */ /* 0x040fe20000410000 */
[----:B------:R-:W-:Y:S01]  /*125b0*/  HADD2.F32 R89, -RZ, R72.H1_H1 ;  /* 0x30000048ff597230 */ /* 0x000fe20000004100 */
[----:B------:R-:W-:-:S02]  /*125c0*/  FMUL.FTZ R133, R156, R133 ;  /* 0x000000859c857220 */ /* 0x000fc40000410000 */
[----:B------:R-:W-:Y:S02]  /*125d0*/  FFMA.FTZ R132, R94, R132, R19 ;  /* 0x000000845e847223 */ /* 0x000fe40000010013 */
[----:B------:R-:W-:Y:S02]  /*125e0*/  FFMA.FTZ R89, R133, R89, R20 ;  /* 0x0000005985597223 */ /* 0x000fe40000010014 */
[C---:B--2---:R-:W-:Y:S02]  /*125f0*/  FADD.FTZ R85, -R131.reuse, R128 ;  /* 0x0000008083557221 */ /* 0x044fe40000010100 */
[----:B------:R-:W-:Y:S01]  /*12600*/  FADD.FTZ R129, -R131, R129 ;  /* 0x0000008183817221 */ /* 0x000fe20000010100 */
[----:B------:R-:W-:Y:S01]  /*12610*/  F2FP.PACK_AB R84, R89, R132 ;  /* 0x000000845954723e */ /* 0x000fe200000000ff */
[----:B0-----:R-:W-:Y:S01]  /*12620*/  FADD.FTZ R87, -R131, R130 ;  /* 0x0000008283577221 */ /* 0x001fe20000010100 */
[----:B------:R-:W-:Y:S01]  /*12630*/  HADD2.F32 R86, -RZ, R73.H1_H1 ;  /* 0x30000049ff567230 */ /* 0x000fe20000004100 */
[----:B------:R-:W-:-:S02]  /*12640*/  FMUL.FTZ R130, R156, R95 ;  /* 0x0000005f9c827220 */ /* 0x000fc40000410000 */
[C---:B------:R-:W-:Y:S01]  /*12650*/  FMUL.FTZ R89, R156.reuse, R85 ;  /* 0x000000559c597220 */ /* 0x040fe20000410000 */
[----:B------:R-:W-:Y:S01]  /*12660*/  HADD2.F32 R85, -RZ, R73.H0_H0 ;  /* 0x20000049ff557230 */ /* 0x000fe20000004100 */
[C---:B------:R-:W-:Y:S01]  /*12670*/  FMUL.FTZ R128, R156.reuse, R90 ;  /* 0x0000005a9c807220 */ /* 0x040fe20000410000 */
[--C-:B------:R-:W-:Y:S01]  /*12680*/  HADD2.F32 R90, -RZ, R74.reuse.H1_H1 ;  /* 0x3000004aff5a7230 */ /* 0x100fe20000004100 */
[C---:B------:R-:W-:Y:S01]  /*12690*/  FMUL.FTZ R95, R156.reuse, R87 ;  /* 0x000000579c5f7220 */ /* 0x040fe20000410000 */
[----:B------:R-:W-:Y:S01]  /*126a0*/  HADD2.F32 R87, -RZ, R74.H0_H0 ;  /* 0x2000004aff577230 */ /* 0x000fe20000004100 */
[C---:B------:R-:W-:Y:S02]  /*126b0*/  FMUL.FTZ R93, R156.reuse, R93 ;  /* 0x0000005d9c5d7220 */ /* 0x040fe40000410000 */
[----:B------:R-:W-:Y:S01]  /*126c0*/  FMUL.FTZ R132, R156, R129 ;  /* 0x000000819c847220 */ /* 0x000fe20000410000 */
[----:B------:R-:W-:Y:S01]  /*126d0*/  HADD2.F32 R129, -RZ, R75.H1_H1 ;  /* 0x3000004bff817230 */ /* 0x000fe20000004100 */
[----:B------:R-:W-:-:S02]  /*126e0*/  FFMA.FTZ R85, R128, R85, R21 ;  /* 0x0000005580557223 */ /* 0x000fc40000010015 */
[----:B------:R-:W-:Y:S02]  /*126f0*/  FFMA.FTZ R86, R93, R86, R22 ;  /* 0x000000565d567223 */ /* 0x000fe40000010016 */
[----:B------:R-:W-:Y:S02]  /*12700*/  FFMA.FTZ R87, R130, R87, R23 ;  /* 0x0000005782577223 */ /* 0x000fe40000010017 */
[----:B------:R-:W-:Y:S01]  /*12710*/  FFMA.FTZ R90, R89, R90, R24 ;  /* 0x0000005a595a7223 */ /* 0x000fe20000010018 */
[----:B------:R-:W-:Y:S01]  /*12720*/  F2FP.PACK_AB R85, R86, R85 ;  /* 0x000000555655723e */ /* 0x000fe200000000ff */
[----:B------:R-:W-:Y:S02]  /*12730*/  FFMA.FTZ R91, R132, R91, R25 ;  /* 0x0000005b845b7223 */ /* 0x000fe40000010019 */
[----:B------:R-:W-:Y:S01]  /*12740*/  FFMA.FTZ R144, R95, R129, R26 ;  /* 0x000000815f907223 */ /* 0x000fe2000001001a */
[----:B------:R-:W-:Y:S01]  /*12750*/  F2FP.PACK_AB R86, R90, R87 ;  /* 0x000000575a56723e */ /* 0x000fe200000000ff */
[C---:B------:R-:W-:Y:S01]  /*12760*/  FADD.FTZ R152, -R131.reuse, R152 ;  /* 0x0000009883987221 */ /* 0x040fe20000010100 */
[----:B------:R-:W-:Y:S01]  /*12770*/  IADD3 R90, P0, R154, c[0x0][0x208], RZ ;  /* 0x000082009a5a7a10 */ /* 0x000fe20007f1e0ff */
[----:B------:R-:W-:Y:S01]  /*12780*/  FADD.FTZ R140, -R131, R140 ;  /* 0x0000008c838c7221 */ /* 0x000fe20000010100 */
[----:B------:R-:W-:Y:S01]  /*12790*/  F2FP.PACK_AB R87, R144, R91 ;  /* 0x0000005b9057723e */ /* 0x000fe200000000ff */
[----:B------:R-:W-:Y:S01]  /*127a0*/  FMUL.FTZ R145, R156, R152 ;  /* 0x000000989c917220 */ /* 0x000fe20000410000 */
[----:B------:R-:W-:Y:S01]  /*127b0*/  IADD3.X R91, R157, c[0x0][0x20c], RZ, P0, !PT ;  /* 0x000083009d5b7a10 */ /* 0x000fe200007fe4ff */
[----:B------:R-:W-:-:S02]  /*127c0*/  FADD.FTZ R141, -R131, R141 ;  /* 0x0000008d838d7221 */ /* 0x000fc40000010100 */
[C---:B------:R-:W-:Y:S02]  /*127d0*/  FMUL.FTZ R140, R156.reuse, R140 ;  /* 0x0000008c9c8c7220 */ /* 0x040fe40000410000 */
[----:B------:R0:W-:Y:S01]  /*127e0*/  STG.E.128 [R90.64], R84 ;  /* 0x000000545a007986 */ /* 0x0001e2000c101d04 */
[C---:B------:R-:W-:Y:S02]  /*127f0*/  FADD.FTZ R138, -R131.reuse, R138 ;  /* 0x0000008a838a7221 */ /* 0x040fe40000010100 */
[----:B------:R-:W-:Y:S02]  /*12800*/  FMUL.FTZ R129, R156, R141 ;  /* 0x0000008d9c817220 */ /* 0x000fe40000410000 */
[C---:B------:R-:W-:Y:S02]  /*12810*/  FADD.FTZ R134, -R131.reuse, R134 ;  /* 0x0000008683867221 */ /* 0x040fe40000010100 */
[C---:B------:R-:W-:Y:S02]  /*12820*/  FADD.FTZ R135, -R131.reuse, R135 ;  /* 0x0000008783877221 */ /* 0x040fe40000010100 */
[----:B------:R-:W-:-:S02]  /*12830*/  FADD.FTZ R136, -R131, R136 ;  /* 0x0000008883887221 */ /* 0x000fc40000010100 */
[C---:B------:R-:W-:Y:S02]  /*12840*/  FADD.FTZ R137, -R131.reuse, R137 ;  /* 0x0000008983897221 */ /* 0x040fe40000010100 */
[C---:B------:R-:W-:Y:S02]  /*12850*/  FADD.FTZ R139, -R131.reuse, R139 ;  /* 0x0000008b838b7221 */ /* 0x040fe40000010100 */
[C---:B------:R-:W-:Y:S02]  /*12860*/  FADD.FTZ R142, -R131.reuse, R142 ;  /* 0x0000008e838e7221 */ /* 0x040fe40000010100 */
[C---:B------:R-:W-:Y:S01]  /*12870*/  FADD.FTZ R151, -R131.reuse, R151 ;  /* 0x0000009783977221 */ /* 0x040fe20000010100 */
[--C-:B0-----:R-:W-:Y:S01]  /*12880*/  HADD2.F32 R86, -RZ, R63.reuse.H1_H1 ;  /* 0x3000003fff567230 */ /* 0x101fe20000004100 */
[C---:B------:R-:W-:Y:S01]  /*12890*/  FADD.FTZ R85, -R131.reuse, R148 ;  /* 0x0000009483557221 */ /* 0x040fe20000010100 */
[----:B------:R-:W-:Y:S01]  /*128a0*/  HADD2.F32 R84, -RZ, R63.H0_H0 ;  /* 0x2000003fff547230 */ /* 0x000fe20000004100 */
[----:B------:R-:W-:Y:S01]  /*128b0*/  FADD.FTZ R143, -R131, R143 ;  /* 0x0000008f838f7221 */ /* 0x000fe20000010100 */
[----:B------:R-:W-:Y:S01]  /*128c0*/  HADD2.F32 R91, -RZ, R59.H0_H0 ;  /* 0x2000003bff5b7230 */ /* 0x000fe20000004100 */
[----:B------:R-:W-:Y:S01]  /*128d0*/  FMUL.FTZ R152, R156, R85 ;  /* 0x000000559c987220 */ /* 0x000fe20000410000 */
[--C-:B------:R-:W-:Y:S01]  /*128e0*/  HADD2.F32 R85, -RZ, R62.reuse.H1_H1 ;  /* 0x3000003eff557230 */ /* 0x100fe20000004100 */
[----:B------:R-:W-:Y:S01]  /*128f0*/  FFMA.FTZ R90, R95, R86, R50 ;  /* 0x000000565f5a7223 */ /* 0x000fe20000010032 */
[--C-:B------:R-:W-:Y:S01]  /*12900*/  HADD2.F32 R86, -RZ, R61.reuse.H1_H1 ;  /* 0x3000003dff567230 */ /* 0x100fe20000004100 */
[----:B------:R-:W-:Y:S01]  /*12910*/  FFMA.FTZ R87, R132, R84, R49 ;  /* 0x0000005484577223 */ /* 0x000fe20000010031 */
[----:B------:R-:W-:Y:S01]  /*12920*/  HADD2.F32 R84, -RZ, R62.H0_H0 ;  /* 0x2000003eff547230 */ /* 0x000fe20000004100 */
[----:B------:R-:W-:Y:S01]  /*12930*/  FFMA.FTZ R89, R89, R85, R48 ;  /* 0x0000005559597223 */ /* 0x000fe20000010030 */
[----:B------:R-:W-:Y:S01]  /*12940*/  HADD2.F32 R85, -RZ, R61.H0_H0 ;  /* 0x2000003dff557230 */ /* 0x000fe20000004100 */
[----:B------:R-:W-:Y:S01]  /*12950*/  FFMA.FTZ R93, R93, R86, R46 ;  /* 0x000000565d5d7223 */ /* 0x000fe2000001002e */
[--C-:B------:R-:W-:Y:S01]  /*12960*/  HADD2.F32 R86, -RZ, R71.reuse.H0_H0 ;  /* 0x20000047ff567230 */ /* 0x100fe20000004100 */
[----:B------:R-:W-:Y:S01]  /*12970*/  FFMA.FTZ R130, R130, R84, R47 ;  /* 0x0000005482827223 */ /* 0x000fe2000001002f */
[--C-:B------:R-:W-:Y:S01]  /*12980*/  HADD2.F32 R84, -RZ, R60.reuse.H0_H0 ;  /* 0x2000003cff547230 */ /* 0x100fe20000004100 */
[----:B------:R-:W-:Y:S01]  /*12990*/  FFMA.FTZ R128, R128, R85, R45 ;  /* 0x0000005580807223 */ /* 0x000fe2000001002d */
[----:B------:R-:W-:Y:S01]  /*129a0*/  HADD2.F32 R85, -RZ, R60.H1_H1 ;  /* 0x3000003cff557230 */ /* 0x000fe20000004100 */
[C---:B------:R-:W-:Y:S01]  /*129b0*/  FADD.FTZ R150, -R131.reuse, R150 ;  /* 0x0000009683967221 */ /* 0x040fe20000010100 */
[----:B------:R-:W-:Y:S01]  /*129c0*/  F2FP.PACK_AB R87, R90, R87 ;  /* 0x000000575a57723e */ /* 0x000fe200000000ff */
[----:B------:R-:W-:Y:S01]  /*129d0*/  FADD.FTZ R153, -R131, R153 ;  /* 0x0000009983997221 */ /* 0x000fe20000010100 */
[----:B------:R-:W-:Y:S01]  /*129e0*/  HADD2.F32 R90, -RZ, R71.H1_H1 ;  /* 0x30000047ff5a7230 */ /* 0x000fe20000004100 */
[----:B------:R-:W-:Y:S01]  /*129f0*/  FFMA.FTZ R133, R133, R85, R44 ;  /* 0x0000005585857223 */ /* 0x000fe2000001002c */
[----:B------:R-:W-:Y:S01]  /*12a00*/  HADD2.F32 R85, -RZ, R70.H0_H0 ;  /* 0x20000046ff557230 */ /* 0x000fe20000004100 */
[----:B------:R-:W-:Y:S01]  /*12a10*/  FFMA.FTZ R141, R140, R86, R33 ;  /* 0x000000568c8d7223 */ /* 0x000fe20000010021 */
[----:B------:R-:W-:Y:S01]  /*12a20*/  F2FP.PACK_AB R86, R89, R130 ;  /* 0x000000825956723e */ /* 0x000fe200000000ff */
[----:B------:R-:W-:Y:S01]  /*12a30*/  FADD.FTZ R131, -R131, R159 ;  /* 0x0000009f83837221 */ /* 0x000fe20000010100 */
[--C-:B------:R-:W-:Y:S01]  /*12a40*/  HADD2.F32 R89, -RZ, R58.reuse.H0_H0 ;  /* 0x2000003aff597230 */ /* 0x100fe20000004100 */
[C---:B------:R-:W-:Y:S01]  /*12a50*/  FMUL.FTZ R138, R156.reuse, R138 ;  /* 0x0000008a9c8a7220 */ /* 0x040fe20000410000 */
[----:B------:R-:W-:Y:S01]  /*12a60*/  HADD2.F32 R95, -RZ, R58.H1_H1 ;  /* 0x3000003aff5f7230 */ /* 0x000fe20000004100 */
[----:B------:R-:W-:Y:S01]  /*12a70*/  FMUL.FTZ R155, R156, R131 ;  /* 0x000000839c9b7220 */ /* 0x000fe20000410000 */
[----:B------:R-:W-:Y:S01]  /*12a80*/  HADD2.F32 R130, -RZ, R57.H1_H1 ;  /* 0x30000039ff827230 */ /* 0x000fe20000004100 */
[----:B------:R-:W-:Y:S01]  /*12a90*/  FFMA.FTZ R131, R138, R85, R31 ;  /* 0x000000558a837223 */ /* 0x000fe2000001001f */
[----:B------:R-:W-:Y:S01]  /*12aa0*/  F2FP.PACK_AB R85, R93, R128 ;  /* 0x000000805d55723e */ /* 0x000fe200000000ff */
[----:B------:R-:W-:Y:S01]  /*12ab0*/  FFMA.FTZ R84, R94, R84, R43 ;  /* 0x000000545e547223 */ /* 0x000fe2000001002b */
[----:B------:R-:W-:Y:S01]  /*12ac0*/  HADD2.F32 R94, -RZ, R70.H1_H1 ;  /* 0x30000046ff5e7230 */ /* 0x000fe20000004100 */
[----:B------:R-:W-:Y:S01]  /*12ad0*/  FFMA.FTZ R138, R138, R89, R99 ;  /* 0x000000598a8a7223 */ /* 0x000fe20000010063 */
[----:B------:R-:W-:Y:S01]  /*12ae0*/  HADD2.F32 R89, -RZ, R69.H0_H0 ;  /* 0x20000045ff597230 */ /* 0x000fe20000004100 */
[----:B------:R-:W-:Y:S01]  /*12af0*/  FFMA.FTZ R140, R140, R91, R101 ;  /* 0x0000005b8c8c7223 */ /* 0x000fe20000010065 */
[----:B------:R-:W-:Y:S01]  /*12b00*/  HADD2.F32 R91, -RZ, R59.H1_H1 ;  /* 0x3000003bff5b7230 */ /* 0x000fe20000004100 */
[C---:B------:R-:W-:Y:S01]  /*12b10*/  FMUL.FTZ R136, R156.reuse, R136 ;  /* 0x000000889c887220 */ /* 0x040fe20000410000 */
[----:B------:R-:W-:Y:S01]  /*12b20*/  HADD2.F32 R93, -RZ, R57.H0_H0 ;  /* 0x20000039ff5d7230 */ /* 0x000fe20000004100 */
[C---:B------:R-:W-:Y:S01]  /*12b30*/  FMUL.FTZ R139, R156.reuse, R139 ;  /* 0x0000008b9c8b7220 */ /* 0x040fe20000410000 */
[----:B------:R-:W-:Y:S01]  /*12b40*/  F2FP.PACK_AB R84, R133, R84 ;  /* 0x000000548554723e */ /* 0x000fe200000000ff */
[----:B------:R-:W-:-:S02]  /*12b50*/  FMUL.FTZ R144, R156, R142 ;  /* 0x0000008e9c907220 */ /* 0x000fc40000410000 */
[----:B------:R-:W-:Y:S01]  /*12b60*/  FFMA.FTZ R142, R129, R90, R34 ;  /* 0x0000005a818e7223 */ /* 0x000fe20000010022 */
[----:B------:R-:W-:Y:S01]  /*12b70*/  IADD3 R90, P0, R154, c[0x0][0x210], RZ ;  /* 0x000084009a5a7a10 */ /* 0x000fe20007f1e0ff */
[----:B------:R-:W-:Y:S02]  /*12b80*/  FMUL.FTZ R148, R156, R143 ;  /* 0x0000008f9c947220 */ /* 0x000fe40000410000 */
[----:B------:R-:W-:Y:S01]  /*12b90*/  FFMA.FTZ R132, R139, R94, R32 ;  /* 0x0000005e8b847223 */ /* 0x000fe20000010020 */
[--C-:B------:R-:W-:Y:S01]  /*12ba0*/  HADD2.F32 R94, -RZ, R68.reuse.H1_H1 ;  /* 0x30000044ff5e7230 */ /* 0x100fe20000004100 */
[C---:B------:R-:W-:Y:S01]  /*12bb0*/  FFMA.FTZ R128, R136.reuse, R89, R29 ;  /* 0x0000005988807223 */ /* 0x040fe2000001001d */
[----:B------:R-:W-:Y:S01]  /*12bc0*/  HADD2.F32 R89, -RZ, R68.H0_H0 ;  /* 0x20000044ff597230 */ /* 0x000fe20000004100 */
[----:B------:R-:W-:Y:S01]  /*12bd0*/  FFMA.FTZ R143, R129, R91, R102 ;  /* 0x0000005b818f7223 */ /* 0x000fe20000010066 */
[----:B------:R-:W-:Y:S01]  /*12be0*/  IADD3.X R91, R157, c[0x0][0x214], RZ, P0, !PT ;  /* 0x000085009d5b7a10 */ /* 0x000fe200007fe4ff */
[----:B------:R-:W-:Y:S01]  /*12bf0*/  FFMA.FTZ R136, R136, R93, R97 ;  /* 0x0000005d88887223 */ /* 0x000fe20000010061 */
[--C-:B------:R-:W-:Y:S01]  /*12c00*/  HADD2.F32 R93, -RZ, R56.reuse.H0_H0 ;  /* 0x20000038ff5d7230 */ /* 0x100fe20000004100 */
[C---:B------:R-:W-:Y:S01]  /*12c10*/  FMUL.FTZ R134, R156.reuse, R134 ;  /* 0x000000869c867220 */ /* 0x040fe20000410000 */
[----:B------:R-:W-:Y:S01]  /*12c20*/  HADD2.F32 R129, -RZ, R69.H1_H1 ;  /* 0x30000045ff817230 */ /* 0x000fe20000004100 */
[C---:B------:R-:W-:Y:S01]  /*12c30*/  FMUL.FTZ R135, R156.reuse, R135 ;  /* 0x000000879c877220 */ /* 0x040fe20000410000 */
[----:B------:R0:W-:Y:S01]  /*12c40*/  STG.E.128 [R90.64], R84 ;  /* 0x000000545a007986 */ /* 0x0001e2000c101d04 */
[----:B------:R-:W-:Y:S01]  /*12c50*/  FFMA.FTZ R139, R139, R95, R100 ;  /* 0x0000005f8b8b7223 */ /* 0x000fe20000010064 */
[----:B------:R-:W-:Y:S01]  /*12c60*/  HADD2.F32 R95, -RZ, R56.H1_H1 ;  /* 0x30000038ff5f7230 */ /* 0x000fe20000004100 */
[----:B------:R-:W-:-:S02]  /*12c70*/  FMUL.FTZ R137, R156, R137 ;  /* 0x000000899c897220 */ /* 0x000fc40000410000 */
[C---:B------:R-:W-:Y:S02]  /*12c80*/  FFMA.FTZ R89, R134.reuse, R89, R27 ;  /* 0x0000005986597223 */ /* 0x040fe4000001001b */
[----:B------:R-:W-:Y:S02]  /*12c90*/  FFMA.FTZ R94, R135, R94, R28 ;  /* 0x0000005e875e7223 */ /* 0x000fe4000001001c */
[----:B------:R-:W-:Y:S01]  /*12ca0*/  FFMA.FTZ R93, R134, R93, R51 ;  /* 0x0000005d865d7223 */ /* 0x000fe20000010033 */
[----:B------:R-:W-:Y:S01]  /*12cb0*/  IADD3 R134, R88, 0x100, RZ ;  /* 0x0000010058867810 */ /* 0x000fe20007ffe0ff */
[----:B------:R-:W-:Y:S02]  /*12cc0*/  FFMA.FTZ R129, R137, R129, R30 ;  /* 0x0000008189817223 */ /* 0x000fe4000001001e */
[C---:B------:R-:W-:Y:S02]  /*12cd0*/  FMUL.FTZ R151, R156.reuse, R151 ;  /* 0x000000979c977220 */ /* 0x040fe40000410000 */
[----:B------:R-:W-:-:S02]  /*12ce0*/  FMUL.FTZ R150, R156, R150 ;  /* 0x000000969c967220 */ /* 0x000fc40000410000 */
[----:B------:R-:W-:Y:S01]  /*12cf0*/  FMUL.FTZ R153, R156, R153 ;  /* 0x000000999c997220 */ /* 0x000fe20000410000 */
[----:B0-----:R-:W-:Y:S01]  /*12d00*/  F2FP.PACK_AB R84, R94, R89 ;  /* 0x000000595e54723e */ /* 0x001fe200000000ff */
[----:B------:R-:W-:Y:S01]  /*12d10*/  FFMA.FTZ R90, R135, R95, R96 ;  /* 0x0000005f875a7223 */ /* 0x000fe20000010060 */
[----:B------:R-:W-:Y:S01]  /*12d20*/  HADD2.F32 R91, -RZ, R67.H0_H0 ;  /* 0x20000043ff5b7230 */ /* 0x000fe20000004100 */
[----:B------:R-:W-:Y:S01]  /*12d30*/  IMAD.MOV.U32 R135, RZ, RZ, 0x10 ;  /* 0x00000010ff877424 */ /* 0x000fe200078e00ff */
[----:B------:R-:W-:Y:S01]  /*12d40*/  HADD2.F32 R94, -RZ, R55.H0_H0 ;  /* 0x20000037ff5e7230 */ /* 0x000fe20000004100 */
[----:B------:R-:W-:Y:S01]  /*12d50*/  F2FP.PACK_AB R85, R129, R128 ;  /* 0x000000808155723e */ /* 0x000fe200000000ff */
[----:B------:R-:W-:Y:S01]  /*12d60*/  HADD2.F32 R95, -RZ, R67.H1_H1 ;  /* 0x30000043ff5f7230 */ /* 0x000fe20000004100 */
[----:B------:R-:W-:Y:S01]  /*12d70*/  F2FP.PACK_AB R86, R132, R131 ;  /* 0x000000838456723e */ /* 0x000fe200000000ff */
[----:B------:R-:W-:Y:S01]  /*12d80*/  IMAD.WIDE.U32 R88, R134, R135, c[0x0][0x208] ;  /* 0x0000820086587625 */ /* 0x000fe200078e0087 */
[----:B------:R-:W-:Y:S01]  /*12d90*/  F2FP.PACK_AB R87, R142, R141 ;  /* 0x0000008d8e57723e */ /* 0x000fe200000000ff */
[----:B------:R-:W-:-:S02]  /*12da0*/  HADD2.F32 R128, -RZ, R55.H1_H1 ;  /* 0x30000037ff807230 */ /* 0x000fc40000004100 */
[C---:B------:R-:W-:Y:S01]  /*12db0*/  FFMA.FTZ R132, R152.reuse, R91, R41 ;  /* 0x0000005b98847223 */ /* 0x040fe20000010029 */
[----:B------:R-:W-:Y:S01]  /*12dc0*/  HADD2.F32 R91, -RZ, R65.H0_H0 ;  /* 0x20000041ff5b7230 */ /* 0x000fe20000004100 */
[----:B------:R-:W-:Y:S01]  /*12dd0*/  FFMA.FTZ R152, R152, R94, R111 ;  /* 0x0000005e98987223 */ /* 0x000fe2000001006f */
[----:B------:R0:W-:Y:S01]  /*12de0*/  STG.E.128 [R88.64], R84 ;  /* 0x0000005458007986 */ /* 0x0001e2000c101d04 */
[----:B------:R-:W-:Y:S01]  /*12df0*/  HADD2.F32 R94, -RZ, R53.H0_H0 ;  /* 0x20000035ff5e7230 */ /* 0x000fe20000004100 */
[C---:B------:R-:W-:Y:S01]  /*12e00*/  FFMA.FTZ R133, R155.reuse, R95, R42 ;  /* 0x0000005f9b857223 */ /* 0x040fe2000001002a */
[--C-:B------:R-:W-:Y:S01]  /*12e10*/  HADD2.F32 R95, -RZ, R66.reuse.H0_H0 ;  /* 0x20000042ff5f7230 */ /* 0x100fe20000004100 */
[C---:B------:R-:W-:Y:S01]  /*12e20*/  FFMA.FTZ R91, R148.reuse, R91, R37 ;  /* 0x0000005b945b7223 */ /* 0x040fe20000010025 */
[----:B------:R-:W-:Y:S01]  /*12e30*/  HADD2.F32 R129, -RZ, R66.H1_H1 ;  /* 0x30000042ff817230 */ /* 0x000fe20000004100 */
[----:B------:R-:W-:Y:S01]  /*12e40*/  FFMA.FTZ R148, R148, R94, R105 ;  /* 0x0000005e94947223 */ /* 0x000fe20000010069 */
[--C-:B------:R-:W-:Y:S01]  /*12e50*/  HADD2.F32 R131, -RZ, R54.reuse.H1_H1 ;  /* 0x30000036ff837230 */ /* 0x100fe20000004100 */
[----:B------:R-:W-:Y:S01]  /*12e60*/  FFMA.FTZ R155, R155, R128, R112 ;  /* 0x000000809b9b7223 */ /* 0x000fe20000010070 */
[----:B------:R-:W-:Y:S01]  /*12e70*/  HADD2.F32 R128, -RZ, R54.H0_H0 ;  /* 0x20000036ff807230 */ /* 0x000fe20000004100 */
[----:B------:R-:W-:-:S02]  /*12e80*/  FFMA.FTZ R137, R137, R130, R98 ;  /* 0x0000008289897223 */ /* 0x000fc40000010062 */
[C---:B------:R-:W-:Y:S02]  /*12e90*/  FFMA.FTZ R95, R150.reuse, R95, R39 ;  /* 0x0000005f965f7223 */ /* 0x040fe40000010027 */
[C---:B------:R-:W-:Y:S02]  /*12ea0*/  FFMA.FTZ R130, R153.reuse, R129, R40 ;  /* 0x0000008199827223 */ /* 0x040fe40000010028 */
[----:B------:R-:W-:Y:S01]  /*12eb0*/  FFMA.FTZ R128, R150, R128, R107 ;  /* 0x0000008096807223 */ /* 0x000fe2000001006b */
[----:B0-----:R-:W-:Y:S01]  /*12ec0*/  HADD2.F32 R87, -RZ, R65.H1_H1 ;  /* 0x30000041ff577230 */ /* 0x001fe20000004100 */
[----:B------:R-:W-:Y:S01]  /*12ed0*/  FFMA.FTZ R131, R153, R131, R108 ;  /* 0x0000008399837223 */ /* 0x000fe2000001006c */
[----:B------:R-:W-:Y:S02]  /*12ee0*/  HADD2.F32 R88, -RZ, R53.H1_H1 ;  /* 0x30000035ff587230 */ /* 0x000fe40000004100 */
[--C-:B------:R-:W-:Y:S01]  /*12ef0*/  HADD2.F32 R84, -RZ, R64.reuse.H0_H0 ;  /* 0x20000040ff547230 */ /* 0x100fe20000004100 */
[C---:B------:R-:W-:Y:S01]  /*12f00*/  FFMA.FTZ R94, R145.reuse, R87, R38 ;  /* 0x00000057915e7223 */ /* 0x040fe20000010026 */
[----:B------:R-:W-:Y:S01]  /*12f10*/  HADD2.F32 R86, -RZ, R64.H1_H1 ;  /* 0x30000040ff567230 */ /* 0x000fe20000004100 */
[----:B------:R-:W-:Y:S01]  /*12f20*/  FFMA.FTZ R145, R145, R88, R106 ;  /* 0x0000005891917223 */ /* 0x000fe2000001006a */
[--C-:B------:R-:W-:Y:S01]  /*12f30*/  HADD2.F32 R85, -RZ, R52.reuse.H0_H0 ;  /* 0x20000034ff557230 */ /* 0x100fe20000004100 */
[----:B------:R-:W-:Y:S01]  /*12f40*/  FFMA.FTZ R88, R144, R84, R35 ;  /* 0x0000005490587223 */ /* 0x000fe20000010023 */
[----:B------:R-:W-:Y:S01]  /*12f50*/  HADD2.F32 R87, -RZ, R52.H1_H1 ;  /* 0x30000034ff577230 */ /* 0x000fe20000004100 */
[C---:B------:R-:W-:Y:S01]  /*12f60*/  FFMA.FTZ R89, R151.reuse, R86, R36 ;  /* 0x0000005697597223 */ /* 0x040fe20000010024 */
[----:B------:R-:W-:Y:S01]  /*12f70*/  F2FP.PACK_AB R84, R90, R93 ;  /* 0x0000005d5a54723e */ /* 0x000fe200000000ff */
[----:B------:R-:W-:Y:S01]  /*12f80*/  FFMA.FTZ R144, R144, R85, R103 ;  /* 0x0000005590907223 */ /* 0x000fe20000010067 */
[----:B------:R-:W-:Y:S01]  /*12f90*/  SHF.L.U32 R93, R92, 0x4, RZ ;  /* 0x000000045c5d7819 */ /* 0x000fe200000006ff */
[----:B------:R-:W-:Y:S01]  /*12fa0*/  FFMA.FTZ R151, R151, R87, R104 ;  /* 0x0000005797977223 */ /* 0x000fe20000010068 */
[----:B------:R-:W-:-:S02]  /*12fb0*/  F2FP.PACK_AB R88, R89, R88 ;  /* 0x000000585958723e */ /* 0x000fc400000000ff */
[----:B------:R-:W-:Y:S02]  /*12fc0*/  F2FP.PACK_AB R89, R94, R91 ;  /* 0x0000005b5e59723e */ /* 0x000fe400000000ff */
[----:B------:R-:W-:Y:S02]  /*12fd0*/  F2FP.PACK_AB R90, R130, R95 ;  /* 0x0000005f825a723e */ /* 0x000fe400000000ff */
[----:B------:R-:W-:Y:S02]  /*12fe0*/  F2FP.PACK_AB R91, R133, R132 ;  /* 0x00000084855b723e */ /* 0x000fe400000000ff */
[----:B------:R-:W-:Y:S02]  /*12ff0*/  SHF.R.U32.HI R92, RZ, 0x1c, R92 ;  /* 0x0000001cff5c7819 */ /* 0x000fe4000001165c */
[C---:B------:R-:W-:Y:S02]  /*13000*/  IADD3 R130, P0, R93.reuse, c[0x0][0x208], RZ ;  /* 0x000082005d827a10 */ /* 0x040fe40007f1e0ff */
[----:B------:R-:W-:-:S02]  /*13010*/  IADD3 R132, P1, R93, c[0x0][0x210], RZ ;  /* 0x000084005d847a10 */ /* 0x000fc40007f3e0ff */
[----:B------:R-:W-:Y:S01]  /*13020*/  F2FP.PACK_AB R94, R131, R128 ;  /* 0x00000080835e723e */ /* 0x000fe200000000ff */
[----:B------:R-:W-:Y:S01]  /*13030*/  IMAD.WIDE.U32 R128, R134, R135, c[0x0][0x210] ;  /* 0x0000840086807625 */ /* 0x000fe200078e0087 */
[----:B------:R-:W-:Y:S02]  /*13040*/  F2FP.PACK_AB R87, R143, R140 ;  /* 0x0000008c8f57723e */ /* 0x000fe400000000ff */
[----:B------:R-:W-:Y:S02]  /*13050*/  F2FP.PACK_AB R86, R139, R138 ;  /* 0x0000008a8b56723e */ /* 0x000fe400000000ff */
[----:B------:R-:W-:Y:S02]  /*13060*/  F2FP.PACK_AB R85, R137, R136 ;  /* 0x000000888955723e */ /* 0x000fe400000000ff */
[C---:B------:R-:W-:Y:S02]  /*13070*/  IADD3.X R131, R92.reuse, c[0x0][0x20c], RZ, P0, !PT ;  /* 0x000083005c837a10 */ /* 0x040fe400007fe4ff */
[----:B------:R-:W-:Y:S01]  /*13080*/  IADD3.X R133, R92, c[0x0][0x214], RZ, P1, !PT ;  /* 0x000085005c857a10 */ /* 0x000fe20000ffe4ff */
[----:B------:R0:W-:Y:S01]  /*13090*/  STG.E.128 [R128.64], R84 ;  /* 0x0000005480007986 */ /* 0x0001e2000c101d04 */
[----:B------:R-:W-:-:S02]  /*130a0*/  F2FP.PACK_AB R95, R155, R152 ;  /* 0x000000989b5f723e */ /* 0x000fc400000000ff */
[----:B------:R-:W-:Y:S01]  /*130b0*/  F2FP.PACK_AB R93, R145, R148 ;  /* 0x00000094915d723e */ /* 0x000fe200000000ff */
[----:B------:R0:W-:Y:S01]  /*130c0*/  STG.E.128 [R130.64], R88 ;  /* 0x0000005882007986 */ /* 0x0001e2000c101d04 */
[----:B------:R-:W-:Y:S02]  /*130d0*/  F2FP.PACK_AB R92, R151, R144 ;  /* 0x00000090975c723e */ /* 0x000fe400000000ff */
[----:B------:R-:W-:Y:S02]  /*130e0*/  ISETP.GE.AND P0, PT, R2, c[0x0][0x164], PT ;  /* 0x0000590002007a0c */ /* 0x000fe40003f06270 */
[----:B------:R-:W-:Y:S01]  /*130f0*/  LOP3.LUT P1, RZ, R117, 0xff, RZ, 0xc0, !PT ;  /* 0x000000ff75ff7812 */ /* 0x000fe2000782c0ff */
[----:B------:R0:W-:Y:S03]  /*13100*/  STG.E.128 [R132.64], R92 ;  /* 0x0000005c84007986 */ /* 0x0001e6000c101d04 */
[----:B------:R-:W-:-:S07]  /*13110*/  SEL R117, RZ, 0x1, P1 ;  /* 0x00000001ff757807 */ /* 0x000fce0000800000 */
[----:B0-----:R-:W-:Y:S01]  /*13120*/  @P0 CALL.REL.NOINC `(.L_x_3306) ;  /* 0x0000001000000944 */ /* 0x001fe20003c00000 */
[----:B------:R-:W-:Y:S05]  /*13130*/  BRA `(.L_x_3307) ;  /* 0xfffed9a000007947 */ /* 0x000fea000383ffff */
.L_x_3306:
[----:B------:R-:W-:Y:S05]  /*13140*/  EXIT ;  /* 0x000000000000794d */ /* 0x000fea0003800000 */
.L_x_3304:
[----:B------:R-:W-:Y:S01]  /*13150*/  IMAD.MOV.U32 R133, RZ, RZ, 0x1 ;  /* 0x00000001ff857424 */ /* 0x000fe200078e00ff */
[----:B0-----:R-:W-:Y:S01]  /*13160*/  MOV R86, 0x131a0 ;  /* 0x000131a000567802 */ /* 0x001fe20000000f00 */
[----:B------:R-:W-:Y:S02]  /*13170*/  IMAD.MOV.U32 R85, RZ, RZ, 0x1f ;  /* 0x0000001fff557424 */ /* 0x000fe400078e00ff */
[----:B------:R-:W-:Y:S02]  /*13180*/  IMAD.MOV.U32 R132, RZ, RZ, -0x1 ;  /* 0xffffffffff847424 */ /* 0x000fe400078e00ff */
[----:B------:R-:W-:Y:S05]  /*13190*/  CALL.REL.NOINC `($__internal_13_$__cuda_sm70_shflsync_bfly_p) ;  /* 0x0000069000007944 */ /* 0x000fea0003c00000 */
[----:B-1----:R-:W-:Y:S01]  /*131a0*/  IMAD.MOV.U32 R84, RZ, RZ, R133 ;  /* 0x000000ffff547224 */ /* 0x002fe200078e0085 */
[----:B0-----:R-:W-:Y:S05]  /*131b0*/  BRA `(.L_x_3308) ;  /* 0xffffe9c000007947 */ /* 0x001fea000383ffff */
.L_x_3305:
[----:B------:R-:W-:Y:S01]  /*131c0*/  HFMA2.MMA R85, -RZ, RZ, 0, 1.847743988037109375e-06 ;  /* 0x0000001fff557435 */ /* 0x000fe200000001ff */
[----:B------:R-:W-:Y:S01]  /*131d0*/  IMAD.MOV.U32 R133, RZ, RZ, 0x2 ;  /* 0x00000002ff857424 */ /* 0x000fe200078e00ff */
[----:B------:R-:W-:Y:S01]  /*131e0*/  MOV R86, 0x13210 ;  /* 0x0001321000567802 */ /* 0x000fe20000000f00 */
[----:B------:R-:W-:-:S03]  /*131f0*/  IMAD.MOV.U32 R132, RZ, RZ, -0x1 ;  /* 0xffffffffff847424 */ /* 0x000fc600078e00ff */
[----:B------:R-:W-:Y:S05]  /*13200*/  CALL.REL.NOINC `($__internal_13_$__cuda_sm70_shflsync_bfly_p) ;  /* 0x0000062000007944 */ /* 0x000fea0003c00000 */
[----:B01----:R-:W-:Y:S01]  /*13210*/  FADD.FTZ R144, R144, R133 ;  /* 0x0000008590907221 */ /* 0x003fe20000010000 */
[----:B------:R-:W-:Y:S01]  /*13220*/  MOV R86, 0x13270 ;  /* 0x0001327000567802 */ /* 0x000fe20000000f00 */
[----:B------:R-:W-:-:S02]  /*13230*/  IMAD.MOV.U32 R133, RZ, RZ, 0x4 ;  /* 0x00000004ff857424 */ /* 0x000fc400078e00ff */
[----:B------:R-:W-:Y:S02]  /*13240*/  IMAD.MOV.U32 R85, RZ, RZ, 0x1f ;  /* 0x0000001fff557424 */ /* 0x000fe400078e00ff */
[----:B------:R-:W-:Y:S02]  /*13250*/  IMAD.MOV.U32 R132, RZ, RZ, -0x1 ;  /* 0xffffffffff847424 */ /* 0x000fe400078e00ff */
[----:B------:R-:W-:Y:S05]  /*13260*/  CALL.REL.NOINC `($__internal_13_$__cuda_sm70_shflsync_bfly_p) ;  /* 0x000005c000007944 */ /* 0x000fea0003c00000 */
[----:B01----:R-:W-:Y:S01]  /*13270*/  FADD.FTZ R144, R144, R133 ;  /* 0x0000008590907221 */ /* 0x003fe20000010000 */
[----:B------:R-:W-:Y:S01]  /*13280*/  MOV R85, 0x1f ;  /* 0x0000001f00557802 */ /* 0x000fe20000000f00 */
[----:B------:R-:W-:Y:S01]  /*13290*/  IMAD.MOV.U32 R133, RZ, RZ, 0x8 ;  /* 0x00000008ff857424 */ /* 0x000fe200078e00ff */
[----:B------:R-:W-:Y:S01]  /*132a0*/  MOV R86, 0x132d0 ;  /* 0x000132d000567802 */ /* 0x000fe20000000f00 */
[----:B------:R-:W-:Y:S02]  /*132b0*/  IMAD.MOV.U32 R132, RZ, RZ, -0x1 ;  /* 0xffffffffff847424 */ /* 0x000fe400078e00ff */
[----:B------:R-:W-:Y:S05]  /*132c0*/  CALL.REL.NOINC `($__internal_13_$__cuda_sm70_shflsync_bfly_p) ;  /* 0x0000056000007944 */ /* 0x000fea0003c00000 */
[----:B01----:R-:W-:Y:S01]  /*132d0*/  FADD.FTZ R144, R144, R133 ;  /* 0x0000008590907221 */ /* 0x003fe20000010000 */
[----:B------:R-:W-:Y:S01]  /*132e0*/  MOV R86, 0x13330 ;  /* 0x0001333000567802 */ /* 0x000fe20000000f00 */
[----:B------:R-:W-:Y:S02]  /*132f0*/  IMAD.MOV.U32 R133, RZ, RZ, 0x10 ;  /* 0x00000010ff857424 */ /* 0x000fe400078e00ff */
[----:B------:R-:W-:-:S02]  /*13300*/  IMAD.MOV.U32 R85, RZ, RZ, 0x1f ;  /* 0x0000001fff557424 */ /* 0x000fc400078e00ff */
[----:B------:R-:W-:Y:S02]  /*13310*/  IMAD.MOV.U32 R132, RZ, RZ, -0x1 ;  /* 0xffffffffff847424 */ /* 0x000fe400078e00ff */
[----:B------:R-:W-:Y:S05]  /*13320*/  CALL.REL.NOINC `($__internal_13_$__cuda_sm70_shflsync_bfly_p) ;  /* 0x0000050000007944 */ /* 0x000fea0003c00000 */
[----:B-1----:R-:W-:Y:S02]  /*13330*/  FADD.FTZ R84, R144, R133 ;  /* 0x0000008590547221 */ /* 0x002fe40000010000 */
[----:B------:R-:W-:Y:S02]  /*13340*/  IMAD.MOV.U32 R133, RZ, RZ, 0x1 ;  /* 0x00000001ff857424 */ /* 0x000fe400078e00ff */
[----:B------:R-:W-:Y:S02]  /*13350*/  FMUL.FTZ R84, R84, 0.001302083372138440609 ;  /* 0x3aaaaaab54547820 */ /* 0x000fe40000410000 */
[----:B0-----:R-:W-:Y:S02]  /*13360*/  IMAD.MOV.U32 R132, RZ, RZ, -0x1 ;  /* 0xffffffffff847424 */ /* 0x001fe400078e00ff */
[C---:B------:R-:W-:Y:S02]  /*13370*/  FADD.FTZ R85, -R84.reuse, R89 ;  /* 0x0000005954557221 */ /* 0x040fe40000010100 */
[----:B------:R-:W-:-:S02]  /*13380*/  FADD.FTZ R86, -R84, R94 ;  /* 0x0000005e54567221 */ /* 0x000fc40000010100 */
        /* <DEDUP_REMOVED lines=46> */
[----:B------:R-:W-:Y:S01]  /*13670*/  HFMA2.MMA R85, -RZ, RZ, 0, 1.847743988037109375e-06 ;  /* 0x0000001fff557435 */ /* 0x000fe200000001ff */
[----:B------:R-:W-:-:S05]  /*13680*/  MOV R86, 0x136a0 ;  /* 0x000136a000567802 */ /* 0x000fca0000000f00 */
[----:B------:R-:W-:Y:S05]  /*13690*/  CALL.REL.NOINC `($__internal_13_$__cuda_sm70_shflsync_bfly_p) ;  /* 0x0000019000007944 */ /* 0x000fea0003c00000 */
[----:B01----:R-:W-:Y:S01]  /*136a0*/  FADD.FTZ R144, R144, R133 ;  /* 0x0000008590907221 */ /* 0x003fe20000010000 */
[----:B------:R-:W-:Y:S01]  /*136b0*/  MOV R86, 0x13700 ;  /* 0x0001370000567802 */ /* 0x000fe20000000f00 */
[----:B------:R-:W-:Y:S02]  /*136c0*/  IMAD.MOV.U32 R133, RZ, RZ, 0x2 ;  /* 0x00000002ff857424 */ /* 0x000fe400078e00ff */
[----:B------:R-:W-:Y:S02]  /*136d0*/  IMAD.MOV.U32 R85, RZ, RZ, 0x1f ;  /* 0x0000001fff557424 */ /* 0x000fe400078e00ff */
[----:B------:R-:W-:Y:S02]  /*136e0*/  IMAD.MOV.U32 R132, RZ, RZ, -0x1 ;  /* 0xffffffffff847424 */ /* 0x000fe400078e00ff */
[----:B------:R-:W-:Y:S05]  /*136f0*/  CALL.REL.NOINC `($__internal_13_$__cuda_sm70_shflsync_bfly_p) ;  /* 0x0000013000007944 */ /* 0x000fea0003c00000 */
[----:B01----:R-:W-:Y:S01]  /*13700*/  FADD.FTZ R144, R144, R133 ;  /* 0x0000008590907221 */ /* 0x003fe20000010000 */
[----:B------:R-:W-:Y:S01]  /*13710*/  MOV R85, 0x1f ;  /* 0x0000001f00557802 */ /* 0x000fe20000000f00 */
[----:B------:R-:W-:Y:S01]  /*13720*/  IMAD.MOV.U32 R133, RZ, RZ, 0x4 ;  /* 0x00000004ff857424 */ /* 0x000fe200078e00ff */
[----:B------:R-:W-:Y:S01]  /*13730*/  MOV R86, 0x13760 ;  /* 0x0001376000567802 */ /* 0x000fe20000000f00 */
[----:B------:R-:W-:-:S02]  /*13740*/  IMAD.MOV.U32 R132, RZ, RZ, -0x1 ;  /* 0xffffffffff847424 */ /* 0x000fc400078e00ff */
        /* <DEDUP_REMOVED lines=8> */
[----:B------:R-:W-:Y:S01]  /*137d0*/  HFMA2.MMA R133, -RZ, RZ, 0, 9.5367431640625e-07 ;  /* 0x00000010ff857435 */ /* 0x000fe200000001ff */
[----:B------:R-:W-:Y:S01]  /*137e0*/  IMAD.MOV.U32 R85, RZ, RZ, 0x1f ;  /* 0x0000001fff557424 */ /* 0x000fe200078e00ff */
[----:B------:R-:W-:Y:S01]  /*137f0*/  MOV R86, 0x13820 ;  /* 0x0001382000567802 */ /* 0x000fe20000000f00 */
[----:B------:R-:W-:-:S03]  /*13800*/  IMAD.MOV.U32 R132, RZ, RZ, -0x1 ;  /* 0xffffffffff847424 */ /* 0x000fc600078e00ff */
[----:B------:R-:W-:Y:S05]  /*13810*/  CALL.REL.NOINC `($__internal_13_$__cuda_sm70_shflsync_bfly_p) ;  /* 0x0000001000007944 */ /* 0x000fea0003c00000 */
[----:B01----:R-:W-:Y:S05]  /*13820*/  BRA `(.L_x_3309) ;  /* 0xffffe79000007947 */ /* 0x003fea000383ffff */
        .weak           $__internal_13_$__cuda_sm70_shflsync_bfly_p
        .type           $__internal_13_$__cuda_sm70_shflsync_bfly_p,@function
        .size           $__internal_13_$__cuda_sm70_shflsync_bfly_p,(.L_x_19993 - $__internal_13_$__cuda_sm70_shflsync_bfly_p)
$__internal_13_$__cuda_sm70_shflsync_bfly_p:
[----:B------:R-:W-:Y:S01]  /*13830*/  IMAD.MOV.U32 R87, RZ, RZ, 0x0 ;  /* 0x00000000ff577424 */ /* 0x000fe200078e00ff */
[----:B------:R-:W-:Y:S04]  /*13840*/  WARPSYNC R132 ;  /* 0x0000008400007348 */ /* 0x000fe80003800000 */
[----:B------:R0:W1:Y:S01]  /*13850*/  SHFL.BFLY PT, R133, R144, R133, R85 ;  /* 0x0c00008590857389 */ /* 0x00006200000e0055 */
[----:B------:R-:W-:Y:S05]  /*13860*/  RET.REL.NODEC R86 `(_ZN10layer_norm31ln_parallel_residual_fwd_kernelINS_13Kernel_traitsI6__halfS2_S2_S2_fjLj6144ELj1ELj1ELj8ELj16ENS_18Kernel_traits_baseILj6144ES2_S2_S2_S2_fjLj256EEEEELb1ELb0ELb1EEEvNS_9FwdParamsE) ;  /* 0xfffec79056007950 */ /* 0x000fea0003c3ffff */
.L_x_3310:
        /* <DEDUP_REMOVED lines=9> */
.L_x_19993:


//--------------------- .text._ZN10layer_norm31ln_parallel_residual_fwd_kernelINS_13Kernel_traitsI6__halfS2_S2_S2_fjLj6144ELj1ELj1ELj8ELj16ENS_18Kernel_traits_baseILj6144ES2_S2_S2_S2_fjLj256EEEEELb1ELb1ELb0EEEvNS_9FwdParamsE --------------------------
	.section	.text._ZN10layer_norm31ln_parallel_residual_fwd_kernelINS_13Kernel_traitsI6__halfS2_S2_S2_fjLj6144ELj1ELj1ELj8ELj16ENS_18Kernel_traits_baseILj6144ES2_S2_S2_S2_fjLj256EEEEELb1ELb1ELb0EEEvNS_9FwdParamsE,"ax",@progbits
	.sectioninfo	@"SHI_REGISTERS=126"
	.align	128
        .global         _ZN10layer_norm31ln_parallel_residual_fwd_kernelINS_13Kernel_traitsI6__halfS2_S2_S2_fjLj6144ELj1ELj1ELj8ELj16ENS_18Kernel_traits_baseILj6144ES2_S2_S2_S2_fjLj256EEEEELb1ELb1ELb0EEEvNS_9FwdParamsE
        .type           _ZN10layer_norm31ln_parallel_residual_fwd_kernelINS_13Kernel_traitsI6__halfS2_S2_S2_fjLj6144ELj1ELj1ELj8ELj16ENS_18Kernel_traits_baseILj6144ES2_S2_S2_S2_fjLj256EEEEELb1ELb1ELb0EEEvNS_9FwdParamsE,@function
        .size           _ZN10layer_norm31ln_parallel_residual_fwd_kernelINS_13Kernel_traitsI6__halfS2_S2_S2_fjLj6144ELj1ELj1ELj8ELj16ENS_18Kernel_traits_baseILj6144ES2_S2_S2_S2_fjLj256EEEEELb1ELb1ELb0EEEvNS_9FwdParamsE,(.L_x_19994 - _ZN10layer_norm31ln_parallel_residual_fwd_kernelINS_13Kernel_traitsI6__halfS2_S2_S2_fjLj6144ELj1ELj1ELj8ELj16ENS_18Kernel_traits_baseILj6144ES2_S2_S2_S2_fjLj256EEEEELb1ELb1ELb0EEEvNS_9FwdParamsE)
        .other          _ZN10layer_norm31ln_parallel_residual_fwd_kernelINS_13Kernel_traitsI6__halfS2_S2_S2_fjLj6144ELj1ELj1ELj8ELj16ENS_18Kernel_traits_baseILj6144ES2_S2_S2_S2_fjLj256EEEEELb1ELb1ELb0EEEvNS_9FwdParamsE,@"STO_CUDA_ENTRY STV_DEFAULT"
_ZN10layer_norm31ln_parallel_residual_fwd_kernelINS_13Kernel_traitsI6__halfS2_S2_S2_fjLj6144ELj1ELj1ELj8ELj16ENS_18Kernel_traits_baseILj6144ES2_S2_S2_S2_fjLj256EEEEELb1ELb1ELb0EEEvNS_9FwdParamsE:
.text._ZN10layer_norm31ln_parallel_residual_fwd_kernelINS_13Kernel_traitsI6__halfS2_S2_S2_fjLj6144ELj1ELj1ELj8ELj16ENS_18Kernel_traits_baseILj6144ES2_S2_S2_S2_fjLj256EEEEELb1ELb1ELb0EEEvNS_9FwdParamsE:
        /* <DEDUP_REMOVED lines=22> */
[----:B---3--:R-:W-:-:S04]  /*0160*/  @P0 IADD3 R72, P1, R4, c[0x0][0x240], RZ ;  /* 0x0000900004480a10 */ /* 0x008fc80007f3e0ff */
[----:B------:R-:W-:-:S04]  /*0170*/  @P0 IADD3.X R73, RZ, R5, RZ, P1, !PT ;  /* 0x00000005ff490210 */ /* 0x000fc80000ffe4ff */
        /* <DEDUP_REMOVED lines=76> */
.L_x_3312:
[----:B0-----:R-:W-:Y:S05]  /*0640*/  BSYNC B0 ;  /* 0x0000000000007941 */ /* 0x001fea0003800000 */
.L_x_3311:
        /* <DEDUP_REMOVED lines=13> */
.L_x_3314:
[----:B0-----:R-:W-:Y:S05]  /*0720*/  BSYNC B0 ;  /* 0x0000000000007941 */ /* 0x001fea0003800000 */
.L_x_3313:
        /* <DEDUP_REMOVED lines=12> */
.L_x_3316:
[----:B0-----:R-:W-:Y:S05]  /*07f0*/  BSYNC B0 ;  /* 0x0000000000007941 */ /* 0x001fea0003800000 */
.L_x_3315:
[----:B------:R-:W-:Y:S02]  /*0800*/  ISETP.GE.AND P0, PT, R18, c[0x0][0x164], PT ;  /* 0x0000590012007a0c */ /* 0x000fe40003f06270 */
[----:B------:R-:W-:Y:S02]  /*0810*/  LOP3.LUT R74, R15, UR23, R8, 0x96, !PT ;  /* 0x000000170f4a7c12 */ /* 0x000fe4000f8e9608 */
[----:B------:R-:W-:-:S09]  /*0820*/  LOP3.LUT R73, R13, UR24, R2, 0x96, !PT ;  /* 0x000000180d497c12 */ /* 0x000fd2000f8e9602 */
[----:B------:R-:W-:Y:S05]  /*0830*/  @P0 EXIT ;  /* 0x000000000000094d */ /* 0x000fea0003800000 */
[--C-:B-----5:R-:W-:Y:S01]  /*0840*/  HADD2.F32 R9, -RZ, R44.reuse.H0_H0 ;  /* 0x2000002cff097230 */ /* 0x120fe20000004100 */
[----:B------:R-:W-:Y:S01]  /*0850*/  IMAD.HI.U32 R71, R74, -0x2daee0ad, RZ ;  /* 0xd2511f534a477827 */ /* 0x000fe200078e00ff */
[----:B------:R-:W-:Y:S01]  /*0860*/  HADD2.F32 R8, -RZ, R44.H1_H1 ;  /* 0x3000002cff087230 */ /* 0x000fe20000004100 */
[----:B------:R-:W-:Y:S01]  /*0870*/  LOP3.LUT R72, R72, 0x3, RZ, 0xc0, !PT ;  /* 0x0000000348487812 */ /* 0x000fe200078ec0ff */
[--C-:B------:R-:W-:Y:S01]  /*0880*/  HADD2.F32 R0, -RZ, R36.reuse.H0_H0 ;  /* 0x20000024ff007230 */ /* 0x100fe20000004100 */
[----:B------:R-:W-:Y:S01]  /*0890*/  IMAD.MOV.U32 R76, RZ, RZ, 0x1 ;  /* 0x00000001ff4c7424 */ /* 0x000fe200078e00ff */
[----:B------:R-:W-:Y:S01]  /*08a0*/  HADD2.F32 R44, -RZ, R36.H1_H1 ;  /* 0x30000024ff2c7230 */ /* 0x000fe20000004100 */
[----:B------:R-:W-:Y:S01]  /*08b0*/  SHF.R.S32.HI R36, RZ, 0x3, R49 ;  /* 0x00000003ff247819 */ /* 0x000fe20000011431 */
[--C-:B------:R-:W-:Y:S01]  /*08c0*/  HADD2.F32 R17, -RZ, R4.reuse.H0_H0 ;  /* 0x20000004ff117230 */ /* 0x100fe20000004100 */
[----:B------:R-:W-:Y:S01]  /*08d0*/  IMAD R74, R74, -0x2daee0ad, RZ ;  /* 0xd2511f534a4a7824 */ /* 0x000fe200078e02ff */
[----:B------:R-:W-:Y:S01]  /*08e0*/  HADD2.F32 R16, -RZ, R4.H1_H1 ;  /* 0x30000004ff107230 */ /* 0x000fe20000004100 */
[----:B------:R-:W-:Y:S01]  /*08f0*/  IMAD.MOV.U32 R75, RZ, RZ, RZ ;  /* 0x000000ffff4b7224 */ /* 0x000fe200078e00ff */
[--C-:B------:R-:W-:Y:S01]  /*0900*/  HADD2.F32 R15, -RZ, R5.reuse.H0_H0 ;  /* 0x20000005ff0f7230 */ /* 0x100fe20000004100 */
[----:B------:R-:W-:Y:S01]  /*0910*/  ULDC.U8 UR8, c[0x0][0x1f0] ;  /* 0x00007c0000087ab9 */ /* 0x000fe20000000000 */
        /* <DEDUP_REMOVED lines=10> */
[----:B------:R-:W-:Y:S01]  /*09c0*/  HADD2.F32 R45, -RZ, R37.H1_H1 ;  /* 0x30000025ff2d7230 */ /* 0x000fe20000004100 */
[----:B------:R-:W-:Y:S01]  /*09d0*/  LOP3.LUT R37, R36, 0xff, RZ, 0xc0, !PT ;  /* 0x000000ff24257812 */ /* 0x000fe200078ec0ff */
[--C-:B------:R-:W-:Y:S01]  /*09e0*/  HADD2.F32 R46, -RZ, R38.reuse.H0_H0 ;  /* 0x20000026ff2e7230 */ /* 0x100fe20000004100 */
[----:B------:R-:W-:Y:S01]  /*09f0*/  SHF.R.U32.HI R36, RZ, 0x3, R36 ;  /* 0x00000003ff247819 */ /* 0x000fe20000011624 */
[----:B------:R-:W-:Y:S01]  /*0a00*/  HADD2.F32 R48, -RZ, R38.H1_H1 ;  /* 0x30000026ff307230 */ /* 0x000fe20000004100 */
[----:B------:R-:W-:Y:S01]  /*0a10*/  LOP3.LUT R38, R23, 0xe0, RZ, 0xc0, !PT ;  /* 0x000000e017267812 */ /* 0x000fe200078ec0ff */
[----:B------:R-:W-:-:S02]  /*0a20*/  HADD2.F32 R3, -RZ, R47.H0_H0 ;  /* 0x2000002fff037230 */ /* 0x000fc40000004100 */
[----:B------:R-:W-:Y:S02]  /*0a30*/  HADD2.F32 R2, -RZ, R47.H1_H1 ;  /* 0x3000002fff027230 */ /* 0x000fe40000004100 */
[----:B------:R-:W-:Y:S01]  /*0a40*/  IMAD.IADD R38, R37, 0x1, -R38 ;  /* 0x0000000125267824 */ /* 0x000fe200078e0a26 */
[--C-:B------:R-:W-:Y:S02]  /*0a50*/  HADD2.F32 R47, -RZ, R39.reuse.H0_H0 ;  /* 0x20000027ff2f7230 */ /* 0x100fe40000004100 */
[----:B------:R-:W-:Y:S01]  /*0a60*/  HADD2.F32 R50, -RZ, R39.H1_H1 ;  /* 0x30000027ff327230 */ /* 0x000fe20000004100 */
[----:B------:R-:W-:Y:S01]  /*0a70*/  LOP3.LUT R39, R36, 0x1fffffe0, RZ, 0xc0, !PT ;  /* 0x1fffffe024277812 */ /* 0x000fe200078ec0ff */
[--C-:B------:R-:W-:Y:S01]  /*0a80*/  HADD2.F32 R54, -RZ, R28.reuse.H0_H0 ;  /* 0x2000001cff367230 */ /* 0x100fe20000004100 */
[----:B------:R-:W-:Y:S01]  /*0a90*/  IMNMX R38, RZ, R38, !PT ;  /* 0x00000026ff267217 */ /* 0x000fe20007800200 */
[----:B------:R-:W-:Y:S01]  /*0aa0*/  HADD2.F32 R55, -RZ, R28.H1_H1 ;  /* 0x3000001cff377230 */ /* 0x000fe20000004100 */
[----:B------:R-:W-:Y:S01]  /*0ab0*/  IMAD.SHL.U32 R28, R23, 0x20, RZ ;  /* 0x00000020171c7824 */ /* 0x000fe200078e00ff */
[--C-:B------:R-:W-:Y:S01]  /*0ac0*/  HADD2.F32 R62, -RZ, R32.reuse.H0_H0 ;  /* 0x20000020ff3e7230 */ /* 0x100fe20000004100 */
[----:B------:R-:W-:Y:S01]  /*0ad0*/  IMNMX R38, R38, 0x20, PT ;  /* 0x0000002026267817 */ /* 0x000fe20003800200 */
[----:B------:R-:W-:Y:S01]  /*0ae0*/  HADD2.F32 R63, -RZ, R32.H1_H1 ;  /* 0x30000020ff3f7230 */ /* 0x000fe20000004100 */
[----:B------:R-:W-:Y:S01]  /*0af0*/  IMAD R32, R69, -0x326172a9, RZ ;  /* 0xcd9e8d5745207824 */ /* 0x000fe200078e02ff */
[----:B------:R-:W-:Y:S01]  /*0b00*/  LOP3.LUT R28, R28, 0x3e0, RZ, 0xc0, !PT ;  /* 0x000003e01c1c7812 */ /* 0x000fe200078ec0ff */
[--C-:B------:R-:W-:Y:S01]  /*0b10*/  HADD2.F32 R58, -RZ, R30.reuse.H0_H0 ;  /* 0x2000001eff3a7230 */ /* 0x100fe20000004100 */
[----:B------:R-:W-:Y:S01]  /*0b20*/  IMAD.IADD R38, R38, 0x1, R39 ;  /* 0x0000000126267824 */ /* 0x000fe200078e0227 */
[----:B------:R-:W-:Y:S01]  /*0b30*/  HADD2.F32 R59, -RZ, R30.H1_H1 ;  /* 0x3000001eff3b7230 */ /* 0x000fe20000004100 */
[----:B------:R-:W-:Y:S01]  /*0b40*/  IMAD R30, R67, -0x2daee0ad, RZ ;  /* 0xd2511f53431e7824 */ /* 0x000fe200078e02ff */
[--C-:B------:R-:W-:Y:S01]  /*0b50*/  HADD2.F32 R49, -RZ, R40.reuse.H0_H0 ;  /* 0x20000028ff317230 */ /* 0x100fe20000004100 */
[----:B------:R-:W-:Y:S01]  /*0b60*/  IMAD.IADD R28, R37, 0x1, -R28 ;  /* 0x00000001251c7824 */ /* 0x000fe200078e0a1c */
[----:B------:R-:W-:Y:S01]  /*0b70*/  SHF.L.U32 R38, R38, 0x3, RZ ;  /* 0x0000000326267819 */ /* 0x000fe200000006ff */
[----:B------:R-:W-:Y:S01]  /*0b80*/  IMAD.HI.U32 R69, R73, -0x326172a9, RZ ;  /* 0xcd9e8d5749457827 */ /* 0x000fe200078e00ff */
[----:B------:R-:W-:Y:S01]  /*0b90*/  HADD2.F32 R51, -RZ, R40.H1_H1 ;  /* 0x30000028ff337230 */ /* 0x000fe20000004100 */
[----:B------:R-:W-:Y:S01]  /*0ba0*/  LOP3.LUT R71, R71, UR26, R30, 0x96, !PT ;  /* 0x0000001a47477c12 */ /* 0x000fe2000f8e961e */
[----:B------:R-:W-:Y:S01]  /*0bb0*/  HADD2.F32 R40, -RZ, R41.H0_H0 ;  /* 0x20000029ff287230 */ /* 0x000fe20000004100 */
[----:B------:R-:W-:Y:S01]  /*0bc0*/  IMNMX R28, RZ, R28, !PT ;  /* 0x0000001cff1c7217 */ /* 0x000fe20007800200 */
[----:B------:R-:W0:Y:S01]  /*0bd0*/  I2F.U32 R38, R38 ;  /* 0x0000002600267306 */ /* 0x000e220000201000 */
[--C-:B------:R-:W-:Y:S01]  /*0be0*/  HADD2.F32 R52, -RZ, R42.reuse.H0_H0 ;  /* 0x2000002aff347230 */ /* 0x100fe20000004100 */
[----:B------:R-:W-:Y:S01]  /*0bf0*/  LOP3.LUT R69, R69, UR25, R32, 0x96, !PT ;  /* 0x0000001945457c12 */ /* 0x000fe2000f8e9620 */
[----:B------:R-:W-:Y:S01]  /*0c00*/  HADD2.F32 R53, -RZ, R43.H0_H0 ;  /* 0x2000002bff357230 */ /* 0x000fe20000004100 */
[----:B------:R-:W-:Y:S01]  /*0c10*/  IMNMX R28, R28, 0x20, PT ;  /* 0x000000201c1c7817 */ /* 0x000fe20003800200 */
[----:B------:R-:W-:Y:S01]  /*0c20*/  HADD2.F32 R41, -RZ, R41.H1_H1 ;  /* 0x30000029ff297230 */ /* 0x000fe20000004100 */
[----:B------:R-:W-:Y:S01]  /*0c30*/  IMAD R73, R73, -0x326172a9, RZ ;  /* 0xcd9e8d5749497824 */ /* 0x000fe200078e02ff */
[----:B------:R-:W-:-:S02]  /*0c40*/  HADD2.F32 R42, -RZ, R42.H1_H1 ;  /* 0x3000002aff2a7230 */ /* 0x000fc40000004100 */
[----:B------:R-:W-:Y:S01]  /*0c50*/  IMAD.IADD R28, R39, 0x1, R28 ;  /* 0x00000001271c7824 */ /* 0x000fe200078e021c */
[----:B------:R-:W-:Y:S02]  /*0c60*/  HADD2.F32 R43, -RZ, R43.H1_H1 ;  /* 0x3000002bff2b7230 */ /* 0x000fe40000004100 */
[--C-:B------:R-:W-:Y:S01]  /*0c70*/  HADD2.F32 R56, -RZ, R29.reuse.H0_H0 ;  /* 0x2000001dff387230 */ /* 0x100fe20000004100 */
[----:B------:R-:W-:Y:S01]  /*0c80*/  IMAD.SHL.U32 R77, R28, 0x8, RZ ;  /* 0x000000081c4d7824 */ /* 0x000fe200078e00ff */
[----:B------:R-:W-:Y:S01]  /*0c90*/  HADD2.F32 R57, -RZ, R29.H1_H1 ;  /* 0x3000001dff397230 */ /* 0x000fe20000004100 */
[----:B0-----:R0:W1:Y:S01]  /*0ca0*/  MUFU.RCP R90, R38 ;  /* 0x00000026005a7308 */ /* 0x0010620000001000 */
[--C-:B------:R-:W-:Y:S02]  /*0cb0*/  HADD2.F32 R60, -RZ, R31.reuse.H0_H0 ;  /* 0x2000001fff3c7230 */ /* 0x100fe40000004100 */
[----:B------:R-:W-:Y:S02]  /*0cc0*/  HADD2.F32 R61, -RZ, R31.H1_H1 ;  /* 0x3000001fff3d7230 */ /* 0x000fe40000004100 */
[----:B------:R-:W-:-:S02]  /*0cd0*/  HADD2.F32 R64, -RZ, R33.H0_H0 ;  /* 0x20000021ff407230 */ /* 0x000fc40000004100 */
[----:B------:R-:W-:Y:S02]  /*0ce0*/  HADD2.F32 R66, -RZ, R33.H1_H1 ;  /* 0x30000021ff427230 */ /* 0x000fe40000004100 */
[--C-:B------:R-:W-:Y:S02]  /*0cf0*/  HADD2.F32 R65, -RZ, R34.reuse.H0_H0 ;  /* 0x20000022ff417230 */ /* 0x100fe40000004100 */
[----:B------:R-:W-:Y:S02]  /*0d00*/  HADD2.F32 R68, -RZ, R34.H1_H1 ;  /* 0x30000022ff447230 */ /* 0x000fe40000004100 */
[--C-:B------:R-:W-:Y:S02]  /*0d10*/  HADD2.F32 R67, -RZ, R35.reuse.H0_H0 ;  /* 0x20000023ff437230 */ /* 0x100fe40000004100 */
[----:B0-----:R-:W-:Y:S02]  /*0d20*/  HADD2.F32 R70, -RZ, R35.H1_H1 ;  /* 0x30000023ff467230 */ /* 0x001fe40000004100 */
.L_x_3718:
[----:B------:R-:W-:Y:S01]  /*0d30*/  IMAD R36, R18, c[0x0][0x168], RZ ;  /* 0x00005a0012247a24 */ /* 0x000fe200078e02ff */
[----:B------:R-:W-:Y:S01]  /*0d40*/  ISETP.NE.AND P0, PT, R24, RZ, PT ;  /* 0x000000ff1800720c */ /* 0x000fe20003f05270 */
[----:B------:R-:W-:Y:S01]  /*0d50*/  BSSY B0, `(.L_x_3317) ;  /* 0x00005cf000007945 */ /* 0x000fe20003800000 */
[----:B------:R-:W-:-:S02]  /*0d60*/  LOP3.LUT R78, R23, 0xff, RZ, 0xc0, !PT ;  /* 0x000000ff174e7812 */ /* 0x000fc400078ec0ff */
        /* <DEDUP_REMOVED lines=31> */
.L_x_3320:
[----:B0-----:R-:W-:Y:S02]  /*0f60*/  IMAD.MOV.U32 R79, RZ, RZ, R73 ;  /* 0x000000ffff4f7224 */ /* 0x001fe400078e0049 */
.L_x_3321:
[----:B------:R-:W-:Y:S05]  /*0f70*/  BSYNC B1 ;  /* 0x0000000000017941 */ /* 0x000fea0003800000 */
.L_x_3319:
        /* <DEDUP_REMOVED lines=16> */
.L_x_3325:
[----:B------:R-:W-:Y:S05]  /*1080*/  BSYNC B2 ;  /* 0x0000000000027941 */ /* 0x000fea0003800000 */
.L_x_3324:
        /* <DEDUP_REMOVED lines=43> */
[----:B------:R-:W-:Y:S02]  /*1340*/  MOV R74, R112 ;  /* 0x00000070004a7202 */ /* 0x000fe40000000f00 */
.L_x_3323:
[----:B------:R-:W-:Y:S05]  /*1350*/  BSYNC B1 ;  /* 0x0000000000017941 */ /* 0x000fea0003800000 */
.L_x_3322:
[----:B------:R-:W0:Y:S01]  /*1360*/  I2F.U32 R79, R79 ;  /* 0x0000004f004f7306 */ /* 0x000e220000201000 */
[----:B------:R-:W-:Y:S01]  /*1370*/  ISETP.NE.U32.AND P1, PT, RZ, c[0x0][0x178], PT ;  /* 0x00005e00ff007a0c */ /* 0x000fe20003f25070 */
[----:B------:R-:W-:Y:S01]  /*1380*/  IMAD.MOV.U32 R116, RZ, RZ, 0x2f800000 ;  /* 0x2f800000ff747424 */ /* 0x000fe200078e00ff */
[----:B-----5:R-:W-:Y:S02]  /*1390*/  HADD2.F32 R92, -RZ, R36.H0_H0 ;  /* 0x20000024ff5c7230 */ /* 0x020fe40000004100 */
        /* <DEDUP_REMOVED lines=13> */
.L_x_3326:
        /* <DEDUP_REMOVED lines=12> */
.L_x_3329:
[----:B------:R-:W-:Y:S02]  /*1530*/  MOV R80, R73 ;  /* 0x0000004900507202 */ /* 0x000fe40000000f00 */
.L_x_3330:
[----:B------:R-:W-:Y:S05]  /*1540*/  BSYNC B1 ;  /* 0x0000000000017941 */ /* 0x000fea0003800000 */
.L_x_3328:
        /* <DEDUP_REMOVED lines=16> */
.L_x_3334:
[----:B------:R-:W-:Y:S05]  /*1650*/  BSYNC B2 ;  /* 0x0000000000027941 */ /* 0x000fea0003800000 */
.L_x_3333:
        /* <DEDUP_REMOVED lines=42> */
[----:B------:R-:W-:Y:S02]  /*1900*/  IMAD.MOV.U32 R74, RZ, RZ, R112 ;  /* 0x000000ffff4a7224 */ /* 0x000fe400078e0070 */
[----:B------:R-:W-:Y:S02]  /*1910*/  IMAD.MOV.U32 R72, RZ, RZ, RZ ;  /* 0x000000ffff487224 */ /* 0x000fe400078e00ff */
.L_x_3332:
[----:B------:R-:W-:Y:S05]  /*1920*/  BSYNC B1 ;  /* 0x0000000000017941 */ /* 0x000fea0003800000 */
.L_x_3331:
        /* <DEDUP_REMOVED lines=8> */
[----:B------:R-:W-:Y:S01]  /*19b0*/  FADD.FTZ R79, R92, R79 ;  /* 0x0000004f5c4f7221 */ /* 0x000fe20000010000 */
[----:B------:R-:W-:-:S03]  /*19c0*/  PRMT R80, R91, 0x7610, R80 ;  /* 0x000076105b507816 */ /* 0x000fc60000000050 */
[----:B------:R-:W-:Y:S02]  /*19d0*/  @P0 FADD.FTZ R79, R98, R79 ;  /* 0x0000004f624f0221 */ /* 0x000fe40000010000 */
.L_x_3327:
        /* <DEDUP_REMOVED lines=12> */
.L_x_3336:
[----:B------:R-:W-:Y:S02]  /*1aa0*/  IMAD.MOV.U32 R91, RZ, RZ, R73 ;  /* 0x000000ffff5b7224 */ /* 0x000fe400078e0049 */
.L_x_3337:
[----:B------:R-:W-:Y:S05]  /*1ab0*/  BSYNC B1 ;  /* 0x0000000000017941 */ /* 0x000fea0003800000 */
.L_x_3335:
        /* <DEDUP_REMOVED lines=16> */
.L_x_3341:
[----:B------:R-:W-:Y:S05]  /*1bc0*/  BSYNC B2 ;  /* 0x0000000000027941 */ /* 0x000fea0003800000 */
.L_x_3340:
[----:B------:R-:W-:Y:S01]  /*1bd0*/  IMAD.HI.U32 R69, R22, -0x326172a9, RZ ;  /* 0xcd9e8d5716457827 */ /* 0x000fe200078e00ff */
[----:B------:R-:W-:Y:S01]  /*1be0*/  LOP3.LUT R72, R72, UR5, R75, 0x96, !PT ;  /* 0x0000000548487c12 */ /* 0x000fe2000f8e964b */
[----:B------:R-:W-:Y:S02]  /*1bf0*/  HFMA2.MMA R92, -RZ, RZ, 0, 0 ;  /* 0x00000000ff5c7435 */ /* 0x000fe400000001ff */
        /* <DEDUP_REMOVED lines=41> */
.L_x_3339:
[----:B------:R-:W-:Y:S05]  /*1e90*/  BSYNC B1 ;  /* 0x0000000000017941 */ /* 0x000fea0003800000 */
.L_x_3338:
        /* <DEDUP_REMOVED lines=14> */
.L_x_3342:
        /* <DEDUP_REMOVED lines=12> */
.L_x_3345:
[----:B------:R-:W-:Y:S02]  /*2040*/  IMAD.MOV.U32 R36, RZ, RZ, R73 ;  /* 0x000000ffff247224 */ /* 0x000fe400078e0049 */
.L_x_3346:
[----:B------:R-:W-:Y:S05]  /*2050*/  BSYNC B1 ;  /* 0x0000000000017941 */ /* 0x000fea0003800000 */
.L_x_3344:
        /* <DEDUP_REMOVED lines=16> */
.L_x_3350:
[----:B------:R-:W-:Y:S05]  /*2160*/  BSYNC B2 ;  /* 0x0000000000027941 */ /* 0x000fea0003800000 */
.L_x_3349:
        /* <DEDUP_REMOVED lines=44> */
.L_x_3348:
[----:B------:R-:W-:Y:S05]  /*2430*/  BSYNC B1 ;  /* 0x0000000000017941 */ /* 0x000fea0003800000 */
.L_x_3347:
        /* <DEDUP_REMOVED lines=10> */
.L_x_3343:
        /* <DEDUP_REMOVED lines=12> */
.L_x_3352:
[----:B------:R-:W-:Y:S02]  /*25a0*/  MOV R36, R73 ;  /* 0x0000004900247202 */ /* 0x000fe40000000f00 */
.L_x_3353:
[----:B------:R-:W-:Y:S05]  /*25b0*/  BSYNC B1 ;  /* 0x0000000000017941 */ /* 0x000fea0003800000 */
.L_x_3351:
        /* <DEDUP_REMOVED lines=16> */
.L_x_3357:
[----:B------:R-:W-:Y:S05]  /*26c0*/  BSYNC B2 ;  /* 0x0000000000027941 */ /* 0x000fea0003800000 */
.L_x_3356:
        /* <DEDUP_REMOVED lines=44> */
.L_x_3355:
[----:B------:R-:W-:Y:S05]  /*2990*/  BSYNC B1 ;  /* 0x0000000000017941 */ /* 0x000fea0003800000 */
.L_x_3354:
        /* <DEDUP_REMOVED lines=14> */
.L_x_3358:
        /* <DEDUP_REMOVED lines=12> */
.L_x_3361:
[----:B------:R-:W-:Y:S02]  /*2b40*/  IMAD.MOV.U32 R36, RZ, RZ, R73 ;  /* 0x000000ffff247224 */ /* 0x000fe400078e0049 */
.L_x_3362:
[----:B------:R-:W-:Y:S05]  /*2b50*/  BSYNC B1 ;  /* 0x0000000000017941 */ /* 0x000fea0003800000 */
.L_x_3360:
        /* <DEDUP_REMOVED lines=16> */
.L_x_3366:
[----:B------:R-:W-:Y:S05]  /*2c60*/  BSYNC B2 ;  /* 0x0000000000027941 */ /* 0x000fea0003800000 */
.L_x_3365:
        /* <DEDUP_REMOVED lines=44> */
.L_x_3364:
[----:B------:R-:W-:Y:S05]  /*2f30*/  BSYNC B1 ;  /* 0x0000000000017941 */ /* 0x000fea0003800000 */
.L_x_3363:
        /* <DEDUP_REMOVED lines=10> */
.L_x_3359:
        /* <DEDUP_REMOVED lines=12> */
.L_x_3368:
[----:B------:R-:W-:Y:S02]  /*30a0*/  IMAD.MOV.U32 R36, RZ, RZ, R73 ;  /* 0x000000ffff247224 */ /* 0x000fe400078e0049 */
.L_x_3369:
[----:B------:R-:W-:Y:S05]  /*30b0*/  BSYNC B1 ;  /* 0x0000000000017941 */ /* 0x000fea0003800000 */
.L_x_3367:
        /* <DEDUP_REMOVED lines=16> */
.L_x_3373:
[----:B------:R-:W-:Y:S05]  /*31c0*/  BSYNC B2 ;  /* 0x0000000000027941 */ /* 0x000fea0003800000 */
.L_x_3372:
        /* <DEDUP_REMOVED lines=44> */
.L_x_3371:
[----:B------:R-:W-:Y:S05]  /*3490*/  BSYNC B1 ;  /* 0x0000000000017941 */ /* 0x000fea0003800000 */
.L_x_3370:
        /* <DEDUP_REMOVED lines=14> */
.L_x_3374:
        /* <DEDUP_REMOVED lines=12> */
.L_x_3377:
[----:B------:R-:W-:Y:S02]  /*3640*/  IMAD.MOV.U32 R83, RZ, RZ, R73 ;  /* 0x000000ffff537224 */ /* 0x000fe400078e0049 */
.L_x_3378:
[----:B------:R-:W-:Y:S05]  /*3650*/  BSYNC B1 ;  /* 0x0000000000017941 */ /* 0x000fea0003800000 */
.L_x_3376:
        /* <DEDUP_REMOVED lines=16> */
.L_x_3382:
[----:B------:R-:W-:Y:S05]  /*3760*/  BSYNC B2 ;  /* 0x0000000000027941 */ /* 0x000fea0003800000 */
.L_x_3381:
        /* <DEDUP_REMOVED lines=44> */
.L_x_3380:
[----:B------:R-:W-:Y:S05]  /*3a30*/  BSYNC B1 ;  /* 0x0000000000017941 */ /* 0x000fea0003800000 */
.L_x_3379:
        /* <DEDUP_REMOVED lines=11> */
.L_x_3375:
        /* <DEDUP_REMOVED lines=12> */
.L_x_3384:
[----:B------:R-:W-:Y:S02]  /*3bb0*/  IMAD.MOV.U32 R98, RZ, RZ, R73 ;  /* 0x000000ffff627224 */ /* 0x000fe400078e0049 */
.L_x_3385:
[----:B------:R-:W-:Y:S05]  /*3bc0*/  BSYNC B1 ;  /* 0x0000000000017941 */ /* 0x000fea0003800000 */
.L_x_3383:
        /* <DEDUP_REMOVED lines=16> */
.L_x_3389:
[----:B------:R-:W-:Y:S05]  /*3cd0*/  BSYNC B2 ;  /* 0x0000000000027941 */ /* 0x000fea0003800000 */
.L_x_3388:
        /* <DEDUP_REMOVED lines=42> */
[----:B------:R-:W-:Y:S01]  /*3f80*/  IMAD.MOV.U32 R37, RZ, RZ, RZ ;  /* 0x000000ffff257224 */ /* 0x000fe200078e00ff */
[----:B------:R-:W-:Y:S02]  /*3f90*/  MOV R74, R36 ;  /* 0x00000024004a7202 */ /* 0x000fe40000000f00 */
.L_x_3387:
[----:B------:R-:W-:Y:S05]  /*3fa0*/  BSYNC B1 ;  /* 0x0000000000017941 */ /* 0x000fea0003800000 */
.L_x_3386:
        /* <DEDUP_REMOVED lines=13> */
.L_x_3390:
        /* <DEDUP_REMOVED lines=12> */
.L_x_3393:
[----:B------:R-:W-:Y:S02]  /*4140*/  MOV R84, R73 ;  /* 0x0000004900547202 */ /* 0x000fe40000000f00 */
.L_x_3394:
[----:B------:R-:W-:Y:S05]  /*4150*/  BSYNC B1 ;  /* 0x0000000000017941 */ /* 0x000fea0003800000 */
.L_x_3392:
        /* <DEDUP_REMOVED lines=16> */
.L_x_3398:
[----:B------:R-:W-:Y:S05]  /*4260*/  BSYNC B2 ;  /* 0x0000000000027941 */ /* 0x000fea0003800000 */
.L_x_3397:
        /* <DEDUP_REMOVED lines=44> */
.L_x_3396:
[----:B------:R-:W-:Y:S05]  /*4530*/  BSYNC B1 ;  /* 0x0000000000017941 */ /* 0x000fea0003800000 */
.L_x_3395:
        /* <DEDUP_REMOVED lines=11> */
.L_x_3391:
        /* <DEDUP_REMOVED lines=12> */
.L_x_3400:
[----:B------:R-:W-:Y:S02]  /*46b0*/  IMAD.MOV.U32 R103, RZ, RZ, R73 ;  /* 0x000000ffff677224 */ /* 0x000fe400078e0049 */
.L_x_3401:
[----:B------:R-:W-:Y:S05]  /*46c0*/  BSYNC B1 ;  /* 0x0000000000017941 */ /* 0x000fea0003800000 */
.L_x_3399:
        /* <DEDUP_REMOVED lines=16> */
.L_x_3405:
[----:B------:R-:W-:Y:S05]  /*47d0*/  BSYNC B2 ;  /* 0x0000000000027941 */ /* 0x000fea0003800000 */
.L_x_3404:
        /* <DEDUP_REMOVED lines=39> */
[----:B------:R-:W-:Y:S02]  /*4a50*/  LOP3.LUT R69, R113, UR25, R114, 0x96, !PT ;  /* 0x0000001971457c12 */ /* 0x000fe4000f8e9672 */
[----:B------:R-:W-:Y:S01]  /*4a60*/  MOV R73, R112 ;  /* 0x0000007000497202 */ /* 0x000fe20000000f00 */
[----:B------:R-:W-:Y:S01]  /*4a70*/  IMAD.MOV.U32 R74, RZ, RZ, R36 ;  /* 0x000000ffff4a7224 */ /* 0x000fe200078e0024 */
[----:B------:R-:W-:Y:S01]  /*4a80*/  LOP3.LUT R71, R37, UR26, R72, 0x96, !PT ;  /* 0x0000001a25477c12 */ /* 0x000fe2000f8e9648 */
[----:B------:R-:W-:Y:S02]  /*4a90*/  IMAD.MOV.U32 R37, RZ, RZ, RZ ;  /* 0x000000ffff257224 */ /* 0x000fe400078e00ff */
.L_x_3403:
[----:B------:R-:W-:Y:S05]  /*4aa0*/  BSYNC B1 ;  /* 0x0000000000017941 */ /* 0x000fea0003800000 */
.L_x_3402:
        /* <DEDUP_REMOVED lines=13> */
.L_x_3406:
        /* <DEDUP_REMOVED lines=12> */
.L_x_3409:
[----:B------:R-:W-:Y:S02]  /*4c40*/  IMAD.MOV.U32 R38, RZ, RZ, R73 ;  /* 0x000000ffff267224 */ /* 0x000fe400078e0049 */
.L_x_3410:
[----:B------:R-:W-:Y:S05]  /*4c50*/  BSYNC B1 ;  /* 0x0000000000017941 */ /* 0x000fea0003800000 */
.L_x_3408:
        /* <DEDUP_REMOVED lines=16> */
.L_x_3414:
[----:B------:R-:W-:Y:S05]  /*4d60*/  BSYNC B2 ;  /* 0x0000000000027941 */ /* 0x000fea0003800000 */
.L_x_3413:
        /* <DEDUP_REMOVED lines=41> */
[----:B------:R-:W-:Y:S01]  /*5000*/  HFMA2.MMA R36, -RZ, RZ, 0, 0 ;  /* 0x00000000ff247435 */ /* 0x000fe200000001ff */
[----:B------:R-:W-:Y:S01]  /*5010*/  IMAD.MOV.U32 R73, RZ, RZ, R112 ;  /* 0x000000ffff497224 */ /* 0x000fe200078e0070 */
[----:B------:R-:W-:-:S04]  /*5020*/  LOP3.LUT R71, R37, UR26, R72, 0x96, !PT ;  /* 0x0000001a25477c12 */ /* 0x000fc8000f8e9648 */
.L_x_3412:
[----:B------:R-:W-:Y:S05]  /*5030*/  BSYNC B1 ;  /* 0x0000000000017941 */ /* 0x000fea0003800000 */
.L_x_3411:
        /* <DEDUP_REMOVED lines=10> */
.L_x_3407:
        /* <DEDUP_REMOVED lines=12> */
.L_x_3416:
[----:B------:R-:W-:Y:S02]  /*51a0*/  IMAD.MOV.U32 R38, RZ, RZ, R73 ;  /* 0x000000ffff267224 */ /* 0x000fe400078e0049 */
.L_x_3417:
[----:B------:R-:W-:Y:S05]  /*51b0*/  BSYNC B1 ;  /* 0x0000000000017941 */ /* 0x000fea0003800000 */
.L_x_3415:
        /* <DEDUP_REMOVED lines=16> */
.L_x_3421:
[----:B------:R-:W-:Y:S05]  /*52c0*/  BSYNC B2 ;  /* 0x0000000000027941 */ /* 0x000fea0003800000 */
.L_x_3420:
        /* <DEDUP_REMOVED lines=44> */
.L_x_3419:
[----:B------:R-:W-:Y:S05]  /*5590*/  BSYNC B1 ;  /* 0x0000000000017941 */ /* 0x000fea0003800000 */
.L_x_3418:
        /* <DEDUP_REMOVED lines=13> */
.L_x_3422:
        /* <DEDUP_REMOVED lines=12> */
.L_x_3425:
[----:B------:R-:W-:Y:S02]  /*5730*/  IMAD.MOV.U32 R38, RZ, RZ, R73 ;  /* 0x000000ffff267224 */ /* 0x000fe400078e0049 */
.L_x_3426:
[----:B------:R-:W-:Y:S05]  /*5740*/  BSYNC B1 ;  /* 0x0000000000017941 */ /* 0x000fea0003800000 */
.L_x_3424:
        /* <DEDUP_REMOVED lines=16> */
.L_x_3430:
[----:B------:R-:W-:Y:S05]  /*5850*/  BSYNC B2 ;  /* 0x0000000000027941 */ /* 0x000fea0003800000 */
.L_x_3429:
        /* <DEDUP_REMOVED lines=41> */
[----:B------:R-:W-:Y:S01]  /*5af0*/  MOV R74, R36 ;  /* 0x00000024004a7202 */ /* 0x000fe20000000f00 */
[----:B------:R-:W-:Y:S01]  /*5b00*/  IMAD.MOV.U32 R36, RZ, RZ, RZ ;  /* 0x000000ffff247224 */ /* 0x000fe200078e00ff */
[----:B------:R-:W-:Y:S02]  /*5b10*/  LOP3.LUT R71, R37, UR26, R72, 0x96, !PT ;  /* 0x0000001a25477c12 */ /* 0x000fe4000f8e9648 */
.L_x_3428:
[----:B------:R-:W-:Y:S05]  /*5b20*/  BSYNC B1 ;  /* 0x0000000000017941 */ /* 0x000fea0003800000 */
.L_x_3427:
        /* <DEDUP_REMOVED lines=10> */
.L_x_3423:
        /* <DEDUP_REMOVED lines=12> */
.L_x_3432:
[----:B------:R-:W-:Y:S02]  /*5c90*/  IMAD.MOV.U32 R38, RZ, RZ, R73 ;  /* 0x000000ffff267224 */ /* 0x000fe400078e0049 */
.L_x_3433:
[----:B------:R-:W-:Y:S05]  /*5ca0*/  BSYNC B1 ;  /* 0x0000000000017941 */ /* 0x000fea0003800000 */
.L_x_3431:
        /* <DEDUP_REMOVED lines=16> */
.L_x_3437:
[----:B------:R-:W-:Y:S05]  /*5db0*/  BSYNC B2 ;  /* 0x0000000000027941 */ /* 0x000fea0003800000 */
.L_x_3436:
        /* <DEDUP_REMOVED lines=44> */
.L_x_3435:
[----:B------:R-:W-:Y:S05]  /*6080*/  BSYNC B1 ;  /* 0x0000000000017941 */ /* 0x000fea0003800000 */
.L_x_3434:
        /* <DEDUP_REMOVED lines=13> */
.L_x_3438:
        /* <DEDUP_REMOVED lines=12> */
.L_x_3441:
[----:B------:R-:W-:Y:S02]  /*6220*/  IMAD.MOV.U32 R87, RZ, RZ, R73 ;  /* 0x000000ffff577224 */ /* 0x000fe400078e0049 */
.L_x_3442:
[----:B------:R-:W-:Y:S05]  /*6230*/  BSYNC B1 ;  /* 0x0000000000017941 */ /* 0x000fea0003800000 */
.L_x_3440:
        /* <DEDUP_REMOVED lines=16> */
.L_x_3446:
[----:B------:R-:W-:Y:S05]  /*6340*/  BSYNC B2 ;  /* 0x0000000000027941 */ /* 0x000fea0003800000 */
.L_x_3445:
        /* <DEDUP_REMOVED lines=44> */
.L_x_3444:
[----:B------:R-:W-:Y:S05]  /*6610*/  BSYNC B1 ;  /* 0x0000000000017941 */ /* 0x000fea0003800000 */
.L_x_3443:
        /* <DEDUP_REMOVED lines=11> */
.L_x_3439:
        /* <DEDUP_REMOVED lines=8> */
[----:B------:R-:W-:Y:S02]  /*6750*/  LEA.HI.X R113, R78, c[0x0][0x18c], RZ, 0x4, P0 ;  /* 0x000063004e717a11 */ /* 0x000fe400000f24ff */
[----:B------:R-:W-:Y:S02]  /*6760*/  F2FP.PACK_AB R39, R109, R104 ;  /* 0x000000686d27723e */ /* 0x000fe400000000ff */
[----:B------:R-:W-:Y:S02]  /*6770*/  F2FP.PACK_AB R38, R103, R98 ;  /* 0x000000626726723e */ /* 0x000fe400000000ff */
[----:B------:R-:W-:-:S02]  /*6780*/  F2FP.PACK_AB R37, R97, R92 ;  /* 0x0000005c6125723e */ /* 0x000fc400000000ff */
[----:B------:R-:W-:Y:S02]  /*6790*/  F2FP.PACK_AB R36, R91, R79 ;  /* 0x0000004f5b24723e */ /* 0x000fe400000000ff */
[----:B------:R-:W-:Y:S02]  /*67a0*/  ISETP.NE.AND P1, PT, R118, RZ, PT ;  /* 0x000000ff7600720c */ /* 0x000fe40003f25270 */
[----:B------:R-:W-:Y:S01]  /*67b0*/  SEL R114, RZ, 0x1, P4 ;  /* 0x00000001ff727807 */ /* 0x000fe20002000000 */
[----:B------:R0:W-:Y:S01]  /*67c0*/  STG.E.128 [R112.64], R36 ;  /* 0x0000002470007986 */ /* 0x0001e2000c101d06 */
[----:B------:R-:W-:Y:S02]  /*67d0*/  SEL R116, RZ, 0x1, P5 ;  /* 0x00000001ff747807 */ /* 0x000fe40002800000 */
        /* <DEDUP_REMOVED lines=37> */
.L_x_3447:
[----:B------:R-:W-:Y:S02]  /*6a30*/  IADD3 R112, R78, 0x100, RZ ;  /* 0x000001004e707810 */ /* 0x000fe40007ffe0ff */
.L_x_3318:
[----:B------:R-:W-:Y:S05]  /*6a40*/  BSYNC B0 ;  /* 0x0000000000007941 */ /* 0x000fea0003800000 */
.L_x_3317:
        /* <DEDUP_REMOVED lines=29> */
.L_x_3451:
[----:B0-----:R-:W-:Y:S02]  /*6c20*/  IMAD.MOV.U32 R88, RZ, RZ, R73 ;  /* 0x000000ffff587224 */ /* 0x001fe400078e0049 */
.L_x_3452:
[----:B------:R-:W-:Y:S05]  /*6c30*/  BSYNC B1 ;  /* 0x0000000000017941 */ /* 0x000fea0003800000 */
.L_x_3450:
        /* <DEDUP_REMOVED lines=16> */
.L_x_3456:
[----:B------:R-:W-:Y:S05]  /*6d40*/  BSYNC B2 ;  /* 0x0000000000027941 */ /* 0x000fea0003800000 */
.L_x_3455:
        /* <DEDUP_REMOVED lines=44> */
.L_x_3454:
[----:B------:R-:W-:Y:S05]  /*7010*/  BSYNC B1 ;  /* 0x0000000000017941 */ /* 0x000fea0003800000 */
.L_x_3453:
        /* <DEDUP_REMOVED lines=17> */
.L_x_3457:
        /* <DEDUP_REMOVED lines=12> */
.L_x_3460:
[----:B------:R-:W-:Y:S02]  /*71f0*/  IMAD.MOV.U32 R80, RZ, RZ, R73 ;  /* 0x000000ffff507224 */ /* 0x000fe400078e0049 */
.L_x_3461:
[----:B------:R-:W-:Y:S05]  /*7200*/  BSYNC B1 ;  /* 0x0000000000017941 */ /* 0x000fea0003800000 */
.L_x_3459:
        /* <DEDUP_REMOVED lines=16> */
.L_x_3465:
[----:B------:R-:W-:Y:S05]  /*7310*/  BSYNC B2 ;  /* 0x0000000000027941 */ /* 0x000fea0003800000 */
.L_x_3464:
        /* <DEDUP_REMOVED lines=42> */
[----:B------:R-:W-:Y:S01]  /*75c0*/  HFMA2.MMA R72, -RZ, RZ, 0, 0 ;  /* 0x00000000ff487435 */ /* 0x000fe200000001ff */
[----:B------:R-:W-:-:S05]  /*75d0*/  IMAD.MOV.U32 R74, RZ, RZ, R114 ;  /* 0x000000ffff4a7224 */ /* 0x000fca00078e0072 */
.L_x_3463:
[----:B------:R-:W-:Y:S05]  /*75e0*/  BSYNC B1 ;  /* 0x0000000000017941 */ /* 0x000fea0003800000 */
.L_x_3462:
        /* <DEDUP_REMOVED lines=11> */
.L_x_3458:
        /* <DEDUP_REMOVED lines=12> */
.L_x_3467:
[----:B------:R-:W-:Y:S02]  /*7760*/  IMAD.MOV.U32 R93, RZ, RZ, R73 ;  /* 0x000000ffff5d7224 */ /* 0x000fe400078e0049 */
.L_x_3468:
[----:B------:R-:W-:Y:S05]  /*7770*/  BSYNC B1 ;  /* 0x0000000000017941 */ /* 0x000fea0003800000 */
.L_x_3466:
        /* <DEDUP_REMOVED lines=16> */
.L_x_3472:
[----:B------:R-:W-:Y:S05]  /*7880*/  BSYNC B2 ;  /* 0x0000000000027941 */ /* 0x000fea0003800000 */
.L_x_3471:
        /* <DEDUP_REMOVED lines=44> */
.L_x_3470:
[----:B------:R-:W-:Y:S05]  /*7b50*/  BSYNC B1 ;  /* 0x0000000000017941 */ /* 0x000fea0003800000 */
.L_x_3469:
        /* <DEDUP_REMOVED lines=14> */
.L_x_3473:
        /* <DEDUP_REMOVED lines=12> */
.L_x_3476:
[----:B------:R-:W-:Y:S02]  /*7d00*/  IMAD.MOV.U32 R36, RZ, RZ, R73 ;  /* 0x000000ffff247224 */ /* 0x000fe400078e0049 */
.L_x_3477:
[----:B------:R-:W-:Y:S05]  /*7d10*/  BSYNC B1 ;  /* 0x0000000000017941 */ /* 0x000fea0003800000 */
.L_x_3475:
        /* <DEDUP_REMOVED lines=16> */
.L_x_3481:
[----:B------:R-:W-:Y:S05]  /*7e20*/  BSYNC B2 ;  /* 0x0000000000027941 */ /* 0x000fea0003800000 */
.L_x_3480:
        /* <DEDUP_REMOVED lines=44> */
.L_x_3479:
[----:B------:R-:W-:Y:S05]  /*80f0*/  BSYNC B1 ;  /* 0x0000000000017941 */ /* 0x000fea0003800000 */
.L_x_3478:
        /* <DEDUP_REMOVED lines=10> */
.L_x_3474:
        /* <DEDUP_REMOVED lines=12> */
.L_x_3483:
[----:B------:R-:W-:Y:S02]  /*8260*/  IMAD.MOV.U32 R36, RZ, RZ, R73 ;  /* 0x000000ffff247224 */ /* 0x000fe400078e0049 */
.L_x_3484:
[----:B------:R-:W-:Y:S05]  /*8270*/  BSYNC B1 ;  /* 0x0000000000017941 */ /* 0x000fea0003800000 */
.L_x_3482:
        /* <DEDUP_REMOVED lines=16> */
.L_x_3488:
[----:B------:R-:W-:Y:S05]  /*8380*/  BSYNC B2 ;  /* 0x0000000000027941 */ /* 0x000fea0003800000 */
.L_x_3487:
        /* <DEDUP_REMOVED lines=44> */
.L_x_3486:
[----:B------:R-:W-:Y:S05]  /*8650*/  BSYNC B1 ;  /* 0x0000000000017941 */ /* 0x000fea0003800000 */
.L_x_3485:
        /* <DEDUP_REMOVED lines=14> */
.L_x_3489:
        /* <DEDUP_REMOVED lines=12> */
.L_x_3492:
[----:B------:R-:W-:Y:S02]  /*8800*/  IMAD.MOV.U32 R36, RZ, RZ, R73 ;  /* 0x000000ffff247224 */ /* 0x000fe400078e0049 */
.L_x_3493:
[----:B------:R-:W-:Y:S05]  /*8810*/  BSYNC B1 ;  /* 0x0000000000017941 */ /* 0x000fea0003800000 */
.L_x_3491:
        /* <DEDUP_REMOVED lines=16> */
.L_x_3497:
[----:B------:R-:W-:Y:S05]  /*8920*/  BSYNC B2 ;  /* 0x0000000000027941 */ /* 0x000fea0003800000 */
.L_x_3496:
        /* <DEDUP_REMOVED lines=44> */
.L_x_3495:
[----:B------:R-:W-:Y:S05]  /*8bf0*/  BSYNC B1 ;  /* 0x0000000000017941 */ /* 0x000fea0003800000 */
.L_x_3494:
        /* <DEDUP_REMOVED lines=10> */
.L_x_3490:
        /* <DEDUP_REMOVED lines=12> */
.L_x_3499:
[----:B------:R-:W-:Y:S02]  /*8d60*/  IMAD.MOV.U32 R36, RZ, RZ, R73 ;  /* 0x000000ffff247224 */ /* 0x000fe400078e0049 */
.L_x_3500:
[----:B------:R-:W-:Y:S05]  /*8d70*/  BSYNC B1 ;  /* 0x0000000000017941 */ /* 0x000fea0003800000 */
.L_x_3498:
        /* <DEDUP_REMOVED lines=16> */
.L_x_3504:
[----:B------:R-:W-:Y:S05]  /*8e80*/  BSYNC B2 ;  /* 0x0000000000027941 */ /* 0x000fea0003800000 */
.L_x_3503:
        /* <DEDUP_REMOVED lines=44> */
.L_x_3502:
[----:B------:R-:W-:Y:S05]  /*9150*/  BSYNC B1 ;  /* 0x0000000000017941 */ /* 0x000fea0003800000 */
.L_x_3501:
        /* <DEDUP_REMOVED lines=14> */
.L_x_3505:
        /* <DEDUP_REMOVED lines=12> */
.L_x_3508:
[----:B------:R-:W-:Y:S02]  /*9300*/  IMAD.MOV.U32 R83, RZ, RZ, R73 ;  /* 0x000000ffff537224 */ /* 0x000fe400078e0049 */
.L_x_3509:
[----:B------:R-:W-:Y:S05]  /*9310*/  BSYNC B1 ;  /* 0x0000000000017941 */ /* 0x000fea0003800000 */
.L_x_3507:
        /* <DEDUP_REMOVED lines=16> */
.L_x_3513:
[----:B------:R-:W-:Y:S05]  /*9420*/  BSYNC B2 ;  /* 0x0000000000027941 */ /* 0x000fea0003800000 */
.L_x_3512:
        /* <DEDUP_REMOVED lines=44> */
.L_x_3511:
[----:B------:R-:W-:Y:S05]  /*96f0*/  BSYNC B1 ;  /* 0x0000000000017941 */ /* 0x000fea0003800000 */
.L_x_3510:
        /* <DEDUP_REMOVED lines=11> */
.L_x_3506:
        /* <DEDUP_REMOVED lines=12> */
.L_x_3515:
[----:B------:R-:W-:Y:S02]  /*9870*/  MOV R100, R73 ;  /* 0x0000004900647202 */ /* 0x000fe40000000f00 */
.L_x_3516:
[----:B------:R-:W-:Y:S05]  /*9880*/  BSYNC B1 ;  /* 0x0000000000017941 */ /* 0x000fea0003800000 */
.L_x_3514:
        /* <DEDUP_REMOVED lines=16> */
.L_x_3520:
[----:B------:R-:W-:Y:S05]  /*9990*/  BSYNC B2 ;  /* 0x0000000000027941 */ /* 0x000fea0003800000 */
.L_x_3519:
        /* <DEDUP_REMOVED lines=44> */
.L_x_3518:
[----:B------:R-:W-:Y:S05]  /*9c60*/  BSYNC B1 ;  /* 0x0000000000017941 */ /* 0x000fea0003800000 */
.L_x_3517:
        /* <DEDUP_REMOVED lines=13> */
.L_x_3521:
        /* <DEDUP_REMOVED lines=12> */
.L_x_3524:
[----:B------:R-:W-:Y:S02]  /*9e00*/  IMAD.MOV.U32 R84, RZ, RZ, R73 ;  /* 0x000000ffff547224 */ /* 0x000fe400078e0049 */
.L_x_3525:
[----:B------:R-:W-:Y:S05]  /*9e10*/  BSYNC B1 ;  /* 0x0000000000017941 */ /* 0x000fea0003800000 */
.L_x_3523:
        /* <DEDUP_REMOVED lines=16> */
.L_x_3529:
[----:B------:R-:W-:Y:S05]  /*9f20*/  BSYNC B2 ;  /* 0x0000000000027941 */ /* 0x000fea0003800000 */
.L_x_3528:
        /* <DEDUP_REMOVED lines=44> */
.L_x_3527:
[----:B------:R-:W-:Y:S05]  /*a1f0*/  BSYNC B1 ;  /* 0x0000000000017941 */ /* 0x000fea0003800000 */
.L_x_3526:
        /* <DEDUP_REMOVED lines=11> */
.L_x_3522:
        /* <DEDUP_REMOVED lines=12> */
.L_x_3531:
[----:B------:R-:W-:Y:S02]  /*a370*/  IMAD.MOV.U32 R105, RZ, RZ, R73 ;  /* 0x000000ffff697224 */ /* 0x000fe400078e0049 */
.L_x_3532:
[----:B------:R-:W-:Y:S05]  /*a380*/  BSYNC B1 ;  /* 0x0000000000017941 */ /* 0x000fea0003800000 */
.L_x_3530:
        /* <DEDUP_REMOVED lines=16> */
.L_x_3536:
[----:B------:R-:W-:Y:S05]  /*a490*/  BSYNC B2 ;  /* 0x0000000000027941 */ /* 0x000fea0003800000 */
.L_x_3535:
        /* <DEDUP_REMOVED lines=44> */
.L_x_3534:
[----:B------:R-:W-:Y:S05]  /*a760*/  BSYNC B1 ;  /* 0x0000000000017941 */ /* 0x000fea0003800000 */
.L_x_3533:
        /* <DEDUP_REMOVED lines=13> */
.L_x_3537:
        /* <DEDUP_REMOVED lines=12> */
.L_x_3540:
[----:B------:R-:W-:Y:S02]  /*a900*/  IMAD.MOV.U32 R38, RZ, RZ, R73 ;  /* 0x000000ffff267224 */ /* 0x000fe400078e0049 */
.L_x_3541:
[----:B------:R-:W-:Y:S05]  /*a910*/  BSYNC B1 ;  /* 0x0000000000017941 */ /* 0x000fea0003800000 */
.L_x_3539:
        /* <DEDUP_REMOVED lines=16> */
.L_x_3545:
[----:B------:R-:W-:Y:S05]  /*aa20*/  BSYNC B2 ;  /* 0x0000000000027941 */ /* 0x000fea0003800000 */
.L_x_3544:
        /* <DEDUP_REMOVED lines=44> */
.L_x_3543:
[----:B------:R-:W-:Y:S05]  /*acf0*/  BSYNC B1 ;  /* 0x0000000000017941 */ /* 0x000fea0003800000 */
.L_x_3542:
        /* <DEDUP_REMOVED lines=10> */
.L_x_3538:
        /* <DEDUP_REMOVED lines=12> */
.L_x_3547:
[----:B------:R-:W-:Y:S02]  /*ae60*/  IMAD.MOV.U32 R38, RZ, RZ, R73 ;  /* 0x000000ffff267224 */ /* 0x000fe400078e0049 */
.L_x_3548:
[----:B------:R-:W-:Y:S05]  /*ae70*/  BSYNC B1 ;  /* 0x0000000000017941 */ /* 0x000fea0003800000 */
.L_x_3546:
        /* <DEDUP_REMOVED lines=16> */
.L_x_3552:
[----:B------:R-:W-:Y:S05]  /*af80*/  BSYNC B2 ;  /* 0x0000000000027941 */ /* 0x000fea0003800000 */
.L_x_3551:
        /* <DEDUP_REMOVED lines=44> */
.L_x_3550:
[----:B------:R-:W-:Y:S05]  /*b250*/  BSYNC B1 ;  /* 0x0000000000017941 */ /* 0x000fea0003800000 */
.L_x_3549:
        /* <DEDUP_REMOVED lines=13> */
.L_x_3553:
        /* <DEDUP_REMOVED lines=12> */
.L_x_3556:
[----:B------:R-:W-:Y:S02]  /*b3f0*/  MOV R38, R73 ;  /* 0x0000004900267202 */ /* 0x000fe40000000f00 */
.L_x_3557:
[----:B------:R-:W-:Y:S05]  /*b400*/  BSYNC B1 ;  /* 0x0000000000017941 */ /* 0x000fea0003800000 */
.L_x_3555:
        /* <DEDUP_REMOVED lines=16> */
.L_x_3561:
[----:B------:R-:W-:Y:S05]  /*b510*/  BSYNC B2 ;  /* 0x0000000000027941 */ /* 0x000fea0003800000 */
.L_x_3560:
        /* <DEDUP_REMOVED lines=44> */
.L_x_3559:
[----:B------:R-:W-:Y:S05]  /*b7e0*/  BSYNC B1 ;  /* 0x0000000000017941 */ /* 0x000fea0003800000 */
.L_x_3558:
        /* <DEDUP_REMOVED lines=10> */
.L_x_3554:
        /* <DEDUP_REMOVED lines=12> */
.L_x_3563:
[----:B------:R-:W-:Y:S02]  /*b950*/  IMAD.MOV.U32 R38, RZ, RZ, R73 ;  /* 0x000000ffff267224 */ /* 0x000fe400078e0049 */
.L_x_3564:
[----:B------:R-:W-:Y:S05]  /*b960*/  BSYNC B1 ;  /* 0x0000000000017941 */ /* 0x000fea0003800000 */
.L_x_3562:
        /* <DEDUP_REMOVED lines=16> */
.L_x_3568:
[----:B------:R-:W-:Y:S05]  /*ba70*/  BSYNC B2 ;  /* 0x0000000000027941 */ /* 0x000fea0003800000 */
.L_x_3567:
        /* <DEDUP_REMOVED lines=44> */
.L_x_3566:
[----:B------:R-:W-:Y:S05]  /*bd40*/  BSYNC B1 ;  /* 0x0000000000017941 */ /* 0x000fea0003800000 */
.L_x_3565:
        /* <DEDUP_REMOVED lines=13> */
.L_x_3569:
        /* <DEDUP_REMOVED lines=12> */
.L_x_3572:
[----:B------:R-:W-:Y:S02]  /*bee0*/  IMAD.MOV.U32 R87, RZ, RZ, R73 ;  /* 0x000000ffff577224 */ /* 0x000fe400078e0049 */
.L_x_3573:
[----:B------:R-:W-:Y:S05]  /*bef0*/  BSYNC B1 ;  /* 0x0000000000017941 */ /* 0x000fea0003800000 */
.L_x_3571:
        /* <DEDUP_REMOVED lines=16> */
.L_x_3577:
[----:B------:R-:W-:Y:S05]  /*c000*/  BSYNC B2 ;  /* 0x0000000000027941 */ /* 0x000fea0003800000 */
.L_x_3576:
        /* <DEDUP_REMOVED lines=42> */
[----:B------:R-:W-:Y:S01]  /*c2b0*/  LOP3.LUT R71, R37, UR26, R38, 0x96, !PT ;  /* 0x0000001a25477c12 */ /* 0x000fe2000f8e9626 */
[----:B------:R-:W-:-:S04]  /*c2c0*/  IMAD.MOV.U32 R74, RZ, RZ, R36 ;  /* 0x000000ffff4a7224 */ /* 0x000fc800078e0024 */
.L_x_3575:
[----:B------:R-:W-:Y:S05]  /*c2d0*/  BSYNC B1 ;  /* 0x0000000000017941 */ /* 0x000fea0003800000 */
.L_x_3574:
        /* <DEDUP_REMOVED lines=11> */
.L_x_3570:
[----:B------:R-:W-:Y:S02]  /*c390*/  ISETP.NE.AND P0, PT, R120, RZ, PT ;  /* 0x000000ff7800720c */ /* 0x000fe40003f05270 */
[----:B------:R-:W-:Y:S02]  /*c3a0*/  SEL R119, RZ, 0x10000, P4 ;  /* 0x00010000ff777807 */ /* 0x000fe40002000000 */
[----:B------:R-:W-:Y:S02]  /*c3b0*/  SEL R116, RZ, 0x1, P0 ;  /* 0x00000001ff747807 */ /* 0x000fe40000000000 */
[----:B------:R-:W-:Y:S02]  /*c3c0*/  LEA R114, P0, R112, c[0x0][0x188], 0x4 ;  /* 0x0000620070727a11 */ /* 0x000fe400078020ff */
[----:B------:R-:W-:Y:S02]  /*c3d0*/  ISETP.NE.AND P4, PT, R122, RZ, PT ;  /* 0x000000ff7a00720c */ /* 0x000fe40003f85270 */
[----:B------:R-:W-:-:S02]  /*c3e0*/  ISETP.NE.AND P1, PT, R113, RZ, PT ;  /* 0x000000ff7100720c */ /* 0x000fc40003f25270 */
[----:B------:R-:W-:Y:S02]  /*c3f0*/  SEL R120, RZ, 0x1000000, P5 ;  /* 0x01000000ff787807 */ /* 0x000fe40002800000 */
[----:B------:R-:W-:Y:S02]  /*c400*/  LEA.HI.X R115, R112, c[0x0][0x18c], RZ, 0x4, P0 ;  /* 0x0000630070737a11 */ /* 0x000fe400000f24ff */
[----:B------:R-:W-:Y:S02]  /*c410*/  F2FP.PACK_AB R39, R110, R106 ;  /* 0x0000006a6e27723e */ /* 0x000fe400000000ff */
[----:B------:R-:W-:Y:S02]  /*c420*/  F2FP.PACK_AB R38, R105, R100 ;  /* 0x000000646926723e */ /* 0x000fe400000000ff */
[----:B------:R-:W-:Y:S02]  /*c430*/  F2FP.PACK_AB R37, R99, R94 ;  /* 0x0000005e6325723e */ /* 0x000fe400000000ff */
[----:B------:R-:W-:-:S02]  /*c440*/  F2FP.PACK_AB R36, R93, R88 ;  /* 0x000000585d24723e */ /* 0x000fc400000000ff */
[----:B------:R-:W-:Y:S02]  /*c450*/  ISETP.NE.AND P5, PT, R121, RZ, PT ;  /* 0x000000ff7900720c */ /* 0x000fe40003fa5270 */
[----:B------:R-:W-:Y:S01]  /*c460*/  SEL R113, RZ, 0x1, P4 ;  /* 0x00000001ff717807 */ /* 0x000fe20002000000 */
[----:B------:R0:W-:Y:S01]  /*c470*/  STG.E.128 [R114.64], R36 ;  /* 0x0000002472007986 */ /* 0x0001e2000c101d06 */
[----:B------:R-:W-:Y:S02]  /*c480*/  ISETP.NE.AND P6, PT, R118, RZ, PT ;  /* 0x000000ff7600720c */ /* 0x000fe40003fc5270 */
[----:B------:R-:W-:Y:S02]  /*c490*/  SEL R118, RZ, 0x100, P3 ;  /* 0x00000100ff767807 */ /* 0x000fe40001800000 */
        /* <DEDUP_REMOVED lines=37> */
.L_x_3578:
[----:B------:R-:W-:Y:S02]  /*c6f0*/  IADD3 R112, R112, 0x100, RZ ;  /* 0x0000010070707810 */ /* 0x000fe40007ffe0ff */
.L_x_3449:
[----:B------:R-:W-:Y:S05]  /*c700*/  BSYNC B0 ;  /* 0x0000000000007941 */ /* 0x000fea0003800000 */
.L_x_3448:
        /* <DEDUP_REMOVED lines=29> */
.L_x_3582:
[----:B0-----:R-:W-:Y:S02]  /*c8e0*/  MOV R89, R73 ;  /* 0x0000004900597202 */ /* 0x001fe40000000f00 */
.L_x_3583:
[----:B------:R-:W-:Y:S05]  /*c8f0*/  BSYNC B1 ;  /* 0x0000000000017941 */ /* 0x000fea0003800000 */
.L_x_3581:
        /* <DEDUP_REMOVED lines=16> */
.L_x_3587:
[----:B------:R-:W-:Y:S05]  /*ca00*/  BSYNC B2 ;  /* 0x0000000000027941 */ /* 0x000fea0003800000 */
.L_x_3586:
        /* <DEDUP_REMOVED lines=44> */
.L_x_3585:
[----:B------:R-:W-:Y:S05]  /*ccd0*/  BSYNC B1 ;  /* 0x0000000000017941 */ /* 0x000fea0003800000 */
.L_x_3584:
        /* <DEDUP_REMOVED lines=17> */
.L_x_3588:
        /* <DEDUP_REMOVED lines=12> */
.L_x_3591:
[----:B------:R-:W-:Y:S02]  /*ceb0*/  IMAD.MOV.U32 R80, RZ, RZ, R73 ;  /* 0x000000ffff507224 */ /* 0x000fe400078e0049 */
.L_x_3592:
[----:B------:R-:W-:Y:S05]  /*cec0*/  BSYNC B1 ;  /* 0x0000000000017941 */ /* 0x000fea0003800000 */
.L_x_3590:
        /* <DEDUP_REMOVED lines=16> */
.L_x_3596:
[----:B------:R-:W-:Y:S05]  /*cfd0*/  BSYNC B2 ;  /* 0x0000000000027941 */ /* 0x000fea0003800000 */
.L_x_3595:
        /* <DEDUP_REMOVED lines=44> */
.L_x_3594:
[----:B------:R-:W-:Y:S05]  /*d2a0*/  BSYNC B1 ;  /* 0x0000000000017941 */ /* 0x000fea0003800000 */
.L_x_3593:
        /* <DEDUP_REMOVED lines=11> */
.L_x_3589:
        /* <DEDUP_REMOVED lines=12> */
.L_x_3598:
[----:B------:R-:W-:Y:S02]  /*d420*/  IMAD.MOV.U32 R95, RZ, RZ, R73 ;  /* 0x000000ffff5f7224 */ /* 0x000fe400078e0049 */
.L_x_3599:
[----:B------:R-:W-:Y:S05]  /*d430*/  BSYNC B1 ;  /* 0x0000000000017941 */ /* 0x000fea0003800000 */
.L_x_3597:
        /* <DEDUP_REMOVED lines=16> */
.L_x_3603:
[----:B------:R-:W-:Y:S05]  /*d540*/  BSYNC B2 ;  /* 0x0000000000027941 */ /* 0x000fea0003800000 */
.L_x_3602:
        /* <DEDUP_REMOVED lines=44> */
.L_x_3601:
[----:B------:R-:W-:Y:S05]  /*d810*/  BSYNC B1 ;  /* 0x0000000000017941 */ /* 0x000fea0003800000 */
.L_x_3600:
        /* <DEDUP_REMOVED lines=14> */
.L_x_3604:
        /* <DEDUP_REMOVED lines=12> */
.L_x_3607:
[----:B------:R-:W-:Y:S02]  /*d9c0*/  MOV R36, R73 ;  /* 0x0000004900247202 */ /* 0x000fe40000000f00 */
.L_x_3608:
[----:B------:R-:W-:Y:S05]  /*d9d0*/  BSYNC B1 ;  /* 0x0000000000017941 */ /* 0x000fea0003800000 */
.L_x_3606:
        /* <DEDUP_REMOVED lines=16> */
.L_x_3612:
[----:B------:R-:W-:Y:S05]  /*dae0*/  BSYNC B2 ;  /* 0x0000000000027941 */ /* 0x000fea0003800000 */
.L_x_3611:
        /* <DEDUP_REMOVED lines=44> */
.L_x_3610:
[----:B------:R-:W-:Y:S05]  /*ddb0*/  BSYNC B1 ;  /* 0x0000000000017941 */ /* 0x000fea0003800000 */
.L_x_3609:
        /* <DEDUP_REMOVED lines=10> */
.L_x_3605:
        /* <DEDUP_REMOVED lines=12> */
.L_x_3614:
[----:B------:R-:W-:Y:S02]  /*df20*/  IMAD.MOV.U32 R36, RZ, RZ, R73 ;  /* 0x000000ffff247224 */ /* 0x000fe400078e0049 */
.L_x_3615:
[----:B------:R-:W-:Y:S05]  /*df30*/  BSYNC B1 ;  /* 0x0000000000017941 */ /* 0x000fea0003800000 */
.L_x_3613:
        /* <DEDUP_REMOVED lines=16> */
.L_x_3619:
[----:B------:R-:W-:Y:S05]  /*e040*/  BSYNC B2 ;  /* 0x0000000000027941 */ /* 0x000fea0003800000 */
.L_x_3618:
        /* <DEDUP_REMOVED lines=43> */
[----:B------:R-:W-:Y:S02]  /*e300*/  LOP3.LUT R71, R115, UR26, R72, 0x96, !PT ;  /* 0x0000001a73477c12 */ /* 0x000fe4000f8e9648 */
.L_x_3617:
[----:B------:R-:W-:Y:S05]  /*e310*/  BSYNC B1 ;  /* 0x0000000000017941 */ /* 0x000fea0003800000 */
.L_x_3616:
        /* <DEDUP_REMOVED lines=14> */
.L_x_3620:
        /* <DEDUP_REMOVED lines=12> */
.L_x_3623:
[----:B------:R-:W-:Y:S02]  /*e4c0*/  IMAD.MOV.U32 R36, RZ, RZ, R73 ;  /* 0x000000ffff247224 */ /* 0x000fe400078e0049 */
.L_x_3624:
[----:B------:R-:W-:Y:S05]  /*e4d0*/  BSYNC B1 ;  /* 0x0000000000017941 */ /* 0x000fea0003800000 */
.L_x_3622:
        /* <DEDUP_REMOVED lines=16> */
.L_x_3628:
[----:B------:R-:W-:Y:S05]  /*e5e0*/  BSYNC B2 ;  /* 0x0000000000027941 */ /* 0x000fea0003800000 */
.L_x_3627:
        /* <DEDUP_REMOVED lines=44> */
.L_x_3626:
[----:B------:R-:W-:Y:S05]  /*e8b0*/  BSYNC B1 ;  /* 0x0000000000017941 */ /* 0x000fea0003800000 */
.L_x_3625:
        /* <DEDUP_REMOVED lines=10> */
.L_x_3621:
        /* <DEDUP_REMOVED lines=12> */
.L_x_3630:
[----:B------:R-:W-:Y:S02]  /*ea20*/  IMAD.MOV.U32 R36, RZ, RZ, R73 ;  /* 0x000000ffff247224 */ /* 0x000fe400078e0049 */
.L_x_3631:
[----:B------:R-:W-:Y:S05]  /*ea30*/  BSYNC B1 ;  /* 0x0000000000017941 */ /* 0x000fea0003800000 */
.L_x_3629:
        /* <DEDUP_REMOVED lines=16> */
.L_x_3635:
[----:B------:R-:W-:Y:S05]  /*eb40*/  BSYNC B2 ;  /* 0x0000000000027941 */ /* 0x000fea0003800000 */
.L_x_3634:
        /* <DEDUP_REMOVED lines=44> */
.L_x_3633:
[----:B------:R-:W-:Y:S05]  /*ee10*/  BSYNC B1 ;  /* 0x0000000000017941 */ /* 0x000fea0003800000 */
.L_x_3632:
        /* <DEDUP_REMOVED lines=14> */
.L_x_3636:
        /* <DEDUP_REMOVED lines=12> */
.L_x_3639:
[----:B------:R-:W-:Y:S02]  /*efc0*/  IMAD.MOV.U32 R83, RZ, RZ, R73 ;  /* 0x000000ffff537224 */ /* 0x000fe400078e0049 */
.L_x_3640:
[----:B------:R-:W-:Y:S05]  /*efd0*/  BSYNC B1 ;  /* 0x0000000000017941 */ /* 0x000fea0003800000 */
.L_x_3638:
        /* <DEDUP_REMOVED lines=16> */
.L_x_3644:
[----:B------:R-:W-:Y:S05]  /*f0e0*/  BSYNC B2 ;  /* 0x0000000000027941 */ /* 0x000fea0003800000 */
.L_x_3643:
        /* <DEDUP_REMOVED lines=44> */
.L_x_3642:
[----:B------:R-:W-:Y:S05]  /*f3b0*/  BSYNC B1 ;  /* 0x0000000000017941 */ /* 0x000fea0003800000 */
.L_x_3641:
        /* <DEDUP_REMOVED lines=11> */
.L_x_3637:
        /* <DEDUP_REMOVED lines=12> */
.L_x_3646:
[----:B------:R-:W-:Y:S02]  /*f530*/  IMAD.MOV.U32 R102, RZ, RZ, R73 ;  /* 0x000000ffff667224 */ /* 0x000fe400078e0049 */
.L_x_3647:
[----:B------:R-:W-:Y:S05]  /*f540*/  BSYNC B1 ;  /* 0x0000000000017941 */ /* 0x000fea0003800000 */
.L_x_3645:
        /* <DEDUP_REMOVED lines=16> */
.L_x_3651:
[----:B------:R-:W-:Y:S05]  /*f650*/  BSYNC B2 ;  /* 0x0000000000027941 */ /* 0x000fea0003800000 */
.L_x_3650:
        /* <DEDUP_REMOVED lines=44> */
.L_x_3649:
[----:B------:R-:W-:Y:S05]  /*f920*/  BSYNC B1 ;  /* 0x0000000000017941 */ /* 0x000fea0003800000 */
.L_x_3648:
        /* <DEDUP_REMOVED lines=13> */
.L_x_3652:
        /* <DEDUP_REMOVED lines=12> */
.L_x_3655:
[----:B------:R-:W-:Y:S02]  /*fac0*/  IMAD.MOV.U32 R84, RZ, RZ, R73 ;  /* 0x000000ffff547224 */ /* 0x000fe400078e0049 */
.L_x_3656:
[----:B------:R-:W-:Y:S05]  /*fad0*/  BSYNC B1 ;  /* 0x0000000000017941 */ /* 0x000fea0003800000 */
.L_x_3654:
        /* <DEDUP_REMOVED lines=16> */
.L_x_3660:
[----:B------:R-:W-:Y:S05]  /*fbe0*/  BSYNC B2 ;  /* 0x0000000000027941 */ /* 0x000fea0003800000 */
.L_x_3659:
        /* <DEDUP_REMOVED lines=44> */
.L_x_3658:
[----:B------:R-:W-:Y:S05]  /*feb0*/  BSYNC B1 ;  /* 0x0000000000017941 */ /* 0x000fea0003800000 */
.L_x_3657:
        /* <DEDUP_REMOVED lines=11> */
.L_x_3653:
        /* <DEDUP_REMOVED lines=12> */
.L_x_3662:
[----:B------:R-:W-:Y:S02]  /*10030*/  IMAD.MOV.U32 R107, RZ, RZ, R73 ;  /* 0x000000ffff6b7224 */ /* 0x000fe400078e0049 */
.L_x_3663:
[----:B------:R-:W-:Y:S05]  /*10040*/  BSYNC B1 ;  /* 0x0000000000017941 */ /* 0x000fea0003800000 */
.L_x_3661:
        /* <DEDUP_REMOVED lines=16> */
.L_x_3667:
[----:B------:R-:W-:Y:S05]  /*10150*/  BSYNC B2 ;  /* 0x0000000000027941 */ /* 0x000fea0003800000 */
.L_x_3666:
        /* <DEDUP_REMOVED lines=44> */
.L_x_3665:
[----:B------:R-:W-:Y:S05]  /*10420*/  BSYNC B1 ;  /* 0x0000000000017941 */ /* 0x000fea0003800000 */
.L_x_3664:
        /* <DEDUP_REMOVED lines=13> */
.L_x_3668:
        /* <DEDUP_REMOVED lines=12> */
.L_x_3671:
[----:B------:R-:W-:Y:S02]  /*105c0*/  IMAD.MOV.U32 R38, RZ, RZ, R73 ;  /* 0x000000ffff267224 */ /* 0x000fe400078e0049 */
.L_x_3672:
[----:B------:R-:W-:Y:S05]  /*105d0*/  BSYNC B1 ;  /* 0x0000000000017941 */ /* 0x000fea0003800000 */
.L_x_3670:
        /* <DEDUP_REMOVED lines=16> */
.L_x_3676:
[----:B------:R-:W-:Y:S05]  /*106e0*/  BSYNC B2 ;  /* 0x0000000000027941 */ /* 0x000fea0003800000 */
.L_x_3675:
        /* <DEDUP_REMOVED lines=44> */
.L_x_3674:
[----:B------:R-:W-:Y:S05]  /*109b0*/  BSYNC B1 ;  /* 0x0000000000017941 */ /* 0x000fea0003800000 */
.L_x_3673:
        /* <DEDUP_REMOVED lines=10> */
.L_x_3669:
        /* <DEDUP_REMOVED lines=12> */
.L_x_3678:
[----:B------:R-:W-:Y:S02]  /*10b20*/  MOV R38, R73 ;  /* 0x0000004900267202 */ /* 0x000fe40000000f00 */
.L_x_3679:
[----:B------:R-:W-:Y:S05]  /*10b30*/  BSYNC B1 ;  /* 0x0000000000017941 */ /* 0x000fea0003800000 */
.L_x_3677:
        /* <DEDUP_REMOVED lines=16> */
.L_x_3683:
[----:B------:R-:W-:Y:S05]  /*10c40*/  BSYNC B2 ;  /* 0x0000000000027941 */ /* 0x000fea0003800000 */
.L_x_3682:
        /* <DEDUP_REMOVED lines=44> */
.L_x_3681:
[----:B------:R-:W-:Y:S05]  /*10f10*/  BSYNC B1 ;  /* 0x0000000000017941 */ /* 0x000fea0003800000 */
.L_x_3680:
        /* <DEDUP_REMOVED lines=13> */
.L_x_3684:
        /* <DEDUP_REMOVED lines=12> */
.L_x_3687:
[----:B------:R-:W-:Y:S02]  /*110b0*/  IMAD.MOV.U32 R38, RZ, RZ, R73 ;  /* 0x000000ffff267224 */ /* 0x000fe400078e0049 */
.L_x_3688:
[----:B------:R-:W-:Y:S05]  /*110c0*/  BSYNC B1 ;  /* 0x0000000000017941 */ /* 0x000fea0003800000 */
.L_x_3686:
        /* <DEDUP_REMOVED lines=16> */
.L_x_3692:
[----:B------:R-:W-:Y:S05]  /*111d0*/  BSYNC B2 ;  /* 0x0000000000027941 */ /* 0x000fea0003800000 */
.L_x_3691:
        /* <DEDUP_REMOVED lines=44> */
.L_x_3690:
[----:B------:R-:W-:Y:S05]  /*114a0*/  BSYNC B1 ;  /* 0x0000000000017941 */ /* 0x000fea0003800000 */
.L_x_3689:
        /* <DEDUP_REMOVED lines=10> */
.L_x_3685:
        /* <DEDUP_REMOVED lines=12> */
.L_x_3694:
[----:B------:R-:W-:Y:S02]  /*11610*/  IMAD.MOV.U32 R38, RZ, RZ, R73 ;  /* 0x000000ffff267224 */ /* 0x000fe400078e0049 */
.L_x_3695:
[----:B------:R-:W-:Y:S05]  /*11620*/  BSYNC B1 ;  /* 0x0000000000017941 */ /* 0x000fea0003800000 */
.L_x_3693:
        /* <DEDUP_REMOVED lines=16> */
.L_x_3699:
[----:B------:R-:W-:Y:S05]  /*11730*/  BSYNC B2 ;  /* 0x0000000000027941 */ /* 0x000fea0003800000 */
.L_x_3698:
        /* <DEDUP_REMOVED lines=44> */
.L_x_3697:
[----:B------:R-:W-:Y:S05]  /*11a00*/  BSYNC B1 ;  /* 0x0000000000017941 */ /* 0x000fea0003800000 */
.L_x_3696:
        /* <DEDUP_REMOVED lines=13> */
.L_x_3700:
        /* <DEDUP_REMOVED lines=12> */
.L_x_3703:
[----:B------:R-:W-:Y:S02]  /*11ba0*/  IMAD.MOV.U32 R87, RZ, RZ, R73 ;  /* 0x000000ffff577224 */ /* 0x000fe400078e0049 */
.L_x_3704:
[----:B------:R-:W-:Y:S05]  /*11bb0*/  BSYNC B1 ;  /* 0x0000000000017941 */ /* 0x000fea0003800000 */
.L_x_3702:
        /* <DEDUP_REMOVED lines=16> */
.L_x_3708:
[----:B------:R-:W-:Y:S05]  /*11cc0*/  BSYNC B2 ;  /* 0x0000000000027941 */ /* 0x000fea0003800000 */
.L_x_3707:
        /* <DEDUP_REMOVED lines=44> */
.L_x_3706:
[----:B------:R-:W-:Y:S05]  /*11f90*/  BSYNC B1 ;  /* 0x0000000000017941 */ /* 0x000fea0003800000 */
.L_x_3705:
        /* <DEDUP_REMOVED lines=11> */
.L_x_3701:
[----:B------:R-:W-:Y:S02]  /*12050*/  ISETP.NE.AND P0, PT, R121, RZ, PT ;  /* 0x000000ff7900720c */ /* 0x000fe40003f05270 */
[----:B------:R-:W-:Y:S02]  /*12060*/  SEL R121, RZ, 0x1000000, P5 ;  /* 0x01000000ff797807 */ /* 0x000fe40002800000 */
[----:B------:R-:W-:Y:S02]  /*12070*/  SEL R116, RZ, 0x1, P0 ;  /* 0x00000001ff747807 */ /* 0x000fe40000000000 */
[----:B------:R-:W-:Y:S02]  /*12080*/  SEL R119, RZ, 0x10000, P4 ;  /* 0x00010000ff777807 */ /* 0x000fe40002000000 */
[----:B------:R-:W-:Y:S02]  /*12090*/  LEA R114, P0, R112, c[0x0][0x188], 0x4 ;  /* 0x0000620070727a11 */ /* 0x000fe400078020ff */
[----:B------:R-:W-:-:S02]  /*120a0*/  ISETP.NE.AND P5, PT, R120, RZ, PT ;  /* 0x000000ff7800720c */ /* 0x000fc40003fa5270 */
        /* <DEDUP_REMOVED lines=37> */
[----:B------:R-:W-:Y:S02]  /*12300*/  LOP3.LUT R115, R36, 0xff00, R39, 0xf8, !PT ;  /* 0x0000ff0024737812 */ /* 0x000fe400078ef827 */
[----:B------:R-:W-:Y:S01]  /*12310*/  IADD3 R114, P0, R116, c[0x0][0x198], RZ ;  /* 0x0000660074727a10 */ /* 0x000fe20007f1e0ff */
[----:B------:R-:W-:Y:S01]  /*12320*/  IMAD.WIDE.U32 R38, R38, 0x10000, RZ ;  /* 0x0001000026267825 */ /* 0x000fe200078e00ff */
[----:B------:R-:W-:-:S03]  /*12330*/  LOP3.LUT R115, R115, 0xff, R84, 0xf8, !PT ;  /* 0x000000ff73737812 */ /* 0x000fc600078ef854 */
[----:B------:R-:W-:Y:S01]  /*12340*/  IMAD.WIDE.U32 R36, R37, 0x100, RZ ;  /* 0x0000010025247825 */ /* 0x000fe200078e00ff */
[----:B------:R-:W-:Y:S02]  /*12350*/  LOP3.LUT R39, R39, R115, R113, 0xfe, !PT ;  /* 0x0000007327277212 */ /* 0x000fe400078efe71 */
[----:B------:R-:W-:Y:S02]  /*12360*/  IADD3.X R115, R117, c[0x0][0x19c], RZ, P0, !PT ;  /* 0x0000670075737a10 */ /* 0x000fe400007fe4ff */
[----:B------:R-:W-:Y:S02]  /*12370*/  LOP3.LUT R113, R36, R112, R38, 0xfe, !PT ;  /* 0x0000007024717212 */ /* 0x000fe400078efe26 */
[----:B------:R-:W-:Y:S02]  /*12380*/  LOP3.LUT R37, R39, R37, RZ, 0xfc, !PT ;  /* 0x0000002527257212 */ /* 0x000fe400078efcff */
[----:B------:R-:W-:-:S05]  /*12390*/  LOP3.LUT R36, R113, 0xff, R80, 0xf8, !PT ;  /* 0x000000ff71247812 */ /* 0x000fca00078ef850 */
[----:B------:R0:W-:Y:S02]  /*123a0*/  STG.E.64 [R114.64], R36 ;  /* 0x0000002472007986 */ /* 0x0001e4000c101b06 */
.L_x_3580:
[----:B------:R-:W-:Y:S05]  /*123b0*/  BSYNC B0 ;  /* 0x0000000000007941 */ /* 0x000fea0003800000 */
.L_x_3579:
        /* <DEDUP_REMOVED lines=33> */
[----:B------:R0:W2:Y:S02]  /*125d0*/  SHFL.BFLY PT, R37, R36, 0x1, 0x1f ;  /* 0x0c201f0024257f89 */ /* 0x0000a400000e0000 */
.L_x_3719:
[----:B--2---:R-:W-:Y:S01]  /*125e0*/  FADD.FTZ R37, R36, R37 ;  /* 0x0000002524257221 */ /* 0x004fe20000010000 */
        /* <DEDUP_REMOVED lines=10> */
[----:B-1----:R-:W-:-:S04]  /*12690*/  FMUL.FTZ R36, R90, R115 ;  /* 0x000000735a247220 */ /* 0x002fc80000410000 */
        /* <DEDUP_REMOVED lines=58> */
.L_x_3720:
        /* <DEDUP_REMOVED lines=50> */
[----:B------:R-:W-:Y:S01]  /*12d60*/  FMUL.FTZ R39, R39, R116 ;  /* 0x0000007427277220 */ /* 0x000fe20000410000 */
[----:B0-----:R-:W-:Y:S01]  /*12d70*/  IADD3 R116, R112, R37, RZ ;  /* 0x0000002570747210 */ /* 0x001fe20007ffe0ff */
[----:B---3--:R-:W-:Y:S01]  /*12d80*/  FADD.FTZ R119, R118, R119 ;  /* 0x0000007776777221 */ /* 0x008fe20000010000 */
[----:B------:R-:W0:Y:S01]  /*12d90*/  SHFL.DOWN PT, R113, R36, 0x1, 0x1f ;  /* 0x08201f0024717f89 */ /* 0x000e2200000e0000 */
[----:B------:R-:W-:Y:S02]  /*12da0*/  I2F R37, R37 ;  /* 0x0000002500257306 */ /* 0x000fe40000201400 */
[----:B------:R-:W-:-:S05]  /*12db0*/  FFMA.FTZ R39, R114, R39, R119 ;  /* 0x0000002772277223 */ /* 0x000fca0000010077 */
[----:B------:R-:W1:Y:S01]  /*12dc0*/  SHFL.DOWN PT, R112, R39, 0x1, 0x1f ;  /* 0x08201f0027707f89 */ /* 0x000e6200000e0000 */
[----:B------:R-:W2:Y:S01]  /*12dd0*/  I2F R116, R116 ;  /* 0x0000007400747306 */ /* 0x000ea20000201400 */
[----:B0-----:R-:W-:-:S07]  /*12de0*/  FADD.FTZ R117, R36, -R113 ;  /* 0x8000007124757221 */ /* 0x001fce0000010000 */
[----:B--2---:R-:W0:Y:S01]  /*12df0*/  MUFU.RCP R114, R116 ;  /* 0x0000007400727308 */ /* 0x004e220000001000 */
[----:B------:R-:W-:Y:S02]  /*12e00*/  FMUL.FTZ R113, R113, R37 ;  /* 0x0000002571717220 */ /* 0x000fe40000410000 */
[----:B------:R-:W-:Y:S02]  /*12e10*/  FMUL.FTZ R118, R117, R117 ;  /* 0x0000007575767220 */ /* 0x000fe40000410000 */
[C---:B------:R-:W-:Y:S02]  /*12e20*/  FFMA.FTZ R113, R115.reuse, R36, R113 ;  /* 0x0000002473717223 */ /* 0x040fe40000010071 */
[----:B------:R-:W-:Y:S02]  /*12e30*/  FMUL.FTZ R118, R115, R118 ;  /* 0x0000007673767220 */ /* 0x000fe40000410000 */
[----:B-1----:R-:W-:Y:S02]  /*12e40*/  FADD.FTZ R115, R39, R112 ;  /* 0x0000007027737221 */ /* 0x002fe40000010000 */
        /* <DEDUP_REMOVED lines=29> */
[----:B------:R-:W-:Y:S01]  /*13020*/  F2FP.PACK_AB R36, R37, R36 ;  /* 0x000000242524723e */ /* 0x000fe200000000ff */
        /* <DEDUP_REMOVED lines=16> */
[----:B------:R-:W-:-:S03]  /*13130*/  IMAD.MOV.U32 R117, RZ, RZ, 0x10 ;  /* 0x00000010ff757424 */ /* 0x000fc600078e00ff */
[----:B------:R-:W-:Y:S01]  /*13140*/  F2FP.PACK_AB R39, R112, R39 ;  /* 0x000000277027723e */ /* 0x000fe200000000ff */
[C---:B------:R-:W-:Y:S01]  /*13150*/  IMAD.WIDE.U32 R112, R78.reuse, R117, c[0x0][0x208] ;  /* 0x000082004e707625 */ /* 0x040fe200078e0075 */
[----:B------:R-:W-:-:S04]  /*13160*/  IADD3 R78, R78, 0x100, RZ ;  /* 0x000001004e4e7810 */ /* 0x000fc80007ffe0ff */
[----:B------:R0:W-:Y:S03]  /*13170*/  STG.E.128 [R112.64], R36 ;  /* 0x0000002470007986 */ /* 0x0001e6000c101d06 */
.L_x_3712:
[----:B------:R-:W-:Y:S05]  /*13180*/  BSYNC B0 ;  /* 0x0000000000007941 */ /* 0x000fea0003800000 */
.L_x_3711:
        /* <DEDUP_REMOVED lines=11> */
[--C-:B------:R-:W-:Y:S02]  /*13240*/  FADD.FTZ R118, R105, -R114.reuse ;  /* 0x8000007269767221 */ /* 0x100fe40000010000 */
[----:B------:R-:W-:Y:S02]  /*13250*/  FFMA.FTZ R36, R0, R36, R49 ;  /* 0x0000002400247223 */ /* 0x000fe40000010031 */
[--C-:B------:R-:W-:Y:S02]  /*13260*/  FADD.FTZ R120, R106, -R114.reuse ;  /* 0x800000726a787221 */ /* 0x100fe40000010000 */
[----:B------:R-:W-:Y:S01]  /*13270*/  FADD.FTZ R122, R110, -R114 ;  /* 0x800000726e7a7221 */ /* 0x000fe20000010000 */
[----:B------:R-:W-:Y:S01]  /*13280*/  F2FP.PACK_AB R36, R37, R36 ;  /* 0x000000242524723e */ /* 0x000fe200000000ff */
[----:B------:R-:W-:-:S02]  /*13290*/  FMUL.FTZ R38, R115, R38 ;  /* 0x0000002673267220 */ /* 0x000fc40000410000 */
[C---:B------:R-:W-:Y:S02]  /*132a0*/  FMUL.FTZ R112, R115.reuse, R112 ;  /* 0x0000007073707220 */ /* 0x040fe40000410000 */
[C---:B------:R-:W-:Y:S02]  /*132b0*/  FMUL.FTZ R39, R115.reuse, R116 ;  /* 0x0000007473277220 */ /* 0x040fe40000410000 */
[C---:B------:R-:W-:Y:S02]  /*132c0*/  FMUL.FTZ R113, R115.reuse, R118 ;  /* 0x0000007673717220 */ /* 0x040fe40000410000 */
[C---:B------:R-:W-:Y:S02]  /*132d0*/  FMUL.FTZ R120, R115.reuse, R120 ;  /* 0x0000007873787220 */ /* 0x040fe40000410000 */
[----:B------:R-:W-:Y:S02]  /*132e0*/  FMUL.FTZ R122, R115, R122 ;  /* 0x0000007a737a7220 */ /* 0x000fe40000410000 */
        /* <DEDUP_REMOVED lines=13> */
.L_x_3714:
[----:B------:R-:W-:Y:S05]  /*133c0*/  BSYNC B0 ;  /* 0x0000000000007941 */ /* 0x000fea0003800000 */
.L_x_3713:
[----:B------:R-:W-:Y:S01]  /*133d0*/  ISETP.NE.AND P0, PT, R26, RZ, PT ;  /* 0x000000ff1a00720c */ /* 0x000fe20003f05270 */
        /* <DEDUP_REMOVED lines=23> */
[----:B------:R-:W-:Y:S01]  /*13550*/  FFMA.FTZ R39, R60, R122, R67 ;  /* 0x0000007a3c277223 */ /* 0x000fe20000010043 */
[----:B------:R-:W-:Y:S01]  /*13560*/  F2FP.PACK_AB R36, R113, R112 ;  /* 0x000000707124723e */ /* 0x000fe200000000ff */
[----:B------:R-:W-:Y:S02]  /*13570*/  FFMA.FTZ R115, R59, R120, R68 ;  /* 0x000000783b737223 */ /* 0x000fe40000010044 */
[----:B------:R-:W-:Y:S01]  /*13580*/  FFMA.FTZ R37, R57, R37, R66 ;  /* 0x0000002539257223 */ /* 0x000fe20000010042 */
[----:B------:R-:W-:Y:S01]  /*13590*/  F2FP.PACK_AB R39, R116, R39 ;  /* 0x000000277427723e */ /* 0x000fe200000000ff */
[----:B------:R-:W-:Y:S01]  /*135a0*/  IMAD.MOV.U32 R117, RZ, RZ, 0x10 ;  /* 0x00000010ff757424 */ /* 0x000fe200078e00ff */
[----:B------:R-:W-:-:S02]  /*135b0*/  F2FP.PACK_AB R38, R115, R38 ;  /* 0x000000267326723e */ /* 0x000fc400000000ff */
[----:B------:R-:W-:Y:S01]  /*135c0*/  F2FP.PACK_AB R37, R37, R114 ;  /* 0x000000722525723e */ /* 0x000fe200000000ff */
[----:B------:R-:W-:-:S05]  /*135d0*/  IMAD.WIDE.U32 R112, R78, R117, c[0x0][0x208] ;  /* 0x000082004e707625 */ /* 0x000fca00078e0075 */
[----:B------:R0:W-:Y:S02]  /*135e0*/  STG.E.128 [R112.64], R36 ;  /* 0x0000002470007986 */ /* 0x0001e4000c101d06 */
.L_x_3716:
[----:B------:R-:W-:Y:S05]  /*135f0*/  BSYNC B0 ;  /* 0x0000000000007941 */ /* 0x000fea0003800000 */
.L_x_3715:
[----:B------:R-:W-:Y:S02]  /*13600*/  IADD3 R18, R18, c[0x0][0x160], RZ ;  /* 0x0000580012127a10 */ /* 0x000fe40007ffe0ff */
[----:B------:R-:W-:Y:S02]  /*13610*/  LOP3.LUT P1, RZ, R76, 0xff, RZ, 0xc0, !PT ;  /* 0x000000ff4cff7812 */ /* 0x000fe4000782c0ff */
[----:B------:R-:W-:Y:S02]  /*13620*/  ISETP.GE.AND P0, PT, R18, c[0x0][0x164], PT ;  /* 0x0000590012007a0c */ /* 0x000fe40003f06270 */
[----:B------:R-:W-:-:S11]  /*13630*/  SEL R76, RZ, 0x1, P1 ;  /* 0x00000001ff4c7807 */ /* 0x000fd60000800000 */
[----:B01----:R-:W-:Y:S01]  /*13640*/  @P0 CALL.REL.NOINC `(.L_x_3717) ;  /* 0x0000001000000944 */ /* 0x003fe20003c00000 */
[----:B------:R-:W-:Y:S05]  /*13650*/  BRA `(.L_x_3718) ;  /* 0xfffed6d000007947 */ /* 0x000fea000383ffff */
.L_x_3717:
[----:B------:R-:W-:Y:S05]  /*13660*/  EXIT ;  /* 0x000000000000794d */ /* 0x000fea0003800000 */
.L_x_3709:
[----:B------:R-:W-:Y:S01]  /*13670*/  MOV R37, R36 ;  /* 0x0000002400257202 */ /* 0x000fe20000000f00 */
[----:B------:R-:W-:Y:S01]  /*13680*/  IMAD.MOV.U32 R114, RZ, RZ, 0x1 ;  /* 0x00000001ff727424 */ /* 0x000fe200078e00ff */
[----:B------:R-:W-:Y:S01]  /*13690*/  MOV R38, 0x136d0 ;  /* 0x000136d000267802 */ /* 0x000fe20000000f00 */
[----:B------:R-:W-:Y:S02]  /*136a0*/  IMAD.MOV.U32 R112, RZ, RZ, 0x1f ;  /* 0x0000001fff707424 */ /* 0x000fe400078e00ff */
[----:B------:R-:W-:Y:S02]  /*136b0*/  IMAD.MOV.U32 R117, RZ, RZ, -0x1 ;  /* 0xffffffffff757424 */ /* 0x000fe400078e00ff */
[----:B-1----:R-:W-:Y:S05]  /*136c0*/  CALL.REL.NOINC `($__internal_14_$__cuda_sm70_shflsync_bfly_p) ;  /* 0x000006c000007944 */ /* 0x002fea0003c00000 */
[----:B01----:R-:W-:Y:S01]  /*136d0*/  IMAD.MOV.U32 R37, RZ, RZ, R114 ;  /* 0x000000ffff257224 */ /* 0x003fe200078e0072 */
[----:B------:R-:W-:Y:S05]  /*136e0*/  BRA `(.L_x_3719) ;  /* 0xffffeef000007947 */ /* 0x000fea000383ffff */
.L_x_3710:
[----:B------:R-:W-:Y:S01]  /*136f0*/  IMAD.MOV.U32 R114, RZ, RZ, 0x2 ;  /* 0x00000002ff727424 */ /* 0x000fe200078e00ff */
[----:B------:R-:W-:Y:S01]  /*13700*/  MOV R117, 0xffffffff ;  /* 0xffffffff00757802 */ /* 0x000fe20000000f00 */
[----:B------:R-:W-:Y:S01]  /*13710*/  IMAD.MOV.U32 R112, RZ, RZ, 0x1f ;  /* 0x0000001fff707424 */ /* 0x000fe200078e00ff */
[----:B------:R-:W-:Y:S02]  /*13720*/  MOV R38, 0x13740 ;  /* 0x0001374000267802 */ /* 0x000fe40000000f00 */
[----:B01----:R-:W-:Y:S05]  /*13730*/  CALL.REL.NOINC `($__internal_14_$__cuda_sm70_shflsync_bfly_p) ;  /* 0x0000065000007944 */ /* 0x003fea0003c00000 */
[----:B01----:R-:W-:Y:S01]  /*13740*/  FADD.FTZ R37, R37, R114 ;  /* 0x0000007225257221 */ /* 0x003fe20000010000 */
[----:B------:R-:W-:Y:S01]  /*13750*/  MOV R38, 0x137a0 ;  /* 0x000137a000267802 */ /* 0x000fe20000000f00 */
[----:B------:R-:W-:-:S02]  /*13760*/  IMAD.MOV.U32 R114, RZ, RZ, 0x4 ;  /* 0x00000004ff727424 */ /* 0x000fc400078e00ff */
[----:B------:R-:W-:Y:S02]  /*13770*/  IMAD.MOV.U32 R112, RZ, RZ, 0x1f ;  /* 0x0000001fff707424 */ /* 0x000fe400078e00ff */
[----:B------:R-:W-:Y:S02]  /*13780*/  IMAD.MOV.U32 R117, RZ, RZ, -0x1 ;  /* 0xffffffffff757424 */ /* 0x000fe400078e00ff */
[----:B------:R-:W-:Y:S05]  /*13790*/  CALL.REL.NOINC `($__internal_14_$__cuda_sm70_shflsync_bfly_p) ;  /* 0x000005f000007944 */ /* 0x000fea0003c00000 */
[----:B01----:R-:W-:Y:S01]  /*137a0*/  FADD.FTZ R37, R37, R114 ;  /* 0x0000007225257221 */ /* 0x003fe20000010000 */
[----:B------:R-:W-:Y:S01]  /*137b0*/  MOV R38, 0x13800 ;  /* 0x0001380000267802 */ /* 0x000fe20000000f00 */
[----:B------:R-:W-:Y:S02]  /*137c0*/  IMAD.MOV.U32 R114, RZ, RZ, 0x8 ;  /* 0x00000008ff727424 */ /* 0x000fe400078e00ff */
[----:B------:R-:W-:Y:S02]  /*137d0*/  IMAD.MOV.U32 R112, RZ, RZ, 0x1f ;  /* 0x0000001fff707424 */ /* 0x000fe400078e00ff */
[----:B------:R-:W-:Y:S02]  /*137e0*/  IMAD.MOV.U32 R117, RZ, RZ, -0x1 ;  /* 0xffffffffff757424 */ /* 0x000fe400078e00ff */
[----:B------:R-:W-:Y:S05]  /*137f0*/  CALL.REL.NOINC `($__internal_14_$__cuda_sm70_shflsync_bfly_p) ;  /* 0x0000059000007944 */ /* 0x000fea0003c00000 */
[----:B01----:R-:W-:Y:S01]  /*13800*/  FADD.FTZ R37, R37, R114 ;  /* 0x0000007225257221 */ /* 0x003fe20000010000 */
[----:B------:R-:W-:Y:S01]  /*13810*/  HFMA2.MMA R114, -RZ, RZ, 0, 9.5367431640625e-07 ;  /* 0x00000010ff727435 */ /* 0x000fe200000001ff */
[----:B------:R-:W-:Y:S01]  /*13820*/  IMAD.MOV.U32 R112, RZ, RZ, 0x1f ;  /* 0x0000001fff707424 */ /* 0x000fe200078e00ff */
[----:B------:R-:W-:Y:S01]  /*13830*/  MOV R38, 0x13860 ;  /* 0x0001386000267802 */ /* 0x000fe20000000f00 */
[----:B------:R-:W-:-:S03]  /*13840*/  IMAD.MOV.U32 R117, RZ, RZ, -0x1 ;  /* 0xffffffffff757424 */ /* 0x000fc600078e00ff */
[----:B------:R-:W-:Y:S05]  /*13850*/  CALL.REL.NOINC `($__internal_14_$__cuda_sm70_shflsync_bfly_p) ;  /* 0x0000053000007944 */ /* 0x000fea0003c00000 */
[----:B01----:R-:W-:Y:S01]  /*13860*/  FADD.FTZ R37, R37, R114 ;  /* 0x0000007225257221 */ /* 0x003fe20000010000 */
[----:B------:R-:W-:Y:S01]  /*13870*/  ISETP.NE.AND P0, PT, R24, RZ, PT ;  /* 0x000000ff1800720c */ /* 0x000fe20003f05270 */
[----:B------:R-:W-:-:S02]  /*13880*/  IMAD.MOV.U32 R114, RZ, RZ, 0x1 ;  /* 0x00000001ff727424 */ /* 0x000fc400078e00ff */
[----:B------:R-:W-:Y:S02]  /*13890*/  FMUL.FTZ R36, R90, R37 ;  /* 0x000000255a247220 */ /* 0x000fe40000410000 */
[----:B------:R-:W-:Y:S02]  /*138a0*/  IMAD.MOV.U32 R117, RZ, RZ, -0x1 ;  /* 0xffffffffff757424 */ /* 0x000fe400078e00ff */
[--C-:B------:R-:W-:Y:S02]  /*138b0*/  FADD.FTZ R37, R79, -R36.reuse ;  /* 0x800000244f257221 */ /* 0x100fe40000010000 */
[--C-:B------:R-:W-:Y:S02]  /*138c0*/  FADD.FTZ R38, R91, -R36.reuse ;  /* 0x800000245b267221 */ /* 0x100fe40000010000 */
[----:B------:R-:W-:Y:S02]  /*138d0*/  FFMA.FTZ R37, R37, R37, RZ ;  /* 0x0000002525257223 */ /* 0x000fe400000100ff */
        /* <DEDUP_REMOVED lines=48> */
[----:B------:R-:W-:Y:S05]  /*13be0*/  CALL.REL.NOINC `($__internal_14_$__cuda_sm70_shflsync_bfly_p) ;  /* 0x000001a000007944 */ /* 0x000fea0003c00000 */
[----:B01----:R-:W-:Y:S01]  /*13bf0*/  FADD.FTZ R37, R37, R114 ;  /* 0x0000007225257221 */ /* 0x003fe20000010000 */
[----:B------:R-:W-:Y:S01]  /*13c00*/  MOV R112, 0x1f ;  /* 0x0000001f00707802 */ /* 0x000fe20000000f00 */
[----:B------:R-:W-:Y:S01]  /*13c10*/  IMAD.MOV.U32 R114, RZ, RZ, 0x2 ;  /* 0x00000002ff727424 */ /* 0x000fe200078e00ff */
[----:B------:R-:W-:Y:S01]  /*13c20*/  MOV R38, 0x13c50 ;  /* 0x00013c5000267802 */ /* 0x000fe20000000f00 */
[----:B------:R-:W-:Y:S02]  /*13c30*/  IMAD.MOV.U32 R117, RZ, RZ, -0x1 ;  /* 0xffffffffff757424 */ /* 0x000fe400078e00ff */
[----:B------:R-:W-:Y:S05]  /*13c40*/  CALL.REL.NOINC `($__internal_14_$__cuda_sm70_shflsync_bfly_p) ;  /* 0x0000014000007944 */ /* 0x000fea0003c00000 */
[----:B01----:R-:W-:Y:S01]  /*13c50*/  FADD.FTZ R37, R37, R114 ;  /* 0x0000007225257221 */ /* 0x003fe20000010000 */
[----:B------:R-:W-:Y:S01]  /*13c60*/  MOV R38, 0x13cb0 ;  /* 0x00013cb000267802 */ /* 0x000fe20000000f00 */
[----:B------:R-:W-:Y:S02]  /*13c70*/  IMAD.MOV.U32 R114, RZ, RZ, 0x4 ;  /* 0x00000004ff727424 */ /* 0x000fe400078e00ff */
[----:B------:R-:W-:-:S02]  /*13c80*/  IMAD.MOV.U32 R112, RZ, RZ, 0x1f ;  /* 0x0000001fff707424 */ /* 0x000fc400078e00ff */
[----:B------:R-:W-:Y:S02]  /*13c90*/  IMAD.MOV.U32 R117, RZ, RZ, -0x1 ;  /* 0xffffffffff757424 */ /* 0x000fe400078e00ff */
[----:B------:R-:W-:Y:S05]  /*13ca0*/  CALL.REL.NOINC `($__internal_14_$__cuda_sm70_shflsync_bfly_p) ;  /* 0x000000e000007944 */ /* 0x000fea0003c00000 */
[----:B01----:R-:W-:Y:S01]  /*13cb0*/  FADD.FTZ R37, R37, R114 ;  /* 0x0000007225257221 */ /* 0x003fe20000010000 */
[----:B------:R-:W-:Y:S01]  /*13cc0*/  MOV R117, 0xffffffff ;  /* 0xffffffff00757802 */ /* 0x000fe20000000f00 */
[----:B------:R-:W-:Y:S01]  /*13cd0*/  IMAD.MOV.U32 R114, RZ, RZ, 0x8 ;  /* 0x00000008ff727424 */ /* 0x000fe200078e00ff */
[----:B------:R-:W-:Y:S01]  /*13ce0*/  MOV R38, 0x13d10 ;  /* 0x00013d1000267802 */ /* 0x000fe20000000f00 */
[----:B------:R-:W-:Y:S02]  /*13cf0*/  IMAD.MOV.U32 R112, RZ, RZ, 0x1f ;  /* 0x0000001fff707424 */ /* 0x000fe400078e00ff */
[----:B------:R-:W-:Y:S05]  /*13d00*/  CALL.REL.NOINC `($__internal_14_$__cuda_sm70_shflsync_bfly_p) ;  /* 0x0000008000007944 */ /* 0x000fea0003c00000 */
[----:B-1----:R-:W-:Y:S01]  /*13d10*/  FADD.FTZ R115, R37, R114 ;  /* 0x0000007225737221 */ /* 0x002fe20000010000 */
[----:B------:R-:W-:Y:S01]  /*13d20*/  MOV R38, 0x13d80 ;  /* 0x00013d8000267802 */ /* 0x000fe20000000f00 */
[----:B------:R-:W-:Y:S02]  /*13d30*/  IMAD.MOV.U32 R114, RZ, RZ, 0x10 ;  /* 0x00000010ff727424 */ /* 0x000fe400078e00ff */
[----:B0-----:R-:W-:Y:S02]  /*13d40*/  IMAD.MOV.U32 R112, RZ, RZ, 0x1f ;  /* 0x0000001fff707424 */ /* 0x001fe400078e00ff */
[----:B------:R-:W-:-:S02]  /*13d50*/  IMAD.MOV.U32 R117, RZ, RZ, -0x1 ;  /* 0xffffffffff757424 */ /* 0x000fc400078e00ff */
[----:B------:R-:W-:Y:S02]  /*13d60*/  IMAD.MOV.U32 R37, RZ, RZ, R115 ;  /* 0x000000ffff257224 */ /* 0x000fe400078e0073 */
[----:B------:R-:W-:Y:S05]  /*13d70*/  CALL.REL.NOINC `($__internal_14_$__cuda_sm70_shflsync_bfly_p) ;  /* 0x0000001000007944 */ /* 0x000fea0003c00000 */
[----:B01----:R-:W-:Y:S05]  /*13d80*/  BRA `(.L_x_3720) ;  /* 0xffffecb000007947 */ /* 0x003fea000383ffff */
        .weak           $__internal_14_$__cuda_sm70_shflsync_bfly_p
        .type           $__internal_14_$__cuda_sm70_shflsync_bfly_p,@function
        .size           $__internal_14_$__cuda_sm70_shflsync_bfly_p,(.L_x_19994 - $__internal_14_$__cuda_sm70_shflsync_bfly_p)
$__internal_14_$__cuda_sm70_shflsync_bfly_p:
[----:B------:R-:W-:Y:S01]  /*13d90*/  IMAD.MOV.U32 R39, RZ, RZ, 0x0 ;  /* 0x00000000ff277424 */ /* 0x000fe200078e00ff */
[----:B------:R-:W-:Y:S04]  /*13da0*/  WARPSYNC R117 ;  /* 0x0000007500007348 */ /* 0x000fe80003800000 */
[----:B------:R0:W1:Y:S01]  /*13db0*/  SHFL.BFLY PT, R114, R37, R114, R112 ;  /* 0x0c00007225727389 */ /* 0x00006200000e0070 */
[----:B------:R-:W-:Y:S05]  /*13dc0*/  RET.REL.NODEC R38 `(_ZN10layer_norm31ln_parallel_residual_fwd_kernelINS_13Kernel_traitsI6__halfS2_S2_S2_fjLj6144ELj1ELj1ELj8ELj16ENS_18Kernel_traits_baseILj6144ES2_S2_S2_S2_fjLj256EEEEELb1ELb1ELb0EEEvNS_9FwdParamsE) ;  /* 0xfffec23026007950 */ /* 0x000fea0003c3ffff */
.L_x_3721:
        /* <DEDUP_REMOVED lines=11> */
.L_x_19994:


//--------------------- .text._ZN10layer_norm31ln_parallel_residual_fwd_kernelINS_13Kernel_traitsI6__halfS2_S2_S2_fjLj6144ELj1ELj1ELj8ELj16ENS_18Kernel_traits_baseILj6144ES2_S2_S2_S2_fjLj256EEEEELb1ELb1ELb1EEEvNS_9FwdParamsE --------------------------
	.section	.text._ZN10layer_norm31ln_parallel_residual_fwd_kernelINS_13Kernel_traitsI6__halfS2_S2_S2_fjLj6144ELj1ELj1ELj8ELj16ENS_18Kernel_traits_baseILj6144ES2_S2_S2_S2_fjLj256EEEEELb1ELb1ELb1EEEvNS_9FwdParamsE,"ax",@progbits
	.sectioninfo	@"SHI_REGISTERS=127"
	.align	128
        .global         _ZN10layer_norm31ln_parallel_residual_fwd_kernelINS_13Kernel_traitsI6__halfS2_S2_S2_fjLj6144ELj1ELj1ELj8ELj16ENS_18Kernel_traits_baseILj6144ES2_S2_S2_S2_fjLj256EEEEELb1ELb1ELb1EEEvNS_9FwdParamsE
        .type           _ZN10layer_norm31ln_parallel_residual_fwd_kernelINS_13Kernel_traitsI6__halfS2_S2_S2_fjLj6144ELj1ELj1ELj8ELj16ENS_18Kernel_traits_baseILj6144ES2_S2_S2_S2_fjLj256EEEEELb1ELb1ELb1EEEvNS_9FwdParamsE,@function
        .size           _ZN10layer_norm31ln_parallel_residual_fwd_kernelINS_13Kernel_traitsI6__halfS2_S2_S2_fjLj6144ELj1ELj1ELj8ELj16ENS_18Kernel_traits_baseILj6144ES2_S2_S2_S2_fjLj256EEEEELb1ELb1ELb1EEEvNS_9FwdParamsE,(.L_x_19995 - _ZN10layer_norm31ln_parallel_residual_fwd_kernelINS_13Kernel_traitsI6__halfS2_S2_S2_fjLj6144ELj1ELj1ELj8ELj16ENS_18Kernel_traits_baseILj6144ES2_S2_S2_S2_fjLj256EEEEELb1ELb1ELb1EEEvNS_9FwdParamsE)
        .other          _ZN10layer_norm31ln_parallel_residual_fwd_kernelINS_13Kernel_traitsI6__halfS2_S2_S2_fjLj6144ELj1ELj1ELj8ELj16ENS_18Kernel_traits_baseILj6144ES2_S2_S2_S2_fjLj256EEEEELb1ELb1ELb1EEEvNS_9FwdParamsE,@"STO_CUDA_ENTRY STV_DEFAULT"
_ZN10layer_norm31ln_parallel_residual_fwd_kernelINS_13Kernel_traitsI6__halfS2_S2_S2_fjLj6144ELj1ELj1ELj8ELj16ENS_18Kernel_traits_baseILj6144ES2_S2_S2_S2_fjLj256EEEEELb1ELb1ELb1EEEvNS_9FwdParamsE:
.text._ZN10layer_norm31ln_parallel_residual_fwd_kernelINS_13Kernel_traitsI6__halfS2_S2_S2_fjLj6144ELj1ELj1ELj8ELj16ENS_18Kernel_traits_baseILj6144ES2_S2_S2_S2_fjLj256EEEEELb1ELb1ELb1EEEvNS_9FwdParamsE:
[----:B------:R-:W-:Y:S02]  /*0000*/  IMAD.MOV.U32 R1, RZ, RZ, c[0x0][0x28] ;  /* 0x00000a00ff017624 */ /* 0x000fe400078e00ff */
[----:B------:R-:W-:Y:S02]  /*0010*/  ULDC.U8 UR4, c[0x0][0x244] ;  /* 0x0000910000047ab9 */ /* 0x000fe40000000000 */
[----:B------:R-:W-:Y:S01]  /*0020*/  ISETP.NE.AND P0, PT, RZ, UR4, PT ;  /* 0x00000004ff007c0c */ /* 0x000fe2000bf05270 */
[----:B------:R-:W-:Y:S01]  /*0030*/  ULDC.64 UR4, c[0x0][0x230] ;  /* 0x00008c0000047ab9 */ /* 0x000fe20000000a00 */
[----:B------:R-:W-:Y:S01]  /*0040*/  IMAD.MOV.U32 R41, RZ, RZ, c[0x0][0x23c] ;  /* 0x00008f00ff297624 */ /* 0x000fe200078e00ff */
[----:B------:R-:W-:Y:S01]  /*0050*/  ULDC.64 UR6, c[0x0][0x118] ;  /* 0x0000460000067ab9 */ /* 0x000fe20000000a00 */
[----:B------:R-:W-:Y:S02]  /*0060*/  IMAD.U32 R2, RZ, RZ, UR4 ;  /* 0x00000004ff027e24 */ /* 0x000fe4000f8e00ff */
[----:B------:R-:W-:Y:S02]  /*0070*/  IMAD.U32 R3, RZ, RZ, UR5 ;  /* 0x00000005ff037e24 */ /* 0x000fe4000f8e00ff */
[----:B------:R-:W-:-:S05]  /*0080*/  IMAD.MOV.U32 R40, RZ, RZ, c[0x0][0x238] ;  /* 0x00008e00ff287624 */ /* 0x000fca00078e00ff */
[----:B------:R-:W2:Y:S01]  /*0090*/  @P0 LDG.E.64 R2, [R2.64] ;  /* 0x0000000602020981 */ /* 0x000ea2000c1e1b00 */
[----:B------:R-:W-:Y:S01]  /*00a0*/  @P0 IMAD.MOV.U32 R8, RZ, RZ, R40 ;  /* 0x000000ffff080224 */ /* 0x000fe200078e0028 */
[----:B------:R-:W-:-:S05]  /*00b0*/  @P0 MOV R9, R41 ;  /* 0x0000002900090202 */ /* 0x000fca0000000f00 */
[----:B------:R-:W3:Y:S04]  /*00c0*/  @P0 LDG.E.64 R4, [R8.64] ;  /* 0x0000000608040981 */ /* 0x000ee8000c1e1b00 */
[----:B------:R-:W0:Y:S04]  /*00d0*/  S2R R0, SR_TID.X ;  /* 0x0000000000007919 */ /* 0x000e280000002100 */
[----:B------:R-:W0:Y:S02]  /*00e0*/  S2R R23, SR_CTAID.X ;  /* 0x0000000000177919 */ /* 0x000e240000002500 */
[----:B0-----:R-:W-:-:S04]  /*00f0*/  IMAD R59, R23, c[0x0][0x0], R0 ;  /* 0x00000000173b7a24 */ /* 0x001fc800078e0200 */
[----:B------:R-:W-:Y:S01]  /*0100*/  IMAD.WIDE.U32 R6, R59, -0x326172a9, RZ ;  /* 0xcd9e8d573b067825 */ /* 0x000fe200078e00ff */
[----:B--2---:R-:W0:Y:S01]  /*0110*/  @P0 R2UR UR4, R2 ;  /* 0x00000000020403c2 */ /* 0x004e2200000e0000 */
[----:B---3--:R-:W-:-:S07]  /*0120*/  @P0 IADD3 R40, P1, R4, c[0x0][0x240], RZ ;  /* 0x0000900004280a10 */ /* 0x008fce0007f3e0ff */
[----:B------:R1:W2:Y:S01]  /*0130*/  @P0 R2UR UR5, R3 ;  /* 0x00000000030503c2 */ /* 0x0002a200000e0000 */
        /* <DEDUP_REMOVED lines=17> */
[----:B------:R-:W-:Y:S01]  /*0250*/  UIADD3 UR15, UR4, 0x78dde6e4, URZ ;  /* 0x78dde6e4040f7890 */ /* 0x000fe2000fffe03f */
[----:B------:R-:W-:Y:S01]  /*0260*/  IMAD.SHL.U32 R3, R0, 0x10, RZ ;  /* 0x0000001000037824 */ /* 0x000fe200078e00ff */
[----:B------:R-:W-:Y:S02]  /*0270*/  LOP3.LUT R4, R9, UR9, R6, 0x96, !PT ;  /* 0x0000000909047c12 */ /* 0x000fe4000f8e9606 */
[----:B------:R-:W-:Y:S01]  /*0280*/  IMAD.WIDE.U32 R6, R7, -0x326172a9, RZ ;  /* 0xcd9e8d5707067825 */ /* 0x000fe200078e00ff */
[----:B------:R-:W-:Y:S01]  /*0290*/  UIADD3 UR16, UR5, -0x126145ec, URZ ;  /* 0xed9eba1405107890 */ /* 0x000fe2000fffe03f */
[----:B------:R-:W-:-:S02]  /*02a0*/  LOP3.LUT R22, R3, 0xff0, RZ, 0xc0, !PT ;  /* 0x00000ff003167812 */ /* 0x000fc400078ec0ff */
[----:B------:R-:W-:Y:S01]  /*02b0*/  IMAD.WIDE.U32 R4, R4, -0x2daee0ad, RZ ;  /* 0xd2511f5304047825 */ /* 0x000fe200078e00ff */
[----:B------:R-:W-:-:S04]  /*02c0*/  LOP3.LUT R12, R7, UR11, R8, 0x96, !PT ;  /* 0x0000000b070c7c12 */ /* 0x000fc8000f8e9608 */
[----:B------:R-:W-:Y:S01]  /*02d0*/  LOP3.LUT R14, R5, UR12, R2, 0x96, !PT ;  /* 0x0000000c050e7c12 */ /* 0x000fe2000f8e9602 */
[----:B------:R-:W-:Y:S01]  /*02e0*/  IMAD.WIDE.U32 R12, R12, -0x2daee0ad, RZ ;  /* 0xd2511f530c0c7825 */ /* 0x000fe200078e00ff */
[----:B------:R-:W-:Y:S01]  /*02f0*/  UIADD3 UR18, UR5, -0x56f99767, URZ ;  /* 0xa906689905127890 */ /* 0x000fe2000fffe03f */
[----:B------:R-:W-:Y:S02]  /*0300*/  IADD3 R2, P1, R22, c[0x0][0x218], RZ ;  /* 0x0000860016027a10 */ /* 0x000fe40007f3e0ff */
[----:B------:R-:W-:Y:S01]  /*0310*/  IMAD.WIDE.U32 R14, R14, -0x326172a9, RZ ;  /* 0xcd9e8d570e0e7825 */ /* 0x000fe200078e00ff */
[----:B------:R-:W-:Y:S01]  /*0320*/  LOP3.LUT R7, R13, UR14, R4, 0x96, !PT ;  /* 0x0000000e0d077c12 */ /* 0x000fe2000f8e9604 */
[----:B------:R-:W-:Y:S02]  /*0330*/  UIADD3 UR17, UR4, 0x1715609d, URZ ;  /* 0x1715609d04117890 */ /* 0x000fe4000fffe03f */
[----:B------:R-:W-:Y:S01]  /*0340*/  UIADD3 UR19, UR4, -0x4ab325aa, URZ ;  /* 0xb54cda5604137890 */ /* 0x000fe2000fffe03f */
[----:B------:R-:W-:Y:S01]  /*0350*/  LOP3.LUT R4, R15, UR13, R6, 0x96, !PT ;  /* 0x0000000d0f047c12 */ /* 0x000fe2000f8e9606 */
[----:B------:R-:W-:-:S04]  /*0360*/  IMAD.WIDE.U32 R6, R7, -0x326172a9, RZ ;  /* 0xcd9e8d5707067825 */ /* 0x000fc800078e00ff */
[----:B------:R-:W-:Y:S01]  /*0370*/  IMAD.WIDE.U32 R4, R4, -0x2daee0ad, RZ ;  /* 0xd2511f5304047825 */ /* 0x000fe200078e00ff */
[----:B------:R-:W-:Y:S01]  /*0380*/  LOP3.LUT R13, R7, UR15, R14, 0x96, !PT ;  /* 0x0000000f070d7c12 */ /* 0x000fe2000f8e960e */
[----:B------:R-:W-:Y:S02]  /*0390*/  UIADD3 UR20, UR5, 0x646e171e, URZ ;  /* 0x646e171e05147890 */ /* 0x000fe4000fffe03f */
[----:B------:R-:W-:Y:S01]  /*03a0*/  IMAD.X R3, RZ, RZ, c[0x0][0x21c], P1 ;  /* 0x00008700ff037624 */ /* 0x000fe200008e06ff */
[----:B------:R-:W-:Y:S01]  /*03b0*/  LOP3.LUT R14, R5, UR16, R12, 0x96, !PT ;  /* 0x00000010050e7c12 */ /* 0x000fe2000f8e960c */
[----:B------:R-:W-:-:S03]  /*03c0*/  IMAD.WIDE.U32 R12, R13, -0x2daee0ad, RZ ;  /* 0xd2511f530d0c7825 */ /* 0x000fc600078e00ff */
[----:B------:R0:W5:Y:S01]  /*03d0*/  @P0 LDG.E.128 R8, [R2.64] ;  /* 0x0000000602080981 */ /* 0x000162000c1e1d00 */
[----:B------:R-:W-:Y:S01]  /*03e0*/  IMAD.WIDE.U32 R14, R14, -0x326172a9, RZ ;  /* 0xcd9e8d570e0e7825 */ /* 0x000fe200078e00ff */
[----:B------:R-:W-:Y:S02]  /*03f0*/  LOP3.LUT R7, R13, UR18, R4, 0x96, !PT ;  /* 0x000000120d077c12 */ /* 0x000fe4000f8e9604 */
[----:B------:R0:W5:Y:S02]  /*0400*/  @P0 LDG.E.128 R16, [R2.64+0x1000] ;  /* 0x0010000602100981 */ /* 0x000164000c1e1d00 */
[----:B------:R-:W-:Y:S01]  /*0410*/  LOP3.LUT R4, R15, UR17, R6, 0x96, !PT ;  /* 0x000000110f047c12 */ /* 0x000fe2000f8e9606 */
[----:B------:R-:W-:Y:S01]  /*0420*/  IMAD.WIDE.U32 R6, R7, -0x326172a9, RZ ;  /* 0xcd9e8d5707067825 */ /* 0x000fe200078e00ff */
[----:B------:R0:W5:Y:S01]  /*0430*/  @P0 LDG.E.128 R36, [R2.64+0x2000] ;  /* 0x0020000602240981 */ /* 0x000162000c1e1d00 */
[----:B------:R-:W-:Y:S02]  /*0440*/  UIADD3 UR21, UR4, 0x5384540f, URZ ;  /* 0x5384540f04157890 */ /* 0x000fe4000fffe03f */
[----:B------:R-:W-:Y:S01]  /*0450*/  IMAD.WIDE.U32 R4, R4, -0x2daee0ad, RZ ;  /* 0xd2511f5304047825 */ /* 0x000fe200078e00ff */
[----:B------:R-:W-:Y:S01]  /*0460*/  LOP3.LUT R14, R7, UR19, R14, 0x96, !PT ;  /* 0x00000013070e7c12 */ /* 0x000fe2000f8e960e */
[----:B------:R-:W-:-:S02]  /*0470*/  UIADD3 UR22, UR5, 0x1fd5c5a3, URZ ;  /* 0x1fd5c5a305167890 */ /* 0x000fc4000fffe03f */
[----:B------:R-:W-:Y:S01]  /*0480*/  UIADD3 UR23, UR4, -0xe443238, URZ ;  /* 0xf1bbcdc804177890 */ /* 0x000fe2000fffe03f */
[----:B------:R-:W-:Y:S01]  /*0490*/  LOP3.LUT R20, R5, UR20, R12, 0x96, !PT ;  /* 0x0000001405147c12 */ /* 0x000fe2000f8e960c */
[----:B------:R-:W-:Y:S01]  /*04a0*/  IMAD.WIDE.U32 R14, R14, -0x2daee0ad, RZ ;  /* 0xd2511f530e0e7825 */ /* 0x000fe200078e00ff */
[----:B0-----:R-:W-:Y:S01]  /*04b0*/  LEA.HI R2, R0, R23, RZ, 0x18 ;  /* 0x0000001700027211 */ /* 0x001fe200078fc0ff */
[----:B------:R-:W-:Y:S01]  /*04c0*/  UIADD3 UR24, UR5, -0x24c28bd8, URZ ;  /* 0xdb3d742805187890 */ /* 0x000fe2000fffe03f */
[----:B------:R-:W-:Y:S01]  /*04d0*/  IADD3 R12, P2, R22, c[0x0][0x1b0], RZ ;  /* 0x00006c00160c7a10 */ /* 0x000fe20007f5e0ff */
[----:B------:R-:W-:Y:S01]  /*04e0*/  IMAD.WIDE.U32 R20, R20, -0x326172a9, RZ ;  /* 0xcd9e8d5714147825 */ /* 0x000fe200078e00ff */
[----:B------:R-:W-:Y:S02]  /*04f0*/  ISETP.GE.AND P1, PT, R2, c[0x0][0x164], PT ;  /* 0x0000590002007a0c */ /* 0x000fe40003f26270 */
[----:B------:R-:W-:Y:S01]  /*0500*/  LOP3.LUT R41, R15, UR22, R4, 0x96, !PT ;  /* 0x000000160f297c12 */ /* 0x000fe2000f8e9604 */
[----:B------:R-:W-:Y:S01]  /*0510*/  IMAD.X R13, RZ, RZ, c[0x0][0x1b4], P2 ;  /* 0x00006d00ff0d7624 */ /* 0x000fe200010e06ff */
[----:B------:R-:W-:-:S03]  /*0520*/  LOP3.LUT R23, R21, UR21, R6, 0x96, !PT ;  /* 0x0000001515177c12 */ /* 0x000fc6000f8e9606 */
[----:B------:R-:W-:-:S04]  /*0530*/  IMAD.HI.U32 R5, R41, -0x326172a9, RZ ;  /* 0xcd9e8d5729057827 */ /* 0x000fc800078e00ff */
[----:B------:R-:W-:Y:S01]  /*0540*/  IMAD.HI.U32 R3, R23, -0x2daee0ad, RZ ;  /* 0xd2511f5317037827 */ /* 0x000fe200078e00ff */
[----:B------:R-:W-:-:S04]  /*0550*/  LOP3.LUT R78, R5, UR23, R20, 0x96, !PT ;  /* 0x00000017054e7c12 */ /* 0x000fc8000f8e9614 */
[----:B------:R-:W-:Y:S01]  /*0560*/  LOP3.LUT R76, R3, UR24, R14, 0x96, !PT ;  /* 0x00000018034c7c12 */ /* 0x000fe2000f8e960e */
[----:B------:R-:W-:Y:S06]  /*0570*/  @P1 EXIT ;  /* 0x000000000000194d */ /* 0x000fec0003800000 */
[----:B-----5:R-:W-:Y:S01]  /*0580*/  @!P0 CS2R R8, SRZ ;  /* 0x0000000000088805 */ /* 0x020fe2000001ff00 */
[----:B------:R-:W-:Y:S01]  /*0590*/  @!P0 CS2R R10, SRZ ;  /* 0x00000000000a8805 */ /* 0x000fe2000001ff00 */
[----:B------:R-:W-:Y:S01]  /*05a0*/  @!P0 CS2R R16, SRZ ;  /* 0x0000000000108805 */ /* 0x000fe2000001ff00 */
[----:B------:R-:W-:Y:S01]  /*05b0*/  @!P0 CS2R R18, SRZ ;  /* 0x0000000000128805 */ /* 0x000fe2000001ff00 */
[----:B------:R-:W-:Y:S01]  /*05c0*/  @!P0 CS2R R36, SRZ ;  /* 0x0000000000248805 */ /* 0x000fe2000001ff00 */
[----:B------:R0:W5:Y:S01]  /*05d0*/  LDG.E.128 R32, [R12.64] ;  /* 0x000000060c207981 */ /* 0x000162000c1e1d00 */
[--C-:B------:R-:W-:Y:S02]  /*05e0*/  HADD2.F32 R3, -RZ, R8.reuse.H0_H0 ;  /* 0x20000008ff037230 */ /* 0x100fe40000004100 */
[----:B------:R-:W-:Y:S01]  /*05f0*/  HADD2.F32 R4, -RZ, R8.H1_H1 ;  /* 0x30000008ff047230 */ /* 0x000fe20000004100 */
[----:B------:R0:W5:Y:S01]  /*0600*/  LDG.E.128 R28, [R12.64+0x1000] ;  /* 0x001000060c1c7981 */ /* 0x000162000c1e1d00 */
[----:B------:R-:W-:-:S02]  /*0610*/  HADD2.F32 R5, -RZ, R9.H0_H0 ;  /* 0x20000009ff057230 */ /* 0x000fc40000004100 */
[----:B------:R-:W-:Y:S01]  /*0620*/  HADD2.F32 R6, -RZ, R9.H1_H1 ;  /* 0x30000009ff067230 */ /* 0x000fe20000004100 */
[----:B------:R0:W5:Y:S01]  /*0630*/  LDG.E.128 R24, [R12.64+0x2000] ;  /* 0x002000060c187981 */ /* 0x000162000c1e1d00 */
[--C-:B------:R-:W-:Y:S01]  /*0640*/  HADD2.F32 R7, -RZ, R10.reuse.H0_H0 ;  /* 0x2000000aff077230 */ /* 0x100fe20000004100 */
[----:B------:R-:W-:Y:S01]  /*0650*/  @!P0 CS2R R38, SRZ ;  /* 0x0000000000268805 */ /* 0x000fe2000001ff00 */
[----:B------:R-:W-:Y:S01]  /*0660*/  HADD2.F32 R8, -RZ, R10.H1_H1 ;  /* 0x3000000aff087230 */ /* 0x000fe20000004100 */
[----:B------:R-:W-:Y:S01]  /*0670*/  UIADD3 UR25, UR4, -0x700cb87f, URZ ;  /* 0x8ff3478104197890 */ /* 0x000fe2000fffe03f */
[--C-:B------:R-:W-:Y:S01]  /*0680*/  HADD2.F32 R9, -RZ, R11.reuse.H0_H0 ;  /* 0x2000000bff097230 */ /* 0x100fe20000004100 */
[----:B------:R-:W-:Y:S01]  /*0690*/  UIADD3 UR26, UR5, -0x695add53, URZ ;  /* 0x96a522ad051a7890 */ /* 0x000fe2000fffe03f */
[----:B------:R-:W-:Y:S01]  /*06a0*/  HADD2.F32 R10, -RZ, R11.H1_H1 ;  /* 0x3000000bff0a7230 */ /* 0x000fe20000004100 */
[----:B------:R-:W-:Y:S01]  /*06b0*/  IMAD.HI.U32 R73, R76, -0x326172a9, RZ ;  /* 0xcd9e8d574c497827 */ /* 0x000fe200078e00ff */
[--C-:B------:R-:W-:Y:S01]  /*06c0*/  HADD2.F32 R11, -RZ, R16.reuse.H0_H0 ;  /* 0x20000010ff0b7230 */ /* 0x100fe20000004100 */
[----:B------:R-:W-:Y:S01]  /*06d0*/  LOP3.LUT R75, R40, 0x3, RZ, 0xc0, !PT ;  /* 0x00000003284b7812 */ /* 0x000fe200078ec0ff */
[----:B0-----:R-:W-:Y:S01]  /*06e0*/  HADD2.F32 R12, -RZ, R16.H1_H1 ;  /* 0x30000010ff0c7230 */ /* 0x001fe20000004100 */
[----:B------:R-:W-:Y:S01]  /*06f0*/  IMAD.WIDE.U32 R78, R78, -0x2daee0ad, RZ ;  /* 0xd2511f534e4e7825 */ /* 0x000fe200078e00ff */
[--C-:B------:R-:W-:Y:S01]  /*0700*/  HADD2.F32 R13, -RZ, R17.reuse.H0_H0 ;  /* 0x20000011ff0d7230 */ /* 0x100fe20000004100 */
[----:B------:R-:W-:Y:S01]  /*0710*/  ULDC.U8 UR8, c[0x0][0x1f0] ;  /* 0x00007c0000087ab9 */ /* 0x000fe20000000000 */
[----:B------:R-:W-:Y:S01]  /*0720*/  HADD2.F32 R14, -RZ, R17.H1_H1 ;  /* 0x30000011ff0e7230 */ /* 0x000fe20000004100 */
[----:B------:R-:W-:Y:S01]  /*0730*/  IMAD.MOV.U32 R63, RZ, RZ, 0x1 ;  /* 0x00000001ff3f7424 */ /* 0x000fe200078e00ff */
[--C-:B------:R-:W-:Y:S01]  /*0740*/  HADD2.F32 R15, -RZ, R18.reuse.H0_H0 ;  /* 0x20000012ff0f7230 */ /* 0x100fe20000004100 */
[----:B------:R-:W-:Y:S01]  /*0750*/  IMAD R76, R76, -0x326172a9, RZ ;  /* 0xcd9e8d574c4c7824 */ /* 0x000fe200078e02ff */
[----:B------:R-:W-:Y:S01]  /*0760*/  HADD2.F32 R16, -RZ, R18.H1_H1 ;  /* 0x30000012ff107230 */ /* 0x000fe20000004100 */
[----:B------:R-:W-:Y:S01]  /*0770*/  IMAD.MOV.U32 R62, RZ, RZ, RZ ;  /* 0x000000ffff3e7224 */ /* 0x000fe200078e00ff */
[----:B------:R-:W-:-:S02]  /*0780*/  HADD2.F32 R17, -RZ, R19.H0_H0 ;  /* 0x20000013ff117230 */ /* 0x000fc40000004100 */
[----:B------:R-:W-:Y:S02]  /*0790*/  HADD2.F32 R18, -RZ, R19.H1_H1 ;  /* 0x30000013ff127230 */ /* 0x000fe40000004100 */
[--C-:B------:R-:W-:Y:S02]  /*07a0*/  HADD2.F32 R19, -RZ, R36.reuse.H0_H0 ;  /* 0x20000024ff137230 */ /* 0x100fe40000004100 */
[----:B------:R-:W-:Y:S01]  /*07b0*/  HADD2.F32 R20, -RZ, R36.H1_H1 ;  /* 0x30000024ff147230 */ /* 0x000fe20000004100 */
[----:B------:R-:W-:Y:S01]  /*07c0*/  IMAD R36, R41, -0x326172a9, RZ ;  /* 0xcd9e8d5729247824 */ /* 0x000fe200078e02ff */
[--C-:B------:R-:W-:Y:S02]  /*07d0*/  HADD2.F32 R21, -RZ, R37.reuse.H0_H0 ;  /* 0x20000025ff157230 */ /* 0x100fe40000004100 */
[----:B------:R-:W-:Y:S01]  /*07e0*/  HADD2.F32 R22, -RZ, R37.H1_H1 ;  /* 0x30000025ff167230 */ /* 0x000fe20000004100 */
[----:B------:R-:W-:Y:S01]  /*07f0*/  IMAD R37, R23, -0x2daee0ad, RZ ;  /* 0xd2511f5317257824 */ /* 0x000fe200078e02ff */
[--C-:B------:R-:W-:Y:S01]  /*0800*/  HADD2.F32 R23, -RZ, R38.reuse.H0_H0 ;  /* 0x20000026ff177230 */ /* 0x100fe20000004100 */
[----:B------:R-:W-:Y:S01]  /*0810*/  LOP3.LUT R73, R73, UR25, R36, 0x96, !PT ;  /* 0x0000001949497c12 */ /* 0x000fe2000f8e9624 */
[----:B------:R-:W-:-:S02]  /*0820*/  HADD2.F32 R56, -RZ, R38.H1_H1 ;  /* 0x30000026ff387230 */ /* 0x000fc40000004100 */
[--C-:B------:R-:W-:Y:S01]  /*0830*/  HADD2.F32 R57, -RZ, R39.reuse.H0_H0 ;  /* 0x20000027ff397230 */ /* 0x100fe20000004100 */
[----:B------:R-:W-:Y:S01]  /*0840*/  LOP3.LUT R74, R79, UR26, R37, 0x96, !PT ;  /* 0x0000001a4f4a7c12 */ /* 0x000fe2000f8e9625 */
[----:B------:R-:W-:Y:S02]  /*0850*/  HADD2.F32 R58, -RZ, R39.H1_H1 ;  /* 0x30000027ff3a7230 */ /* 0x000fe40000004100 */
.L_x_4112:
[----:B------:R-:W-:Y:S01]  /*0860*/  IMAD R44, R2, c[0x0][0x168], RZ ;  /* 0x00005a00022c7a24 */ /* 0x000fe200078e02ff */
[----:B------:R-:W-:Y:S01]  /*0870*/  ISETP.NE.U32.AND P0, PT, RZ, c[0x0][0x178], PT ;  /* 0x00005e00ff007a0c */ /* 0x000fe20003f05070 */
[----:B------:R-:W-:Y:S01]  /*0880*/  HFMA2.MMA R85, -RZ, RZ, 0, 9.5367431640625e-07 ;  /* 0x00000010ff557435 */ /* 0x000fe200000001ff */
[----:B------:R-:W-:Y:S02]  /*0890*/  ISETP.NE.U32.AND P1, PT, RZ, c[0x0][0x180], PT ;  /* 0x00006000ff007a0c */ /* 0x000fe40003f25070 */
[----:B------:R-:W-:Y:S02]  /*08a0*/  SHF.R.S32.HI R45, RZ, 0x1f, R44 ;  /* 0x0000001fff2d7819 */ /* 0x000fe4000001142c */
[----:B------:R-:W-:Y:S02]  /*08b0*/  ISETP.NE.AND.EX P2, PT, RZ, c[0x0][0x17c], PT, P0 ;  /* 0x00005f00ff007a0c */ /* 0x000fe40003f45300 */
[----:B------:R-:W-:-:S02]  /*08c0*/  ISETP.NE.AND.EX P0, PT, RZ, c[0x0][0x184], PT, P1 ;  /* 0x00006100ff007a0c */ /* 0x000fc40003f05310 */
[----:B------:R-:W-:Y:S02]  /*08d0*/  LEA.HI R45, R45, R44, RZ, 0x3 ;  /* 0x0000002c2d2d7211 */ /* 0x000fe400078f18ff */
        /* <DEDUP_REMOVED lines=21> */
.L_x_3723:
[----:B0-----:R-:W-:Y:S02]  /*0a30*/  IMAD.MOV.U32 R53, RZ, RZ, R76 ;  /* 0x000000ffff357224 */ /* 0x001fe400078e004c */
.L_x_3724:
[----:B------:R-:W-:Y:S05]  /*0a40*/  BSYNC B0 ;  /* 0x0000000000007941 */ /* 0x000fea0003800000 */
.L_x_3722:
        /* <DEDUP_REMOVED lines=16> */
.L_x_3728:
[----:B------:R-:W-:Y:S05]  /*0b50*/  BSYNC B1 ;  /* 0x0000000000017941 */ /* 0x000fea0003800000 */
.L_x_3727:
        /* <DEDUP_REMOVED lines=42> */
.L_x_3726:
[----:B------:R-:W-:Y:S05]  /*0e00*/  BSYNC B0 ;  /* 0x0000000000007941 */ /* 0x000fea0003800000 */
.L_x_3725:
        /* <DEDUP_REMOVED lines=17> */
.L_x_3729:
        /* <DEDUP_REMOVED lines=12> */
.L_x_3732:
[----:B------:R-:W-:Y:S02]  /*0fe0*/  IMAD.MOV.U32 R49, RZ, RZ, R76 ;  /* 0x000000ffff317224 */ /* 0x000fe400078e004c */
.L_x_3733:
[----:B------:R-:W-:Y:S05]  /*0ff0*/  BSYNC B0 ;  /* 0x0000000000007941 */ /* 0x000fea0003800000 */
.L_x_3731:
        /* <DEDUP_REMOVED lines=16> */
.L_x_3737:
[----:B------:R-:W-:Y:S05]  /*1100*/  BSYNC B1 ;  /* 0x0000000000017941 */ /* 0x000fea0003800000 */
.L_x_3736:
        /* <DEDUP_REMOVED lines=42> */
.L_x_3735:
[----:B------:R-:W-:Y:S05]  /*13b0*/  BSYNC B0 ;  /* 0x0000000000007941 */ /* 0x000fea0003800000 */
.L_x_3734:
[----:B------:R-:W0:Y:S01]  /*13c0*/  I2F.U32 R49, R49 ;  /* 0x0000003100317306 */ /* 0x000e220000201000 */
[----:B------:R-:W-:-:S05]  /*13d0*/  HADD2.F32 R53, -RZ, R36.H0_H0 ;  /* 0x20000024ff357230 */ /* 0x000fca0000004100 */
[----:B------:R-:W-:Y:S02]  /*13e0*/  FMUL.FTZ R53, R53, c[0x0][0x1e8] ;  /* 0x00007a0035357a20 */ /* 0x000fe40000410000 */
[----:B0-----:R-:W-:-:S05]  /*13f0*/  FFMA.FTZ R51, R49, R84, 1.1641532182693481445e-10 ;  /* 0x2f00000031337423 */ /* 0x001fca0000010054 */
[----:B------:R-:W-:Y:S01]  /*1400*/  FSETP.GTU.FTZ.AND P2, PT, R51, c[0x0][0x1e4], PT ;  /* 0x0000790033007a0b */ /* 0x000fe20003f5c000 */
[----:B------:R-:W-:-:S03]  /*1410*/  @P0 HADD2.F32 R51, -RZ, R40.H0_H0 ;  /* 0x20000028ff330230 */ /* 0x000fc60000004100 */
[----:B------:R-:W-:Y:S02]  /*1420*/  FSEL R53, R53, RZ, !P2 ;  /* 0x000000ff35357208 */ /* 0x000fe40005000000 */
[----:B------:R-:W-:-:S03]  /*1430*/  SEL R64, RZ, 0x1, P2 ;  /* 0x00000001ff407807 */ /* 0x000fc60001000000 */
[----:B------:R-:W-:-:S04]  /*1440*/  FADD.FTZ R48, R48, R53 ;  /* 0x0000003530307221 */ /* 0x000fc80000010000 */
[----:B------:R-:W-:Y:S02]  /*1450*/  @P0 FADD.FTZ R48, R48, R51 ;  /* 0x0000003330300221 */ /* 0x000fe40000010000 */
.L_x_3730:
        /* <DEDUP_REMOVED lines=12> */
.L_x_3739:
[----:B------:R-:W-:Y:S02]  /*1520*/  IMAD.MOV.U32 R53, RZ, RZ, R76 ;  /* 0x000000ffff357224 */ /* 0x000fe400078e004c */
.L_x_3740:
[----:B------:R-:W-:Y:S05]  /*1530*/  BSYNC B0 ;  /* 0x0000000000007941 */ /* 0x000fea0003800000 */
.L_x_3738:
        /* <DEDUP_REMOVED lines=16> */
.L_x_3744:
[----:B------:R-:W-:Y:S05]  /*1640*/  BSYNC B1 ;  /* 0x0000000000017941 */ /* 0x000fea0003800000 */
.L_x_3743:
        /* <DEDUP_REMOVED lines=42> */
.L_x_3742:
[----:B------:R-:W-:Y:S05]  /*18f0*/  BSYNC B0 ;  /* 0x0000000000007941 */ /* 0x000fea0003800000 */
.L_x_3741:
        /* <DEDUP_REMOVED lines=14> */
.L_x_3745:
        /* <DEDUP_REMOVED lines=12> */
.L_x_3748:
[----:B------:R-:W-:Y:S02]  /*1aa0*/  IMAD.MOV.U32 R44, RZ, RZ, R76 ;  /* 0x000000ffff2c7224 */ /* 0x000fe400078e004c */
.L_x_3749:
[----:B------:R-:W-:Y:S05]  /*1ab0*/  BSYNC B0 ;  /* 0x0000000000007941 */ /* 0x000fea0003800000 */
.L_x_3747:
        /* <DEDUP_REMOVED lines=16> */
.L_x_3753:
[----:B------:R-:W-:Y:S05]  /*1bc0*/  BSYNC B1 ;  /* 0x0000000000017941 */ /* 0x000fea0003800000 */
.L_x_3752:
        /* <DEDUP_REMOVED lines=42> */
.L_x_3751:
[----:B------:R-:W-:Y:S05]  /*1e70*/  BSYNC B0 ;  /* 0x0000000000007941 */ /* 0x000fea0003800000 */
.L_x_3750:
        /* <DEDUP_REMOVED lines=10> */
.L_x_3746:
        /* <DEDUP_REMOVED lines=12> */
.L_x_3755:
[----:B------:R-:W-:Y:S02]  /*1fe0*/  IMAD.MOV.U32 R44, RZ, RZ, R76 ;  /* 0x000000ffff2c7224 */ /* 0x000fe400078e004c */
.L_x_3756:
[----:B------:R-:W-:Y:S05]  /*1ff0*/  BSYNC B0 ;  /* 0x0000000000007941 */ /* 0x000fea0003800000 */
.L_x_3754:
        /* <DEDUP_REMOVED lines=16> */
.L_x_3760:
[----:B------:R-:W-:Y:S05]  /*2100*/  BSYNC B1 ;  /* 0x0000000000017941 */ /* 0x000fea0003800000 */
.L_x_3759:
        /* <DEDUP_REMOVED lines=42> */
.L_x_3758:
[----:B------:R-:W-:Y:S05]  /*23b0*/  BSYNC B0 ;  /* 0x0000000000007941 */ /* 0x000fea0003800000 */
.L_x_3757:
        /* <DEDUP_REMOVED lines=14> */
.L_x_3761:
        /* <DEDUP_REMOVED lines=12> */
.L_x_3764:
[----:B------:R-:W-:Y:S02]  /*2560*/  IMAD.MOV.U32 R44, RZ, RZ, R76 ;  /* 0x000000ffff2c7224 */ /* 0x000fe400078e004c */
.L_x_3765:
[----:B------:R-:W-:Y:S05]  /*2570*/  BSYNC B0 ;  /* 0x0000000000007941 */ /* 0x000fea0003800000 */
.L_x_3763:
        /* <DEDUP_REMOVED lines=16> */
.L_x_3769:
[----:B------:R-:W-:Y:S05]  /*2680*/  BSYNC B1 ;  /* 0x0000000000017941 */ /* 0x000fea0003800000 */
.L_x_3768:
        /* <DEDUP_REMOVED lines=42> */
.L_x_3767:
[----:B------:R-:W-:Y:S05]  /*2930*/  BSYNC B0 ;  /* 0x0000000000007941 */ /* 0x000fea0003800000 */
.L_x_3766:
        /* <DEDUP_REMOVED lines=10> */
.L_x_3762:
        /* <DEDUP_REMOVED lines=12> */
.L_x_3771:
[----:B------:R-:W-:Y:S02]  /*2aa0*/  IMAD.MOV.U32 R44, RZ, RZ, R76 ;  /* 0x000000ffff2c7224 */ /* 0x000fe400078e004c */
.L_x_3772:
[----:B------:R-:W-:Y:S05]  /*2ab0*/  BSYNC B0 ;  /* 0x0000000000007941 */ /* 0x000fea0003800000 */
.L_x_3770:
        /* <DEDUP_REMOVED lines=16> */
.L_x_3776:
[----:B------:R-:W-:Y:S05]  /*2bc0*/  BSYNC B1 ;  /* 0x0000000000017941 */ /* 0x000fea0003800000 */
.L_x_3775:
        /* <DEDUP_REMOVED lines=42> */
.L_x_3774:
[----:B------:R-:W-:Y:S05]  /*2e70*/  BSYNC B0 ;  /* 0x0000000000007941 */ /* 0x000fea0003800000 */
.L_x_3773:
        /* <DEDUP_REMOVED lines=14> */
.L_x_3777:
        /* <DEDUP_REMOVED lines=12> */
.L_x_3780:
[----:B------:R-:W-:Y:S02]  /*3020*/  IMAD.MOV.U32 R53, RZ, RZ, R76 ;  /* 0x000000ffff357224 */ /* 0x000fe400078e004c */
.L_x_3781:
[----:B------:R-:W-:Y:S05]  /*3030*/  BSYNC B0 ;  /* 0x0000000000007941 */ /* 0x000fea0003800000 */
.L_x_3779:
        /* <DEDUP_REMOVED lines=16> */
.L_x_3785:
[----:B------:R-:W-:Y:S05]  /*3140*/  BSYNC B1 ;  /* 0x0000000000017941 */ /* 0x000fea0003800000 */
.L_x_3784:
        /* <DEDUP_REMOVED lines=42> */
.L_x_3783:
[----:B------:R-:W-:Y:S05]  /*33f0*/  BSYNC B0 ;  /* 0x0000000000007941 */ /* 0x000fea0003800000 */
.L_x_3782:
        /* <DEDUP_REMOVED lines=10> */
.L_x_3778:
        /* <DEDUP_REMOVED lines=12> */
.L_x_3787:
[----:B------:R-:W-:Y:S02]  /*3560*/  IMAD.MOV.U32 R80, RZ, RZ, R76 ;  /* 0x000000ffff507224 */ /* 0x000fe400078e004c */
.L_x_3788:
[----:B------:R-:W-:Y:S05]  /*3570*/  BSYNC B0 ;  /* 0x0000000000007941 */ /* 0x000fea0003800000 */
.L_x_3786:
        /* <DEDUP_REMOVED lines=16> */
.L_x_3792:
[----:B------:R-:W-:Y:S05]  /*3680*/  BSYNC B1 ;  /* 0x0000000000017941 */ /* 0x000fea0003800000 */
.L_x_3791:
        /* <DEDUP_REMOVED lines=42> */
.L_x_3790:
[----:B------:R-:W-:Y:S05]  /*3930*/  BSYNC B0 ;  /* 0x0000000000007941 */ /* 0x000fea0003800000 */
.L_x_3789:
        /* <DEDUP_REMOVED lines=13> */
.L_x_3793:
        /* <DEDUP_REMOVED lines=12> */
.L_x_3796:
[----:B------:R-:W-:Y:S02]  /*3ad0*/  IMAD.MOV.U32 R80, RZ, RZ, R76 ;  /* 0x000000ffff507224 */ /* 0x000fe400078e004c */
.L_x_3797:
[----:B------:R-:W-:Y:S05]  /*3ae0*/  BSYNC B0 ;  /* 0x0000000000007941 */ /* 0x000fea0003800000 */
.L_x_3795:
        /* <DEDUP_REMOVED lines=16> */
.L_x_3801:
[----:B------:R-:W-:Y:S05]  /*3bf0*/  BSYNC B1 ;  /* 0x0000000000017941 */ /* 0x000fea0003800000 */
.L_x_3800:
        /* <DEDUP_REMOVED lines=42> */
.L_x_3799:
[----:B------:R-:W-:Y:S05]  /*3ea0*/  BSYNC B0 ;  /* 0x0000000000007941 */ /* 0x000fea0003800000 */
.L_x_3798:
        /* <DEDUP_REMOVED lines=10> */
.L_x_3794:
        /* <DEDUP_REMOVED lines=12> */
.L_x_3803:
[----:B------:R-:W-:Y:S02]  /*4010*/  IMAD.MOV.U32 R88, RZ, RZ, R76 ;  /* 0x000000ffff587224 */ /* 0x000fe400078e004c */
.L_x_3804:
[----:B------:R-:W-:Y:S05]  /*4020*/  BSYNC B0 ;  /* 0x0000000000007941 */ /* 0x000fea0003800000 */
.L_x_3802:
        /* <DEDUP_REMOVED lines=16> */
.L_x_3808:
[----:B------:R-:W-:Y:S05]  /*4130*/  BSYNC B1 ;  /* 0x0000000000017941 */ /* 0x000fea0003800000 */
.L_x_3807:
        /* <DEDUP_REMOVED lines=42> */
.L_x_3806:
[----:B------:R-:W-:Y:S05]  /*43e0*/  BSYNC B0 ;  /* 0x0000000000007941 */ /* 0x000fea0003800000 */
.L_x_3805:
        /* <DEDUP_REMOVED lines=13> */
.L_x_3809:
        /* <DEDUP_REMOVED lines=12> */
.L_x_3812:
[----:B------:R-:W-:Y:S02]  /*4580*/  IMAD.MOV.U32 R46, RZ, RZ, R76 ;  /* 0x000000ffff2e7224 */ /* 0x000fe400078e004c */
.L_x_3813:
[----:B------:R-:W-:Y:S05]  /*4590*/  BSYNC B0 ;  /* 0x0000000000007941 */ /* 0x000fea0003800000 */
.L_x_3811:
        /* <DEDUP_REMOVED lines=16> */
.L_x_3817:
[----:B------:R-:W-:Y:S05]  /*46a0*/  BSYNC B1 ;  /* 0x0000000000017941 */ /* 0x000fea0003800000 */
.L_x_3816:
        /* <DEDUP_REMOVED lines=42> */
.L_x_3815:
[----:B------:R-:W-:Y:S05]  /*4950*/  BSYNC B0 ;  /* 0x0000000000007941 */ /* 0x000fea0003800000 */
.L_x_3814:
        /* <DEDUP_REMOVED lines=10> */
.L_x_3810:
        /* <DEDUP_REMOVED lines=12> */
.L_x_3819:
[----:B------:R-:W-:Y:S02]  /*4ac0*/  IMAD.MOV.U32 R46, RZ, RZ, R76 ;  /* 0x000000ffff2e7224 */ /* 0x000fe400078e004c */
.L_x_3820:
[----:B------:R-:W-:Y:S05]  /*4ad0*/  BSYNC B0 ;  /* 0x0000000000007941 */ /* 0x000fea0003800000 */
.L_x_3818:
        /* <DEDUP_REMOVED lines=16> */
.L_x_3824:
[----:B------:R-:W-:Y:S05]  /*4be0*/  BSYNC B1 ;  /* 0x0000000000017941 */ /* 0x000fea0003800000 */
.L_x_3823:
        /* <DEDUP_REMOVED lines=42> */
.L_x_3822:
[----:B------:R-:W-:Y:S05]  /*4e90*/  BSYNC B0 ;  /* 0x0000000000007941 */ /* 0x000fea0003800000 */
.L_x_3821:
        /* <DEDUP_REMOVED lines=13> */
.L_x_3825:
        /* <DEDUP_REMOVED lines=12> */
.L_x_3828:
[----:B------:R-:W-:Y:S02]  /*5030*/  IMAD.MOV.U32 R46, RZ, RZ, R76 ;  /* 0x000000ffff2e7224 */ /* 0x000fe400078e004c */
.L_x_3829:
[----:B------:R-:W-:Y:S05]  /*5040*/  BSYNC B0 ;  /* 0x0000000000007941 */ /* 0x000fea0003800000 */
.L_x_3827:
        /* <DEDUP_REMOVED lines=16> */
.L_x_3833:
[----:B------:R-:W-:Y:S05]  /*5150*/  BSYNC B1 ;  /* 0x0000000000017941 */ /* 0x000fea0003800000 */
.L_x_3832:
        /* <DEDUP_REMOVED lines=42> */
.L_x_3831:
[----:B------:R-:W-:Y:S05]  /*5400*/  BSYNC B0 ;  /* 0x0000000000007941 */ /* 0x000fea0003800000 */
.L_x_3830:
        /* <DEDUP_REMOVED lines=10> */
.L_x_3826:
        /* <DEDUP_REMOVED lines=12> */
.L_x_3835:
[----:B------:R-:W-:Y:S02]  /*5570*/  IMAD.MOV.U32 R46, RZ, RZ, R76 ;  /* 0x000000ffff2e7224 */ /* 0x000fe400078e004c */
.L_x_3836:
[----:B------:R-:W-:Y:S05]  /*5580*/  BSYNC B0 ;  /* 0x0000000000007941 */ /* 0x000fea0003800000 */
.L_x_3834:
        /* <DEDUP_REMOVED lines=16> */
.L_x_3840:
[----:B------:R-:W-:Y:S05]  /*5690*/  BSYNC B1 ;  /* 0x0000000000017941 */ /* 0x000fea0003800000 */
.L_x_3839:
        /* <DEDUP_REMOVED lines=42> */
.L_x_3838:
[----:B------:R-:W-:Y:S05]  /*5940*/  BSYNC B0 ;  /* 0x0000000000007941 */ /* 0x000fea0003800000 */
.L_x_3837:
        /* <DEDUP_REMOVED lines=13> */
.L_x_3841:
        /* <DEDUP_REMOVED lines=12> */
.L_x_3844:
[----:B------:R-:W-:Y:S02]  /*5ae0*/  IMAD.MOV.U32 R88, RZ, RZ, R76 ;  /* 0x000000ffff587224 */ /* 0x000fe400078e004c */
.L_x_3845:
[----:B------:R-:W-:Y:S05]  /*5af0*/  BSYNC B0 ;  /* 0x0000000000007941 */ /* 0x000fea0003800000 */
.L_x_3843:
        /* <DEDUP_REMOVED lines=18> */
.L_x_3849:
[----:B------:R-:W-:Y:S05]  /*5c20*/  BSYNC B1 ;  /* 0x0000000000017941 */ /* 0x000fea0003800000 */
.L_x_3848:
        /* <DEDUP_REMOVED lines=42> */
.L_x_3847:
[----:B------:R-:W-:Y:S05]  /*5ed0*/  BSYNC B0 ;  /* 0x0000000000007941 */ /* 0x000fea0003800000 */
.L_x_3846:
        /* <DEDUP_REMOVED lines=10> */
.L_x_3842:
[----:B------:R-:W-:Y:S01]  /*5f80*/  SEL R45, RZ, 0x10000, P4 ;  /* 0x00010000ff2d7807 */ /* 0x000fe20002000000 */
[----:B------:R-:W-:Y:S01]  /*5f90*/  IMAD.WIDE.U32 R98, R52, R85, c[0x0][0x188] ;  /* 0x0000620034627625 */ /* 0x000fe200078e0055 */
[----:B------:R-:W-:Y:S02]  /*5fa0*/  SEL R44, RZ, 0x100, P3 ;  /* 0x00000100ff2c7807 */ /* 0x000fe40001800000 */
[----:B------:R-:W-:Y:S02]  /*5fb0*/  SEL R77, RZ, 0x1, P2 ;  /* 0x00000001ff4d7807 */ /* 0x000fe40001000000 */
[----:B------:R-:W-:Y:S02]  /*5fc0*/  ISETP.NE.AND P4, PT, R86, RZ, PT ;  /* 0x000000ff5600720c */ /* 0x000fe40003f85270 */
[----:B------:R-:W-:Y:S01]  /*5fd0*/  ISETP.NE.AND P3, PT, R83, RZ, PT ;  /* 0x000000ff5300720c */ /* 0x000fe20003f65270 */
[----:B------:R-:W-:Y:S01]  /*5fe0*/  HFMA2.MMA R83, -RZ, RZ, 0, 4.76837158203125e-07 ;  /* 0x00000008ff537435 */ /* 0x000fe200000001ff */
[----:B------:R-:W-:-:S02]  /*5ff0*/  ISETP.NE.AND P2, PT, R87, RZ, PT ;  /* 0x000000ff5700720c */ /* 0x000fc40003f45270 */
[----:B------:R-:W-:Y:S02]  /*6000*/  SEL R86, RZ, 0x1, P3 ;  /* 0x00000001ff567807 */ /* 0x000fe40001800000 */
[----:B------:R-:W-:Y:S02]  /*6010*/  SEL R88, RZ, 0x1, P2 ;  /* 0x00000001ff587807 */ /* 0x000fe40001000000 */
[----:B------:R-:W-:Y:S01]  /*6020*/  SEL R94, RZ, 0x1, P4 ;  /* 0x00000001ff5e7807 */ /* 0x000fe20002000000 */
[----:B------:R-:W-:Y:S01]  /*6030*/  IMAD.WIDE.U32 R86, R86, 0x10000, RZ ;  /* 0x0001000056567825 */ /* 0x000fe200078e00ff */
[----:B------:R-:W-:Y:S02]  /*6040*/  SEL R46, RZ, 0x1000000, P5 ;  /* 0x01000000ff2e7807 */ /* 0x000fe40002800000 */
[----:B------:R-:W-:Y:S01]  /*6050*/  ISETP.NE.AND P5, PT, R81, RZ, PT ;  /* 0x000000ff5100720c */ /* 0x000fe20003fa5270 */
[----:B------:R-:W-:Y:S01]  /*6060*/  IMAD.WIDE.U32 R88, R88, 0x1000000, RZ ;  /* 0x0100000058587825 */ /* 0x000fe200078e00ff */
[----:B------:R-:W-:-:S02]  /*6070*/  LOP3.LUT R44, R44, R46, R45, 0xfe, !PT ;  /* 0x0000002e2c2c7212 */ /* 0x000fc400078efe2d */
[----:B------:R-:W-:Y:S01]  /*6080*/  SEL R75, RZ, 0x1, P5 ;  /* 0x00000001ff4b7807 */ /* 0x000fe20002800000 */
[----:B------:R-:W-:Y:S01]  /*6090*/  IMAD.WIDE.U32 R94, R94, 0x100, RZ ;  /* 0x000001005e5e7825 */ /* 0x000fe200078e00ff */
[----:B------:R-:W-:Y:S02]  /*60a0*/  LOP3.LUT R77, R89, R44, R77, 0xfe, !PT ;  /* 0x0000002c594d7212 */ /* 0x000fe400078efe4d */
[----:B------:R-:W-:Y:S01]  /*60b0*/  F2FP.PACK_AB R47, R55, R54 ;  /* 0x00000036372f723e */ /* 0x000fe200000000ff */
[----:B------:R-:W-:Y:S01]  /*60c0*/  IMAD.WIDE.U32 R96, R52, R83, c[0x0][0x190] ;  /* 0x0000640034607625 */ /* 0x000fe200078e0053 */
[----:B------:R-:W-:Y:S02]  /*60d0*/  LOP3.LUT R88, R94, R88, R86, 0xfe, !PT ;  /* 0x000000585e587212 */ /* 0x000fe400078efe56 */
[----:B------:R-:W-:Y:S02]  /*60e0*/  F2FP.PACK_AB R46, R80, R53 ;  /* 0x00000035502e723e */ /* 0x000fe400000000ff */
[----:B------:R-:W-:-:S02]  /*60f0*/  F2FP.PACK_AB R45, R51, R50 ;  /* 0x00000032332d723e */ /* 0x000fc400000000ff */
[----:B------:R-:W-:Y:S02]  /*6100*/  F2FP.PACK_AB R44, R49, R48 ;  /* 0x00000030312c723e */ /* 0x000fe400000000ff */
        /* <DEDUP_REMOVED lines=29> */
.L_x_3850:
        /* <DEDUP_REMOVED lines=15> */
.L_x_3852:
[----:B-1----:R-:W-:Y:S02]  /*63d0*/  IMAD.MOV.U32 R87, RZ, RZ, R76 ;  /* 0x000000ffff577224 */ /* 0x002fe400078e004c */
.L_x_3853:
[----:B------:R-:W-:Y:S05]  /*63e0*/  BSYNC B0 ;  /* 0x0000000000007941 */ /* 0x000fea0003800000 */
.L_x_3851:
        /* <DEDUP_REMOVED lines=16> */
.L_x_3857:
[----:B------:R-:W-:Y:S05]  /*64f0*/  BSYNC B1 ;  /* 0x0000000000017941 */ /* 0x000fea0003800000 */
.L_x_3856:
        /* <DEDUP_REMOVED lines=42> */
.L_x_3855:
[----:B------:R-:W-:Y:S05]  /*67a0*/  BSYNC B0 ;  /* 0x0000000000007941 */ /* 0x000fea0003800000 */
.L_x_3854:
        /* <DEDUP_REMOVED lines=14> */
.L_x_3858:
        /* <DEDUP_REMOVED lines=12> */
.L_x_3861:
[----:B------:R-:W-:Y:S02]  /*6950*/  IMAD.MOV.U32 R87, RZ, RZ, R76 ;  /* 0x000000ffff577224 */ /* 0x000fe400078e004c */
.L_x_3862:
[----:B------:R-:W-:Y:S05]  /*6960*/  BSYNC B0 ;  /* 0x0000000000007941 */ /* 0x000fea0003800000 */
.L_x_3860:
        /* <DEDUP_REMOVED lines=16> */
.L_x_3866:
[----:B------:R-:W-:Y:S05]  /*6a70*/  BSYNC B1 ;  /* 0x0000000000017941 */ /* 0x000fea0003800000 */
.L_x_3865:
        /* <DEDUP_REMOVED lines=42> */
.L_x_3864:
[----:B------:R-:W-:Y:S05]  /*6d20*/  BSYNC B0 ;  /* 0x0000000000007941 */ /* 0x000fea0003800000 */
.L_x_3863:
        /* <DEDUP_REMOVED lines=10> */
.L_x_3859:
        /* <DEDUP_REMOVED lines=12> */
.L_x_3868:
[----:B------:R-:W-:Y:S02]  /*6e90*/  IMAD.MOV.U32 R87, RZ, RZ, R76 ;  /* 0x000000ffff577224 */ /* 0x000fe400078e004c */
.L_x_3869:
[----:B------:R-:W-:Y:S05]  /*6ea0*/  BSYNC B0 ;  /* 0x0000000000007941 */ /* 0x000fea0003800000 */
.L_x_3867:
        /* <DEDUP_REMOVED lines=16> */
.L_x_3873:
[----:B------:R-:W-:Y:S05]  /*6fb0*/  BSYNC B1 ;  /* 0x0000000000017941 */ /* 0x000fea0003800000 */
.L_x_3872:
        /* <DEDUP_REMOVED lines=42> */
.L_x_3871:
[----:B------:R-:W-:Y:S05]  /*7260*/  BSYNC B0 ;  /* 0x0000000000007941 */ /* 0x000fea0003800000 */
.L_x_3870:
        /* <DEDUP_REMOVED lines=14> */
.L_x_3874:
        /* <DEDUP_REMOVED lines=12> */
.L_x_3877:
[----:B------:R-:W-:Y:S02]  /*7410*/  IMAD.MOV.U32 R44, RZ, RZ, R76 ;  /* 0x000000ffff2c7224 */ /* 0x000fe400078e004c */
.L_x_3878:
[----:B------:R-:W-:Y:S05]  /*7420*/  BSYNC B0 ;  /* 0x0000000000007941 */ /* 0x000fea0003800000 */
.L_x_3876:
        /* <DEDUP_REMOVED lines=16> */
.L_x_3882:
[----:B------:R-:W-:Y:S05]  /*7530*/  BSYNC B1 ;  /* 0x0000000000017941 */ /* 0x000fea0003800000 */
.L_x_3881:
        /* <DEDUP_REMOVED lines=42> */
.L_x_3880:
[----:B------:R-:W-:Y:S05]  /*77e0*/  BSYNC B0 ;  /* 0x0000000000007941 */ /* 0x000fea0003800000 */
.L_x_3879:
        /* <DEDUP_REMOVED lines=10> */
.L_x_3875:
        /* <DEDUP_REMOVED lines=12> */
.L_x_3884:
[----:B------:R-:W-:Y:S02]  /*7950*/  IMAD.MOV.U32 R44, RZ, RZ, R76 ;  /* 0x000000ffff2c7224 */ /* 0x000fe400078e004c */
.L_x_3885:
[----:B------:R-:W-:Y:S05]  /*7960*/  BSYNC B0 ;  /* 0x0000000000007941 */ /* 0x000fea0003800000 */
.L_x_3883:
        /* <DEDUP_REMOVED lines=16> */
.L_x_3889:
[----:B------:R-:W-:Y:S05]  /*7a70*/  BSYNC B1 ;  /* 0x0000000000017941 */ /* 0x000fea0003800000 */
.L_x_3888:
        /* <DEDUP_REMOVED lines=42> */
.L_x_3887:
[----:B------:R-:W-:Y:S05]  /*7d20*/  BSYNC B0 ;  /* 0x0000000000007941 */ /* 0x000fea0003800000 */
.L_x_3886:
        /* <DEDUP_REMOVED lines=14> */
.L_x_3890:
        /* <DEDUP_REMOVED lines=12> */
.L_x_3893:
[----:B------:R-:W-:Y:S02]  /*7ed0*/  IMAD.MOV.U32 R44, RZ, RZ, R76 ;  /* 0x000000ffff2c7224 */ /* 0x000fe400078e004c */
.L_x_3894:
[----:B------:R-:W-:Y:S05]  /*7ee0*/  BSYNC B0 ;  /* 0x0000000000007941 */ /* 0x000fea0003800000 */
.L_x_3892:
        /* <DEDUP_REMOVED lines=16> */
.L_x_3898:
[----:B------:R-:W-:Y:S05]  /*7ff0*/  BSYNC B1 ;  /* 0x0000000000017941 */ /* 0x000fea0003800000 */
.L_x_3897:
        /* <DEDUP_REMOVED lines=42> */
.L_x_3896:
[----:B------:R-:W-:Y:S05]  /*82a0*/  BSYNC B0 ;  /* 0x0000000000007941 */ /* 0x000fea0003800000 */
.L_x_3895:
        /* <DEDUP_REMOVED lines=10> */
.L_x_3891:
        /* <DEDUP_REMOVED lines=12> */
.L_x_3900:
[----:B------:R-:W-:Y:S02]  /*8410*/  IMAD.MOV.U32 R44, RZ, RZ, R76 ;  /* 0x000000ffff2c7224 */ /* 0x000fe400078e004c */
.L_x_3901:
[----:B------:R-:W-:Y:S05]  /*8420*/  BSYNC B0 ;  /* 0x0000000000007941 */ /* 0x000fea0003800000 */
.L_x_3899:
        /* <DEDUP_REMOVED lines=16> */
.L_x_3905:
[----:B------:R-:W-:Y:S05]  /*8530*/  BSYNC B1 ;  /* 0x0000000000017941 */ /* 0x000fea0003800000 */
.L_x_3904:
        /* <DEDUP_REMOVED lines=42> */
.L_x_3903:
[----:B------:R-:W-:Y:S05]  /*87e0*/  BSYNC B0 ;  /* 0x0000000000007941 */ /* 0x000fea0003800000 */
.L_x_3902:
        /* <DEDUP_REMOVED lines=14> */
.L_x_3906:
        /* <DEDUP_REMOVED lines=12> */
.L_x_3909:
[----:B------:R-:W-:Y:S02]  /*8990*/  IMAD.MOV.U32 R91, RZ, RZ, R76 ;  /* 0x000000ffff5b7224 */ /* 0x000fe400078e004c */
.L_x_3910:
[----:B------:R-:W-:Y:S05]  /*89a0*/  BSYNC B0 ;  /* 0x0000000000007941 */ /* 0x000fea0003800000 */
.L_x_3908:
        /* <DEDUP_REMOVED lines=16> */
.L_x_3914:
[----:B------:R-:W-:Y:S05]  /*8ab0*/  BSYNC B1 ;  /* 0x0000000000017941 */ /* 0x000fea0003800000 */
.L_x_3913:
        /* <DEDUP_REMOVED lines=42> */
.L_x_3912:
[----:B------:R-:W-:Y:S05]  /*8d60*/  BSYNC B0 ;  /* 0x0000000000007941 */ /* 0x000fea0003800000 */
.L_x_3911:
        /* <DEDUP_REMOVED lines=10> */
.L_x_3907:
        /* <DEDUP_REMOVED lines=12> */
.L_x_3916:
[----:B------:R-:W-:Y:S02]  /*8ed0*/  IMAD.MOV.U32 R95, RZ, RZ, R76 ;  /* 0x000000ffff5f7224 */ /* 0x000fe400078e004c */
.L_x_3917:
[----:B------:R-:W-:Y:S05]  /*8ee0*/  BSYNC B0 ;  /* 0x0000000000007941 */ /* 0x000fea0003800000 */
.L_x_3915:
        /* <DEDUP_REMOVED lines=16> */
.L_x_3921:
[----:B------:R-:W-:Y:S05]  /*8ff0*/  BSYNC B1 ;  /* 0x0000000000017941 */ /* 0x000fea0003800000 */
.L_x_3920:
        /* <DEDUP_REMOVED lines=42> */
.L_x_3919:
[----:B------:R-:W-:Y:S05]  /*92a0*/  BSYNC B0 ;  /* 0x0000000000007941 */ /* 0x000fea0003800000 */
.L_x_3918:
        /* <DEDUP_REMOVED lines=13> */
.L_x_3922:
        /* <DEDUP_REMOVED lines=12> */
.L_x_3925:
[----:B------:R-:W-:Y:S02]  /*9440*/  IMAD.MOV.U32 R95, RZ, RZ, R76 ;  /* 0x000000ffff5f7224 */ /* 0x000fe400078e004c */
.L_x_3926:
[----:B------:R-:W-:Y:S05]  /*9450*/  BSYNC B0 ;  /* 0x0000000000007941 */ /* 0x000fea0003800000 */
.L_x_3924:
        /* <DEDUP_REMOVED lines=16> */
.L_x_3930:
[----:B------:R-:W-:Y:S05]  /*9560*/  BSYNC B1 ;  /* 0x0000000000017941 */ /* 0x000fea0003800000 */
.L_x_3929:
        /* <DEDUP_REMOVED lines=42> */
.L_x_3928:
[----:B------:R-:W-:Y:S05]  /*9810*/  BSYNC B0 ;  /* 0x0000000000007941 */ /* 0x000fea0003800000 */
.L_x_3927:
        /* <DEDUP_REMOVED lines=10> */
.L_x_3923:
        /* <DEDUP_REMOVED lines=12> */
.L_x_3932:
[----:B------:R-:W-:Y:S02]  /*9980*/  IMAD.MOV.U32 R96, RZ, RZ, R76 ;  /* 0x000000ffff607224 */ /* 0x000fe400078e004c */
.L_x_3933:
[----:B------:R-:W-:Y:S05]  /*9990*/  BSYNC B0 ;  /* 0x0000000000007941 */ /* 0x000fea0003800000 */
.L_x_3931:
        /* <DEDUP_REMOVED lines=16> */
.L_x_3937:
[----:B------:R-:W-:Y:S05]  /*9aa0*/  BSYNC B1 ;  /* 0x0000000000017941 */ /* 0x000fea0003800000 */
.L_x_3936:
        /* <DEDUP_REMOVED lines=42> */
.L_x_3935:
[----:B------:R-:W-:Y:S05]  /*9d50*/  BSYNC B0 ;  /* 0x0000000000007941 */ /* 0x000fea0003800000 */
.L_x_3934:
        /* <DEDUP_REMOVED lines=13> */
.L_x_3938:
        /* <DEDUP_REMOVED lines=12> */
.L_x_3941:
[----:B------:R-:W-:Y:S02]  /*9ef0*/  IMAD.MOV.U32 R46, RZ, RZ, R76 ;  /* 0x000000ffff2e7224 */ /* 0x000fe400078e004c */
.L_x_3942:
[----:B------:R-:W-:Y:S05]  /*9f00*/  BSYNC B0 ;  /* 0x0000000000007941 */ /* 0x000fea0003800000 */
.L_x_3940:
        /* <DEDUP_REMOVED lines=16> */
.L_x_3946:
[----:B------:R-:W-:Y:S05]  /*a010*/  BSYNC B1 ;  /* 0x0000000000017941 */ /* 0x000fea0003800000 */
.L_x_3945:
        /* <DEDUP_REMOVED lines=42> */
.L_x_3944:
[----:B------:R-:W-:Y:S05]  /*a2c0*/  BSYNC B0 ;  /* 0x0000000000007941 */ /* 0x000fea0003800000 */
.L_x_3943:
        /* <DEDUP_REMOVED lines=10> */
.L_x_3939:
        /* <DEDUP_REMOVED lines=12> */
.L_x_3948:
[----:B------:R-:W-:Y:S02]  /*a430*/  IMAD.MOV.U32 R46, RZ, RZ, R76 ;  /* 0x000000ffff2e7224 */ /* 0x000fe400078e004c */
.L_x_3949:
[----:B------:R-:W-:Y:S05]  /*a440*/  BSYNC B0 ;  /* 0x0000000000007941 */ /* 0x000fea0003800000 */
.L_x_3947:
        /* <DEDUP_REMOVED lines=16> */
.L_x_3953:
[----:B------:R-:W-:Y:S05]  /*a550*/  BSYNC B1 ;  /* 0x0000000000017941 */ /* 0x000fea0003800000 */
.L_x_3952:
        /* <DEDUP_REMOVED lines=42> */
.L_x_3951:
[----:B------:R-:W-:Y:S05]  /*a800*/  BSYNC B0 ;  /* 0x0000000000007941 */ /* 0x000fea0003800000 */
.L_x_3950:
        /* <DEDUP_REMOVED lines=13> */
.L_x_3954:
        /* <DEDUP_REMOVED lines=12> */
.L_x_3957:
[----:B------:R-:W-:Y:S02]  /*a9a0*/  IMAD.MOV.U32 R46, RZ, RZ, R76 ;  /* 0x000000ffff2e7224 */ /* 0x000fe400078e004c */
.L_x_3958:
[----:B------:R-:W-:Y:S05]  /*a9b0*/  BSYNC B0 ;  /* 0x0000000000007941 */ /* 0x000fea0003800000 */
.L_x_3956:
        /* <DEDUP_REMOVED lines=16> */
.L_x_3962:
[----:B------:R-:W-:Y:S05]  /*aac0*/  BSYNC B1 ;  /* 0x0000000000017941 */ /* 0x000fea0003800000 */
.L_x_3961:
        /* <DEDUP_REMOVED lines=42> */
.L_x_3960:
[----:B------:R-:W-:Y:S05]  /*ad70*/  BSYNC B0 ;  /* 0x0000000000007941 */ /* 0x000fea0003800000 */
.L_x_3959:
        /* <DEDUP_REMOVED lines=10> */
.L_x_3955:
        /* <DEDUP_REMOVED lines=12> */
.L_x_3964:
[----:B------:R-:W-:Y:S02]  /*aee0*/  IMAD.MOV.U32 R46, RZ, RZ, R76 ;  /* 0x000000ffff2e7224 */ /* 0x000fe400078e004c */
.L_x_3965:
[----:B------:R-:W-:Y:S05]  /*aef0*/  BSYNC B0 ;  /* 0x0000000000007941 */ /* 0x000fea0003800000 */
.L_x_3963:
        /* <DEDUP_REMOVED lines=16> */
.L_x_3969:
[----:B------:R-:W-:Y:S05]  /*b000*/  BSYNC B1 ;  /* 0x0000000000017941 */ /* 0x000fea0003800000 */
.L_x_3968:
        /* <DEDUP_REMOVED lines=42> */
.L_x_3967:
[----:B------:R-:W-:Y:S05]  /*b2b0*/  BSYNC B0 ;  /* 0x0000000000007941 */ /* 0x000fea0003800000 */
.L_x_3966:
        /* <DEDUP_REMOVED lines=13> */
.L_x_3970:
        /* <DEDUP_REMOVED lines=12> */
.L_x_3973:
[----:B------:R-:W-:Y:S02]  /*b450*/  IMAD.MOV.U32 R96, RZ, RZ, R76 ;  /* 0x000000ffff607224 */ /* 0x000fe400078e004c */
.L_x_3974:
[----:B------:R-:W-:Y:S05]  /*b460*/  BSYNC B0 ;  /* 0x0000000000007941 */ /* 0x000fea0003800000 */
.L_x_3972:
        /* <DEDUP_REMOVED lines=16> */
[----:B------:R-:W-:-:S04]  /*b570*/  ISETP.NE.AND P0, PT, R44, RZ, PT ;  /* 0x000000ff2c00720c */ /* 0x000fc80003f05270 */
[----:B------:R-:W-:-:S04]  /*b580*/  @!P6 MOV R62, R46 ;  /* 0x0000002e003ee202 */ /* 0x000fc80000000f00 */
.L_x_3978:
[----:B------:R-:W-:Y:S05]  /*b590*/  BSYNC B1 ;  /* 0x0000000000017941 */ /* 0x000fea0003800000 */
.L_x_3977:
        /* <DEDUP_REMOVED lines=42> */
.L_x_3976:
[----:B------:R-:W-:Y:S05]  /*b840*/  BSYNC B0 ;  /* 0x0000000000007941 */ /* 0x000fea0003800000 */
.L_x_3975:
        /* <DEDUP_REMOVED lines=10> */
.L_x_3971:
[----:B------:R-:W-:Y:S01]  /*b8f0*/  SEL R45, RZ, 0x10000, P4 ;  /* 0x00010000ff2d7807 */ /* 0x000fe20002000000 */
[C---:B------:R-:W-:Y:S01]  /*b900*/  IMAD.WIDE.U32 R110, R86.reuse, R85, c[0x0][0x188] ;  /* 0x00006200566e7625 */ /* 0x040fe200078e0055 */
[----:B------:R-:W-:Y:S02]  /*b910*/  SEL R72, RZ, 0x100, P3 ;  /* 0x00000100ff487807 */ /* 0x000fe40001800000 */
[----:B------:R-:W-:Y:S01]  /*b920*/  SEL R79, RZ, 0x1, P2 ;  /* 0x00000001ff4f7807 */ /* 0x000fe20001000000 */
[----:B------:R-:W-:Y:S01]  /*b930*/  IMAD.WIDE.U32 R108, R86, R83, c[0x0][0x190] ;  /* 0x00006400566c7625 */ /* 0x000fe200078e0053 */
[----:B------:R-:W-:Y:S02]  /*b940*/  ISETP.NE.AND P4, PT, R92, RZ, PT ;  /* 0x000000ff5c00720c */ /* 0x000fe40003f85270 */
[----:B------:R-:W-:Y:S02]  /*b950*/  ISETP.NE.AND P3, PT, R90, RZ, PT ;  /* 0x000000ff5a00720c */ /* 0x000fe40003f65270 */
        /* <DEDUP_REMOVED lines=12> */
[----:B------:R-:W-:Y:S02]  /*ba20*/  F2FP.PACK_AB R47, R99, R97 ;  /* 0x00000061632f723e */ /* 0x000fe400000000ff */
        /* <DEDUP_REMOVED lines=33> */
.L_x_3979:
        /* <DEDUP_REMOVED lines=15> */
.L_x_3981:
[----:B-1----:R-:W-:Y:S02]  /*bd30*/  MOV R86, R76 ;  /* 0x0000004c00567202 */ /* 0x002fe40000000f00 */
.L_x_3982:
[----:B------:R-:W-:Y:S05]  /*bd40*/  BSYNC B0 ;  /* 0x0000000000007941 */ /* 0x000fea0003800000 */
.L_x_3980:
        /* <DEDUP_REMOVED lines=16> */
.L_x_3986:
[----:B------:R-:W-:Y:S05]  /*be50*/  BSYNC B1 ;  /* 0x0000000000017941 */ /* 0x000fea0003800000 */
.L_x_3985:
        /* <DEDUP_REMOVED lines=42> */
.L_x_3984:
[----:B------:R-:W-:Y:S05]  /*c100*/  BSYNC B0 ;  /* 0x0000000000007941 */ /* 0x000fea0003800000 */
.L_x_3983:
        /* <DEDUP_REMOVED lines=14> */
.L_x_3987:
        /* <DEDUP_REMOVED lines=12> */
.L_x_3990:
[----:B------:R-:W-:Y:S02]  /*c2b0*/  IMAD.MOV.U32 R88, RZ, RZ, R76 ;  /* 0x000000ffff587224 */ /* 0x000fe400078e004c */
.L_x_3991:
[----:B------:R-:W-:Y:S05]  /*c2c0*/  BSYNC B0 ;  /* 0x0000000000007941 */ /* 0x000fea0003800000 */
.L_x_3989:
        /* <DEDUP_REMOVED lines=16> */
.L_x_3995:
[----:B------:R-:W-:Y:S05]  /*c3d0*/  BSYNC B1 ;  /* 0x0000000000017941 */ /* 0x000fea0003800000 */
.L_x_3994:
        /* <DEDUP_REMOVED lines=42> */
.L_x_3993:
[----:B------:R-:W-:Y:S05]  /*c680*/  BSYNC B0 ;  /* 0x0000000000007941 */ /* 0x000fea0003800000 */
.L_x_3992:
        /* <DEDUP_REMOVED lines=10> */
.L_x_3988:
        /* <DEDUP_REMOVED lines=12> */
.L_x_3997:
[----:B------:R-:W-:Y:S02]  /*c7f0*/  MOV R88, R76 ;  /* 0x0000004c00587202 */ /* 0x000fe40000000f00 */
.L_x_3998:
[----:B------:R-:W-:Y:S05]  /*c800*/  BSYNC B0 ;  /* 0x0000000000007941 */ /* 0x000fea0003800000 */
.L_x_3996:
        /* <DEDUP_REMOVED lines=16> */
.L_x_4002:
[----:B------:R-:W-:Y:S05]  /*c910*/  BSYNC B1 ;  /* 0x0000000000017941 */ /* 0x000fea0003800000 */
.L_x_4001:
        /* <DEDUP_REMOVED lines=42> */
.L_x_4000:
[----:B------:R-:W-:Y:S05]  /*cbc0*/  BSYNC B0 ;  /* 0x0000000000007941 */ /* 0x000fea0003800000 */
.L_x_3999:
        /* <DEDUP_REMOVED lines=14> */
.L_x_4003:
        /* <DEDUP_REMOVED lines=12> */
.L_x_4006:
[----:B------:R-:W-:Y:S02]  /*cd70*/  IMAD.MOV.U32 R44, RZ, RZ, R76 ;  /* 0x000000ffff2c7224 */ /* 0x000fe400078e004c */
.L_x_4007:
[----:B------:R-:W-:Y:S05]  /*cd80*/  BSYNC B0 ;  /* 0x0000000000007941 */ /* 0x000fea0003800000 */
.L_x_4005:
        /* <DEDUP_REMOVED lines=16> */
.L_x_4011:
[----:B------:R-:W-:Y:S05]  /*ce90*/  BSYNC B1 ;  /* 0x0000000000017941 */ /* 0x000fea0003800000 */
.L_x_4010:
        /* <DEDUP_REMOVED lines=42> */
.L_x_4009:
[----:B------:R-:W-:Y:S05]  /*d140*/  BSYNC B0 ;  /* 0x0000000000007941 */ /* 0x000fea0003800000 */
.L_x_4008:
        /* <DEDUP_REMOVED lines=10> */
.L_x_4004:
        /* <DEDUP_REMOVED lines=12> */
.L_x_4013:
[----:B------:R-:W-:Y:S02]  /*d2b0*/  MOV R44, R76 ;  /* 0x0000004c002c7202 */ /* 0x000fe40000000f00 */
.L_x_4014:
[----:B------:R-:W-:Y:S05]  /*d2c0*/  BSYNC B0 ;  /* 0x0000000000007941 */ /* 0x000fea0003800000 */
.L_x_4012:
        /* <DEDUP_REMOVED lines=16> */
.L_x_4018:
[----:B------:R-:W-:Y:S05]  /*d3d0*/  BSYNC B1 ;  /* 0x0000000000017941 */ /* 0x000fea0003800000 */
.L_x_4017:
        /* <DEDUP_REMOVED lines=42> */
.L_x_4016:
[----:B------:R-:W-:Y:S05]  /*d680*/  BSYNC B0 ;  /* 0x0000000000007941 */ /* 0x000fea0003800000 */
.L_x_4015:
        /* <DEDUP_REMOVED lines=14> */
.L_x_4019:
        /* <DEDUP_REMOVED lines=12> */
.L_x_4022:
[----:B------:R-:W-:Y:S02]  /*d830*/  IMAD.MOV.U32 R44, RZ, RZ, R76 ;  /* 0x000000ffff2c7224 */ /* 0x000fe400078e004c */
.L_x_4023:
[----:B------:R-:W-:Y:S05]  /*d840*/  BSYNC B0 ;  /* 0x0000000000007941 */ /* 0x000fea0003800000 */
.L_x_4021:
        /* <DEDUP_REMOVED lines=16> */
.L_x_4027:
[----:B------:R-:W-:Y:S05]  /*d950*/  BSYNC B1 ;  /* 0x0000000000017941 */ /* 0x000fea0003800000 */
.L_x_4026:
        /* <DEDUP_REMOVED lines=42> */
.L_x_4025:
[----:B------:R-:W-:Y:S05]  /*dc00*/  BSYNC B0 ;  /* 0x0000000000007941 */ /* 0x000fea0003800000 */
.L_x_4024:
        /* <DEDUP_REMOVED lines=10> */
.L_x_4020:
        /* <DEDUP_REMOVED lines=12> */
.L_x_4029:
[----:B------:R-:W-:Y:S02]  /*dd70*/  MOV R44, R76 ;  /* 0x0000004c002c7202 */ /* 0x000fe40000000f00 */
.L_x_4030:
[----:B------:R-:W-:Y:S05]  /*dd80*/  BSYNC B0 ;  /* 0x0000000000007941 */ /* 0x000fea0003800000 */
.L_x_4028:
        /* <DEDUP_REMOVED lines=16> */
.L_x_4034:
[----:B------:R-:W-:Y:S05]  /*de90*/  BSYNC B1 ;  /* 0x0000000000017941 */ /* 0x000fea0003800000 */
.L_x_4033:
        /* <DEDUP_REMOVED lines=42> */
.L_x_4032:
[----:B------:R-:W-:Y:S05]  /*e140*/  BSYNC B0 ;  /* 0x0000000000007941 */ /* 0x000fea0003800000 */
.L_x_4031:
        /* <DEDUP_REMOVED lines=14> */
.L_x_4035:
        /* <DEDUP_REMOVED lines=12> */
.L_x_4038:
[----:B------:R-:W-:Y:S02]  /*e2f0*/  IMAD.MOV.U32 R94, RZ, RZ, R76 ;  /* 0x000000ffff5e7224 */ /* 0x000fe400078e004c */
.L_x_4039:
[----:B------:R-:W-:Y:S05]  /*e300*/  BSYNC B0 ;  /* 0x0000000000007941 */ /* 0x000fea0003800000 */
.L_x_4037:
        /* <DEDUP_REMOVED lines=16> */
.L_x_4043:
[----:B------:R-:W-:Y:S05]  /*e410*/  BSYNC B1 ;  /* 0x0000000000017941 */ /* 0x000fea0003800000 */
.L_x_4042:
        /* <DEDUP_REMOVED lines=42> */
.L_x_4041:
[----:B------:R-:W-:Y:S05]  /*e6c0*/  BSYNC B0 ;  /* 0x0000000000007941 */ /* 0x000fea0003800000 */
.L_x_4040:
        /* <DEDUP_REMOVED lines=10> */
.L_x_4036:
        /* <DEDUP_REMOVED lines=12> */
.L_x_4045:
[----:B------:R-:W-:Y:S02]  /*e830*/  MOV R94, R76 ;  /* 0x0000004c005e7202 */ /* 0x000fe40000000f00 */
.L_x_4046:
[----:B------:R-:W-:Y:S05]  /*e840*/  BSYNC B0 ;  /* 0x0000000000007941 */ /* 0x000fea0003800000 */
.L_x_4044:
        /* <DEDUP_REMOVED lines=16> */
.L_x_4050:
[----:B------:R-:W-:Y:S05]  /*e950*/  BSYNC B1 ;  /* 0x0000000000017941 */ /* 0x000fea0003800000 */
.L_x_4049:
        /* <DEDUP_REMOVED lines=42> */
.L_x_4048:
[----:B------:R-:W-:Y:S05]  /*ec00*/  BSYNC B0 ;  /* 0x0000000000007941 */ /* 0x000fea0003800000 */
.L_x_4047:
        /* <DEDUP_REMOVED lines=13> */
.L_x_4051:
        /* <DEDUP_REMOVED lines=12> */
.L_x_4054:
[----:B------:R-:W-:Y:S02]  /*eda0*/  IMAD.MOV.U32 R94, RZ, RZ, R76 ;  /* 0x000000ffff5e7224 */ /* 0x000fe400078e004c */
.L_x_4055:
[----:B------:R-:W-:Y:S05]  /*edb0*/  BSYNC B0 ;  /* 0x0000000000007941 */ /* 0x000fea0003800000 */
.L_x_4053:
        /* <DEDUP_REMOVED lines=16> */
.L_x_4059:
[----:B------:R-:W-:Y:S05]  /*eec0*/  BSYNC B1 ;  /* 0x0000000000017941 */ /* 0x000fea0003800000 */
.L_x_4058:
        /* <DEDUP_REMOVED lines=42> */
.L_x_4057:
[----:B------:R-:W-:Y:S05]  /*f170*/  BSYNC B0 ;  /* 0x0000000000007941 */ /* 0x000fea0003800000 */
.L_x_4056:
        /* <DEDUP_REMOVED lines=10> */
.L_x_4052:
        /* <DEDUP_REMOVED lines=12> */
.L_x_4061:
[----:B------:R-:W-:Y:S02]  /*f2e0*/  MOV R94, R76 ;  /* 0x0000004c005e7202 */ /* 0x000fe40000000f00 */
.L_x_4062:
[----:B------:R-:W-:Y:S05]  /*f2f0*/  BSYNC B0 ;  /* 0x0000000000007941 */ /* 0x000fea0003800000 */
.L_x_4060:
        /* <DEDUP_REMOVED lines=16> */
.L_x_4066:
[----:B------:R-:W-:Y:S05]  /*f400*/  BSYNC B1 ;  /* 0x0000000000017941 */ /* 0x000fea0003800000 */
.L_x_4065:
        /* <DEDUP_REMOVED lines=42> */
.L_x_4064:
[----:B------:R-:W-:Y:S05]  /*f6b0*/  BSYNC B0 ;  /* 0x0000000000007941 */ /* 0x000fea0003800000 */
.L_x_4063:
        /* <DEDUP_REMOVED lines=13> */
.L_x_4067:
        /* <DEDUP_REMOVED lines=12> */
.L_x_4070:
[----:B------:R-:W-:Y:S02]  /*f850*/  IMAD.MOV.U32 R46, RZ, RZ, R76 ;  /* 0x000000ffff2e7224 */ /* 0x000fe400078e004c */
.L_x_4071:
[----:B------:R-:W-:Y:S05]  /*f860*/  BSYNC B0 ;  /* 0x0000000000007941 */ /* 0x000fea0003800000 */
.L_x_4069:
        /* <DEDUP_REMOVED lines=16> */
.L_x_4075:
[----:B------:R-:W-:Y:S05]  /*f970*/  BSYNC B1 ;  /* 0x0000000000017941 */ /* 0x000fea0003800000 */
.L_x_4074:
        /* <DEDUP_REMOVED lines=42> */
.L_x_4073:
[----:B------:R-:W-:Y:S05]  /*fc20*/  BSYNC B0 ;  /* 0x0000000000007941 */ /* 0x000fea0003800000 */
.L_x_4072:
        /* <DEDUP_REMOVED lines=10> */
.L_x_4068:
        /* <DEDUP_REMOVED lines=12> */
.L_x_4077:
[----:B------:R-:W-:Y:S02]  /*fd90*/  MOV R46, R76 ;  /* 0x0000004c002e7202 */ /* 0x000fe40000000f00 */
.L_x_4078:
[----:B------:R-:W-:Y:S05]  /*fda0*/  BSYNC B0 ;  /* 0x0000000000007941 */ /* 0x000fea0003800000 */
.L_x_4076:
        /* <DEDUP_REMOVED lines=16> */
.L_x_4082:
[----:B------:R-:W-:Y:S05]  /*feb0*/  BSYNC B1 ;  /* 0x0000000000017941 */ /* 0x000fea0003800000 */
.L_x_4081:
        /* <DEDUP_REMOVED lines=42> */
.L_x_4080:
[----:B------:R-:W-:Y:S05]  /*10160*/  BSYNC B0 ;  /* 0x0000000000007941 */ /* 0x000fea0003800000 */
.L_x_4079:
        /* <DEDUP_REMOVED lines=13> */
.L_x_4083:
        /* <DEDUP_REMOVED lines=12> */
.L_x_4086:
[----:B------:R-:W-:Y:S02]  /*10300*/  IMAD.MOV.U32 R46, RZ, RZ, R76 ;  /* 0x000000ffff2e7224 */ /* 0x000fe400078e004c */
.L_x_4087:
[----:B------:R-:W-:Y:S05]  /*10310*/  BSYNC B0 ;  /* 0x0000000000007941 */ /* 0x000fea0003800000 */
.L_x_4085:
        /* <DEDUP_REMOVED lines=16> */
.L_x_4091:
[----:B------:R-:W-:Y:S05]  /*10420*/  BSYNC B1 ;  /* 0x0000000000017941 */ /* 0x000fea0003800000 */
.L_x_4090:
        /* <DEDUP_REMOVED lines=42> */
.L_x_4089:
[----:B------:R-:W-:Y:S05]  /*106d0*/  BSYNC B0 ;  /* 0x0000000000007941 */ /* 0x000fea0003800000 */
.L_x_4088:
        /* <DEDUP_REMOVED lines=10> */
.L_x_4084:
        /* <DEDUP_REMOVED lines=12> */
.L_x_4093:
[----:B------:R-:W-:Y:S02]  /*10840*/  MOV R46, R76 ;  /* 0x0000004c002e7202 */ /* 0x000fe40000000f00 */
.L_x_4094:
[----:B------:R-:W-:Y:S05]  /*10850*/  BSYNC B0 ;  /* 0x0000000000007941 */ /* 0x000fea0003800000 */
.L_x_4092:
        /* <DEDUP_REMOVED lines=16> */
.L_x_4098:
[----:B------:R-:W-:Y:S05]  /*10960*/  BSYNC B1 ;  /* 0x0000000000017941 */ /* 0x000fea0003800000 */
.L_x_4097:
        /* <DEDUP_REMOVED lines=42> */
.L_x_4096:
[----:B------:R-:W-:Y:S05]  /*10c10*/  BSYNC B0 ;  /* 0x0000000000007941 */ /* 0x000fea0003800000 */
.L_x_4095:
        /* <DEDUP_REMOVED lines=13> */
.L_x_4099:
        /* <DEDUP_REMOVED lines=12> */
.L_x_4102:
[----:B------:R-:W-:Y:S02]  /*10db0*/  IMAD.MOV.U32 R94, RZ, RZ, R76 ;  /* 0x000000ffff5e7224 */ /* 0x000fe400078e004c */
.L_x_4103:
[----:B------:R-:W-:Y:S05]  /*10dc0*/  BSYNC B0 ;  /* 0x0000000000007941 */ /* 0x000fea0003800000 */
.L_x_4101:
        /* <DEDUP_REMOVED lines=16> */
.L_x_4107:
[----:B------:R-:W-:Y:S05]  /*10ed0*/  BSYNC B1 ;  /* 0x0000000000017941 */ /* 0x000fea0003800000 */
.L_x_4106:
        /* <DEDUP_REMOVED lines=42> */
.L_x_4105:
[----:B------:R-:W-:Y:S05]  /*11180*/  BSYNC B0 ;  /* 0x0000000000007941 */ /* 0x000fea0003800000 */
.L_x_4104:
        /* <DEDUP_REMOVED lines=10> */
.L_x_4100:
[----:B------:R-:W-:Y:S01]  /*11230*/  FADD.FTZ R44, RZ, R48 ;  /* 0x00000030ff2c7221 */ /* 0x000fe20000010000 */
[----:B------:R-:W-:Y:S01]  /*11240*/  SEL R47, RZ, 0x1000000, P5 ;  /* 0x01000000ff2f7807 */ /* 0x000fe20002800000 */
[----:B------:R-:W-:Y:S01]  /*11250*/  IMAD.WIDE.U32 R118, R72, R85, c[0x0][0x188] ;  /* 0x0000620048767625 */ /* 0x000fe200078e0055 */
[----:B------:R-:W-:Y:S02]  /*11260*/  ISETP.NE.AND P5, PT, R92, RZ, PT ;  /* 0x000000ff5c00720c */ /* 0x000fe40003fa5270 */
        /* <DEDUP_REMOVED lines=13> */
[----:B------:R-:W-:Y:S02]  /*11340*/  SEL R77, RZ, 0x1, P2 ;  /* 0x00000001ff4d7807 */ /* 0x000fe40001000000 */
[----:B------:R-:W-:Y:S01]  /*11350*/  SEL R86, RZ, 0x1, P0 ;  /* 0x00000001ff567807 */ /* 0x000fe20000000000 */
[----:B------:R-:W-:Y:S01]  /*11360*/  FADD.FTZ R45, R45, R80 ;  /* 0x000000502d2d7221 */ /* 0x000fe20000010000 */
[----:B------:R-:W-:Y:S01]  /*11370*/  LOP3.LUT R47, R47, R79, R77, 0xfe, !PT ;  /* 0x0000004f2f2f7212 */ /* 0x000fe200078efe4d */
[----:B------:R-:W-:Y:S01]  /*11380*/  IMAD.WIDE.U32 R116, R116, 0x100, RZ ;  /* 0x0000010074747825 */ /* 0x000fe200078e00ff */
[----:B------:R-:W-:-:S02]  /*11390*/  LOP3.LUT P0, RZ, R0, 0x1f, RZ, 0xc0, !PT ;  /* 0x0000001f00ff7812 */ /* 0x000fc4000780c0ff */
[----:B------:R-:W-:Y:S01]  /*113a0*/  LOP3.LUT P1, RZ, R63, 0xff, RZ, 0xc0, !PT ;  /* 0x000000ff3fff7812 */ /* 0x000fe2000782c0ff */
        /* <DEDUP_REMOVED lines=9> */
[----:B------:R-:W-:Y:S02]  /*11440*/  FADD.FTZ R84, R84, R95 ;  /* 0x0000005f54547221 */ /* 0x000fe40000010000 */
[----:B------:R-:W-:-:S04]  /*11450*/  IMAD.WIDE.U32 R44, R44, 0x10000, RZ ;  /* 0x000100002c2c7825 */ /* 0x000fc800078e00ff */
[----:B------:R-:W-:Y:S01]  /*11460*/  FADD.FTZ R84, R84, R97 ;  /* 0x0000006154547221 */ /* 0x000fe20000010000 */
[----:B------:R-:W-:Y:S02]  /*11470*/  LOP3.LUT R77, R116, R46, R44, 0xfe, !PT ;  /* 0x0000002e744d7212 */ /* 0x000fe400078efe2c */
[----:B------:R-:W-:Y:S01]  /*11480*/  LOP3.LUT R117, R117, R47, R45, 0xfe, !PT ;  /* 0x0000002f75757212 */ /* 0x000fe200078efe2d */
[----:B------:R-:W-:Y:S01]  /*11490*/  FADD.FTZ R84, R84, R99 ;  /* 0x0000006354547221 */ /* 0x000fe20000010000 */
[----:B------:R-:W-:Y:S02]  /*114a0*/  F2FP.PACK_AB R47, R115, R113 ;  /* 0x00000071732f723e */ /* 0x000fe400000000ff */
[----:B------:R-:W-:Y:S01]  /*114b0*/  F2FP.PACK_AB R46, R111, R107 ;  /* 0x0000006b6f2e723e */ /* 0x000fe200000000ff */
[----:B------:R-:W-:Y:S01]  /*114c0*/  FADD.FTZ R84, R84, R101 ;  /* 0x0000006554547221 */ /* 0x000fe20000010000 */
[----:B------:R-:W-:Y:S02]  /*114d0*/  F2FP.PACK_AB R45, R109, R103 ;  /* 0x000000676d2d723e */ /* 0x000fe400000000ff */
[----:B------:R-:W-:Y:S01]  /*114e0*/  F2FP.PACK_AB R44, R105, R101 ;  /* 0x00000065692c723e */ /* 0x000fe200000000ff */
[----:B------:R-:W-:Y:S01]  /*114f0*/  FADD.FTZ R84, R84, R105 ;  /* 0x0000006954547221 */ /* 0x000fe20000010000 */
[----:B------:R-:W-:-:S02]  /*11500*/  LOP3.LUT R116, R77, R86, RZ, 0xfc, !PT ;  /* 0x000000564d747212 */ /* 0x000fc400078efcff */
[----:B------:R-:W-:Y:S01]  /*11510*/  SHF.R.U32.HI R77, RZ, 0x5, R0 ;  /* 0x00000005ff4d7819 */ /* 0x000fe20000011600 */
[----:B------:R-:W-:Y:S01]  /*11520*/  FADD.FTZ R82, R84, R103 ;  /* 0x0000006754527221 */ /* 0x000fe20000010000 */
[----:B------:R0:W-:Y:S01]  /*11530*/  STG.E.128 [R118.64], R44 ;  /* 0x0000002c76007986 */ /* 0x0001e2000c101d06 */
[----:B------:R-:W-:Y:S01]  /*11540*/  IMAD.WIDE.U32 R84, R72, R83, c[0x0][0x190] ;  /* 0x0000640048547625 */ /* 0x000fe200078e0053 */
[----:B------:R-:W-:-:S03]  /*11550*/  LOP3.LUT R77, R77, 0x7fffff8, RZ, 0xc0, !PT ;  /* 0x07fffff84d4d7812 */ /* 0x000fc600078ec0ff */
[----:B------:R-:W-:Y:S01]  /*11560*/  FADD.FTZ R82, R82, R109 ;  /* 0x0000006d52527221 */ /* 0x000fe20000010000 */
[----:B------:R0:W-:Y:S03]  /*11570*/  STG.E.64 [R84.64], R116 ;  /* 0x0000007454007986 */ /* 0x0001e6000c101b06 */
[----:B------:R-:W-:-:S04]  /*11580*/  FADD.FTZ R82, R82, R107 ;  /* 0x0000006b52527221 */ /* 0x000fc80000010000 */
[----:B------:R-:W-:-:S04]  /*11590*/  FADD.FTZ R82, R82, R111 ;  /* 0x0000006f52527221 */ /* 0x000fc80000010000 */
        /* <DEDUP_REMOVED lines=21> */
.L_x_4108:
[----:B------:R-:W-:Y:S01]  /*116f0*/  @!P1 IADD3 R77, R77, 0x8, RZ ;  /* 0x000000084d4d9810 */ /* 0x000fe20007ffe0ff */
[----:B------:R-:W-:Y:S01]  /*11700*/  FADD.FTZ R83, R82, R115 ;  /* 0x0000007352537221 */ /* 0x000fe20000010000 */
[----:B------:R-:W-:Y:S05]  /*11710*/  BRA.DIV ~URZ, `(.L_x_4109) ;  /* 0x000011227f007947 */ /* 0x000fea000b800000 */
[----:B0-----:R0:W1:Y:S02]  /*11720*/  SHFL.BFLY PT, R44, R83, 0x1, 0x1f ;  /* 0x0c201f00532c7f89 */ /* 0x00106400000e0000 */
.L_x_4113:
        /* <DEDUP_REMOVED lines=68> */
.L_x_4114:
        /* <DEDUP_REMOVED lines=10> */
[----:B------:R-:W-:Y:S01]  /*11c10*/  HFMA2.MMA R77, -RZ, RZ, 0, 0 ;  /* 0x00000000ff4d7435 */ /* 0x000fe200000001ff */
[----:B------:R-:W-:Y:S01]  /*11c20*/  CS2R R46, SRZ ;  /* 0x00000000002e7805 */ /* 0x000fe2000001ff00 */
[----:B------:R-:W-:Y:S01]  /*11c30*/  LOP3.LUT P0, RZ, R79, 0x1f, R0, 0xf8, !PT ;  /* 0x0000001f4fff7812 */ /* 0x000fe2000780f800 */
[----:B------:R-:W-:-:S03]  /*11c40*/  HADD2.F32 R79, -RZ, R34.H0_H0 ;  /* 0x20000022ff4f7230 */ /* 0x000fc60000004100 */
[----:B------:R-:W-:-:S04]  /*11c50*/  @!P1 IMAD.MOV.U32 R77, RZ, RZ, 0x300 ;  /* 0x00000300ff4d9424 */ /* 0x000fc800078e00ff */
[----:B------:R-:W-:Y:S01]  /*11c60*/  I2F R90, R77 ;  /* 0x0000004d005a7306 */ /* 0x000fe20000201400 */
[----:B------:R-:W0:Y:S04]  /*11c70*/  SHFL.DOWN PT, R84, R77, 0x4, 0x1f ;  /* 0x08801f004d547f89 */ /* 0x000e2800000e0000 */
[----:B------:R-:W1:Y:S01]  /*11c80*/  @!P1 LDS.64 R46, [R83.X8] ;  /* 0x00000000532e9984 */ /* 0x000e620000008a00 */
[----:B------:R-:W-:Y:S01]  /*11c90*/  ISETP.NE.AND P1, PT, RZ, UR8, PT ;  /* 0x00000008ff007c0c */ /* 0x000fe2000bf25270 */
[----:B0-----:R-:W-:Y:S02]  /*11ca0*/  IMAD.IADD R86, R84, 0x1, R77 ;  /* 0x0000000154567824 */ /* 0x001fe400078e024d */
[----:B------:R-:W-:Y:S03]  /*11cb0*/  I2F R84, R84 ;  /* 0x0000005400547306 */ /* 0x000fe60000201400 */
[----:B------:R-:W-:Y:S05]  /*11cc0*/  SHFL.DOWN PT, R117, R86, 0x2, 0x1f ;  /* 0x08401f0056757f89 */ /* 0x000fea00000e0000 */
[----:B------:R-:W0:Y:S08]  /*11cd0*/  I2F R88, R86 ;  /* 0x0000005600587306 */ /* 0x000e300000201400 */
[----:B0-----:R-:W0:Y:S01]  /*11ce0*/  MUFU.RCP R45, R88 ;  /* 0x00000058002d7308 */ /* 0x001e220000001000 */
[----:B-1----:R-:W1:Y:S04]  /*11cf0*/  SHFL.DOWN PT, R85, R46, 0x4, 0x1f ;  /* 0x08801f002e557f89 */ /* 0x002e6800000e0000 */
[----:B------:R-:W2:Y:S01]  /*11d00*/  SHFL.DOWN PT, R82, R47, 0x4, 0x1f ;  /* 0x08801f002f527f89 */ /* 0x000ea200000e0000 */
[----:B-1----:R-:W-:-:S02]  /*11d10*/  FMUL.FTZ R83, R85, R84 ;  /* 0x0000005455537220 */ /* 0x002fc40000410000 */
[----:B------:R-:W-:Y:S02]  /*11d20*/  FADD.FTZ R85, -R85, R46 ;  /* 0x0000002e55557221 */ /* 0x000fe40000010100 */
[----:B------:R-:W-:Y:S02]  /*11d30*/  FFMA.FTZ R44, R90, R46, R83 ;  /* 0x0000002e5a2c7223 */ /* 0x000fe40000010053 */
[----:B------:R-:W-:Y:S02]  /*11d40*/  IMAD.IADD R83, R86, 0x1, R117 ;  /* 0x0000000156537824 */ /* 0x000fe400078e0275 */
[----:B0-----:R-:W-:Y:S01]  /*11d50*/  FMUL.FTZ R77, R45, R44 ;  /* 0x0000002c2d4d7220 */ /* 0x001fe20000410000 */
[----:B------:R-:W-:Y:S01]  /*11d60*/  I2F R117, R117 ;  /* 0x0000007500757306 */ /* 0x000fe20000201400 */
[----:B------:R-:W-:Y:S01]  /*11d70*/  FMUL.FTZ R85, R85, R85 ;  /* 0x0000005555557220 */ /* 0x000fe20000410000 */
[----:B------:R-:W-:Y:S01]  /*11d80*/  SHFL.DOWN PT, R86, R83, 0x1, 0x1f ;  /* 0x08201f0053567f89 */ /* 0x000fe200000e0000 */
[----:B--2---:R-:W-:-:S02]  /*11d90*/  FADD.FTZ R82, R82, R47 ;  /* 0x0000002f52527221 */ /* 0x004fc40000010000 */
[----:B------:R-:W-:Y:S01]  /*11da0*/  FMUL.FTZ R85, R85, R90 ;  /* 0x0000005a55557220 */ /* 0x000fe20000410000 */
[----:B------:R-:W0:Y:S02]  /*11db0*/  SHFL.DOWN PT, R46, R77, 0x2, 0x1f ;  /* 0x08401f004d2e7f89 */ /* 0x000e2400000e0000 */
[----:B------:R-:W1:Y:S01]  /*11dc0*/  I2F R44, R83 ;  /* 0x00000053002c7306 */ /* 0x000e620000201400 */
[----:B------:R-:W-:-:S04]  /*11dd0*/  FMUL.FTZ R85, R85, R84 ;  /* 0x0000005455557220 */ /* 0x000fc80000410000 */
[----:B------:R-:W-:-:S05]  /*11de0*/  FFMA.FTZ R82, R45, R85, R82 ;  /* 0x000000552d527223 */ /* 0x000fca0000010052 */
[----:B------:R-:W2:Y:S01]  /*11df0*/  SHFL.DOWN PT, R45, R82, 0x2, 0x1f ;  /* 0x08401f00522d7f89 */ /* 0x000ea200000e0000 */
[----:B-1----:R-:W1:Y:S01]  /*11e00*/  MUFU.RCP R47, R44 ;  /* 0x0000002c002f7308 */ /* 0x002e620000001000 */
[----:B0-----:R-:W-:Y:S02]  /*11e10*/  FMUL.FTZ R84, R46, R117 ;  /* 0x000000752e547220 */ /* 0x001fe40000410000 */
[----:B------:R-:W-:Y:S02]  /*11e20*/  FADD.FTZ R46, R77, -R46 ;  /* 0x8000002e4d2e7221 */ /* 0x000fe40000010000 */
[----:B------:R-:W-:Y:S02]  /*11e30*/  FFMA.FTZ R84, R88, R77, R84 ;  /* 0x0000004d58547223 */ /* 0x000fe40000010054 */
[----:B------:R-:W-:Y:S02]  /*11e40*/  FMUL.FTZ R77, R46, R46 ;  /* 0x0000002e2e4d7220 */ /* 0x000fe40000410000 */
[----:B-1----:R-:W-:-:S02]  /*11e50*/  FMUL.FTZ R85, R47, R84 ;  /* 0x000000542f557220 */ /* 0x002fc40000410000 */
[----:B------:R-:W-:Y:S02]  /*11e60*/  FMUL.FTZ R77, R88, R77 ;  /* 0x0000004d584d7220 */ /* 0x000fe40000410000 */
[----:B------:R-:W-:Y:S01]  /*11e70*/  IMAD.IADD R88, R83, 0x1, R86 ;  /* 0x0000000153587824 */ /* 0x000fe200078e0256 */
[----:B------:R-:W0:Y:S01]  /*11e80*/  SHFL.DOWN PT, R84, R85, 0x1, 0x1f ;  /* 0x08201f0055547f89 */ /* 0x000e2200000e0000 */
[----:B--2---:R-:W-:Y:S01]  /*11e90*/  FADD.FTZ R46, R82, R45 ;  /* 0x0000002d522e7221 */ /* 0x004fe20000010000 */
        /* <DEDUP_REMOVED lines=14> */
[----:B------:R-:W-:Y:S01]  /*11f80*/  FFMA.FTZ R44, R47, R77, R44 ;  /* 0x0000004d2f2c7223 */ /* 0x000fe2000001002c */
[----:B------:R-:W-:Y:S01]  /*11f90*/  MOV R77, c[0x0][0x1e0] ;  /* 0x00007800004d7a02 */ /* 0x000fe20000000f00 */
[----:B------:R-:W-:Y:S01]  /*11fa0*/  @!P0 IMAD.MOV.U32 R47, RZ, RZ, 0x4 ;  /* 0x00000004ff2f8424 */ /* 0x000fe200078e00ff */
[----:B------:R-:W0:Y:S03]  /*11fb0*/  SHFL.IDX PT, R83, R84, RZ, 0x1f ;  /* 0x00001fff54537589 */ /* 0x000e2600000e0000 */
[----:B------:R-:W-:Y:S01]  /*11fc0*/  @!P0 IMAD.WIDE R46, R2, R47, c[0x0][0x1a0] ;  /* 0x00006800022e8625 */ /* 0x000fe200078e022f */
[----:B------:R-:W1:Y:S03]  /*11fd0*/  SHFL.IDX PT, R44, R44, RZ, 0x1f ;  /* 0x00001fff2c2c7589 */ /* 0x000e6600000e0000 */
[C---:B0-----:R-:W-:Y:S01]  /*11fe0*/  FMUL.FTZ R45, R83.reuse, R83 ;  /* 0x00000053532d7220 */ /* 0x041fe20000410000 */
[----:B------:R0:W-:Y:S01]  /*11ff0*/  @!P0 STG.E [R46.64], R83 ;  /* 0x000000532e008986 */ /* 0x0001e2000c101906 */
[----:B------:R-:W-:-:S03]  /*12000*/  FSEL R84, R83, RZ, !P1 ;  /* 0x000000ff53547208 */ /* 0x000fc60004800000 */
[----:B------:R-:W-:Y:S01]  /*12010*/  FSEL R82, R45, RZ, P1 ;  /* 0x000000ff2d527208 */ /* 0x000fe20000800000 */
[----:B-1----:R-:W-:Y:S02]  /*12020*/  FFMA.FTZ R45, R44, R77, c[0x0][0x228] ;  /* 0x00008a002c2d7623 */ /* 0x002fe4000001004d */
[----:B------:R-:W-:Y:S02]  /*12030*/  @!P0 IMAD.MOV.U32 R77, RZ, RZ, 0x4 ;  /* 0x00000004ff4d8424 */ /* 0x000fe400078e00ff */
[----:B------:R-:W-:Y:S02]  /*12040*/  FADD.FTZ R82, R45, R82 ;  /* 0x000000522d527221 */ /* 0x000fe40000010000 */
[C---:B------:R-:W-:Y:S02]  /*12050*/  FADD.FTZ R90, -R84.reuse, R53 ;  /* 0x00000035545a7221 */ /* 0x040fe40000010100 */
[----:B0-----:R-:W0:Y:S01]  /*12060*/  MUFU.RSQ R47, R82 ;  /* 0x00000052002f7308 */ /* 0x001e220000001400 */
[----:B------:R-:W-:-:S02]  /*12070*/  FADD.FTZ R92, -R84, R80 ;  /* 0x00000050545c7221 */ /* 0x000fc40000010100 */
[C---:B------:R-:W-:Y:S01]  /*12080*/  @!P0 IMAD.WIDE R44, R2.reuse, R77, c[0x0][0x1a8] ;  /* 0x00006a00022c8625 */ /* 0x040fe200078e024d */
[----:B------:R-:W-:-:S03]  /*12090*/  IADD3 R2, R2, c[0x0][0x160], RZ ;  /* 0x0000580002027a10 */ /* 0x000fc60007ffe0ff */
[C---:B------:R-:W-:Y:S02]  /*120a0*/  FADD.FTZ R54, -R84.reuse, R54 ;  /* 0x0000003654367221 */ /* 0x040fe40000010100 */
[C---:B------:R-:W-:Y:S01]  /*120b0*/  FADD.FTZ R98, -R84.reuse, R87 ;  /* 0x0000005754627221 */ /* 0x040fe20000010100 */
[----:B------:R-:W-:Y:S01]  /*120c0*/  HADD2.F32 R87, -RZ, R34.H1_H1 ;  /* 0x30000022ff577230 */ /* 0x000fe20000004100 */
[C---:B------:R-:W-:Y:S02]  /*120d0*/  FADD.FTZ R86, -R84.reuse, R49 ;  /* 0x0000003154567221 */ /* 0x040fe40000010100 */
[C---:B------:R-:W-:Y:S02]  /*120e0*/  FADD.FTZ R46, -R84.reuse, R81 ;  /* 0x00000051542e7221 */ /* 0x040fe40000010100 */
[----:B------:R-:W-:Y:S01]  /*120f0*/  FADD.FTZ R48, -R84, R48 ;  /* 0x0000003054307221 */ /* 0x000fe20000010100 */
[----:B0-----:R0:W-:Y:S01]  /*12100*/  @!P0 STG.E [R44.64], R47 ;  /* 0x0000002f2c008986 */ /* 0x0011e2000c101906 */
[----:B------:R-:W-:-:S02]  /*12110*/  FMUL.FTZ R82, R47, R90 ;  /* 0x0000005a2f527220 */ /* 0x000fc40000410000 */
[C---:B------:R-:W-:Y:S02]  /*12120*/  FADD.FTZ R50, -R84.reuse, R50 ;  /* 0x0000003254327221 */ /* 0x040fe40000010100 */
[C---:B------:R-:W-:Y:S02]  /*12130*/  FADD.FTZ R88, -R84.reuse, R51 ;  /* 0x0000003354587221 */ /* 0x040fe40000010100 */
[C---:B------:R-:W-:Y:S01]  /*12140*/  FADD.FTZ R96, -R84.reuse, R89 ;  /* 0x0000005954607221 */ /* 0x040fe20000010100 */
[----:B------:R-:W-:Y:S01]  /*12150*/  HADD2.F32 R89, -RZ, R35.H0_H0 ;  /* 0x20000023ff597230 */ /* 0x000fe20000004100 */
[----:B------:R-:W-:Y:S01]  /*12160*/  FMUL.FTZ R81, R47, R92 ;  /* 0x0000005c2f517220 */ /* 0x000fe20000410000 */
[----:B------:R-:W-:Y:S01]  /*12170*/  HADD2.F32 R92, -RZ, R33.H1_H1 ;  /* 0x30000021ff5c7230 */ /* 0x000fe20000004100 */
[C---:B------:R-:W-:Y:S02]  /*12180*/  FADD.FTZ R94, -R84.reuse, R55 ;  /* 0x00000037545e7221 */ /* 0x040fe40000010100 */
[----:B------:R-:W-:-:S02]  /*12190*/  FADD.FTZ R100, -R84, R93 ;  /* 0x0000005d54647221 */ /* 0x000fc40000010100 */
[C---:B------:R-:W-:Y:S02]  /*121a0*/  FADD.FTZ R102, -R84.reuse, R91 ;  /* 0x0000005b54667221 */ /* 0x040fe40000010100 */
[C---:B------:R-:W-:Y:S01]  /*121b0*/  FADD.FTZ R104, -R84.reuse, R95 ;  /* 0x0000005f54687221 */ /* 0x040fe20000010100 */
[----:B------:R-:W-:Y:S01]  /*121c0*/  HADD2.F32 R95, -RZ, R35.H1_H1 ;  /* 0x30000023ff5f7230 */ /* 0x000fe20000004100 */
        /* <DEDUP_REMOVED lines=10> */
[C---:B------:R-:W-:Y:S02]  /*12270*/  FMUL.FTZ R54, R47.reuse, R54 ;  /* 0x000000362f367220 */ /* 0x040fe40000410000 */
[C---:B------:R-:W-:Y:S02]  /*12280*/  FMUL.FTZ R77, R47.reuse, R86 ;  /* 0x000000562f4d7220 */ /* 0x040fe40000410000 */
[----:B------:R-:W-:Y:S02]  /*12290*/  FFMA.FTZ R79, R82, R79, R7 ;  /* 0x0000004f524f7223 */ /* 0x000fe40000010007 */
[C---:B------:R-:W-:Y:S02]  /*122a0*/  FMUL.FTZ R80, R47.reuse, R48 ;  /* 0x000000302f507220 */ /* 0x040fe40000410000 */
[C---:B------:R-:W-:Y:S02]  /*122b0*/  FMUL.FTZ R86, R47.reuse, R50 ;  /* 0x000000322f567220 */ /* 0x040fe40000410000 */
[----:B------:R-:W-:-:S02]  /*122c0*/  FMUL.FTZ R91, R47, R88 ;  /* 0x000000582f5b7220 */ /* 0x000fc40000410000 */
[----:B0-----:R-:W-:Y:S02]  /*122d0*/  FMUL.FTZ R44, R47, R46 ;  /* 0x0000002e2f2c7220 */ /* 0x001fe40000410000 */
[----:B------:R-:W-:Y:S01]  /*122e0*/  FFMA.FTZ R82, R81, R87, R8 ;  /* 0x0000005751527223 */ /* 0x000fe20000010008 */
[----:B------:R-:W-:Y:S01]  /*122f0*/  HADD2.F32 R81, -RZ, R33.H0_H0 ;  /* 0x20000021ff517230 */ /* 0x000fe20000004100 */
[C---:B------:R-:W-:Y:S01]  /*12300*/  FMUL.FTZ R93, R47.reuse, R94 ;  /* 0x0000005e2f5d7220 */ /* 0x040fe20000410000 */
[----:B------:R-:W-:Y:S01]  /*12310*/  HADD2.F32 R87, -RZ, R32.H0_H0 ;  /* 0x20000020ff577230 */ /* 0x000fe20000004100 */
[C---:B------:R-:W-:Y:S01]  /*12320*/  FMUL.FTZ R45, R47.reuse, R96 ;  /* 0x000000602f2d7220 */ /* 0x040fe20000410000 */
[----:B------:R-:W-:Y:S01]  /*12330*/  HADD2.F32 R94, -RZ, R31.H1_H1 ;  /* 0x3000001fff5e7230 */ /* 0x000fe20000004100 */
        /* <DEDUP_REMOVED lines=14> */
[----:B------:R-:W-:Y:S01]  /*12420*/  FFMA.FTZ R47, R54, R89, R9 ;  /* 0x00000059362f7223 */ /* 0x000fe20000010009 */
[----:B------:R-:W-:Y:S01]  /*12430*/  HADD2.F32 R89, -RZ, R32.H1_H1 ;  /* 0x30000020ff597230 */ /* 0x000fe20000004100 */
[----:B------:R-:W-:Y:S02]  /*12440*/  FFMA.FTZ R81, R86, R81, R5 ;  /* 0x0000005156517223 */ /* 0x000fe40000010005 */
[----:B------:R-:W-:Y:S01]  /*12450*/  FFMA.FTZ R86, R91, R92, R6 ;  /* 0x0000005c5b567223 */ /* 0x000fe20000010006 */
[--C-:B------:R-:W-:Y:S01]  /*12460*/  HADD2.F32 R92, -RZ, R30.reuse.H1_H1 ;  /* 0x3000001eff5c7230 */ /* 0x100fe20000004100 */
[----:B------:R-:W-:Y:S01]  /*12470*/  FFMA.FTZ R80, R80, R87, R3 ;  /* 0x0000005750507223 */ /* 0x000fe20000010003 */
[--C-:B------:R-:W-:Y:S01]  /*12480*/  HADD2.F32 R87, -RZ, R29.reuse.H0_H0 ;  /* 0x2000001dff577230 */ /* 0x100fe20000004100 */
[----:B------:R-:W-:Y:S01]  /*12490*/  FFMA.FTZ R77, R77, R89, R4 ;  /* 0x000000594d4d7223 */ /* 0x000fe20000010004 */
[----:B------:R-:W-:Y:S01]  /*124a0*/  HADD2.F32 R89, -RZ, R29.H1_H1 ;  /* 0x3000001dff597230 */ /* 0x000fe20000004100 */
[----:B------:R-:W-:Y:S01]  /*124b0*/  FFMA.FTZ R96, R97, R94, R18 ;  /* 0x0000005e61607223 */ /* 0x000fe20000010012 */
[--C-:B------:R-:W-:Y:S01]  /*124c0*/  HADD2.F32 R97, -RZ, R27.reuse.H1_H1 ;  /* 0x3000001bff617230 */ /* 0x100fe20000004100 */
[----:B------:R-:W-:Y:S01]  /*124d0*/  FFMA.FTZ R94, R83, R92, R16 ;  /* 0x0000005c535e7223 */ /* 0x000fe20000010010 */
[----:B------:R-:W-:Y:S01]  /*124e0*/  HADD2.F32 R91, -RZ, R30.H0_H0 ;  /* 0x2000001eff5b7230 */ /* 0x000fe20000004100 */
[----:B------:R-:W-:Y:S01]  /*124f0*/  FFMA.FTZ R87, R50, R87, R13 ;  /* 0x0000005732577223 */ /* 0x000fe2000001000d */
[----:B------:R-:W-:Y:S01]  /*12500*/  HADD2.F32 R50, -RZ, R28.H0_H0 ;  /* 0x2000001cff327230 */ /* 0x000fe20000004100 */
[----:B------:R-:W-:Y:S01]  /*12510*/  FFMA.FTZ R92, R55, R89, R14 ;  /* 0x00000059375c7223 */ /* 0x000fe2000001000e */
[----:B------:R-:W-:Y:S01]  /*12520*/  HADD2.F32 R89, -RZ, R26.H0_H0 ;  /* 0x2000001aff597230 */ /* 0x000fe20000004100 */
[----:B------:R-:W-:Y:S01]  /*12530*/  FFMA.FTZ R100, R85, R97, R58 ;  /* 0x0000006155647223 */ /* 0x000fe2000001003a */
[----:B------:R-:W-:Y:S01]  /*12540*/  HADD2.F32 R83, -RZ, R28.H1_H1 ;  /* 0x3000001cff537230 */ /* 0x000fe20000004100 */
        /* <DEDUP_REMOVED lines=9> */
[--C-:B------:R-:W-:Y:S01]  /*125e0*/  HADD2.F32 R50, -RZ, R25.reuse.H0_H0 ;  /* 0x20000019ff327230 */ /* 0x100fe20000004100 */
[----:B------:R-:W-:Y:S01]  /*125f0*/  FFMA.FTZ R95, R90, R95, R57 ;  /* 0x0000005f5a5f7223 */ /* 0x000fe20000010039 */
[----:B------:R-:W-:Y:S01]  /*12600*/  HADD2.F32 R83, -RZ, R25.H1_H1 ;  /* 0x30000019ff537230 */ /* 0x000fe20000004100 */
[----:B------:R-:W-:Y:S01]  /*12610*/  FFMA.FTZ R98, R51, R84, R56 ;  /* 0x0000005433627223 */ /* 0x000fe20000010038 */
[----:B------:R-:W-:Y:S01]  /*12620*/  HADD2.F32 R45, -RZ, R24.H1_H1 ;  /* 0x30000018ff2d7230 */ /* 0x000fe20000004100 */
[----:B------:R-:W-:Y:S01]  /*12630*/  FFMA.FTZ R89, R46, R44, R19 ;  /* 0x0000002c2e597223 */ /* 0x000fe20000010013 */
[----:B------:R-:W-:Y:S01]  /*12640*/  F2FP.PACK_AB R46, R82, R79 ;  /* 0x0000004f522e723e */ /* 0x000fe200000000ff */
[----:B------:R-:W-:Y:S01]  /*12650*/  FFMA.FTZ R84, R48, R50, R21 ;  /* 0x0000003230547223 */ /* 0x000fe20000010015 */
[----:B------:R-:W-:Y:S01]  /*12660*/  F2FP.PACK_AB R44, R77, R80 ;  /* 0x000000504d2c723e */ /* 0x000fe200000000ff */
[----:B------:R-:W-:Y:S01]  /*12670*/  FFMA.FTZ R53, R53, R83, R22 ;  /* 0x0000005335357223 */ /* 0x000fe20000010016 */
[----:B------:R-:W-:Y:S01]  /*12680*/  IADD3 R77, R52, 0x100, RZ ;  /* 0x00000100344d7810 */ /* 0x000fe20007ffe0ff */
[----:B------:R-:W-:Y:S01]  /*12690*/  FFMA.FTZ R90, R49, R45, R20 ;  /* 0x0000002d315a7223 */ /* 0x000fe20000010014 */
[----:B------:R-:W-:Y:S01]  /*126a0*/  F2FP.PACK_AB R45, R86, R81 ;  /* 0x00000051562d723e */ /* 0x000fe200000000ff */
[----:B------:R-:W-:Y:S01]  /*126b0*/  FFMA.FTZ R93, R106, R93, R17 ;  /* 0x0000005d6a5d7223 */ /* 0x000fe20000010011 */
[----:B------:R-:W-:Y:S01]  /*126c0*/  LEA R82, P0, R52, c[0x0][0x208], 0x4 ;  /* 0x0000820034527a11 */ /* 0x000fe200078020ff */
[----:B------:R-:W-:Y:S01]  /*126d0*/  IMAD.MOV.U32 R86, RZ, RZ, 0x10 ;  /* 0x00000010ff567424 */ /* 0x000fe200078e00ff */
[----:B------:R-:W-:-:S02]  /*126e0*/  LEA R80, P1, R72, c[0x0][0x208], 0x4 ;  /* 0x0000820048507a11 */ /* 0x000fc400078220ff */
[----:B------:R-:W-:Y:S02]  /*126f0*/  F2FP.PACK_AB R47, R54, R47 ;  /* 0x0000002f362f723e */ /* 0x000fe400000000ff */
[----:B------:R-:W-:Y:S02]  /*12700*/  F2FP.PACK_AB R54, R98, R85 ;  /* 0x000000556236723e */ /* 0x000fe400000000ff */
[----:B------:R-:W-:Y:S02]  /*12710*/  LEA.HI.X R83, R52, c[0x0][0x20c], RZ, 0x4, P0 ;  /* 0x0000830034537a11 */ /* 0x000fe400000f24ff */
[----:B------:R-:W-:Y:S01]  /*12720*/  F2FP.PACK_AB R53, R53, R84 ;  /* 0x000000543535723e */ /* 0x000fe200000000ff */
[----:B------:R-:W-:Y:S01]  /*12730*/  IMAD.WIDE.U32 R84, R77, R86, c[0x0][0x208] ;  /* 0x000082004d547625 */ /* 0x000fe200078e0056 */
[----:B------:R-:W-:Y:S01]  /*12740*/  F2FP.PACK_AB R51, R96, R93 ;  /* 0x0000005d6033723e */ /* 0x000fe200000000ff */
[----:B------:R0:W-:Y:S01]  /*12750*/  STG.E.128 [R82.64], R44 ;  /* 0x0000002c52007986 */ /* 0x0001e2000c101d06 */
[----:B------:R-:W-:-:S02]  /*12760*/  F2FP.PACK_AB R50, R94, R91 ;  /* 0x0000005b5e32723e */ /* 0x000fc400000000ff */
[----:B------:R-:W-:Y:S02]  /*12770*/  F2FP.PACK_AB R49, R92, R87 ;  /* 0x000000575c31723e */ /* 0x000fe400000000ff */
[----:B------:R-:W-:Y:S02]  /*12780*/  F2FP.PACK_AB R48, R88, R55 ;  /* 0x000000375830723e */ /* 0x000fe400000000ff */
[----:B------:R-:W-:Y:S02]  /*12790*/  F2FP.PACK_AB R55, R100, R95 ;  /* 0x0000005f6437723e */ /* 0x000fe400000000ff */
[----:B------:R-:W-:Y:S01]  /*127a0*/  LEA.HI.X R81, R72, c[0x0][0x20c], RZ, 0x4, P1 ;  /* 0x0000830048517a11 */ /* 0x000fe200008f24ff */
[----:B------:R0:W-:Y:S01]  /*127b0*/  STG.E.128 [R84.64], R48 ;  /* 0x0000003054007986 */ /* 0x0001e2000c101d06 */
[----:B------:R-:W-:Y:S02]  /*127c0*/  F2FP.PACK_AB R52, R90, R89 ;  /* 0x000000595a34723e */ /* 0x000fe400000000ff */
[----:B------:R-:W-:-:S02]  /*127d0*/  ISETP.GE.AND P0, PT, R2, c[0x0][0x164], PT ;  /* 0x0000590002007a0c */ /* 0x000fc40003f06270 */
[----:B------:R-:W-:Y:S01]  /*127e0*/  LOP3.LUT P1, RZ, R63, 0xff, RZ, 0xc0, !PT ;  /* 0x000000ff3fff7812 */ /* 0x000fe2000782c0ff */
[----:B------:R0:W-:Y:S03]  /*127f0*/  STG.E.128 [R80.64], R52 ;  /* 0x0000003450007986 */ /* 0x0001e6000c101d06 */
[----:B------:R-:W-:-:S07]  /*12800*/  SEL R63, RZ, 0x1, P1 ;  /* 0x00000001ff3f7807 */ /* 0x000fce0000800000 */
[----:B0-----:R-:W-:Y:S01]  /*12810*/  @P0 CALL.REL.NOINC `(.L_x_4111) ;  /* 0x0000001000000944 */ /* 0x001fe20003c00000 */
[----:B------:R-:W-:Y:S05]  /*12820*/  BRA `(.L_x_4112) ;  /* 0xfffee03000007947 */ /* 0x000fea000383ffff */
.L_x_4111:
[----:B------:R-:W-:Y:S05]  /*12830*/  EXIT ;  /* 0x000000000000794d */ /* 0x000fea0003800000 */
.L_x_4109:
[----:B0-----:R-:W-:Y:S01]  /*12840*/  IMAD.MOV.U32 R84, RZ, RZ, 0x1 ;  /* 0x00000001ff547424 */ /* 0x001fe200078e00ff */
[----:B------:R-:W-:Y:S01]  /*12850*/  MOV R46, 0x12890 ;  /* 0x00012890002e7802 */ /* 0x000fe20000000f00 */
[----:B------:R-:W-:Y:S02]  /*12860*/  IMAD.MOV.U32 R45, RZ, RZ, 0x1f ;  /* 0x0000001fff2d7424 */ /* 0x000fe400078e00ff */
[----:B------:R-:W-:Y:S02]  /*12870*/  IMAD.MOV.U32 R82, RZ, RZ, -0x1 ;  /* 0xffffffffff527424 */ /* 0x000fe400078e00ff */
[----:B------:R-:W-:Y:S05]  /*12880*/  CALL.REL.NOINC `($__internal_15_$__cuda_sm70_shflsync_bfly_p) ;  /* 0x0000069000007944 */ /* 0x000fea0003c00000 */
[----:B-1----:R-:W-:Y:S01]  /*12890*/  MOV R44, R84 ;  /* 0x00000054002c7202 */ /* 0x002fe20000000f00 */
[----:B0-----:R-:W-:Y:S05]  /*128a0*/  BRA `(.L_x_4113) ;  /* 0xffffee8000007947 */ /* 0x001fea000383ffff */
.L_x_4110:
[----:B------:R-:W-:Y:S01]  /*128b0*/  IMAD.MOV.U32 R84, RZ, RZ, 0x2 ;  /* 0x00000002ff547424 */ /* 0x000fe200078e00ff */
[----:B------:R-:W-:Y:S01]  /*128c0*/  MOV R46, 0x12900 ;  /* 0x00012900002e7802 */ /* 0x000fe20000000f00 */
[----:B------:R-:W-:Y:S02]  /*128d0*/  IMAD.MOV.U32 R45, RZ, RZ, 0x1f ;  /* 0x0000001fff2d7424 */ /* 0x000fe400078e00ff */
[----:B------:R-:W-:Y:S02]  /*128e0*/  IMAD.MOV.U32 R82, RZ, RZ, -0x1 ;  /* 0xffffffffff527424 */ /* 0x000fe400078e00ff */
[----:B------:R-:W-:Y:S05]  /*128f0*/  CALL.REL.NOINC `($__internal_15_$__cuda_sm70_shflsync_bfly_p) ;  /* 0x0000062000007944 */ /* 0x000fea0003c00000 */
[----:B01----:R-:W-:Y:S01]  /*12900*/  FADD.FTZ R83, R83, R84 ;  /* 0x0000005453537221 */ /* 0x003fe20000010000 */
[----:B------:R-:W-:Y:S01]  /*12910*/  MOV R82, 0xffffffff ;  /* 0xffffffff00527802 */ /* 0x000fe20000000f00 */
[----:B------:R-:W-:Y:S01]  /*12920*/  IMAD.MOV.U32 R84, RZ, RZ, 0x4 ;  /* 0x00000004ff547424 */ /* 0x000fe200078e00ff */
[----:B------:R-:W-:Y:S01]  /*12930*/  MOV R46, 0x12960 ;  /* 0x00012960002e7802 */ /* 0x000fe20000000f00 */
[----:B------:R-:W-:-:S02]  /*12940*/  IMAD.MOV.U32 R45, RZ, RZ, 0x1f ;  /* 0x0000001fff2d7424 */ /* 0x000fc400078e00ff */
[----:B------:R-:W-:Y:S05]  /*12950*/  CALL.REL.NOINC `($__internal_15_$__cuda_sm70_shflsync_bfly_p) ;  /* 0x000005c000007944 */ /* 0x000fea0003c00000 */
[----:B01----:R-:W-:Y:S01]  /*12960*/  FADD.FTZ R83, R83, R84 ;  /* 0x0000005453537221 */ /* 0x003fe20000010000 */
[----:B------:R-:W-:Y:S01]  /*12970*/  MOV R46, 0x129c0 ;  /* 0x000129c0002e7802 */ /* 0x000fe20000000f00 */
[----:B------:R-:W-:-:S02]  /*12980*/  IMAD.MOV.U32 R84, RZ, RZ, 0x8 ;  /* 0x00000008ff547424 */ /* 0x000fc400078e00ff */
[----:B------:R-:W-:Y:S02]  /*12990*/  IMAD.MOV.U32 R45, RZ, RZ, 0x1f ;  /* 0x0000001fff2d7424 */ /* 0x000fe400078e00ff */
[----:B------:R-:W-:Y:S02]  /*129a0*/  IMAD.MOV.U32 R82, RZ, RZ, -0x1 ;  /* 0xffffffffff527424 */ /* 0x000fe400078e00ff */
[----:B------:R-:W-:Y:S05]  /*129b0*/  CALL.REL.NOINC `($__internal_15_$__cuda_sm70_shflsync_bfly_p) ;  /* 0x0000056000007944 */ /* 0x000fea0003c00000 */
[----:B01----:R-:W-:Y:S01]  /*129c0*/  FADD.FTZ R83, R83, R84 ;  /* 0x0000005453537221 */ /* 0x003fe20000010000 */
[----:B------:R-:W-:Y:S01]  /*129d0*/  MOV R82, 0xffffffff ;  /* 0xffffffff00527802 */ /* 0x000fe20000000f00 */
[----:B------:R-:W-:Y:S01]  /*129e0*/  IMAD.MOV.U32 R84, RZ, RZ, 0x10 ;  /* 0x00000010ff547424 */ /* 0x000fe200078e00ff */
[----:B------:R-:W-:Y:S01]  /*129f0*/  MOV R46, 0x12a20 ;  /* 0x00012a20002e7802 */ /* 0x000fe20000000f00 */
[----:B------:R-:W-:Y:S02]  /*12a00*/  IMAD.MOV.U32 R45, RZ, RZ, 0x1f ;  /* 0x0000001fff2d7424 */ /* 0x000fe400078e00ff */
[----:B------:R-:W-:Y:S05]  /*12a10*/  CALL.REL.NOINC `($__internal_15_$__cuda_sm70_shflsync_bfly_p) ;  /* 0x0000050000007944 */ /* 0x000fea0003c00000 */
        /* <DEDUP_REMOVED lines=54> */
[----:B------:R-:W-:Y:S05]  /*12d80*/  CALL.REL.NOINC `($__internal_15_$__cuda_sm70_shflsync_bfly_p) ;  /* 0x0000019000007944 */ /* 0x000fea0003c00000 */
[----:B01----:R-:W-:Y:S01]  /*12d90*/  FADD.FTZ R83, R83, R84 ;  /* 0x0000005453537221 */ /* 0x003fe20000010000 */
[----:B------:R-:W-:Y:S01]  /*12da0*/  MOV R82, 0xffffffff ;  /* 0xffffffff00527802 */ /* 0x000fe20000000f00 */
[----:B------:R-:W-:Y:S01]  /*12db0*/  IMAD.MOV.U32 R84, RZ, RZ, 0x2 ;  /* 0x00000002ff547424 */ /* 0x000fe200078e00ff */
[----:B------:R-:W-:Y:S01]  /*12dc0*/  MOV R46, 0x12df0 ;  /* 0x00012df0002e7802 */ /* 0x000fe20000000f00 */
[----:B------:R-:W-:Y:S02]  /*12dd0*/  IMAD.MOV.U32 R45, RZ, RZ, 0x1f ;  /* 0x0000001fff2d7424 */ /* 0x000fe400078e00ff */
[----:B------:R-:W-:Y:S05]  /*12de0*/  CALL.REL.NOINC `($__internal_15_$__cuda_sm70_shflsync_bfly_p) ;  /* 0x0000013000007944 */ /* 0x000fea0003c00000 */
[----:B01----:R-:W-:Y:S01]  /*12df0*/  FADD.FTZ R83, R83, R84 ;  /* 0x0000005453537221 */ /* 0x003fe20000010000 */
[----:B------:R-:W-:Y:S01]  /*12e00*/  MOV R46, 0x12e50 ;  /* 0x00012e50002e7802 */ /* 0x000fe20000000f00 */
[----:B------:R-:W-:Y:S02]  /*12e10*/  IMAD.MOV.U32 R84, RZ, RZ, 0x4 ;  /* 0x00000004ff547424 */ /* 0x000fe400078e00ff */
[----:B------:R-:W-:-:S02]  /*12e20*/  IMAD.MOV.U32 R45, RZ, RZ, 0x1f ;  /* 0x0000001fff2d7424 */ /* 0x000fc400078e00ff */
        /* <DEDUP_REMOVED lines=11> */
[----:B------:R-:W-:Y:S02]  /*12ee0*/  IMAD.MOV.U32 R45, RZ, RZ, 0x1f ;  /* 0x0000001fff2d7424 */ /* 0x000fe400078e00ff */
[----:B------:R-:W-:-:S02]  /*12ef0*/  IMAD.MOV.U32 R82, RZ, RZ, -0x1 ;  /* 0xffffffffff527424 */ /* 0x000fc400078e00ff */
[----:B------:R-:W-:Y:S05]  /*12f00*/  CALL.REL.NOINC `($__internal_15_$__cuda_sm70_shflsync_bfly_p) ;  /* 0x0000001000007944 */ /* 0x000fea0003c00000 */
[----:B01----:R-:W-:Y:S05]  /*12f10*/  BRA `(.L_x_4114) ;  /* 0xffffec5000007947 */ /* 0x003fea000383ffff */
        .weak           $__internal_15_$__cuda_sm70_shflsync_bfly_p
        .type           $__internal_15_$__cuda_sm70_shflsync_bfly_p,@function
        .size           $__internal_15_$__cuda_sm70_shflsync_bfly_p,(.L_x_19995 - $__internal_15_$__cuda_sm70_shflsync_bfly_p)
$__internal_15_$__cuda_sm70_shflsync_bfly_p:
[----:B------:R-:W-:Y:S01]  /*12f20*/  IMAD.MOV.U32 R47, RZ, RZ, 0x0 ;  /* 0x00000000ff2f7424 */ /* 0x000fe200078e00ff */
[----:B------:R-:W-:Y:S04]  /*12f30*/  WARPSYNC R82 ;  /* 0x0000005200007348 */ /* 0x000fe80003800000 */
[----:B------:R0:W1:Y:S01]  /*12f40*/  SHFL.BFLY PT, R84, R83, R84, R45 ;  /* 0x0c00005453547389 */ /* 0x00006200000e002d */
[----:B------:R-:W-:Y:S05]  /*12f50*/  RET.REL.NODEC R46 `(_ZN10layer_norm31ln_parallel_residual_fwd_kernelINS_13Kernel_traitsI6__halfS2_S2_S2_fjLj6144ELj1ELj1ELj8ELj16ENS_18Kernel_traits_baseILj6144ES2_S2_S2_S2_fjLj256EEEEELb1ELb1ELb1EEEvNS_9FwdParamsE) ;  /* 0xfffed0a02e007950 */ /* 0x000fea0003c3ffff */
.L_x_4115:
        /* <DEDUP_REMOVED lines=10> */
.L_x_19995:


//--------------------- .text._ZN10layer_norm31ln_parallel_residual_fwd_kernelINS_13Kernel_traitsIf13__nv_bfloat16S2_S2_fjLj6144ELj1ELj1ELj8ELj16ENS_18Kernel_traits_baseILj6144EfS2_S2_S2_fjLj256EEEEELb0ELb0ELb0EEEvNS_9FwdParamsE --------------------------
	.section	.text._ZN10layer_norm31ln_parallel_residual_fwd_kernelINS_13Kernel_traitsIf13__nv_bfloat16S2_S2_fjLj6144ELj1ELj1ELj8ELj16ENS_18Kernel_traits_baseILj6144EfS2_S2_S2_fjLj256EEEEELb0ELb0ELb0EEEvNS_9FwdParamsE,"ax",@progbits
	.sectioninfo	@"SHI_REGISTERS=161"
	.align	128
        .global         _ZN10layer_norm31ln_parallel_residual_fwd_kernelINS_13Kernel_traitsIf13__nv_bfloat16S2_S2_fjLj6144ELj1ELj1ELj8ELj16ENS_18Kernel_traits_baseILj6144EfS2_S2_S2_fjLj256EEEEELb0ELb0ELb0EEEvNS_9FwdParamsE
        .type           _ZN10layer_norm31ln_parallel_residual_fwd_kernelINS_13Kernel_traitsIf13__nv_bfloat16S2_S2_fjLj6144ELj1ELj1ELj8ELj16ENS_18Kernel_traits_baseILj6144EfS2_S2_S2_fjLj256EEEEELb0ELb0ELb0EEEvNS_9FwdParamsE,@function
        .size           _ZN10layer_norm31ln_parallel_residual_fwd_kernelINS_13Kernel_traitsIf13__nv_bfloat16S2_S2_fjLj6144ELj1ELj1ELj8ELj16ENS_18Kernel_traits_baseILj6144EfS2_S2_S2_fjLj256EEEEELb0ELb0ELb0EEEvNS_9FwdParamsE,(.L_x_19996 - _ZN10layer_norm31ln_parallel_residual_fwd_kernelINS_13Kernel_traitsIf13__nv_bfloat16S2_S2_fjLj6144ELj1ELj1ELj8ELj16ENS_18Kernel_traits_baseILj6144EfS2_S2_S2_fjLj256EEEEELb0ELb0ELb0EEEvNS_9FwdParamsE)
        .other          _ZN10layer_norm31ln_parallel_residual_fwd_kernelINS_13Kernel_traitsIf13__nv_bfloat16S2_S2_fjLj6144ELj1ELj1ELj8ELj16ENS_18Kernel_traits_baseILj6144EfS2_S2_S2_fjLj256EEEEELb0ELb0ELb0EEEvNS_9FwdParamsE,@"STO_CUDA_ENTRY STV_DEFAULT"
_ZN10layer_norm31ln_parallel_residual_fwd_kernelINS_13Kernel_traitsIf13__nv_bfloat16S2_S2_fjLj6144ELj1ELj1ELj8ELj16ENS_18Kernel_traits_baseILj6144EfS2_S2_S2_fjLj256EEEEELb0ELb0ELb0EEEvNS_9FwdParamsE:
.text._ZN10layer_norm31ln_parallel_residual_fwd_kernelINS_13Kernel_traitsIf13__nv_bfloat16S2_S2_fjLj6144ELj1ELj1ELj8ELj16ENS_18Kernel_traits_baseILj6144EfS2_S2_S2_fjLj256EEEEELb0ELb0ELb0EEEvNS_9FwdParamsE:
[----:B------:R-:W-:Y:S02]  /*0000*/  MOV R1, c[0x0][0x28] ;  /* 0x00000a0000017a02 */ /* 0x000fe40000000f00 */
        /* <DEDUP_REMOVED lines=14> */
[----:B------:R-:W-:Y:S01]  /*00f0*/  CS2R R6, SRZ ;  /* 0x0000000000067805 */ /* 0x000fe2000001ff00 */
[----:B------:R-:W-:Y:S01]  /*0100*/  ISETP.NE.U32.AND P1, PT, RZ, c[0x0][0x220], PT ;  /* 0x00008800ff007a0c */ /* 0x000fe20003f25070 */
[----:B------:R-:W-:Y:S01]  /*0110*/  CS2R R4, SRZ ;  /* 0x0000000000047805 */ /* 0x000fe2000001ff00 */
[----:B------:R-:W-:Y:S01]  /*0120*/  ISETP.NE.AND.EX P0, PT, RZ, c[0x0][0x21c], PT, P0 ;  /* 0x00008700ff007a0c */ /* 0x000fe20003f05300 */
[----:B------:R-:W-:Y:S01]  /*0130*/  CS2R R10, SRZ ;  /* 0x00000000000a7805 */ /* 0x000fe2000001ff00 */
[----:B------:R-:W-:Y:S01]  /*0140*/  ISETP.NE.AND.EX P1, PT, RZ, c[0x0][0x224], PT, P1 ;  /* 0x00008900ff007a0c */ /* 0x000fe20003f25310 */
[----:B------:R-:W-:Y:S01]  /*0150*/  CS2R R8, SRZ ;  /* 0x0000000000087805 */ /* 0x000fe2000001ff00 */
[----:B------:R-:W-:-:S09]  /*0160*/  SHF.L.U32 R38, R100, 0x5, RZ ;  /* 0x0000000564267819 */ /* 0x000fd200000006ff */
[----:B------:R-:W-:-:S04]  /*0170*/  @P0 LEA R16, P2, R100, c[0x0][0x218], 0x5 ;  /* 0x0000860064100a11 */ /* 0x000fc800078428ff */
[----:B------:R-:W-:Y:S01]  /*0180*/  @P0 LEA.HI.X R17, R100, c[0x0][0x21c], RZ, 0x5, P2 ;  /* 0x0000870064110a11 */ /* 0x000fe200010f2cff */
[----:B------:R-:W-:Y:S01]  /*0190*/  IMAD.MOV.U32 R37, RZ, RZ, 0x20 ;  /* 0x00000020ff257424 */ /* 0x000fe200078e00ff */
[----:B------:R-:W-:Y:S02]  /*01a0*/  @P1 IADD3 R40, P2, R38, c[0x0][0x220], RZ ;  /* 0x0000880026281a10 */ /* 0x000fe40007f5e0ff */
[----:B------:R-:W-:Y:S01]  /*01b0*/  SHF.L.U64.HI R20, R100, 0x5, RZ ;  /* 0x0000000564147819 */ /* 0x000fe200000102ff */
[----:B------:R0:W5:Y:S04]  /*01c0*/  @P0 LDG.E.128 R4, [R16.64] ;  /* 0x0000000410040981 */ /* 0x000168000c1e1d00 */
[----:B------:R0:W5:Y:S01]  /*01d0*/  @P0 LDG.E.128 R8, [R16.64+0x10] ;  /* 0x0000100410080981 */ /* 0x000162000c1e1d00 */
[----:B------:R-:W-:Y:S01]  /*01e0*/  IADD3 R38, P0, R38, c[0x0][0x1b8], RZ ;  /* 0x00006e0026267a10 */ /* 0x000fe20007f1e0ff */
[----:B------:R-:W-:Y:S01]  /*01f0*/  CS2R R14, SRZ ;  /* 0x00000000000e7805 */ /* 0x000fe2000001ff00 */
[----:B------:R-:W-:Y:S01]  /*0200*/  CS2R R12, SRZ ;  /* 0x00000000000c7805 */ /* 0x000fe2000001ff00 */
[----:B------:R-:W-:Y:S01]  /*0210*/  CS2R R18, SRZ ;  /* 0x0000000000127805 */ /* 0x000fe2000001ff00 */
[----:B------:R-:W-:Y:S01]  /*0220*/  @P1 IADD3.X R41, R20, c[0x0][0x224], RZ, P2, !PT ;  /* 0x0000890014291a10 */ /* 0x000fe200017fe4ff */
[----:B------:R-:W-:Y:S01]  /*0230*/  IMAD.WIDE.U32 R36, R100, R37, c[0x0][0x1b0] ;  /* 0x00006c0064247625 */ /* 0x000fe200078e0025 */
[----:B------:R-:W-:Y:S01]  /*0240*/  IADD3.X R39, R20, c[0x0][0x1bc], RZ, P0, !PT ;  /* 0x00006f0014277a10 */ /* 0x000fe200007fe4ff */
[----:B0-----:R-:W-:-:S02]  /*0250*/  CS2R R16, SRZ ;  /* 0x0000000000107805 */ /* 0x001fc4000001ff00 */
[----:B------:R0:W5:Y:S04]  /*0260*/  @P1 LDG.E.128 R12, [R40.64] ;  /* 0x00000004280c1981 */ /* 0x000168000c1e1d00 */
[----:B------:R0:W5:Y:S04]  /*0270*/  LDG.E.128 R20, [R36.64] ;  /* 0x0000000424147981 */ /* 0x000168000c1e1d00 */
[----:B------:R0:W5:Y:S04]  /*0280*/  @P1 LDG.E.128 R16, [R40.64+0x10] ;  /* 0x0000100428101981 */ /* 0x000168000c1e1d00 */
[----:B------:R0:W5:Y:S04]  /*0290*/  LDG.E.128 R24, [R36.64+0x10] ;  /* 0x0000100424187981 */ /* 0x000168000c1e1d00 */
[----:B------:R0:W5:Y:S04]  /*02a0*/  LDG.E.128 R28, [R38.64] ;  /* 0x00000004261c7981 */ /* 0x000168000c1e1d00 */
[----:B------:R0:W5:Y:S01]  /*02b0*/  LDG.E.128 R32, [R38.64+0x10] ;  /* 0x0000100426207981 */ /* 0x000162000c1e1d00 */
[----:B------:R-:W-:-:S03]  /*02c0*/  LOP3.LUT R100, R100, 0x100, RZ, 0xfc, !PT ;  /* 0x0000010064647812 */ /* 0x000fc600078efcff */
.L_x_4117:
[----:B------:R-:W-:Y:S05]  /*02d0*/  BSYNC B0 ;  /* 0x0000000000007941 */ /* 0x000fea0003800000 */
.L_x_4116:
[----:B------:R-:W-:Y:S01]  /*02e0*/  BSSY B0, `(.L_x_4118) ;  /* 0x0000021000007945 */ /* 0x000fe20003800000 */
[----:B------:R-:W-:Y:S05]  /*02f0*/  @!P4 BRA `(.L_x_4119) ;  /* 0x000001f00000c947 */ /* 0x000fea0003800000 */
[----:B------:R-:W-:Y:S01]  /*0300*/  ISETP.NE.U32.AND P0, PT, RZ, c[0x0][0x218], PT ;  /* 0x00008600ff007a0c */ /* 0x000fe20003f05070 */
[----:B0-----:R-:W-:Y:S01]  /*0310*/  CS2R R38, SRZ ;  /* 0x0000000000267805 */ /* 0x001fe2000001ff00 */
        /* <DEDUP_REMOVED lines=28> */
[----:B------:R-:W-:-:S03]  /*04e0*/  IADD3 R100, R100, 0x100, RZ ;  /* 0x0000010064647810 */ /* 0x000fc60007ffe0ff */
.L_x_4119:
[----:B------:R-:W-:Y:S05]  /*04f0*/  BSYNC B0 ;  /* 0x0000000000007941 */ /* 0x000fea0003800000 */
.L_x_4118:
        /* <DEDUP_REMOVED lines=14> */
[C---:B------:R-:W-:Y:S02]  /*05e0*/  @P1 IADD3 R104, P2, R102.reuse, c[0x0][0x220], RZ ;  /* 0x0000880066681a10 */ /* 0x040fe40007f5e0ff */
[----:B------:R-:W-:Y:S01]  /*05f0*/  SHF.R.U32.HI R84, RZ, 0x1b, R100 ;  /* 0x0000001bff547819 */ /* 0x000fe20000011664 */
        /* <DEDUP_REMOVED lines=15> */
[----:B------:R0:W5:Y:S02]  /*06f0*/  LDG.E.128 R96, [R102.64+0x10] ;  /* 0x0000100466607981 */ /* 0x000164000c1e1d00 */
.L_x_4121:
[----:B------:R-:W-:Y:S05]  /*0700*/  BSYNC B0 ;  /* 0x0000000000007941 */ /* 0x000fea0003800000 */
.L_x_4120:
[----:B------:R-:W1:Y:S02]  /*0710*/  S2UR UR6, SR_CTAID.X ;  /* 0x00000000000679c3 */ /* 0x000e640000002500 */
[----:B-1----:R-:W-:-:S04]  /*0720*/  LEA.HI R116, R0, UR6, RZ, 0x18 ;  /* 0x0000000600747c11 */ /* 0x002fc8000f8fc0ff */
[----:B------:R-:W-:-:S13]  /*0730*/  ISETP.GE.AND P0, PT, R116, c[0x0][0x164], PT ;  /* 0x0000590074007a0c */ /* 0x000fda0003f06270 */
[----:B------:R-:W-:Y:S05]  /*0740*/  @P0 EXIT ;  /* 0x000000000000094d */ /* 0x000fea0003800000 */
[----:B------:R-:W-:Y:S01]  /*0750*/  SHF.R.S32.HI R3, RZ, 0x3, R3 ;  /* 0x00000003ff037819 */ /* 0x000fe20000011403 */
[C---:B0-----:R-:W-:Y:S01]  /*0760*/  IMAD.SHL.U32 R103, R0.reuse, 0x20, RZ ;  /* 0x0000002000677824 */ /* 0x041fe200078e00ff */
[----:B------:R-:W-:Y:S01]  /*0770*/  LOP3.LUT R101, R0, 0xe0, RZ, 0xc0, !PT ;  /* 0x000000e000657812 */ /* 0x000fe200078ec0ff */
[----:B------:R-:W-:Y:S01]  /*0780*/  IMAD.MOV.U32 R117, RZ, RZ, 0x1 ;  /* 0x00000001ff757424 */ /* 0x000fe200078e00ff */
[----:B------:R-:W-:Y:S01]  /*0790*/  LOP3.LUT R100, R3, 0xff, RZ, 0xc0, !PT ;  /* 0x000000ff03647812 */ /* 0x000fe200078ec0ff */
[----:B------:R-:W-:Y:S01]  /*07a0*/  ULDC.U8 UR6, c[0x0][0x1f0] ;  /* 0x00007c0000067ab9 */ /* 0x000fe20000000000 */
[----:B------:R-:W-:Y:S02]  /*07b0*/  SHF.R.U32.HI R3, RZ, 0x3, R3 ;  /* 0x00000003ff037819 */ /* 0x000fe40000011603 */
[----:B------:R-:W-:Y:S02]  /*07c0*/  IADD3 R101, R100, -R101, RZ ;  /* 0x8000006564657210 */ /* 0x000fe40007ffe0ff */
[----:B------:R-:W-:-:S02]  /*07d0*/  LOP3.LUT R102, R3, 0x1fffffe0, RZ, 0xc0, !PT ;  /* 0x1fffffe003667812 */ /* 0x000fc400078ec0ff */
[----:B------:R-:W-:Y:S02]  /*07e0*/  IMNMX R101, RZ, R101, !PT ;  /* 0x00000065ff657217 */ /* 0x000fe40007800200 */
[----:B------:R-:W-:Y:S02]  /*07f0*/  LOP3.LUT R103, R103, 0x3e0, RZ, 0xc0, !PT ;  /* 0x000003e067677812 */ /* 0x000fe400078ec0ff */
[----:B------:R-:W-:Y:S02]  /*0800*/  IMNMX R101, R101, 0x20, PT ;  /* 0x0000002065657817 */ /* 0x000fe40003800200 */
[----:B------:R-:W-:Y:S01]  /*0810*/  IADD3 R103, R100, -R103, RZ ;  /* 0x8000006764677210 */ /* 0x000fe20007ffe0ff */
[----:B------:R-:W-:Y:S02]  /*0820*/  IMAD.MOV.U32 R100, RZ, RZ, c[0x0][0x180] ;  /* 0x00006000ff647624 */ /* 0x000fe400078e00ff */
[----:B------:R-:W-:Y:S01]  /*0830*/  IMAD.IADD R101, R101, 0x1, R102 ;  /* 0x0000000165657824 */ /* 0x000fe200078e0266 */
[----:B------:R-:W-:-:S02]  /*0840*/  IMNMX R103, RZ, R103, !PT ;  /* 0x00000067ff677217 */ /* 0x000fc40007800200 */
[----:B------:R-:W-:Y:S02]  /*0850*/  LOP3.LUT P0, RZ, R100, c[0x0][0x178], RZ, 0xfc, !PT ;  /* 0x00005e0064ff7a12 */ /* 0x000fe4000780fcff */
[----:B------:R-:W-:Y:S02]  /*0860*/  SHF.L.U32 R101, R101, 0x3, RZ ;  /* 0x0000000365657819 */ /* 0x000fe400000006ff */
[----:B------:R-:W-:Y:S02]  /*0870*/  IMNMX R103, R103, 0x20, PT ;  /* 0x0000002067677817 */ /* 0x000fe40003800200 */
[----:B------:R-:W0:Y:S01]  /*0880*/  I2F.U32 R3, R101 ;  /* 0x0000006500037306 */ /* 0x000e220000201000 */
[----:B------:R-:W-:Y:S02]  /*0890*/  MOV R100, c[0x0][0x184] ;  /* 0x0000610000647a02 */ /* 0x000fe40000000f00 */
[----:B------:R-:W-:Y:S02]  /*08a0*/  IADD3 R103, R102, R103, RZ ;  /* 0x0000006766677210 */ /* 0x000fe40007ffe0ff */
[----:B------:R-:W-:-:S03]  /*08b0*/  LOP3.LUT P0, RZ, R100, c[0x0][0x17c], RZ, 0xfc, P0 ;  /* 0x00005f0064ff7a12 */ /* 0x000fc6000000fcff */
[----:B------:R-:W-:Y:S01]  /*08c0*/  IMAD.SHL.U32 R118, R103, 0x8, RZ ;  /* 0x0000000867767824 */ /* 0x000fe200078e00ff */
[----:B0-----:R-:W0:Y:S08]  /*08d0*/  MUFU.RCP R3, R3 ;  /* 0x0000000300037308 */ /* 0x001e300000001000 */
.L_x_4233:
        /* <DEDUP_REMOVED lines=25> */
[----:B-1----:R-:W-:-:S04]  /*0a70*/  ISETP.NE.U32.AND P6, PT, RZ, c[0x0][0x180], PT ;  /* 0x00006000ff007a0c */ /* 0x002fc80003fc5070 */
[----:B------:R-:W-:-:S13]  /*0a80*/  ISETP.NE.AND.EX P6, PT, RZ, c[0x0][0x184], PT, P6 ;  /* 0x00006100ff007a0c */ /* 0x000fda0003fc5360 */
[----:B------:R-:W-:Y:S05]  /*0a90*/  @P6 BRA `(.L_x_4125) ;  /* 0x0000002000006947 */ /* 0x000fea0003800000 */
[----:B------:R-:W-:Y:S05]  /*0aa0*/  @P0 BRA `(.L_x_4126) ;  /* 0x0000008000000947 */ /* 0x000fea0003800000 */
[----:B------:R-:W-:Y:S05]  /*0ab0*/  BRA `(.L_x_4127) ;  /* 0x0000009000007947 */ /* 0x000fea0003800000 */
.L_x_4125:
[----:B-----5:R-:W-:-:S05]  /*0ac0*/  PRMT R132, RZ, 0x5410, R104 ;  /* 0x00005410ff847816 */ /* 0x020fca0000000068 */
[----:B------:R-:W-:Y:S01]  /*0ad0*/  FADD.FTZ R119, R132, R119 ;  /* 0x0000007784777221 */ /* 0x000fe20000010000 */
[----:B------:R-:W-:Y:S05]  /*0ae0*/  BRA `(.L_x_4126) ;  /* 0x0000004000007947 */ /* 0x000fea0003800000 */
.L_x_4124:
[----:B-1---5:R-:W-:-:S05]  /*0af0*/  PRMT R132, RZ, 0x5410, R100 ;  /* 0x00005410ff847816 */ /* 0x022fca0000000064 */
[----:B------:R-:W-:Y:S01]  /*0b00*/  FADD.FTZ R119, R132, R119 ;  /* 0x0000007784777221 */ /* 0x000fe20000010000 */
[----:B------:R-:W-:-:S05]  /*0b10*/  @P1 PRMT R132, RZ, 0x5410, R104 ;  /* 0x00005410ff841816 */ /* 0x000fca0000000068 */
[----:B------:R-:W-:-:S05]  /*0b20*/  @P1 FADD.FTZ R119, R132, R119 ;  /* 0x0000007784771221 */ /* 0x000fca0000010000 */
.L_x_4126:
[----:B------:R-:W-:-:S04]  /*0b30*/  F2FP.BF16.PACK_AB R127, RZ, R119 ;  /* 0x00000077ff7f723e */ /* 0x000fc800000010ff */
[----:B------:R-:W-:Y:S02]  /*0b40*/  PRMT R108, R127, 0x7610, R108 ;  /* 0x000076107f6c7816 */ /* 0x000fe4000000006c */
.L_x_4127:
[----:B------:R-:W-:Y:S01]  /*0b50*/  PRMT R127, RZ, 0x7610, R112 ;  /* 0x00007610ff7f7816 */ /* 0x000fe20000000070 */
[----:B------:R-:W-:Y:S05]  /*0b60*/  @P2 BRA `(.L_x_4128) ;  /* 0x0000008000002947 */ /* 0x000fea0003800000 */
[----:B------:R-:W-:-:S04]  /*0b70*/  ISETP.NE.U32.AND P6, PT, RZ, c[0x0][0x180], PT ;  /* 0x00006000ff007a0c */ /* 0x000fc80003fc5070 */
[----:B------:R-:W-:-:S13]  /*0b80*/  ISETP.NE.AND.EX P6, PT, RZ, c[0x0][0x184], PT, P6 ;  /* 0x00006100ff007a0c */ /* 0x000fda0003fc5360 */
[----:B------:R-:W-:Y:S05]  /*0b90*/  @P6 BRA `(.L_x_4129) ;  /* 0x0000002000006947 */ /* 0x000fea0003800000 */
[----:B------:R-:W-:Y:S05]  /*0ba0*/  @P0 BRA `(.L_x_4130) ;  /* 0x0000008000000947 */ /* 0x000fea0003800000 */
[----:B------:R-:W-:Y:S05]  /*0bb0*/  BRA `(.L_x_4131) ;  /* 0x0000009000007947 */ /* 0x000fea0003800000 */
.L_x_4129:
[----:B-----5:R-:W-:-:S05]  /*0bc0*/  PRMT R112, RZ, 0x7610, R104 ;  /* 0x00007610ff707816 */ /* 0x020fca0000000068 */
[----:B------:R-:W-:Y:S01]  /*0bd0*/  FADD.FTZ R127, R112, R127 ;  /* 0x0000007f707f7221 */ /* 0x000fe20000010000 */
[----:B------:R-:W-:Y:S05]  /*0be0*/  BRA `(.L_x_4130) ;  /* 0x0000004000007947 */ /* 0x000fea0003800000 */
.L_x_4128:
[----:B-----5:R-:W-:-:S05]  /*0bf0*/  PRMT R112, RZ, 0x7610, R100 ;  /* 0x00007610ff707816 */ /* 0x020fca0000000064 */
[----:B------:R-:W-:Y:S01]  /*0c00*/  FADD.FTZ R127, R112, R127 ;  /* 0x0000007f707f7221 */ /* 0x000fe20000010000 */
[----:B------:R-:W-:-:S05]  /*0c10*/  @P1 PRMT R112, RZ, 0x7610, R104 ;  /* 0x00007610ff701816 */ /* 0x000fca0000000068 */
[----:B------:R-:W-:-:S05]  /*0c20*/  @P1 FADD.FTZ R127, R112, R127 ;  /* 0x0000007f707f1221 */ /* 0x000fca0000010000 */
.L_x_4130:
[----:B------:R-:W-:-:S04]  /*0c30*/  F2FP.BF16.PACK_AB R112, RZ, R127 ;  /* 0x0000007fff70723e */ /* 0x000fc800000010ff */
[----:B------:R-:W-:Y:S02]  /*0c40*/  PRMT R108, R108, 0x5410, R112 ;  /* 0x000054106c6c7816 */ /* 0x000fe40000000070 */
.L_x_4131:
[----:B------:R-:W-:Y:S01]  /*0c50*/  PRMT R132, RZ, 0x5410, R113 ;  /* 0x00005410ff847816 */ /* 0x000fe20000000071 */
[----:B------:R-:W-:Y:S05]  /*0c60*/  @P2 BRA `(.L_x_4132) ;  /* 0x0000008000002947 */ /* 0x000fea0003800000 */
[----:B------:R-:W-:-:S04]  /*0c70*/  ISETP.NE.U32.AND P6, PT, RZ, c[0x0][0x180], PT ;  /* 0x00006000ff007a0c */ /* 0x000fc80003fc5070 */
[----:B------:R-:W-:-:S13]  /*0c80*/  ISETP.NE.AND.EX P6, PT, RZ, c[0x0][0x184], PT, P6 ;  /* 0x00006100ff007a0c */ /* 0x000fda0003fc5360 */
[----:B------:R-:W-:Y:S05]  /*0c90*/  @P6 BRA `(.L_x_4133) ;  /* 0x0000002000006947 */ /* 0x000fea0003800000 */
[----:B------:R-:W-:Y:S05]  /*0ca0*/  @P0 BRA `(.L_x_4134) ;  /* 0x0000008000000947 */ /* 0x000fea0003800000 */
[----:B------:R-:W-:Y:S05]  /*0cb0*/  BRA `(.L_x_4135) ;  /* 0x0000009000007947 */ /* 0x000fea0003800000 */
.L_x_4133:
[----:B-----5:R-:W-:-:S05]  /*0cc0*/  PRMT R137, RZ, 0x5410, R105 ;  /* 0x00005410ff897816 */ /* 0x020fca0000000069 */
[----:B------:R-:W-:Y:S01]  /*0cd0*/  FADD.FTZ R132, R137, R132 ;  /* 0x0000008489847221 */ /* 0x000fe20000010000 */
[----:B------:R-:W-:Y:S05]  /*0ce0*/  BRA `(.L_x_4134) ;  /* 0x0000004000007947 */ /* 0x000fea0003800000 */
.L_x_4132:
[----:B-----5:R-:W-:-:S05]  /*0cf0*/  PRMT R137, RZ, 0x5410, R101 ;  /* 0x00005410ff897816 */ /* 0x020fca0000000065 */
[----:B------:R-:W-:Y:S01]  /*0d00*/  FADD.FTZ R132, R137, R132 ;  /* 0x0000008489847221 */ /* 0x000fe20000010000 */
[----:B------:R-:W-:-:S05]  /*0d10*/  @P1 PRMT R137, RZ, 0x5410, R105 ;  /* 0x00005410ff891816 */ /* 0x000fca0000000069 */
[----:B------:R-:W-:-:S05]  /*0d20*/  @P1 FADD.FTZ R132, R137, R132 ;  /* 0x0000008489841221 */ /* 0x000fca0000010000 */
.L_x_4134:
[----:B------:R-:W-:-:S04]  /*0d30*/  F2FP.BF16.PACK_AB R112, RZ, R132 ;  /* 0x00000084ff70723e */ /* 0x000fc800000010ff */
[----:B------:R-:W-:Y:S02]  /*0d40*/  PRMT R109, R112, 0x7610, R109 ;  /* 0x00007610706d7816 */ /* 0x000fe4000000006d */
.L_x_4135:
[----:B------:R-:W-:Y:S01]  /*0d50*/  PRMT R137, RZ, 0x7610, R113 ;  /* 0x00007610ff897816 */ /* 0x000fe20000000071 */
[----:B------:R-:W-:Y:S05]  /*0d60*/  @P2 BRA `(.L_x_4136) ;  /* 0x0000008000002947 */ /* 0x000fea0003800000 */
[----:B------:R-:W-:-:S04]  /*0d70*/  ISETP.NE.U32.AND P6, PT, RZ, c[0x0][0x180], PT ;  /* 0x00006000ff007a0c */ /* 0x000fc80003fc5070 */
[----:B------:R-:W-:-:S13]  /*0d80*/  ISETP.NE.AND.EX P6, PT, RZ, c[0x0][0x184], PT, P6 ;  /* 0x00006100ff007a0c */ /* 0x000fda0003fc5360 */
[----:B------:R-:W-:Y:S05]  /*0d90*/  @P6 BRA `(.L_x_4137) ;  /* 0x0000002000006947 */ /* 0x000fea0003800000 */
[----:B------:R-:W-:Y:S05]  /*0da0*/  @P0 BRA `(.L_x_4138) ;  /* 0x0000008000000947 */ /* 0x000fea0003800000 */
[----:B------:R-:W-:Y:S05]  /*0db0*/  BRA `(.L_x_4139) ;  /* 0x0000009000007947 */ /* 0x000fea0003800000 */
.L_x_4137:
[----:B-----5:R-:W-:-:S05]  /*0dc0*/  PRMT R112, RZ, 0x7610, R105 ;  /* 0x00007610ff707816 */ /* 0x020fca0000000069 */
[----:B------:R-:W-:Y:S01]  /*0dd0*/  FADD.FTZ R137, R112, R137 ;  /* 0x0000008970897221 */ /* 0x000fe20000010000 */
[----:B------:R-:W-:Y:S05]  /*0de0*/  BRA `(.L_x_4138) ;  /* 0x0000004000007947 */ /* 0x000fea0003800000 */
.L_x_4136:
[----:B-----5:R-:W-:-:S05]  /*0df0*/  PRMT R112, RZ, 0x7610, R101 ;  /* 0x00007610ff707816 */ /* 0x020fca0000000065 */
[----:B------:R-:W-:Y:S01]  /*0e00*/  FADD.FTZ R137, R112, R137 ;  /* 0x0000008970897221 */ /* 0x000fe20000010000 */
[----:B------:R-:W-:-:S05]  /*0e10*/  @P1 PRMT R112, RZ, 0x7610, R105 ;  /* 0x00007610ff701816 */ /* 0x000fca0000000069 */
[----:B------:R-:W-:-:S05]  /*0e20*/  @P1 FADD.FTZ R137, R112, R137 ;  /* 0x0000008970891221 */ /* 0x000fca0000010000 */
.L_x_4138:
[----:B------:R-:W-:-:S04]  /*0e30*/  F2FP.BF16.PACK_AB R112, RZ, R137 ;  /* 0x00000089ff70723e */ /* 0x000fc800000010ff */
[----:B------:R-:W-:Y:S02]  /*0e40*/  PRMT R109, R109, 0x5410, R112 ;  /* 0x000054106d6d7816 */ /* 0x000fe40000000070 */
.L_x_4139:
[----:B------:R-:W-:Y:S01]  /*0e50*/  PRMT R140, RZ, 0x5410, R114 ;  /* 0x00005410ff8c7816 */ /* 0x000fe20000000072 */
[----:B------:R-:W-:Y:S05]  /*0e60*/  @P2 BRA `(.L_x_4140) ;  /* 0x0000008000002947 */ /* 0x000fea0003800000 */
[----:B------:R-:W-:-:S04]  /*0e70*/  ISETP.NE.U32.AND P6, PT, RZ, c[0x0][0x180], PT ;  /* 0x00006000ff007a0c */ /* 0x000fc80003fc5070 */
[----:B------:R-:W-:-:S13]  /*0e80*/  ISETP.NE.AND.EX P6, PT, RZ, c[0x0][0x184], PT, P6 ;  /* 0x00006100ff007a0c */ /* 0x000fda0003fc5360 */
[----:B------:R-:W-:Y:S05]  /*0e90*/  @P6 BRA `(.L_x_4141) ;  /* 0x0000002000006947 */ /* 0x000fea0003800000 */
[----:B------:R-:W-:Y:S05]  /*0ea0*/  @P0 BRA `(.L_x_4142) ;  /* 0x0000008000000947 */ /* 0x000fea0003800000 */
[----:B------:R-:W-:Y:S05]  /*0eb0*/  BRA `(.L_x_4143) ;  /* 0x0000009000007947 */ /* 0x000fea0003800000 */
.L_x_4141:
[----:B-----5:R-:W-:-:S05]  /*0ec0*/  PRMT R113, RZ, 0x5410, R106 ;  /* 0x00005410ff717816 */ /* 0x020fca000000006a */
[----:B------:R-:W-:Y:S01]  /*0ed0*/  FADD.FTZ R140, R113, R140 ;  /* 0x0000008c718c7221 */ /* 0x000fe20000010000 */
[----:B------:R-:W-:Y:S05]  /*0ee0*/  BRA `(.L_x_4142) ;  /* 0x0000004000007947 */ /* 0x000fea0003800000 */
.L_x_4140:
[----:B-----5:R-:W-:-:S05]  /*0ef0*/  PRMT R113, RZ, 0x5410, R102 ;  /* 0x00005410ff717816 */ /* 0x020fca0000000066 */
[----:B------:R-:W-:Y:S01]  /*0f00*/  FADD.FTZ R140, R113, R140 ;  /* 0x0000008c718c7221 */ /* 0x000fe20000010000 */
[----:B------:R-:W-:-:S05]  /*0f10*/  @P1 PRMT R113, RZ, 0x5410, R106 ;  /* 0x00005410ff711816 */ /* 0x000fca000000006a */
[----:B------:R-:W-:-:S05]  /*0f20*/  @P1 FADD.FTZ R140, R113, R140 ;  /* 0x0000008c718c1221 */ /* 0x000fca0000010000 */
.L_x_4142:
[----:B------:R-:W-:-:S04]  /*0f30*/  F2FP.BF16.PACK_AB R112, RZ, R140 ;  /* 0x0000008cff70723e */ /* 0x000fc800000010ff */
[----:B------:R-:W-:Y:S02]  /*0f40*/  PRMT R110, R112, 0x7610, R110 ;  /* 0x00007610706e7816 */ /* 0x000fe4000000006e */
.L_x_4143:
[----:B------:R-:W-:Y:S01]  /*0f50*/  PRMT R141, RZ, 0x7610, R114 ;  /* 0x00007610ff8d7816 */ /* 0x000fe20000000072 */
[----:B------:R-:W-:Y:S05]  /*0f60*/  @P2 BRA `(.L_x_4144) ;  /* 0x0000008000002947 */ /* 0x000fea0003800000 */
[----:B------:R-:W-:-:S04]  /*0f70*/  ISETP.NE.U32.AND P6, PT, RZ, c[0x0][0x180], PT ;  /* 0x00006000ff007a0c */ /* 0x000fc80003fc5070 */
[----:B------:R-:W-:-:S13]  /*0f80*/  ISETP.NE.AND.EX P6, PT, RZ, c[0x0][0x184], PT, P6 ;  /* 0x00006100ff007a0c */ /* 0x000fda0003fc5360 */
[----:B------:R-:W-:Y:S05]  /*0f90*/  @P6 BRA `(.L_x_4145) ;  /* 0x0000002000006947 */ /* 0x000fea0003800000 */
[----:B------:R-:W-:Y:S05]  /*0fa0*/  @P0 BRA `(.L_x_4146) ;  /* 0x0000008000000947 */ /* 0x000fea0003800000 */
[----:B------:R-:W-:Y:S05]  /*0fb0*/  BRA `(.L_x_4147) ;  /* 0x0000009000007947 */ /* 0x000fea0003800000 */
.L_x_4145:
[----:B-----5:R-:W-:-:S05]  /*0fc0*/  PRMT R112, RZ, 0x7610, R106 ;  /* 0x00007610ff707816 */ /* 0x020fca000000006a */
[----:B------:R-:W-:Y:S01]  /*0fd0*/  FADD.FTZ R141, R112, R141 ;  /* 0x0000008d708d7221 */ /* 0x000fe20000010000 */
[----:B------:R-:W-:Y:S05]  /*0fe0*/  BRA `(.L_x_4146) ;  /* 0x0000004000007947 */ /* 0x000fea0003800000 */
.L_x_4144:
[----:B-----5:R-:W-:-:S05]  /*0ff0*/  PRMT R112, RZ, 0x7610, R102 ;  /* 0x00007610ff707816 */ /* 0x020fca0000000066 */
[----:B------:R-:W-:Y:S01]  /*1000*/  FADD.FTZ R141, R112, R141 ;  /* 0x0000008d708d7221 */ /* 0x000fe20000010000 */
[----:B------:R-:W-:-:S05]  /*1010*/  @P1 PRMT R112, RZ, 0x7610, R106 ;  /* 0x00007610ff701816 */ /* 0x000fca000000006a */
[----:B------:R-:W-:-:S05]  /*1020*/  @P1 FADD.FTZ R141, R112, R141 ;  /* 0x0000008d708d1221 */ /* 0x000fca0000010000 */
.L_x_4146:
[----:B------:R-:W-:-:S04]  /*1030*/  F2FP.BF16.PACK_AB R112, RZ, R141 ;  /* 0x0000008dff70723e */ /* 0x000fc800000010ff */
[----:B------:R-:W-:Y:S02]  /*1040*/  PRMT R110, R110, 0x5410, R112 ;  /* 0x000054106e6e7816 */ /* 0x000fe40000000070 */
.L_x_4147:
[----:B------:R-:W-:Y:S01]  /*1050*/  PRMT R142, RZ, 0x5410, R115 ;  /* 0x00005410ff8e7816 */ /* 0x000fe20000000073 */
[----:B------:R-:W-:Y:S05]  /*1060*/  @P2 BRA `(.L_x_4148) ;  /* 0x0000008000002947 */ /* 0x000fea0003800000 */
[----:B------:R-:W-:-:S04]  /*1070*/  ISETP.NE.U32.AND P6, PT, RZ, c[0x0][0x180], PT ;  /* 0x00006000ff007a0c */ /* 0x000fc80003fc5070 */
[----:B------:R-:W-:-:S13]  /*1080*/  ISETP.NE.AND.EX P6, PT, RZ, c[0x0][0x184], PT, P6 ;  /* 0x00006100ff007a0c */ /* 0x000fda0003fc5360 */
[----:B------:R-:W-:Y:S05]  /*1090*/  @P6 BRA `(.L_x_4149) ;  /* 0x0000002000006947 */ /* 0x000fea0003800000 */
[----:B------:R-:W-:Y:S05]  /*10a0*/  @P0 BRA `(.L_x_4150) ;  /* 0x0000008000000947 */ /* 0x000fea0003800000 */
[----:B------:R-:W-:Y:S05]  /*10b0*/  BRA `(.L_x_4151) ;  /* 0x0000009000007947 */ /* 0x000fea0003800000 */
.L_x_4149:
[----:B-----5:R-:W-:-:S05]  /*10c0*/  PRMT R113, RZ, 0x5410, R107 ;  /* 0x00005410ff717816 */ /* 0x020fca000000006b */
[----:B------:R-:W-:Y:S01]  /*10d0*/  FADD.FTZ R142, R113, R142 ;  /* 0x0000008e718e7221 */ /* 0x000fe20000010000 */
[----:B------:R-:W-:Y:S05]  /*10e0*/  BRA `(.L_x_4150) ;  /* 0x0000004000007947 */ /* 0x000fea0003800000 */
.L_x_4148:
[----:B-----5:R-:W-:-:S05]  /*10f0*/  PRMT R113, RZ, 0x5410, R103 ;  /* 0x00005410ff717816 */ /* 0x020fca0000000067 */
[----:B------:R-:W-:Y:S01]  /*1100*/  FADD.FTZ R142, R113, R142 ;  /* 0x0000008e718e7221 */ /* 0x000fe20000010000 */
[----:B------:R-:W-:-:S05]  /*1110*/  @P1 PRMT R113, RZ, 0x5410, R107 ;  /* 0x00005410ff711816 */ /* 0x000fca000000006b */
[----:B------:R-:W-:-:S05]  /*1120*/  @P1 FADD.FTZ R142, R113, R142 ;  /* 0x0000008e718e1221 */ /* 0x000fca0000010000 */
.L_x_4150:
[----:B------:R-:W-:-:S04]  /*1130*/  F2FP.BF16.PACK_AB R112, RZ, R142 ;  /* 0x0000008eff70723e */ /* 0x000fc800000010ff */
[----:B------:R-:W-:Y:S02]  /*1140*/  PRMT R111, R112, 0x7610, R111 ;  /* 0x00007610706f7816 */ /* 0x000fe4000000006f */
.L_x_4151:
[----:B------:R-:W-:Y:S01]  /*1150*/  PRMT R143, RZ, 0x7610, R115 ;  /* 0x00007610ff8f7816 */ /* 0x000fe20000000073 */
[----:B------:R-:W-:Y:S05]  /*1160*/  @P2 BRA `(.L_x_4152) ;  /* 0x0000008000002947 */ /* 0x000fea0003800000 */
[----:B------:R-:W-:-:S04]  /*1170*/  ISETP.NE.U32.AND P1, PT, RZ, c[0x0][0x180], PT ;  /* 0x00006000ff007a0c */ /* 0x000fc80003f25070 */
[----:B------:R-:W-:-:S13]  /*1180*/  ISETP.NE.AND.EX P1, PT, RZ, c[0x0][0x184], PT, P1 ;  /* 0x00006100ff007a0c */ /* 0x000fda0003f25310 */
[----:B------:R-:W-:Y:S05]  /*1190*/  @P1 BRA `(.L_x_4153) ;  /* 0x0000002000001947 */ /* 0x000fea0003800000 */
[----:B------:R-:W-:Y:S05]  /*11a0*/  @P0 BRA `(.L_x_4154) ;  /* 0x0000008000000947 */ /* 0x000fea0003800000 */
[----:B------:R-:W-:Y:S05]  /*11b0*/  BRA `(.L_x_4155) ;  /* 0x0000009000007947 */ /* 0x000fea0003800000 */
.L_x_4153:
[----:B-----5:R-:W-:-:S05]  /*11c0*/  PRMT R112, RZ, 0x7610, R107 ;  /* 0x00007610ff707816 */ /* 0x020fca000000006b */
[----:B------:R-:W-:Y:S01]  /*11d0*/  FADD.FTZ R143, R112, R143 ;  /* 0x0000008f708f7221 */ /* 0x000fe20000010000 */
[----:B------:R-:W-:Y:S05]  /*11e0*/  BRA `(.L_x_4154) ;  /* 0x0000004000007947 */ /* 0x000fea0003800000 */
.L_x_4152:
[----:B-----5:R-:W-:-:S05]  /*11f0*/  PRMT R112, RZ, 0x7610, R103 ;  /* 0x00007610ff707816 */ /* 0x020fca0000000067 */
[----:B------:R-:W-:Y:S01]  /*1200*/  FADD.FTZ R143, R112, R143 ;  /* 0x0000008f708f7221 */ /* 0x000fe20000010000 */
[----:B------:R-:W-:-:S05]  /*1210*/  @P1 PRMT R112, RZ, 0x7610, R107 ;  /* 0x00007610ff701816 */ /* 0x000fca000000006b */
[----:B------:R-:W-:-:S05]  /*1220*/  @P1 FADD.FTZ R143, R112, R143 ;  /* 0x0000008f708f1221 */ /* 0x000fca0000010000 */
.L_x_4154:
[----:B------:R-:W-:-:S04]  /*1230*/  F2FP.BF16.PACK_AB R112, RZ, R143 ;  /* 0x0000008fff70723e */ /* 0x000fc800000010ff */
[----:B------:R-:W-:Y:S02]  /*1240*/  PRMT R111, R111, 0x5410, R112 ;  /* 0x000054106f6f7816 */ /* 0x000fe40000000070 */
.L_x_4155:
[C---:B------:R-:W-:Y:S02]  /*1250*/  @P0 LEA R112, P1, R122.reuse, c[0x0][0x188], 0x4 ;  /* 0x000062007a700a11 */ /* 0x040fe400078220ff */
[C---:B------:R-:W-:Y:S02]  /*1260*/  IADD3 R146, R122.reuse, 0x100, RZ ;  /* 0x000001007a927810 */ /* 0x040fe40007ffe0ff */
[----:B------:R-:W-:-:S05]  /*1270*/  @P0 LEA.HI.X R113, R122, c[0x0][0x18c], RZ, 0x4, P1 ;  /* 0x000063007a710a11 */ /* 0x000fca00008f24ff */
[----:B------:R1:W-:Y:S04]  /*1280*/  @P0 STG.E.128 [R112.64], R108 ;  /* 0x0000006c70000986 */ /* 0x0003e8000c101d04 */
.L_x_4123:
[----:B------:R-:W-:Y:S05]  /*1290*/  BSYNC B0 ;  /* 0x0000000000007941 */ /* 0x000fea0003800000 */
.L_x_4122:
[----:B------:R-:W-:Y:S01]  /*12a0*/  BSSY B0, `(.L_x_4156) ;  /* 0x0000095000007945 */ /* 0x000fe20003800000 */
[----:B------:R-:W-:Y:S05]  /*12b0*/  @!P4 BRA `(.L_x_4157) ;  /* 0x000009300000c947 */ /* 0x000fea0003800000 */
[----:B------:R-:W-:Y:S01]  /*12c0*/  ISETP.NE.U32.AND P2, PT, RZ, c[0x0][0x178], PT ;  /* 0x00005e00ff007a0c */ /* 0x000fe20003f45070 */
[----:B-1----:R-:W-:Y:S01]  /*12d0*/  HFMA2.MMA R113, -RZ, RZ, 0, 9.5367431640625e-07 ;  /* 0x00000010ff717435 */ /* 0x002fe200000001ff */
        /* <DEDUP_REMOVED lines=20> */
.L_x_4159:
[----:B-----5:R-:W-:-:S05]  /*1420*/  PRMT R123, RZ, 0x5410, R104 ;  /* 0x00005410ff7b7816 */ /* 0x020fca0000000068 */
[----:B------:R-:W-:Y:S01]  /*1430*/  FADD.FTZ R120, R123, R120 ;  /* 0x000000787b787221 */ /* 0x000fe20000010000 */
[----:B------:R-:W-:Y:S05]  /*1440*/  BRA `(.L_x_4160) ;  /* 0x0000004000007947 */ /* 0x000fea0003800000 */
.L_x_4158:
[----:B-1---5:R-:W-:-:S05]  /*1450*/  PRMT R123, RZ, 0x5410, R100 ;  /* 0x00005410ff7b7816 */ /* 0x022fca0000000064 */
[----:B------:R-:W-:Y:S01]  /*1460*/  FADD.FTZ R120, R123, R120 ;  /* 0x000000787b787221 */ /* 0x000fe20000010000 */
[----:B------:R-:W-:-:S05]  /*1470*/  @P1 PRMT R123, RZ, 0x5410, R104 ;  /* 0x00005410ff7b1816 */ /* 0x000fca0000000068 */
[----:B------:R-:W-:-:S05]  /*1480*/  @P1 FADD.FTZ R120, R123, R120 ;  /* 0x000000787b781221 */ /* 0x000fca0000010000 */
.L_x_4160:
[----:B------:R-:W-:-:S04]  /*1490*/  F2FP.BF16.PACK_AB R123, RZ, R120 ;  /* 0x00000078ff7b723e */ /* 0x000fc800000010ff */
[----:B------:R-:W-:Y:S02]  /*14a0*/  PRMT R108, R123, 0x7610, R108 ;  /* 0x000076107b6c7816 */ /* 0x000fe4000000006c */
.L_x_4161:
[----:B------:R-:W-:Y:S01]  /*14b0*/  PRMT R123, RZ, 0x7610, R112 ;  /* 0x00007610ff7b7816 */ /* 0x000fe20000000070 */
[----:B------:R-:W-:Y:S05]  /*14c0*/  @P2 BRA `(.L_x_4162) ;  /* 0x0000008000002947 */ /* 0x000fea0003800000 */
[----:B------:R-:W-:-:S04]  /*14d0*/  ISETP.NE.U32.AND P6, PT, RZ, c[0x0][0x180], PT ;  /* 0x00006000ff007a0c */ /* 0x000fc80003fc5070 */
[----:B------:R-:W-:-:S13]  /*14e0*/  ISETP.NE.AND.EX P6, PT, RZ, c[0x0][0x184], PT, P6 ;  /* 0x00006100ff007a0c */ /* 0x000fda0003fc5360 */
[----:B------:R-:W-:Y:S05]  /*14f0*/  @P6 BRA `(.L_x_4163) ;  /* 0x0000002000006947 */ /* 0x000fea0003800000 */
[----:B------:R-:W-:Y:S05]  /*1500*/  @P0 BRA `(.L_x_4164) ;  /* 0x0000008000000947 */ /* 0x000fea0003800000 */
[----:B------:R-:W-:Y:S05]  /*1510*/  BRA `(.L_x_4165) ;  /* 0x0000009000007947 */ /* 0x000fea0003800000 */
.L_x_4163:
[----:B-----5:R-:W-:-:S05]  /*1520*/  PRMT R112, RZ, 0x7610, R104 ;  /* 0x00007610ff707816 */ /* 0x020fca0000000068 */
[----:B------:R-:W-:Y:S01]  /*1530*/  FADD.FTZ R123, R112, R123 ;  /* 0x0000007b707b7221 */ /* 0x000fe20000010000 */
[----:B------:R-:W-:Y:S05]  /*1540*/  BRA `(.L_x_4164) ;  /* 0x0000004000007947 */ /* 0x000fea0003800000 */
.L_x_4162:
[----:B-----5:R-:W-:-:S05]  /*1550*/  PRMT R112, RZ, 0x7610, R100 ;  /* 0x00007610ff707816 */ /* 0x020fca0000000064 */
[----:B------:R-:W-:Y:S01]  /*1560*/  FADD.FTZ R123, R112, R123 ;  /* 0x0000007b707b7221 */ /* 0x000fe20000010000 */
[----:B------:R-:W-:-:S05]  /*1570*/  @P1 PRMT R112, RZ, 0x7610, R104 ;  /* 0x00007610ff701816 */ /* 0x000fca0000000068 */
[----:B------:R-:W-:-:S05]  /*1580*/  @P1 FADD.FTZ R123, R112, R123 ;  /* 0x0000007b707b1221 */ /* 0x000fca0000010000 */
.L_x_4164:
[----:B------:R-:W-:-:S04]  /*1590*/  F2FP.BF16.PACK_AB R112, RZ, R123 ;  /* 0x0000007bff70723e */ /* 0x000fc800000010ff */
[----:B------:R-:W-:Y:S02]  /*15a0*/  PRMT R108, R108, 0x5410, R112 ;  /* 0x000054106c6c7816 */ /* 0x000fe40000000070 */
.L_x_4165:
[----:B------:R-:W-:Y:S01]  /*15b0*/  PRMT R125, RZ, 0x5410, R113 ;  /* 0x00005410ff7d7816 */ /* 0x000fe20000000071 */
[----:B------:R-:W-:Y:S05]  /*15c0*/  @P2 BRA `(.L_x_4166) ;  /* 0x0000008000002947 */ /* 0x000fea0003800000 */
[----:B------:R-:W-:-:S04]  /*15d0*/  ISETP.NE.U32.AND P6, PT, RZ, c[0x0][0x180], PT ;  /* 0x00006000ff007a0c */ /* 0x000fc80003fc5070 */
[----:B------:R-:W-:-:S13]  /*15e0*/  ISETP.NE.AND.EX P6, PT, RZ, c[0x0][0x184], PT, P6 ;  /* 0x00006100ff007a0c */ /* 0x000fda0003fc5360 */
[----:B------:R-:W-:Y:S05]  /*15f0*/  @P6 BRA `(.L_x_4167) ;  /* 0x0000002000006947 */ /* 0x000fea0003800000 */
[----:B------:R-:W-:Y:S05]  /*1600*/  @P0 BRA `(.L_x_4168) ;  /* 0x0000008000000947 */ /* 0x000fea0003800000 */
[----:B------:R-:W-:Y:S05]  /*1610*/  BRA `(.L_x_4169) ;  /* 0x0000009000007947 */ /* 0x000fea0003800000 */
.L_x_4167:
[----:B-----5:R-:W-:-:S05]  /*1620*/  PRMT R112, RZ, 0x5410, R105 ;  /* 0x00005410ff707816 */ /* 0x020fca0000000069 */
[----:B------:R-:W-:Y:S01]  /*1630*/  FADD.FTZ R125, R112, R125 ;  /* 0x0000007d707d7221 */ /* 0x000fe20000010000 */
[----:B------:R-:W-:Y:S05]  /*1640*/  BRA `(.L_x_4168) ;  /* 0x0000004000007947 */ /* 0x000fea0003800000 */
.L_x_4166:
[----:B-----5:R-:W-:-:S05]  /*1650*/  PRMT R112, RZ, 0x5410, R101 ;  /* 0x00005410ff707816 */ /* 0x020fca0000000065 */
[----:B------:R-:W-:Y:S01]  /*1660*/  FADD.FTZ R125, R112, R125 ;  /* 0x0000007d707d7221 */ /* 0x000fe20000010000 */
[----:B------:R-:W-:-:S05]  /*1670*/  @P1 PRMT R112, RZ, 0x5410, R105 ;  /* 0x00005410ff701816 */ /* 0x000fca0000000069 */
[----:B------:R-:W-:-:S05]  /*1680*/  @P1 FADD.FTZ R125, R112, R125 ;  /* 0x0000007d707d1221 */ /* 0x000fca0000010000 */
.L_x_4168:
[----:B------:R-:W-:-:S04]  /*1690*/  F2FP.BF16.PACK_AB R112, RZ, R125 ;  /* 0x0000007dff70723e */ /* 0x000fc800000010ff */
[----:B------:R-:W-:Y:S02]  /*16a0*/  PRMT R109, R112, 0x7610, R109 ;  /* 0x00007610706d7816 */ /* 0x000fe4000000006d */
.L_x_4169:
[----:B------:R-:W-:Y:S01]  /*16b0*/  PRMT R128, RZ, 0x7610, R113 ;  /* 0x00007610ff807816 */ /* 0x000fe20000000071 */
[----:B------:R-:W-:Y:S05]  /*16c0*/  @P2 BRA `(.L_x_4170) ;  /* 0x0000008000002947 */ /* 0x000fea0003800000 */
[----:B------:R-:W-:-:S04]  /*16d0*/  ISETP.NE.U32.AND P6, PT, RZ, c[0x0][0x180], PT ;  /* 0x00006000ff007a0c */ /* 0x000fc80003fc5070 */
[----:B------:R-:W-:-:S13]  /*16e0*/  ISETP.NE.AND.EX P6, PT, RZ, c[0x0][0x184], PT, P6 ;  /* 0x00006100ff007a0c */ /* 0x000fda0003fc5360 */
[----:B------:R-:W-:Y:S05]  /*16f0*/  @P6 BRA `(.L_x_4171) ;  /* 0x0000002000006947 */ /* 0x000fea0003800000 */
[----:B------:R-:W-:Y:S05]  /*1700*/  @P0 BRA `(.L_x_4172) ;  /* 0x0000008000000947 */ /* 0x000fea0003800000 */
[----:B------:R-:W-:Y:S05]  /*1710*/  BRA `(.L_x_4173) ;  /* 0x0000009000007947 */ /* 0x000fea0003800000 */
.L_x_4171:
[----:B-----5:R-:W-:-:S05]  /*1720*/  PRMT R113, RZ, 0x7610, R105 ;  /* 0x00007610ff717816 */ /* 0x020fca0000000069 */
[----:B------:R-:W-:Y:S01]  /*1730*/  FADD.FTZ R128, R113, R128 ;  /* 0x0000008071807221 */ /* 0x000fe20000010000 */
[----:B------:R-:W-:Y:S05]  /*1740*/  BRA `(.L_x_4172) ;  /* 0x0000004000007947 */ /* 0x000fea0003800000 */
.L_x_4170:
[----:B-----5:R-:W-:-:S05]  /*1750*/  PRMT R113, RZ, 0x7610, R101 ;  /* 0x00007610ff717816 */ /* 0x020fca0000000065 */
[----:B------:R-:W-:Y:S01]  /*1760*/  FADD.FTZ R128, R113, R128 ;  /* 0x0000008071807221 */ /* 0x000fe20000010000 */
[----:B------:R-:W-:-:S05]  /*1770*/  @P1 PRMT R113, RZ, 0x7610, R105 ;  /* 0x00007610ff711816 */ /* 0x000fca0000000069 */
[----:B------:R-:W-:-:S05]  /*1780*/  @P1 FADD.FTZ R128, R113, R128 ;  /* 0x0000008071801221 */ /* 0x000fca0000010000 */
.L_x_4172:
[----:B------:R-:W-:-:S04]  /*1790*/  F2FP.BF16.PACK_AB R112, RZ, R128 ;  /* 0x00000080ff70723e */ /* 0x000fc800000010ff */
[----:B------:R-:W-:Y:S02]  /*17a0*/  PRMT R109, R109, 0x5410, R112 ;  /* 0x000054106d6d7816 */ /* 0x000fe40000000070 */
.L_x_4173:
[----:B------:R-:W-:Y:S01]  /*17b0*/  PRMT R130, RZ, 0x5410, R114 ;  /* 0x00005410ff827816 */ /* 0x000fe20000000072 */
[----:B------:R-:W-:Y:S05]  /*17c0*/  @P2 BRA `(.L_x_4174) ;  /* 0x0000008000002947 */ /* 0x000fea0003800000 */
[----:B------:R-:W-:-:S04]  /*17d0*/  ISETP.NE.U32.AND P6, PT, RZ, c[0x0][0x180], PT ;  /* 0x00006000ff007a0c */ /* 0x000fc80003fc5070 */
[----:B------:R-:W-:-:S13]  /*17e0*/  ISETP.NE.AND.EX P6, PT, RZ, c[0x0][0x184], PT, P6 ;  /* 0x00006100ff007a0c */ /* 0x000fda0003fc5360 */
[----:B------:R-:W-:Y:S05]  /*17f0*/  @P6 BRA `(.L_x_4175) ;  /* 0x0000002000006947 */ /* 0x000fea0003800000 */
[----:B------:R-:W-:Y:S05]  /*1800*/  @P0 BRA `(.L_x_4176) ;  /* 0x0000008000000947 */ /* 0x000fea0003800000 */
[----:B------:R-:W-:Y:S05]  /*1810*/  BRA `(.L_x_4177) ;  /* 0x0000009000007947 */ /* 0x000fea0003800000 */
.L_x_4175:
[----:B-----5:R-:W-:-:S05]  /*1820*/  PRMT R113, RZ, 0x5410, R106 ;  /* 0x00005410ff717816 */ /* 0x020fca000000006a */
[----:B------:R-:W-:Y:S01]  /*1830*/  FADD.FTZ R130, R113, R130 ;  /* 0x0000008271827221 */ /* 0x000fe20000010000 */
[----:B------:R-:W-:Y:S05]  /*1840*/  BRA `(.L_x_4176) ;  /* 0x0000004000007947 */ /* 0x000fea0003800000 */
.L_x_4174:
[----:B-----5:R-:W-:-:S05]  /*1850*/  PRMT R113, RZ, 0x5410, R102 ;  /* 0x00005410ff717816 */ /* 0x020fca0000000066 */
[----:B------:R-:W-:Y:S01]  /*1860*/  FADD.FTZ R130, R113, R130 ;  /* 0x0000008271827221 */ /* 0x000fe20000010000 */
[----:B------:R-:W-:-:S05]  /*1870*/  @P1 PRMT R113, RZ, 0x5410, R106 ;  /* 0x00005410ff711816 */ /* 0x000fca000000006a */
[----:B------:R-:W-:-:S05]  /*1880*/  @P1 FADD.FTZ R130, R113, R130 ;  /* 0x0000008271821221 */ /* 0x000fca0000010000 */
.L_x_4176:
[----:B------:R-:W-:-:S04]  /*1890*/  F2FP.BF16.PACK_AB R112, RZ, R130 ;  /* 0x00000082ff70723e */ /* 0x000fc800000010ff */
[----:B------:R-:W-:Y:S02]  /*18a0*/  PRMT R110, R112, 0x7610, R110 ;  /* 0x00007610706e7816 */ /* 0x000fe4000000006e */
.L_x_4177:
[----:B------:R-:W-:Y:S01]  /*18b0*/  PRMT R133, RZ, 0x7610, R114 ;  /* 0x00007610ff857816 */ /* 0x000fe20000000072 */
[----:B------:R-:W-:Y:S05]  /*18c0*/  @P2 BRA `(.L_x_4178) ;  /* 0x0000008000002947 */ /* 0x000fea0003800000 */
[----:B------:R-:W-:-:S04]  /*18d0*/  ISETP.NE.U32.AND P6, PT, RZ, c[0x0][0x180], PT ;  /* 0x00006000ff007a0c */ /* 0x000fc80003fc5070 */
[----:B------:R-:W-:-:S13]  /*18e0*/  ISETP.NE.AND.EX P6, PT, RZ, c[0x0][0x184], PT, P6 ;  /* 0x00006100ff007a0c */ /* 0x000fda0003fc5360 */
[----:B------:R-:W-:Y:S05]  /*18f0*/  @P6 BRA `(.L_x_4179) ;  /* 0x0000002000006947 */ /* 0x000fea0003800000 */
[----:B------:R-:W-:Y:S05]  /*1900*/  @P0 BRA `(.L_x_4180) ;  /* 0x0000008000000947 */ /* 0x000fea0003800000 */
[----:B------:R-:W-:Y:S05]  /*1910*/  BRA `(.L_x_4181) ;  /* 0x0000009000007947 */ /* 0x000fea0003800000 */
.L_x_4179:
[----:B-----5:R-:W-:-:S05]  /*1920*/  PRMT R112, RZ, 0x7610, R106 ;  /* 0x00007610ff707816 */ /* 0x020fca000000006a */
[----:B------:R-:W-:Y:S01]  /*1930*/  FADD.FTZ R133, R112, R133 ;  /* 0x0000008570857221 */ /* 0x000fe20000010000 */
[----:B------:R-:W-:Y:S05]  /*1940*/  BRA `(.L_x_4180) ;  /* 0x0000004000007947 */ /* 0x000fea0003800000 */
.L_x_4178:
[----:B-----5:R-:W-:-:S05]  /*1950*/  PRMT R112, RZ, 0x7610, R102 ;  /* 0x00007610ff707816 */ /* 0x020fca0000000066 */
[----:B------:R-:W-:Y:S01]  /*1960*/  FADD.FTZ R133, R112, R133 ;  /* 0x0000008570857221 */ /* 0x000fe20000010000 */
[----:B------:R-:W-:-:S05]  /*1970*/  @P1 PRMT R112, RZ, 0x7610, R106 ;  /* 0x00007610ff701816 */ /* 0x000fca000000006a */
[----:B------:R-:W-:-:S05]  /*1980*/  @P1 FADD.FTZ R133, R112, R133 ;  /* 0x0000008570851221 */ /* 0x000fca0000010000 */
.L_x_4180:
[----:B------:R-:W-:-:S04]  /*1990*/  F2FP.BF16.PACK_AB R112, RZ, R133 ;  /* 0x00000085ff70723e */ /* 0x000fc800000010ff */
[----:B------:R-:W-:Y:S02]  /*19a0*/  PRMT R110, R110, 0x5410, R112 ;  /* 0x000054106e6e7816 */ /* 0x000fe40000000070 */
.L_x_4181:
[----:B------:R-:W-:Y:S01]  /*19b0*/  PRMT R135, RZ, 0x5410, R115 ;  /* 0x00005410ff877816 */ /* 0x000fe20000000073 */
[----:B------:R-:W-:Y:S05]  /*19c0*/  @P2 BRA `(.L_x_4182) ;  /* 0x0000008000002947 */ /* 0x000fea0003800000 */
[----:B------:R-:W-:-:S04]  /*19d0*/  ISETP.NE.U32.AND P6, PT, RZ, c[0x0][0x180], PT ;  /* 0x00006000ff007a0c */ /* 0x000fc80003fc5070 */
[----:B------:R-:W-:-:S13]  /*19e0*/  ISETP.NE.AND.EX P6, PT, RZ, c[0x0][0x184], PT, P6 ;  /* 0x00006100ff007a0c */ /* 0x000fda0003fc5360 */
[----:B------:R-:W-:Y:S05]  /*19f0*/  @P6 BRA `(.L_x_4183) ;  /* 0x0000002000006947 */ /* 0x000fea0003800000 */
[----:B------:R-:W-:Y:S05]  /*1a00*/  @P0 BRA `(.L_x_4184) ;  /* 0x0000008000000947 */ /* 0x000fea0003800000 */
[----:B------:R-:W-:Y:S05]  /*1a10*/  BRA `(.L_x_4185) ;  /* 0x0000009000007947 */ /* 0x000fea0003800000 */
.L_x_4183:
[----:B-----5:R-:W-:-:S05]  /*1a20*/  PRMT R112, RZ, 0x5410, R107 ;  /* 0x00005410ff707816 */ /* 0x020fca000000006b */
[----:B------:R-:W-:Y:S01]  /*1a30*/  FADD.FTZ R135, R112, R135 ;  /* 0x0000008770877221 */ /* 0x000fe20000010000 */
[----:B------:R-:W-:Y:S05]  /*1a40*/  BRA `(.L_x_4184) ;  /* 0x0000004000007947 */ /* 0x000fea0003800000 */
.L_x_4182:
[----:B-----5:R-:W-:-:S05]  /*1a50*/  PRMT R112, RZ, 0x5410, R103 ;  /* 0x00005410ff707816 */ /* 0x020fca0000000067 */
[----:B------:R-:W-:Y:S01]  /*1a60*/  FADD.FTZ R135, R112, R135 ;  /* 0x0000008770877221 */ /* 0x000fe20000010000 */
[----:B------:R-:W-:-:S05]  /*1a70*/  @P1 PRMT R112, RZ, 0x5410, R107 ;  /* 0x00005410ff701816 */ /* 0x000fca000000006b */
[----:B------:R-:W-:-:S05]  /*1a80*/  @P1 FADD.FTZ R135, R112, R135 ;  /* 0x0000008770871221 */ /* 0x000fca0000010000 */
.L_x_4184:
[----:B------:R-:W-:-:S04]  /*1a90*/  F2FP.BF16.PACK_AB R112, RZ, R135 ;  /* 0x00000087ff70723e */ /* 0x000fc800000010ff */
[----:B------:R-:W-:Y:S02]  /*1aa0*/  PRMT R111, R112, 0x7610, R111 ;  /* 0x00007610706f7816 */ /* 0x000fe4000000006f */
.L_x_4185:
[----:B------:R-:W-:Y:S01]  /*1ab0*/  PRMT R138, RZ, 0x7610, R115 ;  /* 0x00007610ff8a7816 */ /* 0x000fe20000000073 */
[----:B------:R-:W-:Y:S05]  /*1ac0*/  @P2 BRA `(.L_x_4186) ;  /* 0x0000008000002947 */ /* 0x000fea0003800000 */
[----:B------:R-:W-:-:S04]  /*1ad0*/  ISETP.NE.U32.AND P1, PT, RZ, c[0x0][0x180], PT ;  /* 0x00006000ff007a0c */ /* 0x000fc80003f25070 */
[----:B------:R-:W-:-:S13]  /*1ae0*/  ISETP.NE.AND.EX P1, PT, RZ, c[0x0][0x184], PT, P1 ;  /* 0x00006100ff007a0c */ /* 0x000fda0003f25310 */
[----:B------:R-:W-:Y:S05]  /*1af0*/  @P1 BRA `(.L_x_4187) ;  /* 0x0000002000001947 */ /* 0x000fea0003800000 */
[----:B------:R-:W-:Y:S05]  /*1b00*/  @P0 BRA `(.L_x_4188) ;  /* 0x0000008000000947 */ /* 0x000fea0003800000 */
[----:B------:R-:W-:Y:S05]  /*1b10*/  BRA `(.L_x_4189) ;  /* 0x0000009000007947 */ /* 0x000fea0003800000 */
.L_x_4187:
[----:B-----5:R-:W-:-:S05]  /*1b20*/  PRMT R113, RZ, 0x7610, R107 ;  /* 0x00007610ff717816 */ /* 0x020fca000000006b */
[----:B------:R-:W-:Y:S01]  /*1b30*/  FADD.FTZ R138, R113, R138 ;  /* 0x0000008a718a7221 */ /* 0x000fe20000010000 */
[----:B------:R-:W-:Y:S05]  /*1b40*/  BRA `(.L_x_4188) ;  /* 0x0000004000007947 */ /* 0x000fea0003800000 */
.L_x_4186:
[----:B-----5:R-:W-:-:S05]  /*1b50*/  PRMT R113, RZ, 0x7610, R103 ;  /* 0x00007610ff717816 */ /* 0x020fca0000000067 */
[----:B------:R-:W-:Y:S01]  /*1b60*/  FADD.FTZ R138, R113, R138 ;  /* 0x0000008a718a7221 */ /* 0x000fe20000010000 */
[----:B------:R-:W-:-:S05]  /*1b70*/  @P1 PRMT R113, RZ, 0x7610, R107 ;  /* 0x00007610ff711816 */ /* 0x000fca000000006b */
[----:B------:R-:W-:-:S05]  /*1b80*/  @P1 FADD.FTZ R138, R113, R138 ;  /* 0x0000008a718a1221 */ /* 0x000fca0000010000 */
.L_x_4188:
[----:B------:R-:W-:-:S04]  /*1b90*/  F2FP.BF16.PACK_AB R112, RZ, R138 ;  /* 0x0000008aff70723e */ /* 0x000fc800000010ff */
[----:B------:R-:W-:Y:S02]  /*1ba0*/  PRMT R111, R111, 0x5410, R112 ;  /* 0x000054106f6f7816 */ /* 0x000fe40000000070 */
.L_x_4189:
[----:B------:R-:W-:-:S04]  /*1bb0*/  @P0 LEA R112, P1, R146, c[0x0][0x188], 0x4 ;  /* 0x0000620092700a11 */ /* 0x000fc800078220ff */
[C---:B------:R-:W-:Y:S02]  /*1bc0*/  @P0 LEA.HI.X R113, R146.reuse, c[0x0][0x18c], RZ, 0x4, P1 ;  /* 0x0000630092710a11 */ /* 0x040fe400008f24ff */
[----:B------:R-:W-:-:S03]  /*1bd0*/  IADD3 R146, R146, 0x100, RZ ;  /* 0x0000010092927810 */ /* 0x000fc60007ffe0ff */
[----:B------:R1:W-:Y:S04]  /*1be0*/  @P0 STG.E.128 [R112.64], R108 ;  /* 0x0000006c70000986 */ /* 0x0003e8000c101d04 */
.L_x_4157:
[----:B------:R-:W-:Y:S05]  /*1bf0*/  BSYNC B0 ;  /* 0x0000000000007941 */ /* 0x000fea0003800000 */
.L_x_4156:
[----:B------:R-:W-:Y:S01]  /*1c00*/  BSSY B0, `(.L_x_4190) ;  /* 0x0000094000007945 */ /* 0x000fe20003800000 */
[----:B------:R-:W-:Y:S05]  /*1c10*/  @!P3 BRA `(.L_x_4191) ;  /* 0x000009200000b947 */ /* 0x000fea0003800000 */
[----:B------:R-:W-:Y:S01]  /*1c20*/  ISETP.NE.U32.AND P2, PT, RZ, c[0x0][0x178], PT ;  /* 0x00005e00ff007a0c */ /* 0x000fe20003f45070 */
[----:B-1----:R-:W-:Y:S01]  /*1c30*/  IMAD.MOV.U32 R113, RZ, RZ, 0x10 ;  /* 0x00000010ff717424 */ /* 0x002fe200078e00ff */
        /* <DEDUP_REMOVED lines=20> */
.L_x_4193:
[----:B-----5:R-:W-:-:S05]  /*1d80*/  PRMT R124, RZ, 0x5410, R104 ;  /* 0x00005410ff7c7816 */ /* 0x020fca0000000068 */
[----:B------:R-:W-:Y:S01]  /*1d90*/  FADD.FTZ R121, R124, R121 ;  /* 0x000000797c797221 */ /* 0x000fe20000010000 */
[----:B------:R-:W-:Y:S05]  /*1da0*/  BRA `(.L_x_4194) ;  /* 0x0000004000007947 */ /* 0x000fea0003800000 */
.L_x_4192:
[----:B-1---5:R-:W-:-:S05]  /*1db0*/  PRMT R124, RZ, 0x5410, R100 ;  /* 0x00005410ff7c7816 */ /* 0x022fca0000000064 */
[----:B------:R-:W-:Y:S01]  /*1dc0*/  FADD.FTZ R121, R124, R121 ;  /* 0x000000797c797221 */ /* 0x000fe20000010000 */
[----:B------:R-:W-:-:S05]  /*1dd0*/  @P1 PRMT R124, RZ, 0x5410, R104 ;  /* 0x00005410ff7c1816 */ /* 0x000fca0000000068 */
[----:B------:R-:W-:-:S05]  /*1de0*/  @P1 FADD.FTZ R121, R124, R121 ;  /* 0x000000797c791221 */ /* 0x000fca0000010000 */
.L_x_4194:
[----:B------:R-:W-:-:S04]  /*1df0*/  F2FP.BF16.PACK_AB R124, RZ, R121 ;  /* 0x00000079ff7c723e */ /* 0x000fc800000010ff */
[----:B------:R-:W-:Y:S02]  /*1e00*/  PRMT R108, R124, 0x7610, R108 ;  /* 0x000076107c6c7816 */ /* 0x000fe4000000006c */
.L_x_4195:
[----:B------:R-:W-:Y:S01]  /*1e10*/  PRMT R124, RZ, 0x7610, R112 ;  /* 0x00007610ff7c7816 */ /* 0x000fe20000000070 */
[----:B------:R-:W-:Y:S05]  /*1e20*/  @P2 BRA `(.L_x_4196) ;  /* 0x0000008000002947 */ /* 0x000fea0003800000 */
[----:B------:R-:W-:-:S04]  /*1e30*/  ISETP.NE.U32.AND P6, PT, RZ, c[0x0][0x180], PT ;  /* 0x00006000ff007a0c */ /* 0x000fc80003fc5070 */
[----:B------:R-:W-:-:S13]  /*1e40*/  ISETP.NE.AND.EX P6, PT, RZ, c[0x0][0x184], PT, P6 ;  /* 0x00006100ff007a0c */ /* 0x000fda0003fc5360 */
[----:B------:R-:W-:Y:S05]  /*1e50*/  @P6 BRA `(.L_x_4197) ;  /* 0x0000002000006947 */ /* 0x000fea0003800000 */
[----:B------:R-:W-:Y:S05]  /*1e60*/  @P0 BRA `(.L_x_4198) ;  /* 0x0000008000000947 */ /* 0x000fea0003800000 */
[----:B------:R-:W-:Y:S05]  /*1e70*/  BRA `(.L_x_4199) ;  /* 0x0000009000007947 */ /* 0x000fea0003800000 */
.L_x_4197:
[----:B-----5:R-:W-:-:S05]  /*1e80*/  PRMT R129, RZ, 0x7610, R104 ;  /* 0x00007610ff817816 */ /* 0x020fca0000000068 */
[----:B------:R-:W-:Y:S01]  /*1e90*/  FADD.FTZ R124, R129, R124 ;  /* 0x0000007c817c7221 */ /* 0x000fe20000010000 */
[----:B------:R-:W-:Y:S05]  /*1ea0*/  BRA `(.L_x_4198) ;  /* 0x0000004000007947 */ /* 0x000fea0003800000 */
.L_x_4196:
[----:B-----5:R-:W-:-:S05]  /*1eb0*/  PRMT R129, RZ, 0x7610, R100 ;  /* 0x00007610ff817816 */ /* 0x020fca0000000064 */
[----:B------:R-:W-:Y:S01]  /*1ec0*/  FADD.FTZ R124, R129, R124 ;  /* 0x0000007c817c7221 */ /* 0x000fe20000010000 */
[----:B------:R-:W-:-:S05]  /*1ed0*/  @P1 PRMT R129, RZ, 0x7610, R104 ;  /* 0x00007610ff811816 */ /* 0x000fca0000000068 */
[----:B------:R-:W-:-:S05]  /*1ee0*/  @P1 FADD.FTZ R124, R129, R124 ;  /* 0x0000007c817c1221 */ /* 0x000fca0000010000 */
.L_x_4198:
[----:B------:R-:W-:-:S04]  /*1ef0*/  F2FP.BF16.PACK_AB R112, RZ, R124 ;  /* 0x0000007cff70723e */ /* 0x000fc800000010ff */
[----:B------:R-:W-:Y:S02]  /*1f00*/  PRMT R108, R108, 0x5410, R112 ;  /* 0x000054106c6c7816 */ /* 0x000fe40000000070 */
.L_x_4199:
[----:B------:R-:W-:Y:S01]  /*1f10*/  PRMT R126, RZ, 0x5410, R113 ;  /* 0x00005410ff7e7816 */ /* 0x000fe20000000071 */
[----:B------:R-:W-:Y:S05]  /*1f20*/  @P2 BRA `(.L_x_4200) ;  /* 0x0000008000002947 */ /* 0x000fea0003800000 */
[----:B------:R-:W-:-:S04]  /*1f30*/  ISETP.NE.U32.AND P6, PT, RZ, c[0x0][0x180], PT ;  /* 0x00006000ff007a0c */ /* 0x000fc80003fc5070 */
[----:B------:R-:W-:-:S13]  /*1f40*/  ISETP.NE.AND.EX P6, PT, RZ, c[0x0][0x184], PT, P6 ;  /* 0x00006100ff007a0c */ /* 0x000fda0003fc5360 */
[----:B------:R-:W-:Y:S05]  /*1f50*/  @P6 BRA `(.L_x_4201) ;  /* 0x0000002000006947 */ /* 0x000fea0003800000 */
[----:B------:R-:W-:Y:S05]  /*1f60*/  @P0 BRA `(.L_x_4202) ;  /* 0x0000008000000947 */ /* 0x000fea0003800000 */
[----:B------:R-:W-:Y:S05]  /*1f70*/  BRA `(.L_x_4203) ;  /* 0x0000009000007947 */ /* 0x000fea0003800000 */
.L_x_4201:
[----:B-----5:R-:W-:-:S05]  /*1f80*/  PRMT R129, RZ, 0x5410, R105 ;  /* 0x00005410ff817816 */ /* 0x020fca0000000069 */
[----:B------:R-:W-:Y:S01]  /*1f90*/  FADD.FTZ R126, R129, R126 ;  /* 0x0000007e817e7221 */ /* 0x000fe20000010000 */
[----:B------:R-:W-:Y:S05]  /*1fa0*/  BRA `(.L_x_4202) ;  /* 0x0000004000007947 */ /* 0x000fea0003800000 */
.L_x_4200:
[----:B-----5:R-:W-:-:S05]  /*1fb0*/  PRMT R129, RZ, 0x5410, R101 ;  /* 0x00005410ff817816 */ /* 0x020fca0000000065 */
[----:B------:R-:W-:Y:S01]  /*1fc0*/  FADD.FTZ R126, R129, R126 ;  /* 0x0000007e817e7221 */ /* 0x000fe20000010000 */
[----:B------:R-:W-:-:S05]  /*1fd0*/  @P1 PRMT R129, RZ, 0x5410, R105 ;  /* 0x00005410ff811816 */ /* 0x000fca0000000069 */
[----:B------:R-:W-:-:S05]  /*1fe0*/  @P1 FADD.FTZ R126, R129, R126 ;  /* 0x0000007e817e1221 */ /* 0x000fca0000010000 */
.L_x_4202:
[----:B------:R-:W-:-:S04]  /*1ff0*/  F2FP.BF16.PACK_AB R112, RZ, R126 ;  /* 0x0000007eff70723e */ /* 0x000fc800000010ff */
[----:B------:R-:W-:Y:S02]  /*2000*/  PRMT R109, R112, 0x7610, R109 ;  /* 0x00007610706d7816 */ /* 0x000fe4000000006d */
.L_x_4203:
[----:B------:R-:W-:Y:S01]  /*2010*/  PRMT R129, RZ, 0x7610, R113 ;  /* 0x00007610ff817816 */ /* 0x000fe20000000071 */
[----:B------:R-:W-:Y:S05]  /*2020*/  @P2 BRA `(.L_x_4204) ;  /* 0x0000008000002947 */ /* 0x000fea0003800000 */
[----:B------:R-:W-:-:S04]  /*2030*/  ISETP.NE.U32.AND P6, PT, RZ, c[0x0][0x180], PT ;  /* 0x00006000ff007a0c */ /* 0x000fc80003fc5070 */
[----:B------:R-:W-:-:S13]  /*2040*/  ISETP.NE.AND.EX P6, PT, RZ, c[0x0][0x184], PT, P6 ;  /* 0x00006100ff007a0c */ /* 0x000fda0003fc5360 */
[----:B------:R-:W-:Y:S05]  /*2050*/  @P6 BRA `(.L_x_4205) ;  /* 0x0000002000006947 */ /* 0x000fea0003800000 */
[----:B------:R-:W-:Y:S05]  /*2060*/  @P0 BRA `(.L_x_4206) ;  /* 0x0000008000000947 */ /* 0x000fea0003800000 */
[----:B------:R-:W-:Y:S05]  /*2070*/  BRA `(.L_x_4207) ;  /* 0x0000009000007947 */ /* 0x000fea0003800000 */
.L_x_4205:
[----:B-----5:R-:W-:-:S05]  /*2080*/  PRMT R112, RZ, 0x7610, R105 ;  /* 0x00007610ff707816 */ /* 0x020fca0000000069 */
[----:B------:R-:W-:Y:S01]  /*2090*/  FADD.FTZ R129, R112, R129 ;  /* 0x0000008170817221 */ /* 0x000fe20000010000 */
[----:B------:R-:W-:Y:S05]  /*20a0*/  BRA `(.L_x_4206) ;  /* 0x0000004000007947 */ /* 0x000fea0003800000 */
.L_x_4204:
[----:B-----5:R-:W-:-:S05]  /*20b0*/  PRMT R112, RZ, 0x7610, R101 ;  /* 0x00007610ff707816 */ /* 0x020fca0000000065 */
[----:B------:R-:W-:Y:S01]  /*20c0*/  FADD.FTZ R129, R112, R129 ;  /* 0x0000008170817221 */ /* 0x000fe20000010000 */
[----:B------:R-:W-:-:S05]  /*20d0*/  @P1 PRMT R112, RZ, 0x7610, R105 ;  /* 0x00007610ff701816 */ /* 0x000fca0000000069 */
[----:B------:R-:W-:-:S05]  /*20e0*/  @P1 FADD.FTZ R129, R112, R129 ;  /* 0x0000008170811221 */ /* 0x000fca0000010000 */
.L_x_4206:
[----:B------:R-:W-:-:S04]  /*20f0*/  F2FP.BF16.PACK_AB R112, RZ, R129 ;  /* 0x00000081ff70723e */ /* 0x000fc800000010ff */
[----:B------:R-:W-:Y:S02]  /*2100*/  PRMT R109, R109, 0x5410, R112 ;  /* 0x000054106d6d7816 */ /* 0x000fe40000000070 */
.L_x_4207:
[----:B------:R-:W-:Y:S01]  /*2110*/  PRMT R131, RZ, 0x5410, R114 ;  /* 0x00005410ff837816 */ /* 0x000fe20000000072 */
[----:B------:R-:W-:Y:S05]  /*2120*/  @P2 BRA `(.L_x_4208) ;  /* 0x0000008000002947 */ /* 0x000fea0003800000 */
[----:B------:R-:W-:-:S04]  /*2130*/  ISETP.NE.U32.AND P6, PT, RZ, c[0x0][0x180], PT ;  /* 0x00006000ff007a0c */ /* 0x000fc80003fc5070 */
[----:B------:R-:W-:-:S13]  /*2140*/  ISETP.NE.AND.EX P6, PT, RZ, c[0x0][0x184], PT, P6 ;  /* 0x00006100ff007a0c */ /* 0x000fda0003fc5360 */
[----:B------:R-:W-:Y:S05]  /*2150*/  @P6 BRA `(.L_x_4209) ;  /* 0x0000002000006947 */ /* 0x000fea0003800000 */
[----:B------:R-:W-:Y:S05]  /*2160*/  @P0 BRA `(.L_x_4210) ;  /* 0x0000008000000947 */ /* 0x000fea0003800000 */
[----:B------:R-:W-:Y:S05]  /*2170*/  BRA `(.L_x_4211) ;  /* 0x0000009000007947 */ /* 0x000fea0003800000 */
.L_x_4209:
[----:B-----5:R-:W-:-:S05]  /*2180*/  PRMT R112, RZ, 0x5410, R106 ;  /* 0x00005410ff707816 */ /* 0x020fca000000006a */
[----:B------:R-:W-:Y:S01]  /*2190*/  FADD.FTZ R131, R112, R131 ;  /* 0x0000008370837221 */ /* 0x000fe20000010000 */
[----:B------:R-:W-:Y:S05]  /*21a0*/  BRA `(.L_x_4210) ;  /* 0x0000004000007947 */ /* 0x000fea0003800000 */
.L_x_4208:
[----:B-----5:R-:W-:-:S05]  /*21b0*/  PRMT R112, RZ, 0x5410, R102 ;  /* 0x00005410ff707816 */ /* 0x020fca0000000066 */
[----:B------:R-:W-:Y:S01]  /*21c0*/  FADD.FTZ R131, R112, R131 ;  /* 0x0000008370837221 */ /* 0x000fe20000010000 */
[----:B------:R-:W-:-:S05]  /*21d0*/  @P1 PRMT R112, RZ, 0x5410, R106 ;  /* 0x00005410ff701816 */ /* 0x000fca000000006a */
[----:B------:R-:W-:-:S05]  /*21e0*/  @P1 FADD.FTZ R131, R112, R131 ;  /* 0x0000008370831221 */ /* 0x000fca0000010000 */
.L_x_4210:
[----:B------:R-:W-:-:S04]  /*21f0*/  F2FP.BF16.PACK_AB R112, RZ, R131 ;  /* 0x00000083ff70723e */ /* 0x000fc800000010ff */
[----:B------:R-:W-:Y:S02]  /*2200*/  PRMT R110, R112, 0x7610, R110 ;  /* 0x00007610706e7816 */ /* 0x000fe4000000006e */
.L_x_4211:
[----:B------:R-:W-:Y:S01]  /*2210*/  PRMT R134, RZ, 0x7610, R114 ;  /* 0x00007610ff867816 */ /* 0x000fe20000000072 */
[----:B------:R-:W-:Y:S05]  /*2220*/  @P2 BRA `(.L_x_4212) ;  /* 0x0000008000002947 */ /* 0x000fea0003800000 */
[----:B------:R-:W-:-:S04]  /*2230*/  ISETP.NE.U32.AND P6, PT, RZ, c[0x0][0x180], PT ;  /* 0x00006000ff007a0c */ /* 0x000fc80003fc5070 */
[----:B------:R-:W-:-:S13]  /*2240*/  ISETP.NE.AND.EX P6, PT, RZ, c[0x0][0x184], PT, P6 ;  /* 0x00006100ff007a0c */ /* 0x000fda0003fc5360 */
[----:B------:R-:W-:Y:S05]  /*2250*/  @P6 BRA `(.L_x_4213) ;  /* 0x0000002000006947 */ /* 0x000fea0003800000 */
[----:B------:R-:W-:Y:S05]  /*2260*/  @P0 BRA `(.L_x_4214) ;  /* 0x0000008000000947 */ /* 0x000fea0003800000 */
[----:B------:R-:W-:Y:S05]  /*2270*/  BRA `(.L_x_4215) ;  /* 0x0000009000007947 */ /* 0x000fea0003800000 */
.L_x_4213:
[----:B-----5:R-:W-:-:S05]  /*2280*/  PRMT R113, RZ, 0x7610, R106 ;  /* 0x00007610ff717816 */ /* 0x020fca000000006a */
[----:B------:R-:W-:Y:S01]  /*2290*/  FADD.FTZ R134, R113, R134 ;  /* 0x0000008671867221 */ /* 0x000fe20000010000 */
[----:B------:R-:W-:Y:S05]  /*22a0*/  BRA `(.L_x_4214) ;  /* 0x0000004000007947 */ /* 0x000fea0003800000 */
.L_x_4212:
[----:B-----5:R-:W-:-:S05]  /*22b0*/  PRMT R113, RZ, 0x7610, R102 ;  /* 0x00007610ff717816 */ /* 0x020fca0000000066 */
[----:B------:R-:W-:Y:S01]  /*22c0*/  FADD.FTZ R134, R113, R134 ;  /* 0x0000008671867221 */ /* 0x000fe20000010000 */
[----:B------:R-:W-:-:S05]  /*22d0*/  @P1 PRMT R113, RZ, 0x7610, R106 ;  /* 0x00007610ff711816 */ /* 0x000fca000000006a */
[----:B------:R-:W-:-:S05]  /*22e0*/  @P1 FADD.FTZ R134, R113, R134 ;  /* 0x0000008671861221 */ /* 0x000fca0000010000 */
.L_x_4214:
[----:B------:R-:W-:-:S04]  /*22f0*/  F2FP.BF16.PACK_AB R112, RZ, R134 ;  /* 0x00000086ff70723e */ /* 0x000fc800000010ff */
[----:B------:R-:W-:Y:S02]  /*2300*/  PRMT R110, R110, 0x5410, R112 ;  /* 0x000054106e6e7816 */ /* 0x000fe40000000070 */
.L_x_4215:
[----:B------:R-:W-:Y:S01]  /*2310*/  PRMT R136, RZ, 0x5410, R115 ;  /* 0x00005410ff887816 */ /* 0x000fe20000000073 */
[----:B------:R-:W-:Y:S05]  /*2320*/  @P2 BRA `(.L_x_4216) ;  /* 0x0000008000002947 */ /* 0x000fea0003800000 */
[----:B------:R-:W-:-:S04]  /*2330*/  ISETP.NE.U32.AND P6, PT, RZ, c[0x0][0x180], PT ;  /* 0x00006000ff007a0c */ /* 0x000fc80003fc5070 */
[----:B------:R-:W-:-:S13]  /*2340*/  ISETP.NE.AND.EX P6, PT, RZ, c[0x0][0x184], PT, P6 ;  /* 0x00006100ff007a0c */ /* 0x000fda0003fc5360 */
[----:B------:R-:W-:Y:S05]  /*2350*/  @P6 BRA `(.L_x_4217) ;  /* 0x0000002000006947 */ /* 0x000fea0003800000 */
[----:B------:R-:W-:Y:S05]  /*2360*/  @P0 BRA `(.L_x_4218) ;  /* 0x0000008000000947 */ /* 0x000fea0003800000 */
[----:B------:R-:W-:Y:S05]  /*2370*/  BRA `(.L_x_4219) ;  /* 0x0000009000007947 */ /* 0x000fea0003800000 */
.L_x_4217:
[----:B-----5:R-:W-:-:S05]  /*2380*/  PRMT R113, RZ, 0x5410, R107 ;  /* 0x00005410ff717816 */ /* 0x020fca000000006b */
[----:B------:R-:W-:Y:S01]  /*2390*/  FADD.FTZ R136, R113, R136 ;  /* 0x0000008871887221 */ /* 0x000fe20000010000 */
[----:B------:R-:W-:Y:S05]  /*23a0*/  BRA `(.L_x_4218) ;  /* 0x0000004000007947 */ /* 0x000fea0003800000 */
.L_x_4216:
[----:B-----5:R-:W-:-:S05]  /*23b0*/  PRMT R113, RZ, 0x5410, R103 ;  /* 0x00005410ff717816 */ /* 0x020fca0000000067 */
[----:B------:R-:W-:Y:S01]  /*23c0*/  FADD.FTZ R136, R113, R136 ;  /* 0x0000008871887221 */ /* 0x000fe20000010000 */
[----:B------:R-:W-:-:S05]  /*23d0*/  @P1 PRMT R113, RZ, 0x5410, R107 ;  /* 0x00005410ff711816 */ /* 0x000fca000000006b */
[----:B------:R-:W-:-:S05]  /*23e0*/  @P1 FADD.FTZ R136, R113, R136 ;  /* 0x0000008871881221 */ /* 0x000fca0000010000 */
.L_x_4218:
[----:B------:R-:W-:-:S04]  /*23f0*/  F2FP.BF16.PACK_AB R112, RZ, R136 ;  /* 0x00000088ff70723e */ /* 0x000fc800000010ff */
[----:B------:R-:W-:Y:S02]  /*2400*/  PRMT R111, R112, 0x7610, R111 ;  /* 0x00007610706f7816 */ /* 0x000fe4000000006f */
.L_x_4219:
[----:B------:R-:W-:Y:S01]  /*2410*/  PRMT R139, RZ, 0x7610, R115 ;  /* 0x00007610ff8b7816 */ /* 0x000fe20000000073 */
[----:B------:R-:W-:Y:S05]  /*2420*/  @P2 BRA `(.L_x_4220) ;  /* 0x0000008000002947 */ /* 0x000fea0003800000 */
[----:B------:R-:W-:-:S04]  /*2430*/  ISETP.NE.U32.AND P1, PT, RZ, c[0x0][0x180], PT ;  /* 0x00006000ff007a0c */ /* 0x000fc80003f25070 */
[----:B------:R-:W-:-:S13]  /*2440*/  ISETP.NE.AND.EX P1, PT, RZ, c[0x0][0x184], PT, P1 ;  /* 0x00006100ff007a0c */ /* 0x000fda0003f25310 */
[----:B------:R-:W-:Y:S05]  /*2450*/  @P1 BRA `(.L_x_4221) ;  /* 0x0000002000001947 */ /* 0x000fea0003800000 */
[----:B------:R-:W-:Y:S05]  /*2460*/  @P0 BRA `(.L_x_4222) ;  /* 0x0000008000000947 */ /* 0x000fea0003800000 */
[----:B------:R-:W-:Y:S05]  /*2470*/  BRA `(.L_x_4223) ;  /* 0x0000009000007947 */ /* 0x000fea0003800000 */
.L_x_4221:
[----:B-----5:R-:W-:-:S05]  /*2480*/  PRMT R112, RZ, 0x7610, R107 ;  /* 0x00007610ff707816 */ /* 0x020fca000000006b */
[----:B------:R-:W-:Y:S01]  /*2490*/  FADD.FTZ R139, R112, R139 ;  /* 0x0000008b708b7221 */ /* 0x000fe20000010000 */
[----:B------:R-:W-:Y:S05]  /*24a0*/  BRA `(.L_x_4222) ;  /* 0x0000004000007947 */ /* 0x000fea0003800000 */
.L_x_4220:
[----:B-----5:R-:W-:-:S05]  /*24b0*/  PRMT R112, RZ, 0x7610, R103 ;  /* 0x00007610ff707816 */ /* 0x020fca0000000067 */
[----:B------:R-:W-:Y:S01]  /*24c0*/  FADD.FTZ R139, R112, R139 ;  /* 0x0000008b708b7221 */ /* 0x000fe20000010000 */
[----:B------:R-:W-:-:S05]  /*24d0*/  @P1 PRMT R112, RZ, 0x7610, R107 ;  /* 0x00007610ff701816 */ /* 0x000fca000000006b */
[----:B------:R-:W-:-:S05]  /*24e0*/  @P1 FADD.FTZ R139, R112, R139 ;  /* 0x0000008b708b1221 */ /* 0x000fca0000010000 */
.L_x_4222:
[----:B------:R-:W-:-:S04]  /*24f0*/  F2FP.BF16.PACK_AB R112, RZ, R139 ;  /* 0x0000008bff70723e */ /* 0x000fc800000010ff */
[----:B------:R-:W-:Y:S02]  /*2500*/  PRMT R111, R111, 0x5410, R112 ;  /* 0x000054106f6f7816 */ /* 0x000fe40000000070 */
.L_x_4223:
[----:B------:R-:W-:-:S04]  /*2510*/  @P0 LEA R112, P1, R146, c[0x0][0x188], 0x4 ;  /* 0x0000620092700a11 */ /* 0x000fc800078220ff */
[----:B------:R-:W-:-:S05]  /*2520*/  @P0 LEA.HI.X R113, R146, c[0x0][0x18c], RZ, 0x4, P1 ;  /* 0x0000630092710a11 */ /* 0x000fca00008f24ff */
[----:B------:R1:W-:Y:S04]  /*2530*/  @P0 STG.E.128 [R112.64], R108 ;  /* 0x0000006c70000986 */ /* 0x0003e8000c101d04 */
.L_x_4191:
[----:B------:R-:W-:Y:S05]  /*2540*/  BSYNC B0 ;  /* 0x0000000000007941 */ /* 0x000fea0003800000 */
.L_x_4190:
[----:B-1----:R-:W-:Y:S01]  /*2550*/  FADD.FTZ R112, RZ, R119 ;  /* 0x00000077ff707221 */ /* 0x002fe20000010000 */
[C---:B------:R-:W-:Y:S02]  /*2560*/  ISETP.GT.U32.AND P1, PT, R2.reuse, 0x1ff, PT ;  /* 0x000001ff0200780c */ /* 0x040fe40003f24070 */
[----:B------:R-:W-:Y:S01]  /*2570*/  LOP3.LUT P6, RZ, R117, 0xff, RZ, 0xc0, !PT ;  /* 0x000000ff75ff7812 */ /* 0x000fe200078cc0ff */
[----:B------:R-:W-:Y:S01]  /*2580*/  FADD.FTZ R113, R127, R112 ;  /* 0x000000707f717221 */ /* 0x000fe20000010000 */
[----:B------:R-:W-:-:S03]  /*2590*/  ISETP.GT.U32.AND P2, PT, R2, 0x2ff, PT ;  /* 0x000002ff0200780c */ /* 0x000fc60003f44070 */
[----:B------:R-:W-:-:S04]  /*25a0*/  FADD.FTZ R112, R132, R113 ;  /* 0x0000007184707221 */ /* 0x000fc80000010000 */
[----:B------:R-:W-:-:S04]  /*25b0*/  FADD.FTZ R113, R137, R112 ;  /* 0x0000007089717221 */ /* 0x000fc80000010000 */
[----:B------:R-:W-:-:S04]  /*25c0*/  FADD.FTZ R112, R140, R113 ;  /* 0x000000718c707221 */ /* 0x000fc80000010000 */
        /* <DEDUP_REMOVED lines=16> */
[----:B------:R-:W-:Y:S01]  /*26d0*/  FADD.FTZ R113, R131, R114 ;  /* 0x0000007283717221 */ /* 0x000fe20000010000 */
[----:B------:R-:W-:-:S03]  /*26e0*/  SHF.R.U32.HI R114, RZ, 0x5, R0 ;  /* 0x00000005ff727819 */ /* 0x000fc60000011600 */
[----:B------:R-:W-:Y:S01]  /*26f0*/  FADD.FTZ R113, R134, R113 ;  /* 0x0000007186717221 */ /* 0x000fe20000010000 */
[----:B------:R-:W-:-:S03]  /*2700*/  LOP3.LUT R114, R114, 0x7fffff8, RZ, 0xc0, !PT ;  /* 0x07fffff872727812 */ /* 0x000fc600078ec0ff */
[----:B------:R-:W-:Y:S01]  /*2710*/  FADD.FTZ R144, R136, R113 ;  /* 0x0000007188907221 */ /* 0x000fe20000010000 */
[----:B------:R-:W-:-:S03]  /*2720*/  @!P6 IADD3 R114, R114, 0x8, RZ ;  /* 0x000000087272e810 */ /* 0x000fc60007ffe0ff */
[----:B------:R-:W-:Y:S01]  /*2730*/  @P2 FADD.FTZ R112, R139, R144 ;  /* 0x000000908b702221 */ /* 0x000fe20000010000 */
[----:B------:R-:W-:Y:S05]  /*2740*/  BRA.DIV ~URZ, `(.L_x_4224) ;  /* 0x000013027f007947 */ /* 0x000fea000b800000 */
[----:B------:R1:W2:Y:S02]  /*2750*/  SHFL.BFLY PT, R113, R112, 0x1, 0x1f ;  /* 0x0c201f0070717f89 */ /* 0x0002a400000e0000 */
.L_x_4234:
[----:B--2---:R-:W-:Y:S01]  /*2760*/  FADD.FTZ R115, R112, R113 ;  /* 0x0000007170737221 */ /* 0x004fe20000010000 */
[----:B------:R-:W-:Y:S05]  /*2770*/  BRA.DIV ~URZ, `(.L_x_4225) ;  /* 0x000013427f007947 */ /* 0x000fea000b800000 */
[----:B-1----:R-:W1:Y:S02]  /*2780*/  SHFL.BFLY PT, R112, R115, 0x2, 0x1f ;  /* 0x0c401f0073707f89 */ /* 0x002e6400000e0000 */
[----:B-1----:R-:W-:-:S05]  /*2790*/  FADD.FTZ R113, R115, R112 ;  /* 0x0000007073717221 */ /* 0x002fca0000010000 */
[----:B------:R-:W1:Y:S02]  /*27a0*/  SHFL.BFLY PT, R112, R113, 0x4, 0x1f ;  /* 0x0c801f0071707f89 */ /* 0x000e6400000e0000 */
[----:B-1----:R-:W-:-:S05]  /*27b0*/  FADD.FTZ R115, R113, R112 ;  /* 0x0000007071737221 */ /* 0x002fca0000010000 */
[----:B------:R-:W1:Y:S02]  /*27c0*/  SHFL.BFLY PT, R112, R115, 0x8, 0x1f ;  /* 0x0d001f0073707f89 */ /* 0x000e6400000e0000 */
[----:B-1----:R-:W-:-:S05]  /*27d0*/  FADD.FTZ R144, R115, R112 ;  /* 0x0000007073907221 */ /* 0x002fca0000010000 */
[----:B------:R-:W1:Y:S02]  /*27e0*/  SHFL.BFLY PT, R145, R144, 0x10, 0x1f ;  /* 0x0e001f0090917f89 */ /* 0x000e6400000e0000 */
[----:B-1----:R-:W-:-:S04]  /*27f0*/  FADD.FTZ R112, R144, R145 ;  /* 0x0000009190707221 */ /* 0x002fc80000010000 */
[----:B0-----:R-:W-:-:S04]  /*2800*/  FMUL.FTZ R112, R3, R112 ;  /* 0x0000007003707220 */ /* 0x001fc80000410000 */
        /* <DEDUP_REMOVED lines=58> */
.L_x_4235:
[----:B------:R-:W-:Y:S01]  /*2bb0*/  LOP3.LUT P1, RZ, R0, 0x1f, RZ, 0xc0, !PT ;  /* 0x0000001f00ff7812 */ /* 0x000fe2000782c0ff */
[----:B-1----:R-:W-:Y:S01]  /*2bc0*/  FADD.FTZ R113, R148, R115 ;  /* 0x0000007394717221 */ /* 0x002fe20000010000 */
[----:B------:R-:W-:Y:S01]  /*2bd0*/  SHF.R.U32.HI R145, RZ, 0x5, R0 ;  /* 0x00000005ff917819 */ /* 0x000fe20000011600 */
[----:B------:R-:W-:Y:S01]  /*2be0*/  WARPSYNC 0xffffffff ;  /* 0xffffffff00007948 */ /* 0x000fe20003800000 */
[----:B------:R-:W-:Y:S02]  /*2bf0*/  LOP3.LUT R147, R0, 0x1f, RZ, 0xc0, !PT ;  /* 0x0000001f00937812 */ /* 0x000fe400078ec0ff */
[----:B------:R-:W-:-:S07]  /*2c00*/  LOP3.LUT R145, R145, 0x7, RZ, 0xc0, !PT ;  /* 0x0000000791917812 */ /* 0x000fce00078ec0ff */
[----:B0-----:R-:W-:-:S05]  /*2c10*/  @!P1 IADD3 R115, R114, R145, RZ ;  /* 0x0000009172739210 */ /* 0x001fca0007ffe0ff */
[----:B------:R0:W-:Y:S01]  /*2c20*/  @!P1 STS.64 [R115.X8], R112 ;  /* 0x0000007073009388 */ /* 0x0001e20000008a00 */
[----:B------:R-:W-:-:S11]  /*2c30*/  ISETP.GT.U32.AND P1, PT, R147, 0x7, PT ;  /* 0x000000079300780c */ /* 0x000fd60003f24070 */
[----:B------:R-:W-:Y:S01]  /*2c40*/  BAR.SYNC.DEFER_BLOCKING 0x0 ;  /* 0x0000000000007b1d */ /* 0x000fe20000010000 */
[----:B0-----:R-:W-:Y:S01]  /*2c50*/  CS2R R112, SRZ ;  /* 0x0000000000707805 */ /* 0x001fe2000001ff00 */
[----:B------:R-:W-:Y:S01]  /*2c60*/  @!P1 IMAD.IADD R147, R114, 0x1, R147 ;  /* 0x0000000172939824 */ /* 0x000fe200078e0293 */
[----:B------:R-:W-:Y:S01]  /*2c70*/  MOV R114, RZ ;  /* 0x000000ff00727202 */ /* 0x000fe20000000f00 */
[----:B------:R-:W-:Y:S01]  /*2c80*/  @!P1 IMAD.MOV.U32 R114, RZ, RZ, R118 ;  /* 0x000000ffff729224 */ /* 0x000fe200078e0076 */
[----:B------:R-:W-:Y:S01]  /*2c90*/  ISETP.NE.AND P2, PT, RZ, UR6, PT ;  /* 0x00000006ff007c0c */ /* 0x000fe2000bf45270 */
[----:B------:R-:W-:Y:S02]  /*2ca0*/  BSSY B0, `(.L_x_4226) ;  /* 0x0000072000007945 */ /* 0x000fe40003800000 */
[----:B------:R-:W-:Y:S01]  /*2cb0*/  I2F R150, R114 ;  /* 0x0000007200967306 */ /* 0x000fe20000201400 */
[----:B------:R-:W0:Y:S04]  /*2cc0*/  SHFL.DOWN PT, R115, R114, 0x4, 0x1f ;  /* 0x08801f0072737f89 */ /* 0x000e2800000e0000 */
[----:B------:R1:W2:Y:S01]  /*2cd0*/  @!P1 LDS.64 R112, [R147.X8] ;  /* 0x0000000093709984 */ /* 0x0002a20000008a00 */
[----:B------:R-:W-:-:S02]  /*2ce0*/  LOP3.LUT P1, RZ, R145, 0x1f, R0, 0xf8, !PT ;  /* 0x0000001f91ff7812 */ /* 0x000fc4000782f800 */
[----:B0-----:R-:W-:Y:S01]  /*2cf0*/  IADD3 R146, R115, R114, RZ ;  /* 0x0000007273927210 */ /* 0x001fe20007ffe0ff */
[----:B------:R-:W-:Y:S04]  /*2d00*/  I2F R152, R115 ;  /* 0x0000007300987306 */ /* 0x000fe80000201400 */
[----:B------:R-:W-:Y:S04]  /*2d10*/  SHFL.DOWN PT, R153, R146, 0x2, 0x1f ;  /* 0x08401f0092997f89 */ /* 0x000fe800000e0000 */
[----:B------:R-:W1:Y:S08]  /*2d20*/  I2F R148, R146 ;  /* 0x0000009200947306 */ /* 0x000e700000201400 */
[----:B-1----:R-:W0:Y:S01]  /*2d30*/  MUFU.RCP R147, R148 ;  /* 0x0000009400937308 */ /* 0x002e220000001000 */
[----:B--2---:R-:W1:Y:S04]  /*2d40*/  SHFL.DOWN PT, R149, R112, 0x4, 0x1f ;  /* 0x08801f0070957f89 */ /* 0x004e6800000e0000 */
[----:B------:R-:W2:Y:S01]  /*2d50*/  SHFL.DOWN PT, R144, R113, 0x4, 0x1f ;  /* 0x08801f0071907f89 */ /* 0x000ea200000e0000 */
[----:B-1----:R-:W-:-:S02]  /*2d60*/  FMUL.FTZ R151, R149, R152 ;  /* 0x0000009895977220 */ /* 0x002fc40000410000 */
[----:B------:R-:W-:Y:S02]  /*2d70*/  FADD.FTZ R149, -R149, R112 ;  /* 0x0000007095957221 */ /* 0x000fe40000010100 */
[----:B------:R-:W-:Y:S02]  /*2d80*/  FFMA.FTZ R154, R150, R112, R151 ;  /* 0x00000070969a7223 */ /* 0x000fe40000010097 */
[----:B------:R-:W-:Y:S02]  /*2d90*/  FMUL.FTZ R149, R149, R149 ;  /* 0x0000009595957220 */ /* 0x000fe40000410000 */
[----:B0-----:R-:W-:Y:S02]  /*2da0*/  FMUL.FTZ R115, R147, R154 ;  /* 0x0000009a93737220 */ /* 0x001fe40000410000 */
        /* <DEDUP_REMOVED lines=13> */
[----:B------:R-:W-:Y:S01]  /*2e80*/  FFMA.FTZ R149, R148, R115, R147 ;  /* 0x0000007394957223 */ /* 0x000fe20000010093 */
[----:B-1----:R-:W-:Y:S01]  /*2e90*/  IADD3 R115, R150, R151, RZ ;  /* 0x0000009796737210 */ /* 0x002fe20007ffe0ff */
[----:B------:R-:W-:-:S03]  /*2ea0*/  FMUL.FTZ R147, R112, R112 ;  /* 0x0000007070937220 */ /* 0x000fc60000410000 */
[----:B------:R-:W-:Y:S01]  /*2eb0*/  I2F R151, R151 ;  /* 0x0000009700977306 */ /* 0x000fe20000201400 */
[----:B------:R-:W-:Y:S02]  /*2ec0*/  FMUL.FTZ R147, R148, R147 ;  /* 0x0000009394937220 */ /* 0x000fe40000410000 */
[----:B---3--:R-:W-:Y:S02]  /*2ed0*/  FADD.FTZ R113, R144, R113 ;  /* 0x0000007190717221 */ /* 0x008fe40000010000 */
[----:B------:R-:W-:Y:S02]  /*2ee0*/  FMUL.FTZ R147, R147, R153 ;  /* 0x0000009993937220 */ /* 0x000fe40000410000 */
[C---:B0-----:R-:W-:Y:S01]  /*2ef0*/  FMUL.FTZ R149, R146.reuse, R149 ;  /* 0x0000009592957220 */ /* 0x041fe20000410000 */
[----:B------:R-:W0:Y:S01]  /*2f00*/  I2F R115, R115 ;  /* 0x0000007300737306 */ /* 0x000e220000201400 */
[----:B------:R-:W-:-:S03]  /*2f10*/  FFMA.FTZ R113, R146, R147, R113 ;  /* 0x0000009392717223 */ /* 0x000fc60000010071 */
[----:B------:R-:W1:Y:S04]  /*2f20*/  SHFL.DOWN PT, R112, R149, 0x1, 0x1f ;  /* 0x08201f0095707f89 */ /* 0x000e6800000e0000 */
[----:B------:R-:W2:Y:S01]  /*2f30*/  SHFL.DOWN PT, R144, R113, 0x1, 0x1f ;  /* 0x08201f0071907f89 */ /* 0x000ea200000e0000 */
[----:B0-----:R0:W3:Y:S02]  /*2f40*/  MUFU.RCP R146, R115 ;  /* 0x0000007300927308 */ /* 0x0010e40000001000 */
[----:B0-----:R-:W-:Y:S02]  /*2f50*/  IMAD.MOV.U32 R115, RZ, RZ, c[0x0][0x1e0] ;  /* 0x00007800ff737624 */ /* 0x001fe400078e00ff */
[----:B-1----:R-:W-:Y:S02]  /*2f60*/  FADD.FTZ R147, R149, -R112 ;  /* 0x8000007095937221 */ /* 0x002fe40000010000 */
[----:B------:R-:W-:-:S02]  /*2f70*/  FMUL.FTZ R112, R112, R151 ;  /* 0x0000009770707220 */ /* 0x000fc40000410000 */
[----:B------:R-:W-:Y:S02]  /*2f80*/  FMUL.FTZ R147, R147, R147 ;  /* 0x0000009393937220 */ /* 0x000fe40000410000 */
[C---:B------:R-:W-:Y:S02]  /*2f90*/  FFMA.FTZ R153, R114.reuse, R149, R112 ;  /* 0x0000009572997223 */ /* 0x040fe40000010070 */
[----:B------:R-:W-:Y:S02]  /*2fa0*/  FMUL.FTZ R114, R114, R147 ;  /* 0x0000009372727220 */ /* 0x000fe40000410000 */
[----:B---3--:R-:W-:Y:S02]  /*2fb0*/  FMUL.FTZ R153, R146, R153 ;  /* 0x0000009992997220 */ /* 0x008fe40000410000 */
[----:B--2---:R-:W-:Y:S02]  /*2fc0*/  FADD.FTZ R147, R113, R144 ;  /* 0x0000009071937221 */ /* 0x004fe40000010000 */
[----:B------:R-:W-:-:S02]  /*2fd0*/  FMUL.FTZ R114, R114, R151 ;  /* 0x0000009772727220 */ /* 0x000fc40000410000 */
[----:B------:R-:W0:Y:S02]  /*2fe0*/  SHFL.IDX PT, R153, R153, RZ, 0x1f ;  /* 0x00001fff99997589 */ /* 0x000e2400000e0000 */
[----:B------:R-:W-:-:S06]  /*2ff0*/  FFMA.FTZ R114, R146, R114, R147 ;  /* 0x0000007292727223 */ /* 0x000fcc0000010093 */
        /* <DEDUP_REMOVED lines=10> */
[----:B------:R-:W-:-:S05]  /*30a0*/  @!P1 IMAD.WIDE R112, R116, R113, c[0x0][0x1a0] ;  /* 0x0000680074709625 */ /* 0x000fca00078e0271 */
[----:B------:R1:W-:Y:S04]  /*30b0*/  @!P1 STG.E [R112.64], R153 ;  /* 0x0000009970009986 */ /* 0x0003e8000c101904 */
[----:B0-----:R1:W-:Y:S01]  /*30c0*/  @!P1 STG.E [R114.64], R148 ;  /* 0x0000009472009986 */ /* 0x0013e2000c101904 */
[----:B------:R-:W-:Y:S05]  /*30d0*/  @!P5 BRA `(.L_x_4227) ;  /* 0x000002e00000d947 */ /* 0x000fea0003800000 */
[--C-:B-1----:R-:W-:Y:S01]  /*30e0*/  FADD.FTZ R113, R119, -R158.reuse ;  /* 0x8000009e77717221 */ /* 0x102fe20000010000 */
[----:B------:R-:W-:Y:S01]  /*30f0*/  HFMA2.MMA R157, -RZ, RZ, 0, 9.5367431640625e-07 ;  /* 0x00000010ff9d7435 */ /* 0x000fe200000001ff */
[--C-:B------:R-:W-:Y:S02]  /*3100*/  FADD.FTZ R115, R127, -R158.reuse ;  /* 0x8000009e7f737221 */ /* 0x100fe40000010000 */
[--C-:B------:R-:W-:Y:S02]  /*3110*/  FADD.FTZ R145, R132, -R158.reuse ;  /* 0x8000009e84917221 */ /* 0x100fe40000010000 */
[----:B------:R-:W-:-:S02]  /*3120*/  FADD.FTZ R149, R137, -R158 ;  /* 0x8000009e89957221 */ /* 0x000fc40000010000 */
[C---:B------:R-:W-:Y:S02]  /*3130*/  FMUL.FTZ R147, R148.reuse, R113 ;  /* 0x0000007194937220 */ /* 0x040fe40000410000 */
[C---:B------:R-:W-:Y:S02]  /*3140*/  FMUL.FTZ R146, R148.reuse, R115 ;  /* 0x0000007394927220 */ /* 0x040fe40000410000 */
[C---:B------:R-:W-:Y:S02]  /*3150*/  FMUL.FTZ R151, R148.reuse, R145 ;  /* 0x0000009194977220 */ /* 0x040fe40000410000 */
[----:B------:R-:W-:Y:S02]  /*3160*/  FMUL.FTZ R150, R148, R149 ;  /* 0x0000009594967220 */ /* 0x000fe40000410000 */
[--C-:B------:R-:W-:Y:S02]  /*3170*/  FADD.FTZ R145, R140, -R158.reuse ;  /* 0x8000009e8c917221 */ /* 0x100fe40000010000 */
[----:B------:R-:W-:-:S02]  /*3180*/  FADD.FTZ R149, R141, -R158 ;  /* 0x8000009e8d957221 */ /* 0x000fc40000010000 */
[----:B-----5:R-:W-:Y:S02]  /*3190*/  FFMA.FTZ R112, R20, R147, R4 ;  /* 0x0000009314707223 */ /* 0x020fe40000010004 */
[----:B------:R-:W-:Y:S02]  /*31a0*/  FFMA.FTZ R113, R21, R146, R5 ;  /* 0x0000009215717223 */ /* 0x000fe40000010005 */
[----:B------:R-:W-:Y:S02]  /*31b0*/  FFMA.FTZ R114, R22, R151, R6 ;  /* 0x0000009716727223 */ /* 0x000fe40000010006 */
[----:B------:R-:W-:Y:S01]  /*31c0*/  FFMA.FTZ R115, R23, R150, R7 ;  /* 0x0000009617737223 */ /* 0x000fe20000010007 */
[----:B------:R-:W-:Y:S01]  /*31d0*/  F2FP.BF16.PACK_AB R112, R113, R112 ;  /* 0x000000707170723e */ /* 0x000fe200000010ff */
[C---:B------:R-:W-:Y:S02]  /*31e0*/  FMUL.FTZ R153, R148.reuse, R145 ;  /* 0x0000009194997220 */ /* 0x040fe40000410000 */
[----:B------:R-:W-:Y:S01]  /*31f0*/  FMUL.FTZ R152, R148, R149 ;  /* 0x0000009594987220 */ /* 0x000fe20000410000 */
[----:B------:R-:W-:Y:S01]  /*3200*/  F2FP.BF16.PACK_AB R113, R115, R114 ;  /* 0x000000727371723e */ /* 0x000fe200000010ff */
[----:B------:R-:W-:-:S02]  /*3210*/  FADD.FTZ R145, R142, -R158 ;  /* 0x8000009e8e917221 */ /* 0x000fc40000010000 */
[----:B------:R-:W-:Y:S02]  /*3220*/  FADD.FTZ R149, R143, -R158 ;  /* 0x8000009e8f957221 */ /* 0x000fe40000010000 */
[----:B------:R-:W-:Y:S02]  /*3230*/  FFMA.FTZ R114, R24, R153, R8 ;  /* 0x0000009918727223 */ /* 0x000fe40000010008 */
[----:B------:R-:W-:Y:S02]  /*3240*/  FFMA.FTZ R115, R25, R152, R9 ;  /* 0x0000009819737223 */ /* 0x000fe40000010009 */
[C---:B------:R-:W-:Y:S02]  /*3250*/  FMUL.FTZ R155, R148.reuse, R145 ;  /* 0x00000091949b7220 */ /* 0x040fe40000410000 */
[----:B------:R-:W-:Y:S01]  /*3260*/  FMUL.FTZ R154, R148, R149 ;  /* 0x00000095949a7220 */ /* 0x000fe20000410000 */
[----:B------:R-:W-:Y:S01]  /*3270*/  F2FP.BF16.PACK_AB R114, R115, R114 ;  /* 0x000000727372723e */ /* 0x000fe200000010ff */
[----:B------:R-:W-:-:S02]  /*3280*/  FFMA.FTZ R115, R26, R155, R10 ;  /* 0x0000009b1a737223 */ /* 0x000fc4000001000a */
[-C--:B------:R-:W-:Y:S02]  /*3290*/  FFMA.FTZ R144, R27, R154.reuse, R11 ;  /* 0x0000009a1b907223 */ /* 0x080fe4000001000b */
[----:B------:R-:W-:Y:S02]  /*32a0*/  FFMA.FTZ R156, R35, R154, R19 ;  /* 0x0000009a239c7223 */ /* 0x000fe40000010013 */
        /* <DEDUP_REMOVED lines=10> */
[----:B------:R-:W-:-:S02]  /*3350*/  F2FP.BF16.PACK_AB R146, R154, R153 ;  /* 0x000000999a92723e */ /* 0x000fc400000010ff */
[----:B------:R-:W-:Y:S02]  /*3360*/  F2FP.BF16.PACK_AB R147, R156, R147 ;  /* 0x000000939c93723e */ /* 0x000fe400000010ff */
[----:B0-----:R-:W-:Y:S01]  /*3370*/  F2FP.BF16.PACK_AB R145, R152, R151 ;  /* 0x000000979891723e */ /* 0x001fe200000010ff */
[----:B------:R-:W-:Y:S01]  /*3380*/  IMAD.WIDE.U32 R112, R122, R157, c[0x0][0x210] ;  /* 0x000084007a707625 */ /* 0x000fe200078e009d */
[----:B------:R-:W-:Y:S02]  /*3390*/  F2FP.BF16.PACK_AB R144, R150, R149 ;  /* 0x000000959690723e */ /* 0x000fe400000010ff */
[----:B------:R-:W-:-:S03]  /*33a0*/  IADD3 R122, R122, 0x100, RZ ;  /* 0x000001007a7a7810 */ /* 0x000fc60007ffe0ff */
[----:B------:R0:W-:Y:S04]  /*33b0*/  STG.E.128 [R112.64], R144 ;  /* 0x0000009070007986 */ /* 0x0001e8000c101d04 */
.L_x_4227:
[----:B------:R-:W-:Y:S05]  /*33c0*/  BSYNC B0 ;  /* 0x0000000000007941 */ /* 0x000fea0003800000 */
.L_x_4226:
[----:B------:R-:W-:Y:S01]  /*33d0*/  BSSY B0, `(.L_x_4228) ;  /* 0x0000030000007945 */ /* 0x000fe20003800000 */
[----:B------:R-:W-:Y:S05]  /*33e0*/  @!P4 BRA `(.L_x_4229) ;  /* 0x000002e00000c947 */ /* 0x000fea0003800000 */
[--C-:B01----:R-:W-:Y:S02]  /*33f0*/  FADD.FTZ R113, R120, -R158.reuse ;  /* 0x8000009e78717221 */ /* 0x103fe40000010000 */
[--C-:B------:R-:W-:Y:S02]  /*3400*/  FADD.FTZ R115, R123, -R158.reuse ;  /* 0x8000009e7b737221 */ /* 0x100fe40000010000 */
[--C-:B------:R-:W-:Y:S02]  /*3410*/  FADD.FTZ R145, R125, -R158.reuse ;  /* 0x8000009e7d917221 */ /* 0x100fe40000010000 */
[----:B------:R-:W-:Y:S02]  /*3420*/  FADD.FTZ R149, R128, -R158 ;  /* 0x8000009e80957221 */ /* 0x000fe40000010000 */
[C---:B------:R-:W-:Y:S02]  /*3430*/  FMUL.FTZ R147, R148.reuse, R113 ;  /* 0x0000007194937220 */ /* 0x040fe40000410000 */
[----:B------:R-:W-:-:S02]  /*3440*/  FMUL.FTZ R146, R148, R115 ;  /* 0x0000007394927220 */ /* 0x000fc40000410000 */
[C---:B------:R-:W-:Y:S02]  /*3450*/  FMUL.FTZ R151, R148.reuse, R145 ;  /* 0x0000009194977220 */ /* 0x040fe40000410000 */
[----:B------:R-:W-:Y:S02]  /*3460*/  FMUL.FTZ R150, R148, R149 ;  /* 0x0000009594967220 */ /* 0x000fe40000410000 */
[--C-:B------:R-:W-:Y:S02]  /*3470*/  FADD.FTZ R145, R130, -R158.reuse ;  /* 0x8000009e82917221 */ /* 0x100fe40000010000 */
[----:B------:R-:W-:Y:S02]  /*3480*/  FADD.FTZ R149, R133, -R158 ;  /* 0x8000009e85957221 */ /* 0x000fe40000010000 */
[----:B-----5:R-:W-:Y:S02]  /*3490*/  FFMA.FTZ R112, R52, R147, R36 ;  /* 0x0000009334707223 */ /* 0x020fe40000010024 */
[----:B------:R-:W-:-:S02]  /*34a0*/  FFMA.FTZ R113, R53, R146, R37 ;  /* 0x0000009235717223 */ /* 0x000fc40000010025 */
[----:B------:R-:W-:Y:S02]  /*34b0*/  FFMA.FTZ R114, R54, R151, R38 ;  /* 0x0000009736727223 */ /* 0x000fe40000010026 */
[----:B------:R-:W-:Y:S01]  /*34c0*/  FFMA.FTZ R115, R55, R150, R39 ;  /* 0x0000009637737223 */ /* 0x000fe20000010027 */
[----:B------:R-:W-:Y:S01]  /*34d0*/  F2FP.BF16.PACK_AB R112, R113, R112 ;  /* 0x000000707170723e */ /* 0x000fe200000010ff */
[C---:B------:R-:W-:Y:S02]  /*34e0*/  FMUL.FTZ R153, R148.reuse, R145 ;  /* 0x0000009194997220 */ /* 0x040fe40000410000 */
[----:B------:R-:W-:Y:S01]  /*34f0*/  FMUL.FTZ R152, R148, R149 ;  /* 0x0000009594987220 */ /* 0x000fe20000410000 */
[----:B------:R-:W-:Y:S01]  /*3500*/  F2FP.BF16.PACK_AB R113, R115, R114 ;  /* 0x000000727371723e */ /* 0x000fe200000010ff */
[--C-:B------:R-:W-:Y:S02]  /*3510*/  FADD.FTZ R145, R135, -R158.reuse ;  /* 0x8000009e87917221 */ /* 0x100fe40000010000 */
[----:B------:R-:W-:-:S02]  /*3520*/  FADD.FTZ R149, R138, -R158 ;  /* 0x8000009e8a957221 */ /* 0x000fc40000010000 */
[----:B------:R-:W-:Y:S02]  /*3530*/  FFMA.FTZ R114, R56, R153, R40 ;  /* 0x0000009938727223 */ /* 0x000fe40000010028 */
[----:B------:R-:W-:Y:S02]  /*3540*/  FFMA.FTZ R115, R57, R152, R41 ;  /* 0x0000009839737223 */ /* 0x000fe40000010029 */
[C---:B------:R-:W-:Y:S02]  /*3550*/  FMUL.FTZ R155, R148.reuse, R145 ;  /* 0x00000091949b7220 */ /* 0x040fe40000410000 */
[----:B------:R-:W-:Y:S01]  /*3560*/  FMUL.FTZ R154, R148, R149 ;  /* 0x00000095949a7220 */ /* 0x000fe20000410000 */
[----:B------:R-:W-:Y:S01]  /*3570*/  F2FP.BF16.PACK_AB R114, R115, R114 ;  /* 0x000000727372723e */ /* 0x000fe200000010ff */
[----:B------:R-:W-:Y:S02]  /*3580*/  FFMA.FTZ R115, R58, R155, R42 ;  /* 0x0000009b3a737223 */ /* 0x000fe4000001002a */
[----:B------:R-:W-:-:S02]  /*3590*/  FFMA.FTZ R144, R59, R154, R43 ;  /* 0x0000009a3b907223 */ /* 0x000fc4000001002b */
[----:B------:R-:W-:Y:S02]  /*35a0*/  IMAD.MOV.U32 R157, RZ, RZ, 0x10 ;  /* 0x00000010ff9d7424 */ /* 0x000fe400078e00ff */
[----:B------:R-:W-:Y:S01]  /*35b0*/  FFMA.FTZ R156, R67, R154, R51 ;  /* 0x0000009a439c7223 */ /* 0x000fe20000010033 */
[----:B------:R-:W-:Y:S01]  /*35c0*/  F2FP.BF16.PACK_AB R115, R144, R115 ;  /* 0x000000739073723e */ /* 0x000fe200000010ff */
[----:B------:R-:W-:Y:S02]  /*35d0*/  FFMA.FTZ R154, R65, R152, R49 ;  /* 0x00000098419a7223 */ /* 0x000fe40000010031 */
        /* <DEDUP_REMOVED lines=15> */
.L_x_4229:
[----:B------:R-:W-:Y:S05]  /*36d0*/  BSYNC B0 ;  /* 0x0000000000007941 */ /* 0x000fea0003800000 */
.L_x_4228:
[----:B------:R-:W-:Y:S01]  /*36e0*/  BSSY B0, `(.L_x_4230) ;  /* 0x000002f000007945 */ /* 0x000fe20003800000 */
        /* <DEDUP_REMOVED lines=17> */
[----:B-----5:R-:W-:Y:S02]  /*3800*/  FFMA.FTZ R114, R96, R151, R80 ;  /* 0x0000009760727223 */ /* 0x020fe40000010050 */
[----:B------:R-:W-:-:S02]  /*3810*/  FFMA.FTZ R147, R90, R155, R74 ;  /* 0x0000009b5a937223 */ /* 0x000fc4000001004a */
[----:B------:R-:W-:Y:S02]  /*3820*/  FFMA.FTZ R144, R91, R148, R75 ;  /* 0x000000945b907223 */ /* 0x000fe4000001004b */
[-C--:B------:R-:W-:Y:S02]  /*3830*/  FFMA.FTZ R145, R97, R112.reuse, R81 ;  /* 0x0000007061917223 */ /* 0x080fe40000010051 */
[----:B------:R-:W-:Y:S01]  /*3840*/  FFMA.FTZ R146, R88, R151, R72 ;  /* 0x0000009758927223 */ /* 0x000fe20000010048 */
[----:B------:R-:W-:Y:S01]  /*3850*/  F2FP.BF16.PACK_AB R147, R144, R147 ;  /* 0x000000939093723e */ /* 0x000fe200000010ff */
        /* <DEDUP_REMOVED lines=11> */
[----:B------:R-:W-:Y:S01]  /*3910*/  FFMA.FTZ R112, R92, R113, R76 ;  /* 0x000000715c707223 */ /* 0x000fe2000001004c */
[----:B------:R-:W-:Y:S01]  /*3920*/  MOV R151, 0x10 ;  /* 0x0000001000977802 */ /* 0x000fe20000000f00 */
[----:B------:R-:W-:Y:S01]  /*3930*/  FFMA.FTZ R113, R94, R149, R78 ;  /* 0x000000955e717223 */ /* 0x000fe2000001004e */
[----:B------:R-:W-:Y:S01]  /*3940*/  F2FP.BF16.PACK_AB R115, R148, R115 ;  /* 0x000000739473723e */ /* 0x000fe200000010ff */
[----:B------:R-:W-:-:S02]  /*3950*/  FFMA.FTZ R149, R93, R150, R77 ;  /* 0x000000965d957223 */ /* 0x000fc4000001004d */
[----:B------:R-:W-:-:S03]  /*3960*/  FFMA.FTZ R152, R95, R152, R79 ;  /* 0x000000985f987223 */ /* 0x000fc6000001004f */
[----:B------:R-:W-:Y:S01]  /*3970*/  F2FP.BF16.PACK_AB R112, R149, R112 ;  /* 0x000000709570723e */ /* 0x000fe200000010ff */
[----:B------:R-:W-:Y:S01]  /*3980*/  IMAD.WIDE.U32 R148, R122, R151, c[0x0][0x208] ;  /* 0x000082007a947625 */ /* 0x000fe200078e0097 */
[----:B------:R-:W-:-:S03]  /*3990*/  F2FP.BF16.PACK_AB R113, R152, R113 ;  /* 0x000000719871723e */ /* 0x000fc600000010ff */
[----:B------:R-:W-:Y:S01]  /*39a0*/  IMAD.WIDE.U32 R150, R122, R151, c[0x0][0x210] ;  /* 0x000084007a967625 */ /* 0x000fe200078e0097 */
[----:B------:R0:W-:Y:S04]  /*39b0*/  STG.E.128 [R148.64], R144 ;  /* 0x0000009094007986 */ /* 0x0001e8000c101d04 */
[----:B------:R0:W-:Y:S02]  /*39c0*/  STG.E.128 [R150.64], R112 ;  /* 0x0000007096007986 */ /* 0x0001e4000c101d04 */
.L_x_4231:
[----:B------:R-:W-:Y:S05]  /*39d0*/  BSYNC B0 ;  /* 0x0000000000007941 */ /* 0x000fea0003800000 */
.L_x_4230:
[----:B------:R-:W-:Y:S02]  /*39e0*/  IADD3 R116, R116, c[0x0][0x160], RZ ;  /* 0x0000580074747a10 */ /* 0x000fe40007ffe0ff */
[----:B------:R-:W-:Y:S02]  /*39f0*/  LOP3.LUT P2, RZ, R117, 0xff, RZ, 0xc0, !PT ;  /* 0x000000ff75ff7812 */ /* 0x000fe4000784c0ff */
[----:B------:R-:W-:Y:S02]  /*3a00*/  ISETP.GE.AND P1, PT, R116, c[0x0][0x164], PT ;  /* 0x0000590074007a0c */ /* 0x000fe40003f26270 */
[----:B------:R-:W-:-:S11]  /*3a10*/  SEL R117, RZ, 0x1, P2 ;  /* 0x00000001ff757807 */ /* 0x000fd60001000000 */
[----:B01---5:R-:W-:Y:S01]  /*3a20*/  @P1 CALL.REL.NOINC `(.L_x_4232) ;  /* 0x0000001000001944 */ /* 0x023fe20003c00000 */
[----:B------:R-:W-:Y:S05]  /*3a30*/  BRA `(.L_x_4233) ;  /* 0xffffcea000007947 */ /* 0x000fea000383ffff */
.L_x_4232:
[----:B------:R-:W-:Y:S05]  /*3a40*/  EXIT ;  /* 0x000000000000794d */ /* 0x000fea0003800000 */
.L_x_4224:
[----:B------:R-:W-:Y:S01]  /*3a50*/  HFMA2.MMA R148, -RZ, RZ, 0, 5.9604644775390625e-08 ;  /* 0x00000001ff947435 */ /* 0x000fe200000001ff */
[----:B------:R-:W-:Y:S01]  /*3a60*/  IMAD.MOV.U32 R115, RZ, RZ, R112 ;  /* 0x000000ffff737224 */ /* 0x000fe200078e0070 */
[----:B------:R-:W-:Y:S01]  /*3a70*/  MOV R150, 0xffffffff ;  /* 0xffffffff00967802 */ /* 0x000fe20000000f00 */
[----:B------:R-:W-:Y:S01]  /*3a80*/  IMAD.MOV.U32 R113, RZ, RZ, 0x1f ;  /* 0x0000001fff717424 */ /* 0x000fe200078e00ff */
[----:B------:R-:W-:Y:S02]  /*3a90*/  MOV R144, 0x3ab0 ;  /* 0x00003ab000907802 */ /* 0x000fe40000000f00 */
[----:B0----5:R-:W-:Y:S05]  /*3aa0*/  CALL.REL.NOINC `($__internal_16_$__cuda_sm70_shflsync_bfly_p) ;  /* 0x000006b000007944 */ /* 0x021fea0003c00000 */
[----:B01----:R-:W-:Y:S05]  /*3ab0*/  BRA `(.L_x_4234) ;  /* 0xffffeca000007947 */ /* 0x003fea000383ffff */
.L_x_4225:
[----:B------:R-:W-:Y:S01]  /*3ac0*/  HFMA2.MMA R113, -RZ, RZ, 0, 1.847743988037109375e-06 ;  /* 0x0000001fff717435 */ /* 0x000fe200000001ff */
[----:B------:R-:W-:Y:S01]  /*3ad0*/  IMAD.MOV.U32 R148, RZ, RZ, 0x2 ;  /* 0x00000002ff947424 */ /* 0x000fe200078e00ff */
[----:B------:R-:W-:Y:S01]  /*3ae0*/  MOV R144, 0x3b10 ;  /* 0x00003b1000907802 */ /* 0x000fe20000000f00 */
[----:B------:R-:W-:-:S03]  /*3af0*/  IMAD.MOV.U32 R150, RZ, RZ, -0x1 ;  /* 0xffffffffff967424 */ /* 0x000fc600078e00ff */
[----:B01---5:R-:W-:Y:S05]  /*3b00*/  CALL.REL.NOINC `($__internal_16_$__cuda_sm70_shflsync_bfly_p) ;  /* 0x0000065000007944 */ /* 0x023fea0003c00000 */
[----:B01----:R-:W-:Y:S01]  /*3b10*/  FADD.FTZ R115, R115, R113 ;  /* 0x0000007173737221 */ /* 0x003fe20000010000 */
[----:B------:R-:W-:Y:S01]  /*3b20*/  MOV R148, 0x4 ;  /* 0x0000000400947802 */ /* 0x000fe20000000f00 */
[----:B------:R-:W-:Y:S01]  /*3b30*/  IMAD.MOV.U32 R113, RZ, RZ, 0x1f ;  /* 0x0000001fff717424 */ /* 0x000fe200078e00ff */
[----:B------:R-:W-:-:S02]  /*3b40*/  MOV R150, 0xffffffff ;  /* 0xffffffff00967802 */ /* 0x000fc40000000f00 */
[----:B------:R-:W-:Y:S02]  /*3b50*/  MOV R144, 0x3b70 ;  /* 0x00003b7000907802 */ /* 0x000fe40000000f00 */
[----:B------:R-:W-:Y:S05]  /*3b60*/  CALL.REL.NOINC `($__internal_16_$__cuda_sm70_shflsync_bfly_p) ;  /* 0x000005f000007944 */ /* 0x000fea0003c00000 */
[----:B01----:R-:W-:Y:S01]  /*3b70*/  FADD.FTZ R115, R115, R113 ;  /* 0x0000007173737221 */ /* 0x003fe20000010000 */
[----:B------:R-:W-:Y:S01]  /*3b80*/  HFMA2.MMA R113, -RZ, RZ, 0, 1.847743988037109375e-06 ;  /* 0x0000001fff717435 */ /* 0x000fe200000001ff */
[----:B------:R-:W-:Y:S01]  /*3b90*/  IMAD.MOV.U32 R148, RZ, RZ, 0x8 ;  /* 0x00000008ff947424 */ /* 0x000fe200078e00ff */
[----:B------:R-:W-:Y:S01]  /*3ba0*/  MOV R144, 0x3bd0 ;  /* 0x00003bd000907802 */ /* 0x000fe20000000f00 */
[----:B------:R-:W-:-:S03]  /*3bb0*/  IMAD.MOV.U32 R150, RZ, RZ, -0x1 ;  /* 0xffffffffff967424 */ /* 0x000fc600078e00ff */
[----:B------:R-:W-:Y:S05]  /*3bc0*/  CALL.REL.NOINC `($__internal_16_$__cuda_sm70_shflsync_bfly_p) ;  /* 0x0000059000007944 */ /* 0x000fea0003c00000 */
[----:B01----:R-:W-:Y:S01]  /*3bd0*/  FADD.FTZ R115, R115, R113 ;  /* 0x0000007173737221 */ /* 0x003fe20000010000 */
[----:B------:R-:W-:Y:S01]  /*3be0*/  MOV R148, 0x10 ;  /* 0x0000001000947802 */ /* 0x000fe20000000f00 */
[----:B------:R-:W-:Y:S01]  /*3bf0*/  IMAD.MOV.U32 R113, RZ, RZ, 0x1f ;  /* 0x0000001fff717424 */ /* 0x000fe200078e00ff */
[----:B------:R-:W-:Y:S02]  /*3c00*/  MOV R150, 0xffffffff ;  /* 0xffffffff00967802 */ /* 0x000fe40000000f00 */
[----:B------:R-:W-:Y:S02]  /*3c10*/  MOV R144, 0x3c30 ;  /* 0x00003c3000907802 */ /* 0x000fe40000000f00 */
[----:B------:R-:W-:Y:S05]  /*3c20*/  CALL.REL.NOINC `($__internal_16_$__cuda_sm70_shflsync_bfly_p) ;  /* 0x0000053000007944 */ /* 0x000fea0003c00000 */
        /* <DEDUP_REMOVED lines=38> */
[----:B------:R-:W-:Y:S01]  /*3e90*/  HFMA2.MMA R113, -RZ, RZ, 0, 1.847743988037109375e-06 ;  /* 0x0000001fff717435 */ /* 0x000fe200000001ff */
        /* <DEDUP_REMOVED lines=12> */
[----:B------:R-:W-:Y:S02]  /*3f60*/  FFMA.FTZ R115, R148, R148, R115 ;  /* 0x0000009494737223 */ /* 0x000fe40000010073 */
[----:B------:R-:W-:-:S02]  /*3f70*/  IMAD.MOV.U32 R148, RZ, RZ, 0x1 ;  /* 0x00000001ff947424 */ /* 0x000fc400078e00ff */
[----:B------:R-:W-:Y:S01]  /*3f80*/  @P2 FFMA.FTZ R146, R144, R144, R115 ;  /* 0x0000009090922223 */ /* 0x000fe20000010073 */
[----:B------:R-:W-:-:S04]  /*3f90*/  MOV R144, 0x3fc0 ;  /* 0x00003fc000907802 */ /* 0x000fc80000000f00 */
[----:B------:R-:W-:Y:S02]  /*3fa0*/  MOV R115, R146 ;  /* 0x0000009200737202 */ /* 0x000fe40000000f00 */
        /* <DEDUP_REMOVED lines=8> */
[----:B------:R-:W-:Y:S01]  /*4030*/  HFMA2.MMA R113, -RZ, RZ, 0, 1.847743988037109375e-06 ;  /* 0x0000001fff717435 */ /* 0x000fe200000001ff */
[----:B------:R-:W-:Y:S01]  /*4040*/  MOV R148, 0x4 ;  /* 0x0000000400947802 */ /* 0x000fe20000000f00 */
[----:B------:R-:W-:Y:S01]  /*4050*/  IMAD.MOV.U32 R150, RZ, RZ, -0x1 ;  /* 0xffffffffff967424 */ /* 0x000fe200078e00ff */
[----:B------:R-:W-:-:S03]  /*4060*/  MOV R144, 0x4080 ;  /* 0x0000408000907802 */ /* 0x000fc60000000f00 */
        /* <DEDUP_REMOVED lines=13> */
[----:B01----:R-:W-:Y:S01]  /*4140*/  MOV R148, R113 ;  /* 0x0000007100947202 */ /* 0x003fe20000000f00 */
[----:B------:R-:W-:Y:S05]  /*4150*/  BRA `(.L_x_4235) ;  /* 0xffffea5000007947 */ /* 0x000fea000383ffff */
        .weak           $__internal_16_$__cuda_sm70_shflsync_bfly_p
        .type           $__internal_16_$__cuda_sm70_shflsync_bfly_p,@function
        .size           $__internal_16_$__cuda_sm70_shflsync_bfly_p,(.L_x_19996 - $__internal_16_$__cuda_sm70_shflsync_bfly_p)
$__internal_16_$__cuda_sm70_shflsync_bfly_p:
[----:B------:R-:W-:Y:S01]  /*4160*/  HFMA2.MMA R145, -RZ, RZ, 0, 0 ;  /* 0x00000000ff917435 */ /* 0x000fe200000001ff */
[----:B------:R-:W-:Y:S04]  /*4170*/  WARPSYNC R150 ;  /* 0x0000009600007348 */ /* 0x000fe80003800000 */
[----:B------:R0:W1:Y:S01]  /*4180*/  SHFL.BFLY PT, R113, R115, R148, R113 ;  /* 0x0c00009473717389 */ /* 0x00006200000e0071 */
[----:B------:R-:W-:Y:S05]  /*4190*/  RET.REL.NODEC R144 `(_ZN10layer_norm31ln_parallel_residual_fwd_kernelINS_13Kernel_traitsIf13__nv_bfloat16S2_S2_fjLj6144ELj1ELj1ELj8ELj16ENS_18Kernel_traits_baseILj6144EfS2_S2_S2_fjLj256EEEEELb0ELb0ELb0EEEvNS_9FwdParamsE) ;  /* 0xffffbe6090007950 */ /* 0x000fea0003c3ffff */
.L_x_4236:
        /* <DEDUP_REMOVED lines=14> */
.L_x_19996:


//--------------------- .text._ZN10layer_norm31ln_parallel_residual_fwd_kernelINS_13Kernel_traitsIf13__nv_bfloat16S2_S2_fjLj6144ELj1ELj1ELj8ELj16ENS_18Kernel_traits_baseILj6144EfS2_S2_S2_fjLj256EEEEELb0ELb0ELb1EEEvNS_9FwdParamsE --------------------------
	.section	.text._ZN10layer_norm31ln_parallel_residual_fwd_kernelINS_13Kernel_traitsIf13__nv_bfloat16S2_S2_fjLj6144ELj1ELj1ELj8ELj16ENS_18Kernel_traits_baseILj6144EfS2_S2_S2_fjLj256EEEEELb0ELb0ELb1EEEvNS_9FwdParamsE,"ax",@progbits
	.sectioninfo	@"SHI_REGISTERS=170"
	.align	128
        .global         _ZN10layer_norm31ln_parallel_residual_fwd_kernelINS_13Kernel_traitsIf13__nv_bfloat16S2_S2_fjLj6144ELj1ELj1ELj8ELj16ENS_18Kernel_traits_baseILj6144EfS2_S2_S2_fjLj256EEEEELb0ELb0ELb1EEEvNS_9FwdParamsE
        .type           _ZN10layer_norm31ln_parallel_residual_fwd_kernelINS_13Kernel_traitsIf13__nv_bfloat16S2_S2_fjLj6144ELj1ELj1ELj8ELj16ENS_18Kernel_traits_baseILj6144EfS2_S2_S2_fjLj256EEEEELb0ELb0ELb1EEEvNS_9FwdParamsE,@function
        .size           _ZN10layer_norm31ln_parallel_residual_fwd_kernelINS_13Kernel_traitsIf13__nv_bfloat16S2_S2_fjLj6144ELj1ELj1ELj8ELj16ENS_18Kernel_traits_baseILj6144EfS2_S2_S2_fjLj256EEEEELb0ELb0ELb1EEEvNS_9FwdParamsE,(.L_x_19997 - _ZN10layer_norm31ln_parallel_residual_fwd_kernelINS_13Kernel_traitsIf13__nv_bfloat16S2_S2_fjLj6144ELj1ELj1ELj8ELj16ENS_18Kernel_traits_baseILj6144EfS2_S2_S2_fjLj256EEEEELb0ELb0ELb1EEEvNS_9FwdParamsE)
        .other          _ZN10layer_norm31ln_parallel_residual_fwd_kernelINS_13Kernel_traitsIf13__nv_bfloat16S2_S2_fjLj6144ELj1ELj1ELj8ELj16ENS_18Kernel_traits_baseILj6144EfS2_S2_S2_fjLj256EEEEELb0ELb0ELb1EEEvNS_9FwdParamsE,@"STO_CUDA_ENTRY STV_DEFAULT"
_ZN10layer_norm31ln_parallel_residual_fwd_kernelINS_13Kernel_traitsIf13__nv_bfloat16S2_S2_fjLj6144ELj1ELj1ELj8ELj16ENS_18Kernel_traits_baseILj6144EfS2_S2_S2_fjLj256EEEEELb0ELb0ELb1EEEvNS_9FwdParamsE:
.text._ZN10layer_norm31ln_parallel_residual_fwd_kernelINS_13Kernel_traitsIf13__nv_bfloat16S2_S2_fjLj6144ELj1ELj1ELj8ELj16ENS_18Kernel_traits_baseILj6144EfS2_S2_S2_fjLj256EEEEELb0ELb0ELb1EEEvNS_9FwdParamsE:
[----:B------:R-:W-:Y:S02]  /*0000*/  MOV R1, c[0x0][0x28] ;  /* 0x00000a0000017a02 */ /* 0x000fe40000000f00 */
[----:B------:R-:W0:Y:S01]  /*0010*/  S2R R0, SR_TID.X ;  /* 0x0000000000007919 */ /* 0x000e220000002100 */
[----:B------:R-:W-:Y:S01]  /*0020*/  ISETP.NE.U32.AND P0, PT, RZ, c[0x0][0x218], PT ;  /* 0x00008600ff007a0c */ /* 0x000fe20003f05070 */
[----:B------:R-:W-:Y:S01]  /*0030*/  CS2R R108, SRZ ;  /* 0x00000000006c7805 */ /* 0x000fe2000001ff00 */
[----:B------:R-:W-:Y:S01]  /*0040*/  CS2R R110, SRZ ;  /* 0x00000000006e7805 */ /* 0x000fe2000001ff00 */
[----:B------:R-:W-:Y:S01]  /*0050*/  CS2R R104, SRZ ;  /* 0x0000000000687805 */ /* 0x000fe2000001ff00 */
[----:B------:R-:W-:Y:S01]  /*0060*/  ISETP.NE.AND.EX P0, PT, RZ, c[0x0][0x21c], PT, P0 ;  /* 0x00008700ff007a0c */ /* 0x000fe20003f05300 */
[----:B------:R-:W-:Y:S01]  /*0070*/  CS2R R106, SRZ ;  /* 0x00000000006a7805 */ /* 0x000fe2000001ff00 */
        /* <DEDUP_REMOVED lines=8> */
[----:B------:R-:W-:Y:S01]  /*0100*/  ULDC.64 UR4, c[0x0][0x118] ;  /* 0x0000460000047ab9 */ /* 0x000fe20000000a00 */
[----:B0-----:R-:W-:-:S04]  /*0110*/  SHF.L.U32 R2, R0, 0x5, RZ ;  /* 0x0000000500027819 */ /* 0x001fc800000006ff */
[----:B------:R-:W-:-:S04]  /*0120*/  LOP3.LUT R4, R2, 0x1fe0, RZ, 0xc0, !PT ;  /* 0x00001fe002047812 */ /* 0x000fc800078ec0ff */
[----:B------:R-:W-:-:S04]  /*0130*/  IADD3 R2, P1, R4, c[0x0][0x218], RZ ;  /* 0x0000860004027a10 */ /* 0x000fc80007f3e0ff */
[----:B------:R-:W-:-:S05]  /*0140*/  IADD3.X R3, RZ, c[0x0][0x21c], RZ, P1, !PT ;  /* 0x00008700ff037a10 */ /* 0x000fca0000ffe4ff */
[----:B------:R0:W5:Y:S04]  /*0150*/  @P0 LDG.E.128 R108, [R2.64] ;  /* 0x00000004026c0981 */ /* 0x000168000c1e1d00 */
[----:B------:R0:W5:Y:S04]  /*0160*/  @P0 LDG.E.128 R104, [R2.64+0x10] ;  /* 0x0000100402680981 */ /* 0x000168000c1e1d00 */
[----:B------:R0:W5:Y:S04]  /*0170*/  @P0 LDG.E.128 R100, [R2.64+0x2000] ;  /* 0x0020000402640981 */ /* 0x000168000c1e1d00 */
[----:B------:R0:W5:Y:S04]  /*0180*/  @P0 LDG.E.128 R96, [R2.64+0x2010] ;  /* 0x0020100402600981 */ /* 0x000168000c1e1d00 */
[----:B------:R0:W5:Y:S04]  /*0190*/  @P0 LDG.E.128 R92, [R2.64+0x4000] ;  /* 0x00400004025c0981 */ /* 0x000168000c1e1d00 */
[----:B------:R0:W5:Y:S01]  /*01a0*/  @P0 LDG.E.128 R88, [R2.64+0x4010] ;  /* 0x0040100402580981 */ /* 0x000162000c1e1d00 */
        /* <DEDUP_REMOVED lines=9> */
[----:B0-----:R-:W-:Y:S01]  /*0240*/  LOP3.LUT R2, R0, 0xff, RZ, 0xc0, !PT ;  /* 0x000000ff00027812 */ /* 0x001fe200078ec0ff */
[----:B------:R-:W-:Y:S01]  /*0250*/  CS2R R72, SRZ ;  /* 0x0000000000487805 */ /* 0x000fe2000001ff00 */
[----:B------:R-:W-:Y:S01]  /*0260*/  CS2R R70, SRZ ;  /* 0x0000000000467805 */ /* 0x000fe2000001ff00 */
[----:B------:R-:W-:Y:S01]  /*0270*/  CS2R R68, SRZ ;  /* 0x0000000000447805 */ /* 0x000fe2000001ff00 */
[----:B------:R-:W-:Y:S01]  /*0280*/  SHF.L.U32 R6, R2, 0x5, RZ ;  /* 0x0000000502067819 */ /* 0x000fe200000006ff */
[----:B------:R-:W-:Y:S01]  /*0290*/  CS2R R66, SRZ ;  /* 0x0000000000427805 */ /* 0x000fe2000001ff00 */
[----:B------:R-:W-:Y:S01]  /*02a0*/  CS2R R64, SRZ ;  /* 0x0000000000407805 */ /* 0x000fe2000001ff00 */
[----:B------:R-:W0:Y:S01]  /*02b0*/  S2UR UR6, SR_CTAID.X ;  /* 0x00000000000679c3 */ /* 0x000e220000002500 */
[----:B------:R-:W-:-:S02]  /*02c0*/  IADD3 R8, P1, R6, c[0x0][0x220], RZ ;  /* 0x0000880006087a10 */ /* 0x000fc40007f3e0ff */
[----:B------:R-:W-:Y:S02]  /*02d0*/  SHF.R.U32.HI R3, RZ, 0x8, R0 ;  /* 0x00000008ff037819 */ /* 0x000fe40000011600 */
[----:B------:R-:W-:Y:S02]  /*02e0*/  IADD3.X R9, RZ, c[0x0][0x224], RZ, P1, !PT ;  /* 0x00008900ff097a10 */ /* 0x000fe40000ffe4ff */
[----:B------:R-:W-:Y:S02]  /*02f0*/  IADD3 R4, P2, R4, c[0x0][0x1b0], RZ ;  /* 0x00006c0004047a10 */ /* 0x000fe40007f5e0ff */
[----:B------:R-:W-:Y:S01]  /*0300*/  IADD3 R6, P3, R6, c[0x0][0x1b8], RZ ;  /* 0x00006e0006067a10 */ /* 0x000fe20007f7e0ff */
[----:B------:R1:W5:Y:S01]  /*0310*/  @P0 LDG.E.128 R84, [R8.64] ;  /* 0x0000000408540981 */ /* 0x000362000c1e1d00 */
[----:B------:R-:W-:Y:S02]  /*0320*/  IADD3.X R5, RZ, c[0x0][0x1b4], RZ, P2, !PT ;  /* 0x00006d00ff057a10 */ /* 0x000fe400017fe4ff */
[----:B------:R-:W-:Y:S01]  /*0330*/  IADD3.X R7, RZ, c[0x0][0x1bc], RZ, P3, !PT ;  /* 0x00006f00ff077a10 */ /* 0x000fe20001ffe4ff */
[----:B------:R1:W5:Y:S04]  /*0340*/  @P0 LDG.E.128 R80, [R8.64+0x10] ;  /* 0x0000100408500981 */ /* 0x000368000c1e1d00 */
[----:B------:R1:W5:Y:S04]  /*0350*/  @P0 LDG.E.128 R76, [R8.64+0x2000] ;  /* 0x00200004084c0981 */ /* 0x000368000c1e1d00 */
[----:B------:R1:W5:Y:S01]  /*0360*/  @P0 LDG.E.128 R72, [R8.64+0x2010] ;  /* 0x0020100408480981 */ /* 0x000362000c1e1d00 */
[----:B0-----:R-:W-:-:S03]  /*0370*/  IADD3 R116, R3, UR6, RZ ;  /* 0x0000000603747c10 */ /* 0x001fc6000fffe0ff */
[----:B------:R1:W5:Y:S01]  /*0380*/  @P0 LDG.E.128 R68, [R8.64+0x4000] ;  /* 0x0040000408440981 */ /* 0x000362000c1e1d00 */
[----:B------:R-:W-:-:S03]  /*0390*/  ISETP.GE.AND P1, PT, R116, c[0x0][0x164], PT ;  /* 0x0000590074007a0c */ /* 0x000fc60003f26270 */
[----:B------:R1:W5:Y:S10]  /*03a0*/  @P0 LDG.E.128 R64, [R8.64+0x4010] ;  /* 0x0040100408400981 */ /* 0x000374000c1e1d00 */
[----:B------:R-:W-:Y:S05]  /*03b0*/  @P1 EXIT ;  /* 0x000000000000194d */ /* 0x000fea0003800000 */
[----:B-1----:R0:W5:Y:S04]  /*03c0*/  LDG.E.128 R60, [R4.64] ;  /* 0x00000004043c7981 */ /* 0x002168000c1e1d00 */
[----:B------:R0:W5:Y:S04]  /*03d0*/  LDG.E.128 R56, [R4.64+0x10] ;  /* 0x0000100404387981 */ /* 0x000168000c1e1d00 */
[----:B------:R0:W5:Y:S04]  /*03e0*/  LDG.E.128 R52, [R4.64+0x2000] ;  /* 0x0020000404347981 */ /* 0x000168000c1e1d00 */
[----:B------:R0:W5:Y:S04]  /*03f0*/  LDG.E.128 R48, [R4.64+0x2010] ;  /* 0x0020100404307981 */ /* 0x000168000c1e1d00 */
[----:B------:R0:W5:Y:S04]  /*0400*/  LDG.E.128 R44, [R4.64+0x4000] ;  /* 0x00400004042c7981 */ /* 0x000168000c1e1d00 */
[----:B------:R0:W5:Y:S04]  /*0410*/  LDG.E.128 R40, [R4.64+0x4010] ;  /* 0x0040100404287981 */ /* 0x000168000c1e1d00 */
[----:B------:R0:W5:Y:S04]  /*0420*/  LDG.E.128 R36, [R6.64] ;  /* 0x0000000406247981 */ /* 0x000168000c1e1d00 */
[----:B------:R0:W5:Y:S04]  /*0430*/  LDG.E.128 R32, [R6.64+0x10] ;  /* 0x0000100406207981 */ /* 0x000168000c1e1d00 */
[----:B------:R0:W5:Y:S04]  /*0440*/  LDG.E.128 R28, [R6.64+0x2000] ;  /* 0x00200004061c7981 */ /* 0x000168000c1e1d00 */
[----:B------:R0:W5:Y:S04]  /*0450*/  LDG.E.128 R24, [R6.64+0x2010] ;  /* 0x0020100406187981 */ /* 0x000168000c1e1d00 */
[----:B------:R0:W5:Y:S04]  /*0460*/  LDG.E.128 R20, [R6.64+0x4000] ;  /* 0x0040000406147981 */ /* 0x000168000c1e1d00 */
[----:B------:R0:W5:Y:S01]  /*0470*/  LDG.E.128 R16, [R6.64+0x4010] ;  /* 0x0040100406107981 */ /* 0x000162000c1e1d00 */
[----:B------:R-:W-:Y:S01]  /*0480*/  IMAD.MOV.U32 R8, RZ, RZ, c[0x0][0x180] ;  /* 0x00006000ff087624 */ /* 0x000fe200078e00ff */
[----:B------:R-:W-:Y:S01]  /*0490*/  SHF.L.U32 R3, R3, 0x3, RZ ;  /* 0x0000000303037819 */ /* 0x000fe200000006ff */
[----:B------:R-:W-:Y:S01]  /*04a0*/  HFMA2.MMA R118, -RZ, RZ, 0, 5.9604644775390625e-08 ;  /* 0x00000001ff767435 */ /* 0x000fe200000001ff */
[----:B------:R-:W-:Y:S01]  /*04b0*/  SHF.R.U32.HI R119, RZ, 0x5, R0 ;  /* 0x00000005ff777819 */ /* 0x000fe20000011600 */
[----:B------:R-:W-:Y:S01]  /*04c0*/  ULDC.U8 UR6, c[0x0][0x1f0] ;  /* 0x00007c0000067ab9 */ /* 0x000fe20000000000 */
[----:B------:R-:W-:-:S02]  /*04d0*/  LOP3.LUT P0, RZ, R8, c[0x0][0x178], RZ, 0xfc, !PT ;  /* 0x00005e0008ff7a12 */ /* 0x000fc4000780fcff */
[----:B------:R-:W-:Y:S02]  /*04e0*/  MOV R8, c[0x0][0x184] ;  /* 0x0000610000087a02 */ /* 0x000fe40000000f00 */
[----:B------:R-:W-:Y:S02]  /*04f0*/  LOP3.LUT R117, R0, 0x1f, RZ, 0xc0, !PT ;  /* 0x0000001f00757812 */ /* 0x000fe400078ec0ff */
[----:B------:R-:W-:Y:S02]  /*0500*/  LOP3.LUT P0, RZ, R8, c[0x0][0x17c], RZ, 0xfc, P0 ;  /* 0x00005f0008ff7a12 */ /* 0x000fe4000000fcff */
[----:B------:R-:W-:Y:S02]  /*0510*/  LOP3.LUT R119, R119, 0x7, RZ, 0xc0, !PT ;  /* 0x0000000777777812 */ /* 0x000fe400078ec0ff */
[----:B0-----:R-:W-:Y:S02]  /*0520*/  IADD3 R120, R3, 0x8, RZ ;  /* 0x0000000803787810 */ /* 0x001fe40007ffe0ff */
.L_x_4336:
[----:B------:R-:W-:Y:S01]  /*0530*/  IMAD R112, R116, c[0x0][0x168], RZ ;  /* 0x00005a0074707a24 */ /* 0x000fe200078e02ff */
[----:B------:R-:W-:Y:S02]  /*0540*/  ISETP.NE.U32.AND P2, PT, RZ, c[0x0][0x180], PT ;  /* 0x00006000ff007a0c */ /* 0x000fe40003f45070 */
[----:B------:R-:W-:-:S02]  /*0550*/  MOV R136, 0x10 ;  /* 0x0000001000887802 */ /* 0x000fc40000000f00 */
[----:B------:R-:W-:Y:S02]  /*0560*/  SHF.R.S32.HI R113, RZ, 0x1f, R112 ;  /* 0x0000001fff717819 */ /* 0x000fe40000011470 */
[----:B------:R-:W-:Y:S02]  /*0570*/  ISETP.NE.AND.EX P2, PT, RZ, c[0x0][0x184], PT, P2 ;  /* 0x00006100ff007a0c */ /* 0x000fe40003f45320 */
[----:B------:R-:W-:Y:S02]  /*0580*/  LEA.HI R113, R113, R112, RZ, 0x3 ;  /* 0x0000007071717211 */ /* 0x000fe400078f18ff */
[----:B------:R-:W-:Y:S02]  /*0590*/  ISETP.NE.U32.AND P1, PT, RZ, c[0x0][0x178], PT ;  /* 0x00005e00ff007a0c */ /* 0x000fe40003f25070 */
[----:B------:R-:W-:Y:S02]  /*05a0*/  LEA.HI.SX32 R121, R113, R2, 0x1d ;  /* 0x0000000271797211 */ /* 0x000fe400078feaff */
[----:B------:R-:W-:-:S03]  /*05b0*/  ISETP.NE.AND.EX P1, PT, RZ, c[0x0][0x17c], PT, P1 ;  /* 0x00005f00ff007a0c */ /* 0x000fc60003f25310 */
[C---:B------:R-:W-:Y:S02]  /*05c0*/  IMAD.WIDE.U32 R112, R121.reuse, R136, c[0x0][0x170] ;  /* 0x00005c0079707625 */ /* 0x040fe400078e0088 */
[----:B------:R-:W-:-:S04]  /*05d0*/  @P2 LEA R124, P4, R121, c[0x0][0x180], 0x4 ;  /* 0x00006000797c2a11 */ /* 0x000fc800078820ff */
[C---:B------:R-:W-:Y:S01]  /*05e0*/  @P2 LEA.HI.X R125, R121.reuse, c[0x0][0x184], RZ, 0x4, P4 ;  /* 0x00006100797d2a11 */ /* 0x040fe200020f24ff */
[----:B------:R-:W2:Y:S03]  /*05f0*/  LDG.E.128 R112, [R112.64] ;  /* 0x0000000470707981 */ /* 0x000ea6000c1e1d00 */
[C---:B------:R-:W-:Y:S01]  /*0600*/  @P1 LEA R122, P3, R121.reuse, c[0x0][0x178], 0x4 ;  /* 0x00005e00797a1a11 */ /* 0x040fe200078620ff */
[----:B-----5:R0:W5:Y:S03]  /*0610*/  @P2 LDG.E.128 R8, [R124.64] ;  /* 0x000000047c082981 */ /* 0x020166000c1e1d00 */
[----:B------:R-:W-:Y:S02]  /*0620*/  @P1 LEA.HI.X R123, R121, c[0x0][0x17c], RZ, 0x4, P3 ;  /* 0x00005f00797b1a11 */ /* 0x000fe400018f24ff */
[----:B------:R-:W-:-:S03]  /*0630*/  ISETP.NE.U32.AND P3, PT, RZ, c[0x0][0x178], PT ;  /* 0x00005e00ff007a0c */ /* 0x000fc60003f65070 */
[----:B------:R2:W5:Y:S01]  /*0640*/  @P1 LDG.E.128 R12, [R122.64] ;  /* 0x000000047a0c1981 */ /* 0x000562000c1e1d00 */
        /* <DEDUP_REMOVED lines=8> */
.L_x_4238:
[----:B-----5:R-:W-:-:S05]  /*06d0*/  PRMT R123, RZ, 0x5410, R8 ;  /* 0x00005410ff7b7816 */ /* 0x020fca0000000008 */
[----:B------:R-:W-:Y:S01]  /*06e0*/  FADD.FTZ R122, R122, R123 ;  /* 0x0000007b7a7a7221 */ /* 0x000fe20000010000 */
[----:B------:R-:W-:Y:S05]  /*06f0*/  BRA `(.L_x_4239) ;  /* 0x0000004000007947 */ /* 0x000fea0003800000 */
.L_x_4237:
[----:B0----5:R-:W-:-:S05]  /*0700*/  PRMT R123, RZ, 0x5410, R12 ;  /* 0x00005410ff7b7816 */ /* 0x021fca000000000c */
[----:B------:R-:W-:Y:S01]  /*0710*/  FADD.FTZ R122, R122, R123 ;  /* 0x0000007b7a7a7221 */ /* 0x000fe20000010000 */
[----:B------:R-:W-:-:S05]  /*0720*/  @P2 PRMT R123, RZ, 0x5410, R8 ;  /* 0x00005410ff7b2816 */ /* 0x000fca0000000008 */
[----:B------:R-:W-:-:S05]  /*0730*/  @P2 FADD.FTZ R122, R122, R123 ;  /* 0x0000007b7a7a2221 */ /* 0x000fca0000010000 */
.L_x_4239:
[----:B------:R-:W-:-:S04]  /*0740*/  F2FP.BF16.PACK_AB R123, RZ, R122 ;  /* 0x0000007aff7b723e */ /* 0x000fc800000010ff */
[----:B------:R-:W-:Y:S02]  /*0750*/  PRMT R4, R123, 0x7610, R4 ;  /* 0x000076107b047816 */ /* 0x000fe40000000004 */
.L_x_4240:
[----:B------:R-:W-:Y:S01]  /*0760*/  PRMT R123, RZ, 0x7610, R112 ;  /* 0x00007610ff7b7816 */ /* 0x000fe20000000070 */
[----:B------:R-:W-:Y:S05]  /*0770*/  @P3 BRA `(.L_x_4241) ;  /* 0x0000008000003947 */ /* 0x000fea0003800000 */
[----:B------:R-:W-:-:S04]  /*0780*/  ISETP.NE.U32.AND P4, PT, RZ, c[0x0][0x180], PT ;  /* 0x00006000ff007a0c */ /* 0x000fc80003f85070 */
[----:B------:R-:W-:-:S13]  /*0790*/  ISETP.NE.AND.EX P4, PT, RZ, c[0x0][0x184], PT, P4 ;  /* 0x00006100ff007a0c */ /* 0x000fda0003f85340 */
[----:B------:R-:W-:Y:S05]  /*07a0*/  @P4 BRA `(.L_x_4242) ;  /* 0x0000002000004947 */ /* 0x000fea0003800000 */
[----:B------:R-:W-:Y:S05]  /*07b0*/  @P0 BRA `(.L_x_4243) ;  /* 0x0000008000000947 */ /* 0x000fea0003800000 */
[----:B------:R-:W-:Y:S05]  /*07c0*/  BRA `(.L_x_4244) ;  /* 0x0000009000007947 */ /* 0x000fea0003800000 */
.L_x_4242:
[----:B-----5:R-:W-:-:S05]  /*07d0*/  PRMT R112, RZ, 0x7610, R8 ;  /* 0x00007610ff707816 */ /* 0x020fca0000000008 */
[----:B------:R-:W-:Y:S01]  /*07e0*/  FADD.FTZ R123, R123, R112 ;  /* 0x000000707b7b7221 */ /* 0x000fe20000010000 */
[----:B------:R-:W-:Y:S05]  /*07f0*/  BRA `(.L_x_4243) ;  /* 0x0000004000007947 */ /* 0x000fea0003800000 */
.L_x_4241:
[----:B-----5:R-:W-:-:S05]  /*0800*/  PRMT R112, RZ, 0x7610, R12 ;  /* 0x00007610ff707816 */ /* 0x020fca000000000c */
[----:B------:R-:W-:Y:S01]  /*0810*/  FADD.FTZ R123, R123, R112 ;  /* 0x000000707b7b7221 */ /* 0x000fe20000010000 */
[----:B------:R-:W-:-:S05]  /*0820*/  @P2 PRMT R112, RZ, 0x7610, R8 ;  /* 0x00007610ff702816 */ /* 0x000fca0000000008 */
[----:B------:R-:W-:-:S05]  /*0830*/  @P2 FADD.FTZ R123, R123, R112 ;  /* 0x000000707b7b2221 */ /* 0x000fca0000010000 */
.L_x_4243:
[----:B------:R-:W-:-:S04]  /*0840*/  F2FP.BF16.PACK_AB R112, RZ, R123 ;  /* 0x0000007bff70723e */ /* 0x000fc800000010ff */
[----:B------:R-:W-:Y:S02]  /*0850*/  PRMT R4, R4, 0x5410, R112 ;  /* 0x0000541004047816 */ /* 0x000fe40000000070 */
.L_x_4244:
[----:B------:R-:W-:Y:S01]  /*0860*/  PRMT R124, RZ, 0x5410, R113 ;  /* 0x00005410ff7c7816 */ /* 0x000fe20000000071 */
[----:B------:R-:W-:Y:S05]  /*0870*/  @P3 BRA `(.L_x_4245) ;  /* 0x0000008000003947 */ /* 0x000fea0003800000 */
[----:B------:R-:W-:-:S04]  /*0880*/  ISETP.NE.U32.AND P4, PT, RZ, c[0x0][0x180], PT ;  /* 0x00006000ff007a0c */ /* 0x000fc80003f85070 */
[----:B------:R-:W-:-:S13]  /*0890*/  ISETP.NE.AND.EX P4, PT, RZ, c[0x0][0x184], PT, P4 ;  /* 0x00006100ff007a0c */ /* 0x000fda0003f85340 */
[----:B------:R-:W-:Y:S05]  /*08a0*/  @P4 BRA `(.L_x_4246) ;  /* 0x0000002000004947 */ /* 0x000fea0003800000 */
[----:B------:R-:W-:Y:S05]  /*08b0*/  @P0 BRA `(.L_x_4247) ;  /* 0x0000008000000947 */ /* 0x000fea0003800000 */
[----:B------:R-:W-:Y:S05]  /*08c0*/  BRA `(.L_x_4248) ;  /* 0x0000009000007947 */ /* 0x000fea0003800000 */
.L_x_4246:
[----:B-----5:R-:W-:-:S05]  /*08d0*/  PRMT R125, RZ, 0x5410, R9 ;  /* 0x00005410ff7d7816 */ /* 0x020fca0000000009 */
[----:B------:R-:W-:Y:S01]  /*08e0*/  FADD.FTZ R124, R124, R125 ;  /* 0x0000007d7c7c7221 */ /* 0x000fe20000010000 */
[----:B------:R-:W-:Y:S05]  /*08f0*/  BRA `(.L_x_4247) ;  /* 0x0000004000007947 */ /* 0x000fea0003800000 */
.L_x_4245:
[----:B-----5:R-:W-:-:S05]  /*0900*/  PRMT R125, RZ, 0x5410, R13 ;  /* 0x00005410ff7d7816 */ /* 0x020fca000000000d */
[----:B------:R-:W-:Y:S01]  /*0910*/  FADD.FTZ R124, R124, R125 ;  /* 0x0000007d7c7c7221 */ /* 0x000fe20000010000 */
[----:B------:R-:W-:-:S05]  /*0920*/  @P2 PRMT R125, RZ, 0x5410, R9 ;  /* 0x00005410ff7d2816 */ /* 0x000fca0000000009 */
[----:B------:R-:W-:-:S05]  /*0930*/  @P2 FADD.FTZ R124, R124, R125 ;  /* 0x0000007d7c7c2221 */ /* 0x000fca0000010000 */
.L_x_4247:
[----:B------:R-:W-:-:S04]  /*0940*/  F2FP.BF16.PACK_AB R112, RZ, R124 ;  /* 0x0000007cff70723e */ /* 0x000fc800000010ff */
[----:B------:R-:W-:Y:S02]  /*0950*/  PRMT R5, R112, 0x7610, R5 ;  /* 0x0000761070057816 */ /* 0x000fe40000000005 */
.L_x_4248:
[----:B------:R-:W-:Y:S01]  /*0960*/  PRMT R125, RZ, 0x7610, R113 ;  /* 0x00007610ff7d7816 */ /* 0x000fe20000000071 */
[----:B------:R-:W-:Y:S05]  /*0970*/  @P3 BRA `(.L_x_4249) ;  /* 0x0000008000003947 */ /* 0x000fea0003800000 */
[----:B------:R-:W-:-:S04]  /*0980*/  ISETP.NE.U32.AND P4, PT, RZ, c[0x0][0x180], PT ;  /* 0x00006000ff007a0c */ /* 0x000fc80003f85070 */
[----:B------:R-:W-:-:S13]  /*0990*/  ISETP.NE.AND.EX P4, PT, RZ, c[0x0][0x184], PT, P4 ;  /* 0x00006100ff007a0c */ /* 0x000fda0003f85340 */
[----:B------:R-:W-:Y:S05]  /*09a0*/  @P4 BRA `(.L_x_4250) ;  /* 0x0000002000004947 */ /* 0x000fea0003800000 */
[----:B------:R-:W-:Y:S05]  /*09b0*/  @P0 BRA `(.L_x_4251) ;  /* 0x0000008000000947 */ /* 0x000fea0003800000 */
[----:B------:R-:W-:Y:S05]  /*09c0*/  BRA `(.L_x_4252) ;  /* 0x0000009000007947 */ /* 0x000fea0003800000 */
.L_x_4250:
[----:B-----5:R-:W-:-:S05]  /*09d0*/  PRMT R112, RZ, 0x7610, R9 ;  /* 0x00007610ff707816 */ /* 0x020fca0000000009 */
[----:B------:R-:W-:Y:S01]  /*09e0*/  FADD.FTZ R125, R125, R112 ;  /* 0x000000707d7d7221 */ /* 0x000fe20000010000 */
[----:B------:R-:W-:Y:S05]  /*09f0*/  BRA `(.L_x_4251) ;  /* 0x0000004000007947 */ /* 0x000fea0003800000 */
.L_x_4249:
[----:B-----5:R-:W-:-:S05]  /*0a00*/  PRMT R112, RZ, 0x7610, R13 ;  /* 0x00007610ff707816 */ /* 0x020fca000000000d */
[----:B------:R-:W-:Y:S01]  /*0a10*/  FADD.FTZ R125, R125, R112 ;  /* 0x000000707d7d7221 */ /* 0x000fe20000010000 */
[----:B------:R-:W-:-:S05]  /*0a20*/  @P2 PRMT R112, RZ, 0x7610, R9 ;  /* 0x00007610ff702816 */ /* 0x000fca0000000009 */
[----:B------:R-:W-:-:S05]  /*0a30*/  @P2 FADD.FTZ R125, R125, R112 ;  /* 0x000000707d7d2221 */ /* 0x000fca0000010000 */
.L_x_4251:
[----:B------:R-:W-:-:S04]  /*0a40*/  F2FP.BF16.PACK_AB R112, RZ, R125 ;  /* 0x0000007dff70723e */ /* 0x000fc800000010ff */
[----:B------:R-:W-:Y:S02]  /*0a50*/  PRMT R5, R5, 0x5410, R112 ;  /* 0x0000541005057816 */ /* 0x000fe40000000070 */
.L_x_4252:
[----:B------:R-:W-:Y:S01]  /*0a60*/  PRMT R126, RZ, 0x5410, R114 ;  /* 0x00005410ff7e7816 */ /* 0x000fe20000000072 */
[----:B------:R-:W-:Y:S05]  /*0a70*/  @P3 BRA `(.L_x_4253) ;  /* 0x0000008000003947 */ /* 0x000fea0003800000 */
[----:B------:R-:W-:-:S04]  /*0a80*/  ISETP.NE.U32.AND P4, PT, RZ, c[0x0][0x180], PT ;  /* 0x00006000ff007a0c */ /* 0x000fc80003f85070 */
[----:B------:R-:W-:-:S13]  /*0a90*/  ISETP.NE.AND.EX P4, PT, RZ, c[0x0][0x184], PT, P4 ;  /* 0x00006100ff007a0c */ /* 0x000fda0003f85340 */
[----:B------:R-:W-:Y:S05]  /*0aa0*/  @P4 BRA `(.L_x_4254) ;  /* 0x0000002000004947 */ /* 0x000fea0003800000 */
[----:B------:R-:W-:Y:S05]  /*0ab0*/  @P0 BRA `(.L_x_4255) ;  /* 0x0000008000000947 */ /* 0x000fea0003800000 */
[----:B------:R-:W-:Y:S05]  /*0ac0*/  BRA `(.L_x_4256) ;  /* 0x0000009000007947 */ /* 0x000fea0003800000 */
.L_x_4254:
[----:B-----5:R-:W-:-:S05]  /*0ad0*/  PRMT R113, RZ, 0x5410, R10 ;  /* 0x00005410ff717816 */ /* 0x020fca000000000a */
[----:B------:R-:W-:Y:S01]  /*0ae0*/  FADD.FTZ R126, R126, R113 ;  /* 0x000000717e7e7221 */ /* 0x000fe20000010000 */
[----:B------:R-:W-:Y:S05]  /*0af0*/  BRA `(.L_x_4255) ;  /* 0x0000004000007947 */ /* 0x000fea0003800000 */
.L_x_4253:
[----:B-----5:R-:W-:-:S05]  /*0b00*/  PRMT R113, RZ, 0x5410, R14 ;  /* 0x00005410ff717816 */ /* 0x020fca000000000e */
[----:B------:R-:W-:Y:S01]  /*0b10*/  FADD.FTZ R126, R126, R113 ;  /* 0x000000717e7e7221 */ /* 0x000fe20000010000 */
[----:B------:R-:W-:-:S05]  /*0b20*/  @P2 PRMT R113, RZ, 0x5410, R10 ;  /* 0x00005410ff712816 */ /* 0x000fca000000000a */
[----:B------:R-:W-:-:S05]  /*0b30*/  @P2 FADD.FTZ R126, R126, R113 ;  /* 0x000000717e7e2221 */ /* 0x000fca0000010000 */
.L_x_4255:
[----:B------:R-:W-:-:S04]  /*0b40*/  F2FP.BF16.PACK_AB R112, RZ, R126 ;  /* 0x0000007eff70723e */ /* 0x000fc800000010ff */
[----:B------:R-:W-:Y:S02]  /*0b50*/  PRMT R6, R112, 0x7610, R6 ;  /* 0x0000761070067816 */ /* 0x000fe40000000006 */
.L_x_4256:
[----:B------:R-:W-:Y:S01]  /*0b60*/  PRMT R128, RZ, 0x7610, R114 ;  /* 0x00007610ff807816 */ /* 0x000fe20000000072 */
[----:B------:R-:W-:Y:S05]  /*0b70*/  @P3 BRA `(.L_x_4257) ;  /* 0x0000008000003947 */ /* 0x000fea0003800000 */
[----:B------:R-:W-:-:S04]  /*0b80*/  ISETP.NE.U32.AND P4, PT, RZ, c[0x0][0x180], PT ;  /* 0x00006000ff007a0c */ /* 0x000fc80003f85070 */
[----:B------:R-:W-:-:S13]  /*0b90*/  ISETP.NE.AND.EX P4, PT, RZ, c[0x0][0x184], PT, P4 ;  /* 0x00006100ff007a0c */ /* 0x000fda0003f85340 */
[----:B------:R-:W-:Y:S05]  /*0ba0*/  @P4 BRA `(.L_x_4258) ;  /* 0x0000002000004947 */ /* 0x000fea0003800000 */
[----:B------:R-:W-:Y:S05]  /*0bb0*/  @P0 BRA `(.L_x_4259) ;  /* 0x0000008000000947 */ /* 0x000fea0003800000 */
[----:B------:R-:W-:Y:S05]  /*0bc0*/  BRA `(.L_x_4260) ;  /* 0x0000009000007947 */ /* 0x000fea0003800000 */
.L_x_4258:
[----:B-----5:R-:W-:-:S05]  /*0bd0*/  PRMT R113, RZ, 0x7610, R10 ;  /* 0x00007610ff717816 */ /* 0x020fca000000000a */
[----:B------:R-:W-:Y:S01]  /*0be0*/  FADD.FTZ R128, R128, R113 ;  /* 0x0000007180807221 */ /* 0x000fe20000010000 */
[----:B------:R-:W-:Y:S05]  /*0bf0*/  BRA `(.L_x_4259) ;  /* 0x0000004000007947 */ /* 0x000fea0003800000 */
.L_x_4257:
[----:B-----5:R-:W-:-:S05]  /*0c00*/  PRMT R113, RZ, 0x7610, R14 ;  /* 0x00007610ff717816 */ /* 0x020fca000000000e */
[----:B------:R-:W-:Y:S01]  /*0c10*/  FADD.FTZ R128, R128, R113 ;  /* 0x0000007180807221 */ /* 0x000fe20000010000 */
[----:B------:R-:W-:-:S05]  /*0c20*/  @P2 PRMT R113, RZ, 0x7610, R10 ;  /* 0x00007610ff712816 */ /* 0x000fca000000000a */
[----:B------:R-:W-:-:S05]  /*0c30*/  @P2 FADD.FTZ R128, R128, R113 ;  /* 0x0000007180802221 */ /* 0x000fca0000010000 */
.L_x_4259:
[----:B------:R-:W-:-:S04]  /*0c40*/  F2FP.BF16.PACK_AB R112, RZ, R128 ;  /* 0x00000080ff70723e */ /* 0x000fc800000010ff */
[----:B------:R-:W-:Y:S02]  /*0c50*/  PRMT R6, R6, 0x5410, R112 ;  /* 0x0000541006067816 */ /* 0x000fe40000000070 */
.L_x_4260:
[----:B------:R-:W-:Y:S01]  /*0c60*/  PRMT R129, RZ, 0x5410, R115 ;  /* 0x00005410ff817816 */ /* 0x000fe20000000073 */
[----:B------:R-:W-:Y:S05]  /*0c70*/  @P3 BRA `(.L_x_4261) ;  /* 0x0000008000003947 */ /* 0x000fea0003800000 */
[----:B------:R-:W-:-:S04]  /*0c80*/  ISETP.NE.U32.AND P4, PT, RZ, c[0x0][0x180], PT ;  /* 0x00006000ff007a0c */ /* 0x000fc80003f85070 */
[----:B------:R-:W-:-:S13]  /*0c90*/  ISETP.NE.AND.EX P4, PT, RZ, c[0x0][0x184], PT, P4 ;  /* 0x00006100ff007a0c */ /* 0x000fda0003f85340 */
[----:B------:R-:W-:Y:S05]  /*0ca0*/  @P4 BRA `(.L_x_4262) ;  /* 0x0000002000004947 */ /* 0x000fea0003800000 */
[----:B------:R-:W-:Y:S05]  /*0cb0*/  @P0 BRA `(.L_x_4263) ;  /* 0x0000008000000947 */ /* 0x000fea0003800000 */
[----:B------:R-:W-:Y:S05]  /*0cc0*/  BRA `(.L_x_4264) ;  /* 0x0000009000007947 */ /* 0x000fea0003800000 */
.L_x_4262:
[----:B-----5:R-:W-:-:S05]  /*0cd0*/  PRMT R112, RZ, 0x5410, R11 ;  /* 0x00005410ff707816 */ /* 0x020fca000000000b */
[----:B------:R-:W-:Y:S01]  /*0ce0*/  FADD.FTZ R129, R129, R112 ;  /* 0x0000007081817221 */ /* 0x000fe20000010000 */
[----:B------:R-:W-:Y:S05]  /*0cf0*/  BRA `(.L_x_4263) ;  /* 0x0000004000007947 */ /* 0x000fea0003800000 */
.L_x_4261:
[----:B-----5:R-:W-:-:S05]  /*0d00*/  PRMT R112, RZ, 0x5410, R15 ;  /* 0x00005410ff707816 */ /* 0x020fca000000000f */
[----:B------:R-:W-:Y:S01]  /*0d10*/  FADD.FTZ R129, R129, R112 ;  /* 0x0000007081817221 */ /* 0x000fe20000010000 */
[----:B------:R-:W-:-:S05]  /*0d20*/  @P2 PRMT R112, RZ, 0x5410, R11 ;  /* 0x00005410ff702816 */ /* 0x000fca000000000b */
[----:B------:R-:W-:-:S05]  /*0d30*/  @P2 FADD.FTZ R129, R129, R112 ;  /* 0x0000007081812221 */ /* 0x000fca0000010000 */
.L_x_4263:
[----:B------:R-:W-:-:S04]  /*0d40*/  F2FP.BF16.PACK_AB R112, RZ, R129 ;  /* 0x00000081ff70723e */ /* 0x000fc800000010ff */
[----:B------:R-:W-:Y:S02]  /*0d50*/  PRMT R7, R112, 0x7610, R7 ;  /* 0x0000761070077816 */ /* 0x000fe40000000007 */
.L_x_4264:
[----:B------:R-:W-:Y:S01]  /*0d60*/  PRMT R131, RZ, 0x7610, R115 ;  /* 0x00007610ff837816 */ /* 0x000fe20000000073 */
[----:B------:R-:W-:Y:S05]  /*0d70*/  @P3 BRA `(.L_x_4265) ;  /* 0x0000008000003947 */ /* 0x000fea0003800000 */
[----:B------:R-:W-:-:S04]  /*0d80*/  ISETP.NE.U32.AND P4, PT, RZ, c[0x0][0x180], PT ;  /* 0x00006000ff007a0c */ /* 0x000fc80003f85070 */
[----:B------:R-:W-:-:S13]  /*0d90*/  ISETP.NE.AND.EX P4, PT, RZ, c[0x0][0x184], PT, P4 ;  /* 0x00006100ff007a0c */ /* 0x000fda0003f85340 */
[----:B------:R-:W-:Y:S05]  /*0da0*/  @P4 BRA `(.L_x_4266) ;  /* 0x0000002000004947 */ /* 0x000fea0003800000 */
[----:B------:R-:W-:Y:S05]  /*0db0*/  @P0 BRA `(.L_x_4267) ;  /* 0x0000008000000947 */ /* 0x000fea0003800000 */
[----:B------:R-:W-:Y:S05]  /*0dc0*/  BRA `(.L_x_4268) ;  /* 0x0000009000007947 */ /* 0x000fea0003800000 */
.L_x_4266:
[----:B-----5:R-:W-:-:S05]  /*0dd0*/  PRMT R112, RZ, 0x7610, R11 ;  /* 0x00007610ff707816 */ /* 0x020fca000000000b */
[----:B------:R-:W-:Y:S01]  /*0de0*/  FADD.FTZ R131, R131, R112 ;  /* 0x0000007083837221 */ /* 0x000fe20000010000 */
[----:B------:R-:W-:Y:S05]  /*0df0*/  BRA `(.L_x_4267) ;  /* 0x0000004000007947 */ /* 0x000fea0003800000 */
.L_x_4265:
[----:B-----5:R-:W-:-:S05]  /*0e00*/  PRMT R112, RZ, 0x7610, R15 ;  /* 0x00007610ff707816 */ /* 0x020fca000000000f */
[----:B------:R-:W-:Y:S01]  /*0e10*/  FADD.FTZ R131, R131, R112 ;  /* 0x0000007083837221 */ /* 0x000fe20000010000 */
[----:B------:R-:W-:-:S05]  /*0e20*/  @P2 PRMT R112, RZ, 0x7610, R11 ;  /* 0x00007610ff702816 */ /* 0x000fca000000000b */
[----:B------:R-:W-:-:S05]  /*0e30*/  @P2 FADD.FTZ R131, R131, R112 ;  /* 0x0000007083832221 */ /* 0x000fca0000010000 */
.L_x_4267:
[----:B------:R-:W-:-:S04]  /*0e40*/  F2FP.BF16.PACK_AB R112, RZ, R131 ;  /* 0x00000083ff70723e */ /* 0x000fc800000010ff */
[----:B------:R-:W-:Y:S02]  /*0e50*/  PRMT R7, R7, 0x5410, R112 ;  /* 0x0000541007077816 */ /* 0x000fe40000000070 */
.L_x_4268:
        /* <DEDUP_REMOVED lines=19> */
.L_x_4270:
[----:B-----5:R-:W-:-:S05]  /*0f90*/  PRMT R113, RZ, 0x5410, R8 ;  /* 0x00005410ff717816 */ /* 0x020fca0000000008 */
[----:B------:R-:W-:Y:S01]  /*0fa0*/  FADD.FTZ R132, R113, R132 ;  /* 0x0000008471847221 */ /* 0x000fe20000010000 */
[----:B------:R-:W-:Y:S05]  /*0fb0*/  BRA `(.L_x_4271) ;  /* 0x0000004000007947 */ /* 0x000fea0003800000 */
.L_x_4269:
[----:B0----5:R-:W-:-:S05]  /*0fc0*/  PRMT R113, RZ, 0x5410, R12 ;  /* 0x00005410ff717816 */ /* 0x021fca000000000c */
[----:B------:R-:W-:Y:S01]  /*0fd0*/  FADD.FTZ R132, R113, R132 ;  /* 0x0000008471847221 */ /* 0x000fe20000010000 */
[----:B------:R-:W-:-:S05]  /*0fe0*/  @P2 PRMT R113, RZ, 0x5410, R8 ;  /* 0x00005410ff712816 */ /* 0x000fca0000000008 */
[----:B------:R-:W-:-:S05]  /*0ff0*/  @P2 FADD.FTZ R132, R113, R132 ;  /* 0x0000008471842221 */ /* 0x000fca0000010000 */
.L_x_4271:
[----:B------:R-:W-:-:S04]  /*1000*/  F2FP.BF16.PACK_AB R112, RZ, R132 ;  /* 0x00000084ff70723e */ /* 0x000fc800000010ff */
[----:B------:R-:W-:Y:S02]  /*1010*/  PRMT R4, R112, 0x7610, R4 ;  /* 0x0000761070047816 */ /* 0x000fe40000000004 */
.L_x_4272:
[----:B------:R-:W-:Y:S01]  /*1020*/  PRMT R133, RZ, 0x7610, R140 ;  /* 0x00007610ff857816 */ /* 0x000fe2000000008c */
[----:B------:R-:W-:Y:S05]  /*1030*/  @P3 BRA `(.L_x_4273) ;  /* 0x0000008000003947 */ /* 0x000fea0003800000 */
[----:B------:R-:W-:-:S04]  /*1040*/  ISETP.NE.U32.AND P4, PT, RZ, c[0x0][0x180], PT ;  /* 0x00006000ff007a0c */ /* 0x000fc80003f85070 */
[----:B------:R-:W-:-:S13]  /*1050*/  ISETP.NE.AND.EX P4, PT, RZ, c[0x0][0x184], PT, P4 ;  /* 0x00006100ff007a0c */ /* 0x000fda0003f85340 */
[----:B------:R-:W-:Y:S05]  /*1060*/  @P4 BRA `(.L_x_4274) ;  /* 0x0000002000004947 */ /* 0x000fea0003800000 */
[----:B------:R-:W-:Y:S05]  /*1070*/  @P0 BRA `(.L_x_4275) ;  /* 0x0000008000000947 */ /* 0x000fea0003800000 */
[----:B------:R-:W-:Y:S05]  /*1080*/  BRA `(.L_x_4276) ;  /* 0x0000009000007947 */ /* 0x000fea0003800000 */
.L_x_4274:
[----:B-----5:R-:W-:-:S05]  /*1090*/  PRMT R112, RZ, 0x7610, R8 ;  /* 0x00007610ff707816 */ /* 0x020fca0000000008 */
[----:B------:R-:W-:Y:S01]  /*10a0*/  FADD.FTZ R133, R112, R133 ;  /* 0x0000008570857221 */ /* 0x000fe20000010000 */
[----:B------:R-:W-:Y:S05]  /*10b0*/  BRA `(.L_x_4275) ;  /* 0x0000004000007947 */ /* 0x000fea0003800000 */
.L_x_4273:
[----:B-----5:R-:W-:-:S05]  /*10c0*/  PRMT R112, RZ, 0x7610, R12 ;  /* 0x00007610ff707816 */ /* 0x020fca000000000c */
[----:B------:R-:W-:Y:S01]  /*10d0*/  FADD.FTZ R133, R112, R133 ;  /* 0x0000008570857221 */ /* 0x000fe20000010000 */
[----:B------:R-:W-:-:S05]  /*10e0*/  @P2 PRMT R112, RZ, 0x7610, R8 ;  /* 0x00007610ff702816 */ /* 0x000fca0000000008 */
[----:B------:R-:W-:-:S05]  /*10f0*/  @P2 FADD.FTZ R133, R112, R133 ;  /* 0x0000008570852221 */ /* 0x000fca0000010000 */
.L_x_4275:
[----:B------:R-:W-:-:S04]  /*1100*/  F2FP.BF16.PACK_AB R112, RZ, R133 ;  /* 0x00000085ff70723e */ /* 0x000fc800000010ff */
[----:B------:R-:W-:Y:S02]  /*1110*/  PRMT R4, R4, 0x5410, R112 ;  /* 0x0000541004047816 */ /* 0x000fe40000000070 */
.L_x_4276:
[----:B------:R-:W-:Y:S01]  /*1120*/  PRMT R134, RZ, 0x5410, R141 ;  /* 0x00005410ff867816 */ /* 0x000fe2000000008d */
[----:B------:R-:W-:Y:S05]  /*1130*/  @P3 BRA `(.L_x_4277) ;  /* 0x0000008000003947 */ /* 0x000fea0003800000 */
[----:B------:R-:W-:-:S04]  /*1140*/  ISETP.NE.U32.AND P4, PT, RZ, c[0x0][0x180], PT ;  /* 0x00006000ff007a0c */ /* 0x000fc80003f85070 */
[----:B------:R-:W-:-:S13]  /*1150*/  ISETP.NE.AND.EX P4, PT, RZ, c[0x0][0x184], PT, P4 ;  /* 0x00006100ff007a0c */ /* 0x000fda0003f85340 */
[----:B------:R-:W-:Y:S05]  /*1160*/  @P4 BRA `(.L_x_4278) ;  /* 0x0000002000004947 */ /* 0x000fea0003800000 */
[----:B------:R-:W-:Y:S05]  /*1170*/  @P0 BRA `(.L_x_4279) ;  /* 0x0000008000000947 */ /* 0x000fea0003800000 */
[----:B------:R-:W-:Y:S05]  /*1180*/  BRA `(.L_x_4280) ;  /* 0x0000009000007947 */ /* 0x000fea0003800000 */
.L_x_4278:
[----:B-----5:R-:W-:-:S05]  /*1190*/  PRMT R113, RZ, 0x5410, R9 ;  /* 0x00005410ff717816 */ /* 0x020fca0000000009 */
[----:B------:R-:W-:Y:S01]  /*11a0*/  FADD.FTZ R134, R113, R134 ;  /* 0x0000008671867221 */ /* 0x000fe20000010000 */
[----:B------:R-:W-:Y:S05]  /*11b0*/  BRA `(.L_x_4279) ;  /* 0x0000004000007947 */ /* 0x000fea0003800000 */
.L_x_4277:
[----:B-----5:R-:W-:-:S05]  /*11c0*/  PRMT R113, RZ, 0x5410, R13 ;  /* 0x00005410ff717816 */ /* 0x020fca000000000d */
[----:B------:R-:W-:Y:S01]  /*11d0*/  FADD.FTZ R134, R113, R134 ;  /* 0x0000008671867221 */ /* 0x000fe20000010000 */
[----:B------:R-:W-:-:S05]  /*11e0*/  @P2 PRMT R113, RZ, 0x5410, R9 ;  /* 0x00005410ff712816 */ /* 0x000fca0000000009 */
[----:B------:R-:W-:-:S05]  /*11f0*/  @P2 FADD.FTZ R134, R113, R134 ;  /* 0x0000008671862221 */ /* 0x000fca0000010000 */
.L_x_4279:
[----:B------:R-:W-:-:S04]  /*1200*/  F2FP.BF16.PACK_AB R112, RZ, R134 ;  /* 0x00000086ff70723e */ /* 0x000fc800000010ff */
[----:B------:R-:W-:Y:S02]  /*1210*/  PRMT R5, R112, 0x7610, R5 ;  /* 0x0000761070057816 */ /* 0x000fe40000000005 */
.L_x_4280:
[----:B------:R-:W-:Y:S01]  /*1220*/  PRMT R135, RZ, 0x7610, R141 ;  /* 0x00007610ff877816 */ /* 0x000fe2000000008d */
[----:B------:R-:W-:Y:S05]  /*1230*/  @P3 BRA `(.L_x_4281) ;  /* 0x0000008000003947 */ /* 0x000fea0003800000 */
[----:B------:R-:W-:-:S04]  /*1240*/  ISETP.NE.U32.AND P4, PT, RZ, c[0x0][0x180], PT ;  /* 0x00006000ff007a0c */ /* 0x000fc80003f85070 */
[----:B------:R-:W-:-:S13]  /*1250*/  ISETP.NE.AND.EX P4, PT, RZ, c[0x0][0x184], PT, P4 ;  /* 0x00006100ff007a0c */ /* 0x000fda0003f85340 */
[----:B------:R-:W-:Y:S05]  /*1260*/  @P4 BRA `(.L_x_4282) ;  /* 0x0000002000004947 */ /* 0x000fea0003800000 */
[----:B------:R-:W-:Y:S05]  /*1270*/  @P0 BRA `(.L_x_4283) ;  /* 0x0000008000000947 */ /* 0x000fea0003800000 */
[----:B------:R-:W-:Y:S05]  /*1280*/  BRA `(.L_x_4284) ;  /* 0x0000009000007947 */ /* 0x000fea0003800000 */
.L_x_4282:
[----:B-----5:R-:W-:-:S05]  /*1290*/  PRMT R112, RZ, 0x7610, R9 ;  /* 0x00007610ff707816 */ /* 0x020fca0000000009 */
[----:B------:R-:W-:Y:S01]  /*12a0*/  FADD.FTZ R135, R112, R135 ;  /* 0x0000008770877221 */ /* 0x000fe20000010000 */
[----:B------:R-:W-:Y:S05]  /*12b0*/  BRA `(.L_x_4283) ;  /* 0x0000004000007947 */ /* 0x000fea0003800000 */
.L_x_4281:
[----:B-----5:R-:W-:-:S05]  /*12c0*/  PRMT R112, RZ, 0x7610, R13 ;  /* 0x00007610ff707816 */ /* 0x020fca000000000d */
[----:B------:R-:W-:Y:S01]  /*12d0*/  FADD.FTZ R135, R112, R135 ;  /* 0x0000008770877221 */ /* 0x000fe20000010000 */
[----:B------:R-:W-:-:S05]  /*12e0*/  @P2 PRMT R112, RZ, 0x7610, R9 ;  /* 0x00007610ff702816 */ /* 0x000fca0000000009 */
[----:B------:R-:W-:-:S05]  /*12f0*/  @P2 FADD.FTZ R135, R112, R135 ;  /* 0x0000008770872221 */ /* 0x000fca0000010000 */
.L_x_4283:
[----:B------:R-:W-:-:S04]  /*1300*/  F2FP.BF16.PACK_AB R112, RZ, R135 ;  /* 0x00000087ff70723e */ /* 0x000fc800000010ff */
[----:B------:R-:W-:Y:S02]  /*1310*/  PRMT R5, R5, 0x5410, R112 ;  /* 0x0000541005057816 */ /* 0x000fe40000000070 */
.L_x_4284:
[----:B------:R-:W-:Y:S01]  /*1320*/  PRMT R137, RZ, 0x5410, R142 ;  /* 0x00005410ff897816 */ /* 0x000fe2000000008e */
[----:B------:R-:W-:Y:S05]  /*1330*/  @P3 BRA `(.L_x_4285) ;  /* 0x0000008000003947 */ /* 0x000fea0003800000 */
[----:B------:R-:W-:-:S04]  /*1340*/  ISETP.NE.U32.AND P4, PT, RZ, c[0x0][0x180], PT ;  /* 0x00006000ff007a0c */ /* 0x000fc80003f85070 */
[----:B------:R-:W-:-:S13]  /*1350*/  ISETP.NE.AND.EX P4, PT, RZ, c[0x0][0x184], PT, P4 ;  /* 0x00006100ff007a0c */ /* 0x000fda0003f85340 */
[----:B------:R-:W-:Y:S05]  /*1360*/  @P4 BRA `(.L_x_4286) ;  /* 0x0000002000004947 */ /* 0x000fea0003800000 */
[----:B------:R-:W-:Y:S05]  /*1370*/  @P0 BRA `(.L_x_4287) ;  /* 0x0000008000000947 */ /* 0x000fea0003800000 */
[----:B------:R-:W-:Y:S05]  /*1380*/  BRA `(.L_x_4288) ;  /* 0x0000009000007947 */ /* 0x000fea0003800000 */
.L_x_4286:
[----:B-----5:R-:W-:-:S05]  /*1390*/  PRMT R112, RZ, 0x5410, R10 ;  /* 0x00005410ff707816 */ /* 0x020fca000000000a */
[----:B------:R-:W-:Y:S01]  /*13a0*/  FADD.FTZ R137, R112, R137 ;  /* 0x0000008970897221 */ /* 0x000fe20000010000 */
[----:B------:R-:W-:Y:S05]  /*13b0*/  BRA `(.L_x_4287) ;  /* 0x0000004000007947 */ /* 0x000fea0003800000 */
.L_x_4285:
[----:B-----5:R-:W-:-:S05]  /*13c0*/  PRMT R112, RZ, 0x5410, R14 ;  /* 0x00005410ff707816 */ /* 0x020fca000000000e */
[----:B------:R-:W-:Y:S01]  /*13d0*/  FADD.FTZ R137, R112, R137 ;  /* 0x0000008970897221 */ /* 0x000fe20000010000 */
[----:B------:R-:W-:-:S05]  /*13e0*/  @P2 PRMT R112, RZ, 0x5410, R10 ;  /* 0x00005410ff702816 */ /* 0x000fca000000000a */
[----:B------:R-:W-:-:S05]  /*13f0*/  @P2 FADD.FTZ R137, R112, R137 ;  /* 0x0000008970892221 */ /* 0x000fca0000010000 */
.L_x_4287:
[----:B------:R-:W-:-:S04]  /*1400*/  F2FP.BF16.PACK_AB R112, RZ, R137 ;  /* 0x00000089ff70723e */ /* 0x000fc800000010ff */
[----:B------:R-:W-:Y:S02]  /*1410*/  PRMT R6, R112, 0x7610, R6 ;  /* 0x0000761070067816 */ /* 0x000fe40000000006 */
.L_x_4288:
[----:B------:R-:W-:Y:S01]  /*1420*/  PRMT R139, RZ, 0x7610, R142 ;  /* 0x00007610ff8b7816 */ /* 0x000fe2000000008e */
[----:B------:R-:W-:Y:S05]  /*1430*/  @P3 BRA `(.L_x_4289) ;  /* 0x0000008000003947 */ /* 0x000fea0003800000 */
[----:B------:R-:W-:-:S04]  /*1440*/  ISETP.NE.U32.AND P4, PT, RZ, c[0x0][0x180], PT ;  /* 0x00006000ff007a0c */ /* 0x000fc80003f85070 */
[----:B------:R-:W-:-:S13]  /*1450*/  ISETP.NE.AND.EX P4, PT, RZ, c[0x0][0x184], PT, P4 ;  /* 0x00006100ff007a0c */ /* 0x000fda0003f85340 */
[----:B------:R-:W-:Y:S05]  /*1460*/  @P4 BRA `(.L_x_4290) ;  /* 0x0000002000004947 */ /* 0x000fea0003800000 */
[----:B------:R-:W-:Y:S05]  /*1470*/  @P0 BRA `(.L_x_4291) ;  /* 0x0000008000000947 */ /* 0x000fea0003800000 */
[----:B------:R-:W-:Y:S05]  /*1480*/  BRA `(.L_x_4292) ;  /* 0x0000009000007947 */ /* 0x000fea0003800000 */
.L_x_4290:
[----:B-----5:R-:W-:-:S05]  /*1490*/  PRMT R112, RZ, 0x7610, R10 ;  /* 0x00007610ff707816 */ /* 0x020fca000000000a */
[----:B------:R-:W-:Y:S01]  /*14a0*/  FADD.FTZ R139, R112, R139 ;  /* 0x0000008b708b7221 */ /* 0x000fe20000010000 */
[----:B------:R-:W-:Y:S05]  /*14b0*/  BRA `(.L_x_4291) ;  /* 0x0000004000007947 */ /* 0x000fea0003800000 */
.L_x_4289:
[----:B-----5:R-:W-:-:S05]  /*14c0*/  PRMT R112, RZ, 0x7610, R14 ;  /* 0x00007610ff707816 */ /* 0x020fca000000000e */
[----:B------:R-:W-:Y:S01]  /*14d0*/  FADD.FTZ R139, R112, R139 ;  /* 0x0000008b708b7221 */ /* 0x000fe20000010000 */
[----:B------:R-:W-:-:S05]  /*14e0*/  @P2 PRMT R112, RZ, 0x7610, R10 ;  /* 0x00007610ff702816 */ /* 0x000fca000000000a */
[----:B------:R-:W-:-:S05]  /*14f0*/  @P2 FADD.FTZ R139, R112, R139 ;  /* 0x0000008b708b2221 */ /* 0x000fca0000010000 */
.L_x_4291:
[----:B------:R-:W-:-:S04]  /*1500*/  F2FP.BF16.PACK_AB R112, RZ, R139 ;  /* 0x0000008bff70723e */ /* 0x000fc800000010ff */
[----:B------:R-:W-:Y:S02]  /*1510*/  PRMT R6, R6, 0x5410, R112 ;  /* 0x0000541006067816 */ /* 0x000fe40000000070 */
.L_x_4292:
[----:B------:R-:W-:Y:S01]  /*1520*/  PRMT R141, RZ, 0x5410, R143 ;  /* 0x00005410ff8d7816 */ /* 0x000fe2000000008f */
[----:B------:R-:W-:Y:S05]  /*1530*/  @P3 BRA `(.L_x_4293) ;  /* 0x0000008000003947 */ /* 0x000fea0003800000 */
[----:B------:R-:W-:-:S04]  /*1540*/  ISETP.NE.U32.AND P4, PT, RZ, c[0x0][0x180], PT ;  /* 0x00006000ff007a0c */ /* 0x000fc80003f85070 */
[----:B------:R-:W-:-:S13]  /*1550*/  ISETP.NE.AND.EX P4, PT, RZ, c[0x0][0x184], PT, P4 ;  /* 0x00006100ff007a0c */ /* 0x000fda0003f85340 */
[----:B------:R-:W-:Y:S05]  /*1560*/  @P4 BRA `(.L_x_4294) ;  /* 0x0000002000004947 */ /* 0x000fea0003800000 */
[----:B------:R-:W-:Y:S05]  /*1570*/  @P0 BRA `(.L_x_4295) ;  /* 0x0000008000000947 */ /* 0x000fea0003800000 */
[----:B------:R-:W-:Y:S05]  /*1580*/  BRA `(.L_x_4296) ;  /* 0x0000009000007947 */ /* 0x000fea0003800000 */
.L_x_4294:
[----:B-----5:R-:W-:-:S05]  /*1590*/  PRMT R112, RZ, 0x5410, R11 ;  /* 0x00005410ff707816 */ /* 0x020fca000000000b */
[----:B------:R-:W-:Y:S01]  /*15a0*/  FADD.FTZ R141, R112, R141 ;  /* 0x0000008d708d7221 */ /* 0x000fe20000010000 */
[----:B------:R-:W-:Y:S05]  /*15b0*/  BRA `(.L_x_4295) ;  /* 0x0000004000007947 */ /* 0x000fea0003800000 */
.L_x_4293:
[----:B-----5:R-:W-:-:S05]  /*15c0*/  PRMT R112, RZ, 0x5410, R15 ;  /* 0x00005410ff707816 */ /* 0x020fca000000000f */
[----:B------:R-:W-:Y:S01]  /*15d0*/  FADD.FTZ R141, R112, R141 ;  /* 0x0000008d708d7221 */ /* 0x000fe20000010000 */
[----:B------:R-:W-:-:S05]  /*15e0*/  @P2 PRMT R112, RZ, 0x5410, R11 ;  /* 0x00005410ff702816 */ /* 0x000fca000000000b */
[----:B------:R-:W-:-:S05]  /*15f0*/  @P2 FADD.FTZ R141, R112, R141 ;  /* 0x0000008d708d2221 */ /* 0x000fca0000010000 */
.L_x_4295:
[----:B------:R-:W-:-:S04]  /*1600*/  F2FP.BF16.PACK_AB R112, RZ, R141 ;  /* 0x0000008dff70723e */ /* 0x000fc800000010ff */
[----:B------:R-:W-:Y:S02]  /*1610*/  PRMT R7, R112, 0x7610, R7 ;  /* 0x0000761070077816 */ /* 0x000fe40000000007 */
.L_x_4296:
[----:B------:R-:W-:Y:S01]  /*1620*/  PRMT R143, RZ, 0x7610, R143 ;  /* 0x00007610ff8f7816 */ /* 0x000fe2000000008f */
[----:B------:R-:W-:Y:S05]  /*1630*/  @P3 BRA `(.L_x_4297) ;  /* 0x0000008000003947 */ /* 0x000fea0003800000 */
[----:B------:R-:W-:-:S04]  /*1640*/  ISETP.NE.U32.AND P4, PT, RZ, c[0x0][0x180], PT ;  /* 0x00006000ff007a0c */ /* 0x000fc80003f85070 */
[----:B------:R-:W-:-:S13]  /*1650*/  ISETP.NE.AND.EX P4, PT, RZ, c[0x0][0x184], PT, P4 ;  /* 0x00006100ff007a0c */ /* 0x000fda0003f85340 */
[----:B------:R-:W-:Y:S05]  /*1660*/  @P4 BRA `(.L_x_4298) ;  /* 0x0000002000004947 */ /* 0x000fea0003800000 */
[----:B------:R-:W-:Y:S05]  /*1670*/  @P0 BRA `(.L_x_4299) ;  /* 0x0000008000000947 */ /* 0x000fea0003800000 */
[----:B------:R-:W-:Y:S05]  /*1680*/  BRA `(.L_x_4300) ;  /* 0x0000009000007947 */ /* 0x000fea0003800000 */
.L_x_4298:
[----:B-----5:R-:W-:-:S05]  /*1690*/  PRMT R112, RZ, 0x7610, R11 ;  /* 0x00007610ff707816 */ /* 0x020fca000000000b */
[----:B------:R-:W-:Y:S01]  /*16a0*/  FADD.FTZ R143, R112, R143 ;  /* 0x0000008f708f7221 */ /* 0x000fe20000010000 */
[----:B------:R-:W-:Y:S05]  /*16b0*/  BRA `(.L_x_4299) ;  /* 0x0000004000007947 */ /* 0x000fea0003800000 */
.L_x_4297:
[----:B-----5:R-:W-:-:S05]  /*16c0*/  PRMT R112, RZ, 0x7610, R15 ;  /* 0x00007610ff707816 */ /* 0x020fca000000000f */
[----:B------:R-:W-:Y:S01]  /*16d0*/  FADD.FTZ R143, R112, R143 ;  /* 0x0000008f708f7221 */ /* 0x000fe20000010000 */
[----:B------:R-:W-:-:S05]  /*16e0*/  @P2 PRMT R112, RZ, 0x7610, R11 ;  /* 0x00007610ff702816 */ /* 0x000fca000000000b */
[----:B------:R-:W-:-:S05]  /*16f0*/  @P2 FADD.FTZ R143, R112, R143 ;  /* 0x0000008f708f2221 */ /* 0x000fca0000010000 */
.L_x_4299:
[----:B------:R-:W-:-:S04]  /*1700*/  F2FP.BF16.PACK_AB R112, RZ, R143 ;  /* 0x0000008fff70723e */ /* 0x000fc800000010ff */
[----:B------:R-:W-:Y:S02]  /*1710*/  PRMT R7, R7, 0x5410, R112 ;  /* 0x0000541007077816 */ /* 0x000fe40000000070 */
.L_x_4300:
[----:B------:R-:W-:Y:S02]  /*1720*/  IADD3 R130, R121, 0x200, RZ ;  /* 0x0000020079827810 */ /* 0x000fe40007ffe0ff */
[C---:B------:R-:W-:Y:S02]  /*1730*/  @P0 LEA R144, P4, R127.reuse, c[0x0][0x188], 0x4 ;  /* 0x000062007f900a11 */ /* 0x040fe400078820ff */
[C---:B------:R-:W-:Y:S01]  /*1740*/  @P2 LEA R148, P5, R130.reuse, c[0x0][0x180], 0x4 ;  /* 0x0000600082942a11 */ /* 0x040fe200078a20ff */
[C---:B------:R-:W-:Y:S01]  /*1750*/  IMAD.WIDE.U32 R112, R130.reuse, R136, c[0x0][0x170] ;  /* 0x00005c0082707625 */ /* 0x040fe200078e0088 */
[----:B------:R-:W-:Y:S02]  /*1760*/  @P0 LEA.HI.X R145, R127, c[0x0][0x18c], RZ, 0x4, P4 ;  /* 0x000063007f910a11 */ /* 0x000fe400020f24ff */
[C---:B------:R-:W-:Y:S02]  /*1770*/  @P1 LEA R146, P4, R130.reuse, c[0x0][0x178], 0x4 ;  /* 0x00005e0082921a11 */ /* 0x040fe400078820ff */
[C---:B------:R-:W-:Y:S01]  /*1780*/  @P2 LEA.HI.X R149, R130.reuse, c[0x0][0x184], RZ, 0x4, P5 ;  /* 0x0000610082952a11 */ /* 0x040fe200028f24ff */
[----:B------:R0:W-:Y:S01]  /*1790*/  @P0 STG.E.128 [R144.64], R4 ;  /* 0x0000000490000986 */ /* 0x0001e2000c101d04 */
[----:B------:R-:W-:-:S03]  /*17a0*/  @P1 LEA.HI.X R147, R130, c[0x0][0x17c], RZ, 0x4, P4 ;  /* 0x00005f0082931a11 */ /* 0x000fc600020f24ff */
[----:B------:R-:W0:Y:S04]  /*17b0*/  LDG.E.128 R112, [R112.64] ;  /* 0x0000000470707981 */ /* 0x000e28000c1e1d00 */
[----:B-----5:R1:W5:Y:S04]  /*17c0*/  @P1 LDG.E.128 R12, [R146.64] ;  /* 0x00000004920c1981 */ /* 0x020368000c1e1d00 */
[----:B------:R1:W5:Y:S01]  /*17d0*/  @P2 LDG.E.128 R8, [R148.64] ;  /* 0x0000000494082981 */ /* 0x000362000c1e1d00 */
[----:B0-----:R-:W-:Y:S01]  /*17e0*/  PRMT R145, RZ, 0x5410, R112 ;  /* 0x00005410ff917816 */ /* 0x001fe20000000070 */
[----:B------:R-:W-:Y:S05]  /*17f0*/  @P3 BRA `(.L_x_4301) ;  /* 0x0000008000003947 */ /* 0x000fea0003800000 */
[----:B-1----:R-:W-:-:S04]  /*1800*/  ISETP.NE.U32.AND P1, PT, RZ, c[0x0][0x180], PT ;  /* 0x00006000ff007a0c */ /* 0x002fc80003f25070 */
[----:B------:R-:W-:-:S13]  /*1810*/  ISETP.NE.AND.EX P1, PT, RZ, c[0x0][0x184], PT, P1 ;  /* 0x00006100ff007a0c */ /* 0x000fda0003f25310 */
[----:B------:R-:W-:Y:S05]  /*1820*/  @P1 BRA `(.L_x_4302) ;  /* 0x0000002000001947 */ /* 0x000fea0003800000 */
[----:B------:R-:W-:Y:S05]  /*1830*/  @P0 BRA `(.L_x_4303) ;  /* 0x0000008000000947 */ /* 0x000fea0003800000 */
[----:B------:R-:W-:Y:S05]  /*1840*/  BRA `(.L_x_4304) ;  /* 0x0000009000007947 */ /* 0x000fea0003800000 */
.L_x_4302:
[----:B-----5:R-:W-:-:S05]  /*1850*/  PRMT R136, RZ, 0x5410, R8 ;  /* 0x00005410ff887816 */ /* 0x020fca0000000008 */
[----:B------:R-:W-:Y:S01]  /*1860*/  FADD.FTZ R145, R136, R145 ;  /* 0x0000009188917221 */ /* 0x000fe20000010000 */
[----:B------:R-:W-:Y:S05]  /*1870*/  BRA `(.L_x_4303) ;  /* 0x0000004000007947 */ /* 0x000fea0003800000 */
.L_x_4301:
[----:B-1---5:R-:W-:-:S05]  /*1880*/  PRMT R136, RZ, 0x5410, R12 ;  /* 0x00005410ff887816 */ /* 0x022fca000000000c */
[----:B------:R-:W-:Y:S01]  /*1890*/  FADD.FTZ R145, R136, R145 ;  /* 0x0000009188917221 */ /* 0x000fe20000010000 */
[----:B------:R-:W-:-:S05]  /*18a0*/  @P2 PRMT R136, RZ, 0x5410, R8 ;  /* 0x00005410ff882816 */ /* 0x000fca0000000008 */
[----:B------:R-:W-:-:S05]  /*18b0*/  @P2 FADD.FTZ R145, R136, R145 ;  /* 0x0000009188912221 */ /* 0x000fca0000010000 */
.L_x_4303:
[----:B------:R-:W-:-:S04]  /*18c0*/  F2FP.BF16.PACK_AB R136, RZ, R145 ;  /* 0x00000091ff88723e */ /* 0x000fc800000010ff */
[----:B------:R-:W-:Y:S02]  /*18d0*/  PRMT R4, R136, 0x7610, R4 ;  /* 0x0000761088047816 */ /* 0x000fe40000000004 */
.L_x_4304:
[----:B------:R-:W-:Y:S01]  /*18e0*/  PRMT R147, RZ, 0x7610, R112 ;  /* 0x00007610ff937816 */ /* 0x000fe20000000070 */
[----:B------:R-:W-:Y:S05]  /*18f0*/  @P3 BRA `(.L_x_4305) ;  /* 0x0000008000003947 */ /* 0x000fea0003800000 */
[----:B------:R-:W-:-:S04]  /*1900*/  ISETP.NE.U32.AND P1, PT, RZ, c[0x0][0x180], PT ;  /* 0x00006000ff007a0c */ /* 0x000fc80003f25070 */
[----:B------:R-:W-:-:S13]  /*1910*/  ISETP.NE.AND.EX P1, PT, RZ, c[0x0][0x184], PT, P1 ;  /* 0x00006100ff007a0c */ /* 0x000fda0003f25310 */
[----:B------:R-:W-:Y:S05]  /*1920*/  @P1 BRA `(.L_x_4306) ;  /* 0x0000002000001947 */ /* 0x000fea0003800000 */
[----:B------:R-:W-:Y:S05]  /*1930*/  @P0 BRA `(.L_x_4307) ;  /* 0x0000008000000947 */ /* 0x000fea0003800000 */
[----:B------:R-:W-:Y:S05]  /*1940*/  BRA `(.L_x_4308) ;  /* 0x0000009000007947 */ /* 0x000fea0003800000 */
.L_x_4306:
[----:B-----5:R-:W-:-:S05]  /*1950*/  PRMT R112, RZ, 0x7610, R8 ;  /* 0x00007610ff707816 */ /* 0x020fca0000000008 */
[----:B------:R-:W-:Y:S01]  /*1960*/  FADD.FTZ R147, R112, R147 ;  /* 0x0000009370937221 */ /* 0x000fe20000010000 */
[----:B------:R-:W-:Y:S05]  /*1970*/  BRA `(.L_x_4307) ;  /* 0x0000004000007947 */ /* 0x000fea0003800000 */
.L_x_4305:
[----:B-----5:R-:W-:-:S05]  /*1980*/  PRMT R112, RZ, 0x7610, R12 ;  /* 0x00007610ff707816 */ /* 0x020fca000000000c */
[----:B------:R-:W-:Y:S01]  /*1990*/  FADD.FTZ R147, R112, R147 ;  /* 0x0000009370937221 */ /* 0x000fe20000010000 */
[----:B------:R-:W-:-:S05]  /*19a0*/  @P2 PRMT R112, RZ, 0x7610, R8 ;  /* 0x00007610ff702816 */ /* 0x000fca0000000008 */
[----:B------:R-:W-:-:S05]  /*19b0*/  @P2 FADD.FTZ R147, R112, R147 ;  /* 0x0000009370932221 */ /* 0x000fca0000010000 */
.L_x_4307:
[----:B------:R-:W-:-:S04]  /*19c0*/  F2FP.BF16.PACK_AB R112, RZ, R147 ;  /* 0x00000093ff70723e */ /* 0x000fc800000010ff */
[----:B------:R-:W-:Y:S02]  /*19d0*/  PRMT R4, R4, 0x5410, R112 ;  /* 0x0000541004047816 */ /* 0x000fe40000000070 */
.L_x_4308:
[----:B------:R-:W-:Y:S01]  /*19e0*/  PRMT R149, RZ, 0x5410, R113 ;  /* 0x00005410ff957816 */ /* 0x000fe20000000071 */
[----:B------:R-:W-:Y:S05]  /*19f0*/  @P3 BRA `(.L_x_4309) ;  /* 0x0000008000003947 */ /* 0x000fea0003800000 */
[----:B------:R-:W-:-:S04]  /*1a00*/  ISETP.NE.U32.AND P1, PT, RZ, c[0x0][0x180], PT ;  /* 0x00006000ff007a0c */ /* 0x000fc80003f25070 */
[----:B------:R-:W-:-:S13]  /*1a10*/  ISETP.NE.AND.EX P1, PT, RZ, c[0x0][0x184], PT, P1 ;  /* 0x00006100ff007a0c */ /* 0x000fda0003f25310 */
[----:B------:R-:W-:Y:S05]  /*1a20*/  @P1 BRA `(.L_x_4310) ;  /* 0x0000002000001947 */ /* 0x000fea0003800000 */
[----:B------:R-:W-:Y:S05]  /*1a30*/  @P0 BRA `(.L_x_4311) ;  /* 0x0000008000000947 */ /* 0x000fea0003800000 */
[----:B------:R-:W-:Y:S05]  /*1a40*/  BRA `(.L_x_4312) ;  /* 0x0000009000007947 */ /* 0x000fea0003800000 */
.L_x_4310:
[----:B-----5:R-:W-:-:S05]  /*1a50*/  PRMT R112, RZ, 0x5410, R9 ;  /* 0x00005410ff707816 */ /* 0x020fca0000000009 */
[----:B------:R-:W-:Y:S01]  /*1a60*/  FADD.FTZ R149, R112, R149 ;  /* 0x0000009570957221 */ /* 0x000fe20000010000 */
[----:B------:R-:W-:Y:S05]  /*1a70*/  BRA `(.L_x_4311) ;  /* 0x0000004000007947 */ /* 0x000fea0003800000 */
.L_x_4309:
[----:B-----5:R-:W-:-:S05]  /*1a80*/  PRMT R112, RZ, 0x5410, R13 ;  /* 0x00005410ff707816 */ /* 0x020fca000000000d */
[----:B------:R-:W-:Y:S01]  /*1a90*/  FADD.FTZ R149, R112, R149 ;  /* 0x0000009570957221 */ /* 0x000fe20000010000 */
[----:B------:R-:W-:-:S05]  /*1aa0*/  @P2 PRMT R112, RZ, 0x5410, R9 ;  /* 0x00005410ff702816 */ /* 0x000fca0000000009 */
[----:B------:R-:W-:-:S05]  /*1ab0*/  @P2 FADD.FTZ R149, R112, R149 ;  /* 0x0000009570952221 */ /* 0x000fca0000010000 */
.L_x_4311:
[----:B------:R-:W-:-:S04]  /*1ac0*/  F2FP.BF16.PACK_AB R112, RZ, R149 ;  /* 0x00000095ff70723e */ /* 0x000fc800000010ff */
[----:B------:R-:W-:Y:S02]  /*1ad0*/  PRMT R5, R112, 0x7610, R5 ;  /* 0x0000761070057816 */ /* 0x000fe40000000005 */
.L_x_4312:
[----:B------:R-:W-:Y:S01]  /*1ae0*/  PRMT R151, RZ, 0x7610, R113 ;  /* 0x00007610ff977816 */ /* 0x000fe20000000071 */
[----:B------:R-:W-:Y:S05]  /*1af0*/  @P3 BRA `(.L_x_4313) ;  /* 0x0000008000003947 */ /* 0x000fea0003800000 */
[----:B------:R-:W-:-:S04]  /*1b00*/  ISETP.NE.U32.AND P1, PT, RZ, c[0x0][0x180], PT ;  /* 0x00006000ff007a0c */ /* 0x000fc80003f25070 */
[----:B------:R-:W-:-:S13]  /*1b10*/  ISETP.NE.AND.EX P1, PT, RZ, c[0x0][0x184], PT, P1 ;  /* 0x00006100ff007a0c */ /* 0x000fda0003f25310 */
[----:B------:R-:W-:Y:S05]  /*1b20*/  @P1 BRA `(.L_x_4314) ;  /* 0x0000002000001947 */ /* 0x000fea0003800000 */
[----:B------:R-:W-:Y:S05]  /*1b30*/  @P0 BRA `(.L_x_4315) ;  /* 0x0000008000000947 */ /* 0x000fea0003800000 */
[----:B------:R-:W-:Y:S05]  /*1b40*/  BRA `(.L_x_4316) ;  /* 0x0000009000007947 */ /* 0x000fea0003800000 */
.L_x_4314:
[----:B-----5:R-:W-:-:S05]  /*1b50*/  PRMT R112, RZ, 0x7610, R9 ;  /* 0x00007610ff707816 */ /* 0x020fca0000000009 */
[----:B------:R-:W-:Y:S01]  /*1b60*/  FADD.FTZ R151, R112, R151 ;  /* 0x0000009770977221 */ /* 0x000fe20000010000 */
[----:B------:R-:W-:Y:S05]  /*1b70*/  BRA `(.L_x_4315) ;  /* 0x0000004000007947 */ /* 0x000fea0003800000 */
.L_x_4313:
[----:B-----5:R-:W-:-:S05]  /*1b80*/  PRMT R112, RZ, 0x7610, R13 ;  /* 0x00007610ff707816 */ /* 0x020fca000000000d */
[----:B------:R-:W-:Y:S01]  /*1b90*/  FADD.FTZ R151, R112, R151 ;  /* 0x0000009770977221 */ /* 0x000fe20000010000 */
[----:B------:R-:W-:-:S05]  /*1ba0*/  @P2 PRMT R112, RZ, 0x7610, R9 ;  /* 0x00007610ff702816 */ /* 0x000fca0000000009 */
[----:B------:R-:W-:-:S05]  /*1bb0*/  @P2 FADD.FTZ R151, R112, R151 ;  /* 0x0000009770972221 */ /* 0x000fca0000010000 */
.L_x_4315:
[----:B------:R-:W-:-:S04]  /*1bc0*/  F2FP.BF16.PACK_AB R112, RZ, R151 ;  /* 0x00000097ff70723e */ /* 0x000fc800000010ff */
[----:B------:R-:W-:Y:S02]  /*1bd0*/  PRMT R5, R5, 0x5410, R112 ;  /* 0x0000541005057816 */ /* 0x000fe40000000070 */
.L_x_4316:
[----:B------:R-:W-:Y:S01]  /*1be0*/  PRMT R153, RZ, 0x5410, R114 ;  /* 0x00005410ff997816 */ /* 0x000fe20000000072 */
[----:B------:R-:W-:Y:S05]  /*1bf0*/  @P3 BRA `(.L_x_4317) ;  /* 0x0000008000003947 */ /* 0x000fea0003800000 */
[----:B------:R-:W-:-:S04]  /*1c00*/  ISETP.NE.U32.AND P1, PT, RZ, c[0x0][0x180], PT ;  /* 0x00006000ff007a0c */ /* 0x000fc80003f25070 */
[----:B------:R-:W-:-:S13]  /*1c10*/  ISETP.NE.AND.EX P1, PT, RZ, c[0x0][0x184], PT, P1 ;  /* 0x00006100ff007a0c */ /* 0x000fda0003f25310 */
[----:B------:R-:W-:Y:S05]  /*1c20*/  @P1 BRA `(.L_x_4318) ;  /* 0x0000002000001947 */ /* 0x000fea0003800000 */
[----:B------:R-:W-:Y:S05]  /*1c30*/  @P0 BRA `(.L_x_4319) ;  /* 0x0000008000000947 */ /* 0x000fea0003800000 */
[----:B------:R-:W-:Y:S05]  /*1c40*/  BRA `(.L_x_4320) ;  /* 0x0000009000007947 */ /* 0x000fea0003800000 */
.L_x_4318:
[----:B-----5:R-:W-:-:S05]  /*1c50*/  PRMT R112, RZ, 0x5410, R10 ;  /* 0x00005410ff707816 */ /* 0x020fca000000000a */
[----:B------:R-:W-:Y:S01]  /*1c60*/  FADD.FTZ R153, R112, R153 ;  /* 0x0000009970997221 */ /* 0x000fe20000010000 */
[----:B------:R-:W-:Y:S05]  /*1c70*/  BRA `(.L_x_4319) ;  /* 0x0000004000007947 */ /* 0x000fea0003800000 */
.L_x_4317:
[----:B-----5:R-:W-:-:S05]  /*1c80*/  PRMT R112, RZ, 0x5410, R14 ;  /* 0x00005410ff707816 */ /* 0x020fca000000000e */
[----:B------:R-:W-:Y:S01]  /*1c90*/  FADD.FTZ R153, R112, R153 ;  /* 0x0000009970997221 */ /* 0x000fe20000010000 */
[----:B------:R-:W-:-:S05]  /*1ca0*/  @P2 PRMT R112, RZ, 0x5410, R10 ;  /* 0x00005410ff702816 */ /* 0x000fca000000000a */
[----:B------:R-:W-:-:S05]  /*1cb0*/  @P2 FADD.FTZ R153, R112, R153 ;  /* 0x0000009970992221 */ /* 0x000fca0000010000 */
.L_x_4319:
[----:B------:R-:W-:-:S04]  /*1cc0*/  F2FP.BF16.PACK_AB R112, RZ, R153 ;  /* 0x00000099ff70723e */ /* 0x000fc800000010ff */
[----:B------:R-:W-:Y:S02]  /*1cd0*/  PRMT R6, R112, 0x7610, R6 ;  /* 0x0000761070067816 */ /* 0x000fe40000000006 */
.L_x_4320:
[----:B------:R-:W-:Y:S01]  /*1ce0*/  PRMT R155, RZ, 0x7610, R114 ;  /* 0x00007610ff9b7816 */ /* 0x000fe20000000072 */
[----:B------:R-:W-:Y:S05]  /*1cf0*/  @P3 BRA `(.L_x_4321) ;  /* 0x0000008000003947 */ /* 0x000fea0003800000 */
[----:B------:R-:W-:-:S04]  /*1d00*/  ISETP.NE.U32.AND P1, PT, RZ, c[0x0][0x180], PT ;  /* 0x00006000ff007a0c */ /* 0x000fc80003f25070 */
[----:B------:R-:W-:-:S13]  /*1d10*/  ISETP.NE.AND.EX P1, PT, RZ, c[0x0][0x184], PT, P1 ;  /* 0x00006100ff007a0c */ /* 0x000fda0003f25310 */
[----:B------:R-:W-:Y:S05]  /*1d20*/  @P1 BRA `(.L_x_4322) ;  /* 0x0000002000001947 */ /* 0x000fea0003800000 */
[----:B------:R-:W-:Y:S05]  /*1d30*/  @P0 BRA `(.L_x_4323) ;  /* 0x0000008000000947 */ /* 0x000fea0003800000 */
[----:B------:R-:W-:Y:S05]  /*1d40*/  BRA `(.L_x_4324) ;  /* 0x0000009000007947 */ /* 0x000fea0003800000 */
.L_x_4322:
[----:B-----5:R-:W-:-:S05]  /*1d50*/  PRMT R112, RZ, 0x7610, R10 ;  /* 0x00007610ff707816 */ /* 0x020fca000000000a */
[----:B------:R-:W-:Y:S01]  /*1d60*/  FADD.FTZ R155, R112, R155 ;  /* 0x0000009b709b7221 */ /* 0x000fe20000010000 */
[----:B------:R-:W-:Y:S05]  /*1d70*/  BRA `(.L_x_4323) ;  /* 0x0000004000007947 */ /* 0x000fea0003800000 */
.L_x_4321:
[----:B-----5:R-:W-:-:S05]  /*1d80*/  PRMT R112, RZ, 0x7610, R14 ;  /* 0x00007610ff707816 */ /* 0x020fca000000000e */
[----:B------:R-:W-:Y:S01]  /*1d90*/  FADD.FTZ R155, R112, R155 ;  /* 0x0000009b709b7221 */ /* 0x000fe20000010000 */
[----:B------:R-:W-:-:S05]  /*1da0*/  @P2 PRMT R112, RZ, 0x7610, R10 ;  /* 0x00007610ff702816 */ /* 0x000fca000000000a */
[----:B------:R-:W-:-:S05]  /*1db0*/  @P2 FADD.FTZ R155, R112, R155 ;  /* 0x0000009b709b2221 */ /* 0x000fca0000010000 */
.L_x_4323:
[----:B------:R-:W-:-:S04]  /*1dc0*/  F2FP.BF16.PACK_AB R112, RZ, R155 ;  /* 0x0000009bff70723e */ /* 0x000fc800000010ff */
[----:B------:R-:W-:Y:S02]  /*1dd0*/  PRMT R6, R6, 0x5410, R112 ;  /* 0x0000541006067816 */ /* 0x000fe40000000070 */
.L_x_4324:
[----:B------:R-:W-:Y:S01]  /*1de0*/  PRMT R157, RZ, 0x5410, R115 ;  /* 0x00005410ff9d7816 */ /* 0x000fe20000000073 */
[----:B------:R-:W-:Y:S05]  /*1df0*/  @P3 BRA `(.L_x_4325) ;  /* 0x0000008000003947 */ /* 0x000fea0003800000 */
[----:B------:R-:W-:-:S04]  /*1e00*/  ISETP.NE.U32.AND P1, PT, RZ, c[0x0][0x180], PT ;  /* 0x00006000ff007a0c */ /* 0x000fc80003f25070 */
[----:B------:R-:W-:-:S13]  /*1e10*/  ISETP.NE.AND.EX P1, PT, RZ, c[0x0][0x184], PT, P1 ;  /* 0x00006100ff007a0c */ /* 0x000fda0003f25310 */
[----:B------:R-:W-:Y:S05]  /*1e20*/  @P1 BRA `(.L_x_4326) ;  /* 0x0000002000001947 */ /* 0x000fea0003800000 */
[----:B------:R-:W-:Y:S05]  /*1e30*/  @P0 BRA `(.L_x_4327) ;  /* 0x0000008000000947 */ /* 0x000fea0003800000 */
[----:B------:R-:W-:Y:S05]  /*1e40*/  BRA `(.L_x_4328) ;  /* 0x0000009000007947 */ /* 0x000fea0003800000 */
.L_x_4326:
[----:B-----5:R-:W-:-:S05]  /*1e50*/  PRMT R112, RZ, 0x5410, R11 ;  /* 0x00005410ff707816 */ /* 0x020fca000000000b */
[----:B------:R-:W-:Y:S01]  /*1e60*/  FADD.FTZ R157, R112, R157 ;  /* 0x0000009d709d7221 */ /* 0x000fe20000010000 */
[----:B------:R-:W-:Y:S05]  /*1e70*/  BRA `(.L_x_4327) ;  /* 0x0000004000007947 */ /* 0x000fea0003800000 */
.L_x_4325:
[----:B-----5:R-:W-:-:S05]  /*1e80*/  PRMT R112, RZ, 0x5410, R15 ;  /* 0x00005410ff707816 */ /* 0x020fca000000000f */
[----:B------:R-:W-:Y:S01]  /*1e90*/  FADD.FTZ R157, R112, R157 ;  /* 0x0000009d709d7221 */ /* 0x000fe20000010000 */
[----:B------:R-:W-:-:S05]  /*1ea0*/  @P2 PRMT R112, RZ, 0x5410, R11 ;  /* 0x00005410ff702816 */ /* 0x000fca000000000b */
[----:B------:R-:W-:-:S05]  /*1eb0*/  @P2 FADD.FTZ R157, R112, R157 ;  /* 0x0000009d709d2221 */ /* 0x000fca0000010000 */
.L_x_4327:
[----:B------:R-:W-:-:S04]  /*1ec0*/  F2FP.BF16.PACK_AB R112, RZ, R157 ;  /* 0x0000009dff70723e */ /* 0x000fc800000010ff */
[----:B------:R-:W-:Y:S02]  /*1ed0*/  PRMT R7, R112, 0x7610, R7 ;  /* 0x0000761070077816 */ /* 0x000fe40000000007 */
.L_x_4328:
[----:B------:R-:W-:Y:S01]  /*1ee0*/  PRMT R115, RZ, 0x7610, R115 ;  /* 0x00007610ff737816 */ /* 0x000fe20000000073 */
[----:B------:R-:W-:Y:S05]  /*1ef0*/  @P3 BRA `(.L_x_4329) ;  /* 0x0000008000003947 */ /* 0x000fea0003800000 */
[----:B------:R-:W-:-:S04]  /*1f00*/  ISETP.NE.U32.AND P1, PT, RZ, c[0x0][0x180], PT ;  /* 0x00006000ff007a0c */ /* 0x000fc80003f25070 */
[----:B------:R-:W-:-:S13]  /*1f10*/  ISETP.NE.AND.EX P1, PT, RZ, c[0x0][0x184], PT, P1 ;  /* 0x00006100ff007a0c */ /* 0x000fda0003f25310 */
[----:B------:R-:W-:Y:S05]  /*1f20*/  @P1 BRA `(.L_x_4330) ;  /* 0x0000002000001947 */ /* 0x000fea0003800000 */
[----:B------:R-:W-:Y:S05]  /*1f30*/  @P0 BRA `(.L_x_4331) ;  /* 0x0000008000000947 */ /* 0x000fea0003800000 */
[----:B------:R-:W-:Y:S05]  /*1f40*/  BRA `(.L_x_4332) ;  /* 0x0000009000007947 */ /* 0x000fea0003800000 */
.L_x_4330:
[----:B-----5:R-:W-:-:S05]  /*1f50*/  PRMT R112, RZ, 0x7610, R11 ;  /* 0x00007610ff707816 */ /* 0x020fca000000000b */
[----:B------:R-:W-:Y:S01]  /*1f60*/  FADD.FTZ R115, R112, R115 ;  /* 0x0000007370737221 */ /* 0x000fe20000010000 */
[----:B------:R-:W-:Y:S05]  /*1f70*/  BRA `(.L_x_4331) ;  /* 0x0000004000007947 */ /* 0x000fea0003800000 */
.L_x_4329:
[----:B-----5:R-:W-:-:S05]  /*1f80*/  PRMT R112, RZ, 0x7610, R15 ;  /* 0x00007610ff707816 */ /* 0x020fca000000000f */
[----:B------:R-:W-:Y:S01]  /*1f90*/  FADD.FTZ R115, R112, R115 ;  /* 0x0000007370737221 */ /* 0x000fe20000010000 */
[----:B------:R-:W-:-:S05]  /*1fa0*/  @P2 PRMT R112, RZ, 0x7610, R11 ;  /* 0x00007610ff702816 */ /* 0x000fca000000000b */
[----:B------:R-:W-:-:S05]  /*1fb0*/  @P2 FADD.FTZ R115, R112, R115 ;  /* 0x0000007370732221 */ /* 0x000fca0000010000 */
.L_x_4331:
[----:B------:R-:W-:-:S04]  /*1fc0*/  F2FP.BF16.PACK_AB R112, RZ, R115 ;  /* 0x00000073ff70723e */ /* 0x000fc800000010ff */
[----:B------:R-:W-:Y:S02]  /*1fd0*/  PRMT R7, R7, 0x5410, R112 ;  /* 0x0000541007077816 */ /* 0x000fe40000000070 */
.L_x_4332:
        /* <DEDUP_REMOVED lines=23> */
[----:B------:R0:W-:Y:S02]  /*2150*/  @P0 STG.E.128 [R112.64], R4 ;  /* 0x0000000470000986 */ /* 0x0001e4000c101d04 */
[----:B------:R-:W-:-:S04]  /*2160*/  FADD.FTZ R114, R114, R151 ;  /* 0x0000009772727221 */ /* 0x000fc80000010000 */
[----:B------:R-:W-:-:S04]  /*2170*/  FADD.FTZ R114, R114, R153 ;  /* 0x0000009972727221 */ /* 0x000fc80000010000 */
[----:B------:R-:W-:-:S04]  /*2180*/  FADD.FTZ R114, R114, R155 ;  /* 0x0000009b72727221 */ /* 0x000fc80000010000 */
[----:B------:R-:W-:Y:S01]  /*2190*/  FADD.FTZ R136, R114, R157 ;  /* 0x0000009d72887221 */ /* 0x000fe20000010000 */
[----:B------:R-:W-:-:S03]  /*21a0*/  SEL R114, R120, R3, !P1 ;  /* 0x0000000378727207 */ /* 0x000fc60004800000 */
[----:B------:R-:W-:Y:S01]  /*21b0*/  FADD.FTZ R140, R136, R115 ;  /* 0x00000073888c7221 */ /* 0x000fe20000010000 */
[----:B------:R-:W-:Y:S05]  /*21c0*/  BRA.DIV ~URZ, `(.L_x_4333) ;  /* 0x000012927f007947 */ /* 0x000fea000b800000 */
[----:B0-----:R0:W1:Y:S02]  /*21d0*/  SHFL.BFLY PT, R112, R140, 0x1, 0x1f ;  /* 0x0c201f008c707f89 */ /* 0x00106400000e0000 */
.L_x_4337:
        /* <DEDUP_REMOVED lines=68> */
.L_x_4338:
[----:B-1----:R-:W-:Y:S01]  /*2620*/  FADD.FTZ R113, R161, R140 ;  /* 0x0000008ca1717221 */ /* 0x002fe20000010000 */
[----:B------:R-:W-:Y:S01]  /*2630*/  @!P2 IADD3 R136, R119, R114, RZ ;  /* 0x000000727788a210 */ /* 0x000fe20007ffe0ff */
[----:B------:R-:W-:Y:S01]  /*2640*/  WARPSYNC 0xffffffff ;  /* 0xffffffff00007948 */ /* 0x000fe20003800000 */
[----:B------:R-:W-:Y:S01]  /*2650*/  ISETP.GT.U32.AND P1, PT, R117, 0x7, PT ;  /* 0x000000077500780c */ /* 0x000fe20003f24070 */
[----:B------:R-:W-:Y:S01]  /*2660*/  CS2R R158, SRZ ;  /* 0x00000000009e7805 */ /* 0x000fe2000001ff00 */
[----:B------:R-:W-:Y:S01]  /*2670*/  SHF.L.U32 R152, R121, 0x4, RZ ;  /* 0x0000000479987819 */ /* 0x000fe200000006ff */
[----:B------:R1:W-:Y:S04]  /*2680*/  @!P2 STS.64 [R136.X8], R112 ;  /* 0x000000708800a388 */ /* 0x0003e80000008a00 */
[----:B------:R-:W-:Y:S01]  /*2690*/  BAR.SYNC.DEFER_BLOCKING 0x0 ;  /* 0x0000000000007b1d */ /* 0x000fe20000010000 */
[----:B------:R-:W-:-:S02]  /*26a0*/  ISETP.NE.AND P2, PT, RZ, UR6, PT ;  /* 0x00000006ff007c0c */ /* 0x000fc4000bf45270 */
[----:B------:R-:W-:-:S03]  /*26b0*/  SHF.R.U32.HI R154, RZ, 0x1c, R121 ;  /* 0x0000001cff9a7819 */ /* 0x000fc60000011679 */
[----:B------:R-:W-:Y:S01]  /*26c0*/  @!P1 IADD3 R138, R117, R114, RZ ;  /* 0x00000072758a9210 */ /* 0x000fe20007ffe0ff */
[----:B------:R-:W-:Y:S01]  /*26d0*/  IMAD.MOV.U32 R114, RZ, RZ, RZ ;  /* 0x000000ffff727224 */ /* 0x000fe200078e00ff */
[----:B------:R-:W-:-:S04]  /*26e0*/  @!P1 MOV R114, 0x300 ;  /* 0x0000030000729802 */ /* 0x000fc80000000f00 */
[----:B-1----:R-:W-:Y:S01]  /*26f0*/  I2F R136, R114 ;  /* 0x0000007200887306 */ /* 0x002fe20000201400 */
[----:B------:R-:W1:Y:S04]  /*2700*/  SHFL.DOWN PT, R161, R114, 0x4, 0x1f ;  /* 0x08801f0072a17f89 */ /* 0x000e6800000e0000 */
[----:B------:R-:W2:Y:S01]  /*2710*/  @!P1 LDS.64 R158, [R138.X8] ;  /* 0x000000008a9e9984 */ /* 0x000ea20000008a00 */
[----:B------:R-:W-:Y:S02]  /*2720*/  LOP3.LUT P1, RZ, R119, 0x1f, R0, 0xf8, !PT ;  /* 0x0000001f77ff7812 */ /* 0x000fe4000782f800 */
[----:B01----:R-:W-:Y:S01]  /*2730*/  IADD3 R140, R161, R114, RZ ;  /* 0x00000072a18c7210 */ /* 0x003fe20007ffe0ff */
[----:B------:R-:W-:Y:S04]  /*2740*/  I2F R144, R161 ;  /* 0x000000a100907306 */ /* 0x000fe80000201400 */
[----:B------:R-:W0:Y:S04]  /*2750*/  SHFL.DOWN PT, R167, R140, 0x2, 0x1f ;  /* 0x08401f008ca77f89 */ /* 0x000e2800000e0000 */
[----:B------:R-:W1:Y:S08]  /*2760*/  I2F R142, R140 ;  /* 0x0000008c008e7306 */ /* 0x000e700000201400 */
[----:B-1----:R-:W1:Y:S01]  /*2770*/  MUFU.RCP R113, R142 ;  /* 0x0000008e00717308 */ /* 0x002e620000001000 */
[----:B--2---:R-:W2:Y:S01]  /*2780*/  SHFL.DOWN PT, R163, R158, 0x4, 0x1f ;  /* 0x08801f009ea37f89 */ /* 0x004ea200000e0000 */
[----:B0-----:R-:W-:-:S03]  /*2790*/  IADD3 R140, R140, R167, RZ ;  /* 0x000000a78c8c7210 */ /* 0x001fc60007ffe0ff */
[----:B------:R-:W0:Y:S03]  /*27a0*/  SHFL.DOWN PT, R112, R159, 0x4, 0x1f ;  /* 0x08801f009f707f89 */ /* 0x000e2600000e0000 */
[----:B------:R-:W-:Y:S01]  /*27b0*/  I2F R167, R167 ;  /* 0x000000a700a77306 */ /* 0x000fe20000201400 */
[----:B------:R-:W-:Y:S01]  /*27c0*/  SHFL.DOWN PT, R161, R140, 0x1, 0x1f ;  /* 0x08201f008ca17f89 */ /* 0x000fe200000e0000 */
[C---:B--2---:R-:W-:Y:S02]  /*27d0*/  FMUL.FTZ R165, R163.reuse, R144 ;  /* 0x00000090a3a57220 */ /* 0x044fe40000410000 */
[----:B------:R-:W-:Y:S02]  /*27e0*/  FADD.FTZ R163, -R163, R158 ;  /* 0x0000009ea3a37221 */ /* 0x000fe40000010100 */
[----:B------:R-:W-:Y:S02]  /*27f0*/  FFMA.FTZ R138, R136, R158, R165 ;  /* 0x0000009e888a7223 */ /* 0x000fe400000100a5 */
[----:B------:R-:W-:-:S02]  /*2800*/  FMUL.FTZ R163, R163, R163 ;  /* 0x000000a3a3a37220 */ /* 0x000fc40000410000 */
[----:B-1----:R-:W-:Y:S02]  /*2810*/  FMUL.FTZ R165, R113, R138 ;  /* 0x0000008a71a57220 */ /* 0x002fe40000410000 */
[----:B------:R-:W-:Y:S02]  /*2820*/  FMUL.FTZ R163, R163, R136 ;  /* 0x00000088a3a37220 */ /* 0x000fe40000410000 */
[----:B------:R-:W1:Y:S01]  /*2830*/  I2F R136, R140 ;  /* 0x0000008c00887306 */ /* 0x000e620000201400 */
[----:B------:R-:W2:Y:S01]  /*2840*/  SHFL.DOWN PT, R114, R165, 0x2, 0x1f ;  /* 0x08401f00a5727f89 */ /* 0x000ea200000e0000 */
[----:B------:R-:W-:Y:S02]  /*2850*/  FMUL.FTZ R163, R163, R144 ;  /* 0x00000090a3a37220 */ /* 0x000fe40000410000 */
[----:B0-----:R-:W-:-:S04]  /*2860*/  FADD.FTZ R112, R112, R159 ;  /* 0x0000009f70707221 */ /* 0x001fc80000010000 */
[----:B------:R-:W-:-:S05]  /*2870*/  FFMA.FTZ R112, R113, R163, R112 ;  /* 0x000000a371707223 */ /* 0x000fca0000010070 */
[----:B------:R-:W0:Y:S01]  /*2880*/  SHFL.DOWN PT, R113, R112, 0x2, 0x1f ;  /* 0x08401f0070717f89 */ /* 0x000e2200000e0000 */
[----:B-1----:R-:W1:Y:S01]  /*2890*/  MUFU.RCP R138, R136 ;  /* 0x00000088008a7308 */ /* 0x002e620000001000 */
[----:B--2---:R-:W-:Y:S02]  /*28a0*/  FADD.FTZ R144, R165, -R114 ;  /* 0x80000072a5907221 */ /* 0x004fe40000010000 */
[----:B------:R-:W-:Y:S02]  /*28b0*/  FMUL.FTZ R114, R114, R167 ;  /* 0x000000a772727220 */ /* 0x000fe40000410000 */
[----:B------:R-:W-:Y:S02]  /*28c0*/  FMUL.FTZ R159, R144, R144 ;  /* 0x00000090909f7220 */ /* 0x000fe40000410000 */
[C---:B------:R-:W-:Y:S02]  /*28d0*/  FFMA.FTZ R165, R142.reuse, R165, R114 ;  /* 0x000000a58ea57223 */ /* 0x040fe40000010072 */
[----:B------:R-:W-:Y:S01]  /*28e0*/  FMUL.FTZ R159, R142, R159 ;  /* 0x0000009f8e9f7220 */ /* 0x000fe20000410000 */
[----:B------:R-:W-:Y:S01]  /*28f0*/  IADD3 R142, R140, R161, RZ ;  /* 0x000000a18c8e7210 */ /* 0x000fe20007ffe0ff */
[----:B-1----:R-:W-:Y:S01]  /*2900*/  FMUL.FTZ R165, R138, R165 ;  /* 0x000000a58aa57220 */ /* 0x002fe20000410000 */
[----:B------:R-:W-:Y:S01]  /*2910*/  I2F R161, R161 ;  /* 0x000000a100a17306 */ /* 0x000fe20000201400 */
[----:B0-----:R-:W-:-:S02]  /*2920*/  FADD.FTZ R113, R112, R113 ;  /* 0x0000007170717221 */ /* 0x001fc40000010000 */
[----:B------:R-:W-:Y:S01]  /*2930*/  FMUL.FTZ R159, R159, R167 ;  /* 0x000000a79f9f7220 */ /* 0x000fe20000410000 */
[----:B------:R-:W0:Y:S03]  /*2940*/  SHFL.DOWN PT, R112, R165, 0x1, 0x1f ;  /* 0x08201f00a5707f89 */ /* 0x000e2600000e0000 */
[----:B------:R-:W-:Y:S01]  /*2950*/  FFMA.FTZ R113, R138, R159, R113 ;  /* 0x0000009f8a717223 */ /* 0x000fe20000010071 */
[----:B------:R-:W1:Y:S04]  /*2960*/  I2F R142, R142 ;  /* 0x0000008e008e7306 */ /* 0x000e680000201400 */
[----:B------:R-:W2:Y:S04]  /*2970*/  SHFL.DOWN PT, R114, R113, 0x1, 0x1f ;  /* 0x08201f0071727f89 */ /* 0x000ea800000e0000 */
[----:B-1----:R-:W1:Y:S01]  /*2980*/  MUFU.RCP R138, R142 ;  /* 0x0000008e008a7308 */ /* 0x002e620000001000 */
[----:B0-----:R-:W-:-:S02]  /*2990*/  FMUL.FTZ R140, R112, R161 ;  /* 0x000000a1708c7220 */ /* 0x001fc40000410000 */
[----:B------:R-:W-:Y:S02]  /*29a0*/  FADD.FTZ R112, R165, -R112 ;  /* 0x80000070a5707221 */ /* 0x000fe40000010000 */
[----:B------:R-:W-:Y:S02]  /*29b0*/  FFMA.FTZ R163, R136, R165, R140 ;  /* 0x000000a588a37223 */ /* 0x000fe4000001008c */
[----:B------:R-:W-:-:S04]  /*29c0*/  FMUL.FTZ R159, R112, R112 ;  /* 0x00000070709f7220 */ /* 0x000fc80000410000 */
[----:B------:R-:W-:Y:S02]  /*29d0*/  FMUL.FTZ R136, R136, R159 ;  /* 0x0000009f88887220 */ /* 0x000fe40000410000 */
[----:B-1----:R-:W-:Y:S02]  /*29e0*/  FMUL.FTZ R163, R138, R163 ;  /* 0x000000a38aa37220 */ /* 0x002fe40000410000 */
[----:B--2---:R-:W-:Y:S01]  /*29f0*/  FADD.FTZ R159, R113, R114 ;  /* 0x00000072719f7221 */ /* 0x004fe20000010000 */
[----:B------:R-:W-:Y:S01]  /*2a00*/  MOV R114, c[0x0][0x1e0] ;  /* 0x0000780000727a02 */ /* 0x000fe20000000f00 */
[----:B------:R-:W-:Y:S02]  /*2a10*/  FMUL.FTZ R136, R136, R161 ;  /* 0x000000a188887220 */ /* 0x000fe40000410000 */
[----:B------:R-:W0:Y:S02]  /*2a20*/  SHFL.IDX PT, R163, R163, RZ, 0x1f ;  /* 0x00001fffa3a37589 */ /* 0x000e2400000e0000 */
[----:B------:R-:W-:-:S05]  /*2a30*/  FFMA.FTZ R136, R138, R136, R159 ;  /* 0x000000888a887223 */ /* 0x000fca000001009f */
[----:B------:R1:W2:Y:S01]  /*2a40*/  SHFL.IDX PT, R159, R136, RZ, 0x1f ;  /* 0x00001fff889f7589 */ /* 0x0002a200000e0000 */
[C---:B0-----:R-:W-:Y:S01]  /*2a50*/  FMUL.FTZ R112, R163.reuse, R163 ;  /* 0x000000a3a3707220 */ /* 0x041fe20000410000 */
[----:B-1----:R-:W-:-:S04]  /*2a60*/  FSEL R136, R163, RZ, !P2 ;  /* 0x000000ffa3887208 */ /* 0x002fc80005000000 */
[----:B------:R-:W-:Y:S01]  /*2a70*/  FSEL R113, R112, RZ, P2 ;  /* 0x000000ff70717208 */ /* 0x000fe20001000000 */
[C---:B------:R-:W-:Y:S02]  /*2a80*/  FADD.FTZ R122, -R136.reuse, R122 ;  /* 0x0000007a887a7221 */ /* 0x040fe40000010100 */
[----:B--2---:R-:W-:Y:S02]  /*2a90*/  FFMA.FTZ R112, R159, R114, c[0x0][0x228] ;  /* 0x00008a009f707623 */ /* 0x004fe40000010072 */
[----:B------:R-:W-:Y:S02]  /*2aa0*/  FADD.FTZ R138, -R136, R123 ;  /* 0x0000007b888a7221 */ /* 0x000fe40000010100 */
[----:B------:R-:W-:Y:S01]  /*2ab0*/  FADD.FTZ R114, R112, R113 ;  /* 0x0000007170727221 */ /* 0x000fe20000010000 */
[----:B------:R-:W-:Y:S01]  /*2ac0*/  @!P1 MOV R113, 0x4 ;  /* 0x0000000400719802 */ /* 0x000fe20000000f00 */
[----:B------:R-:W-:Y:S02]  /*2ad0*/  FADD.FTZ R124, -R136, R124 ;  /* 0x0000007c887c7221 */ /* 0x000fe40000010100 */
[----:B------:R0:W1:Y:S01]  /*2ae0*/  MUFU.RSQ R165, R114 ;  /* 0x0000007200a57308 */ /* 0x0000620000001400 */
[----:B------:R-:W-:-:S02]  /*2af0*/  @!P1 IMAD.MOV.U32 R159, RZ, RZ, 0x4 ;  /* 0x00000004ff9f9424 */ /* 0x000fc400078e00ff */
[----:B------:R-:W-:-:S04]  /*2b00*/  @!P1 IMAD.WIDE R112, R116, R113, c[0x0][0x1a0] ;  /* 0x0000680074709625 */ /* 0x000fc800078e0271 */
[C---:B------:R-:W-:Y:S01]  /*2b10*/  FADD.FTZ R126, -R136.reuse, R126 ;  /* 0x0000007e887e7221 */ /* 0x040fe20000010100 */
[----:B------:R2:W-:Y:S01]  /*2b20*/  @!P1 STG.E [R112.64], R163 ;  /* 0x000000a370009986 */ /* 0x0005e2000c101904 */
[C---:B0-----:R-:W-:Y:S02]  /*2b30*/  FADD.FTZ R114, -R136.reuse, R125 ;  /* 0x0000007d88727221 */ /* 0x041fe40000010100 */
[----:B------:R-:W-:Y:S02]  /*2b40*/  FADD.FTZ R128, -R136, R128 ;  /* 0x0000008088807221 */ /* 0x000fe40000010100 */
[C---:B------:R-:W-:Y:S01]  /*2b50*/  @!P1 IMAD.WIDE R158, R116.reuse, R159, c[0x0][0x1a8] ;  /* 0x00006a00749e9625 */ /* 0x040fe200078e029f */
[----:B------:R-:W-:-:S03]  /*2b60*/  IADD3 R116, R116, c[0x0][0x160], RZ ;  /* 0x0000580074747a10 */ /* 0x000fc60007ffe0ff */
[C---:B-1----:R-:W-:Y:S01]  /*2b70*/  FMUL.FTZ R123, R165.reuse, R122 ;  /* 0x0000007aa57b7220 */ /* 0x042fe20000410000 */
[----:B------:R-:W-:Y:S01]  /*2b80*/  @!P1 STG.E [R158.64], R165 ;  /* 0x000000a59e009986 */ /* 0x000fe2000c101904 */
[C---:B------:R-:W-:Y:S02]  /*2b90*/  FMUL.FTZ R138, R165.reuse, R138 ;  /* 0x0000008aa58a7220 */ /* 0x040fe40000410000 */
[C---:B------:R-:W-:Y:S02]  /*2ba0*/  FMUL.FTZ R125, R165.reuse, R124 ;  /* 0x0000007ca57d7220 */ /* 0x040fe40000410000 */
[----:B------:R-:W-:Y:S02]  /*2bb0*/  FMUL.FTZ R114, R165, R114 ;  /* 0x00000072a5727220 */ /* 0x000fe40000410000 */
[----:B------:R-:W-:Y:S02]  /*2bc0*/  FFMA.FTZ R160, R60, R123, R108 ;  /* 0x0000007b3ca07223 */ /* 0x000fe4000001006c */
[----:B--2---:R-:W-:-:S02]  /*2bd0*/  FFMA.FTZ R113, R61, R138, R109 ;  /* 0x0000008a3d717223 */ /* 0x004fc4000001006d */
[----:B------:R-:W-:Y:S02]  /*2be0*/  FFMA.FTZ R161, R62, R125, R110 ;  /* 0x0000007d3ea17223 */ /* 0x000fe4000001006e */
[----:B------:R-:W-:Y:S01]  /*2bf0*/  FFMA.FTZ R112, R63, R114, R111 ;  /* 0x000000723f707223 */ /* 0x000fe2000001006f */
[----:B------:R-:W-:Y:S01]  /*2c00*/  F2FP.BF16.PACK_AB R160, R113, R160 ;  /* 0x000000a071a0723e */ /* 0x000fe200000010ff */
[----:B------:R-:W-:Y:S02]  /*2c10*/  FADD.FTZ R113, -R136, R131 ;  /* 0x0000008388717221 */ /* 0x000fe40000010100 */
[C---:B------:R-:W-:Y:S01]  /*2c20*/  FMUL.FTZ R128, R165.reuse, R128 ;  /* 0x00000080a5807220 */ /* 0x040fe20000410000 */
[----:B------:R-:W-:Y:S01]  /*2c30*/  F2FP.BF16.PACK_AB R161, R112, R161 ;  /* 0x000000a170a1723e */ /* 0x000fe200000010ff */
[----:B------:R-:W-:Y:S02]  /*2c40*/  FADD.FTZ R112, -R136, R129 ;  /* 0x0000008188707221 */ /* 0x000fe40000010100 */
        /* <DEDUP_REMOVED lines=8> */
[----:B------:R-:W-:Y:S01]  /*2cd0*/  FFMA.FTZ R122, R35, R122, R83 ;  /* 0x0000007a237a7223 */ /* 0x000fe20000010053 */
[----:B------:R-:W-:Y:S01]  /*2ce0*/  IADD3 R112, P1, R152, c[0x0][0x208], RZ ;  /* 0x0000820098707a10 */ /* 0x000fe20007f3e0ff */
[C---:B------:R-:W-:Y:S01]  /*2cf0*/  FADD.FTZ R121, -R136.reuse, R137 ;  /* 0x0000008988797221 */ /* 0x040fe20000010100 */
[----:B------:R-:W-:Y:S01]  /*2d00*/  F2FP.BF16.PACK_AB R162, R113, R162 ;  /* 0x000000a271a2723e */ /* 0x000fe200000010ff */
[----:B------:R-:W-:Y:S01]  /*2d10*/  FADD.FTZ R142, -R136, R141 ;  /* 0x0000008d888e7221 */ /* 0x000fe20000010100 */
[----:B------:R-:W-:Y:S01]  /*2d20*/  IADD3.X R113, R154, c[0x0][0x20c], RZ, P1, !PT ;  /* 0x000083009a717a10 */ /* 0x000fe20000ffe4ff */
[----:B------:R-:W-:-:S02]  /*2d30*/  FADD.FTZ R144, -R136, R143 ;  /* 0x0000008f88907221 */ /* 0x000fc40000010100 */
[C---:B------:R-:W-:Y:S02]  /*2d40*/  FADD.FTZ R124, -R136.reuse, R139 ;  /* 0x0000008b887c7221 */ /* 0x040fe40000010100 */
[----:B------:R0:W-:Y:S01]  /*2d50*/  STG.E.128 [R112.64], R160 ;  /* 0x000000a070007986 */ /* 0x0001e2000c101d04 */
[----:B------:R-:W-:Y:S02]  /*2d60*/  FMUL.FTZ R141, R165, R121 ;  /* 0x00000079a58d7220 */ /* 0x000fe40000410000 */
[C---:B------:R-:W-:Y:S02]  /*2d70*/  FADD.FTZ R135, -R136.reuse, R135 ;  /* 0x0000008788877221 */ /* 0x040fe40000010100 */
[----:B------:R-:W-:Y:S02]  /*2d80*/  FFMA.FTZ R121, R37, R138, R85 ;  /* 0x0000008a25797223 */ /* 0x000fe40000010055 */
[----:B------:R-:W-:Y:S02]  /*2d90*/  FADD.FTZ R134, -R136, R134 ;  /* 0x0000008688867221 */ /* 0x000fe40000010100 */
[----:B------:R-:W-:-:S02]  /*2da0*/  FMUL.FTZ R143, R165, R142 ;  /* 0x0000008ea58f7220 */ /* 0x000fc40000410000 */
[C---:B------:R-:W-:Y:S02]  /*2db0*/  FMUL.FTZ R144, R165.reuse, R144 ;  /* 0x00000090a5907220 */ /* 0x040fe40000410000 */
[----:B------:R-:W-:Y:S02]  /*2dc0*/  FMUL.FTZ R140, R165, R124 ;  /* 0x0000007ca58c7220 */ /* 0x000fe40000410000 */
[C---:B------:R-:W-:Y:S02]  /*2dd0*/  FADD.FTZ R132, -R136.reuse, R132 ;  /* 0x0000008488847221 */ /* 0x040fe40000010100 */
[C---:B------:R-:W-:Y:S02]  /*2de0*/  FADD.FTZ R133, -R136.reuse, R133 ;  /* 0x0000008588857221 */ /* 0x040fe40000010100 */
[----:B0-----:R-:W-:Y:S02]  /*2df0*/  FADD.FTZ R112, -R136, R115 ;  /* 0x0000007388707221 */ /* 0x001fe40000010100 */
[----:B------:R-:W-:Y:S01]  /*2e00*/  FFMA.FTZ R115, R34, R131, R82 ;  /* 0x0000008322737223 */ /* 0x000fe20000010052 */
[----:B------:R-:W-:Y:S01]  /*2e10*/  SHF.L.U32 R131, R127, 0x4, RZ ;  /* 0x000000047f837819 */ /* 0x000fe200000006ff */
[----:B------:R-:W-:-:S02]  /*2e20*/  FFMA.FTZ R113, R38, R125, R86 ;  /* 0x0000007d26717223 */ /* 0x000fc40000010056 */
[----:B------:R-:W-:Y:S01]  /*2e30*/  FMUL.FTZ R150, R165, R112 ;  /* 0x00000070a5967220 */ /* 0x000fe20000410000 */
[----:B------:R-:W-:Y:S01]  /*2e40*/  F2FP.BF16.PACK_AB R115, R122, R115 ;  /* 0x000000737a73723e */ /* 0x000fe200000010ff */
        /* <DEDUP_REMOVED lines=8> */
[C---:B------:R-:W-:Y:S01]  /*2ed0*/  FADD.FTZ R147, -R136.reuse, R147 ;  /* 0x0000009388937221 */ /* 0x040fe20000010100 */
[----:B------:R-:W-:Y:S01]  /*2ee0*/  F2FP.BF16.PACK_AB R114, R123, R114 ;  /* 0x000000727b72723e */ /* 0x000fe200000010ff */
[----:B------:R-:W-:Y:S01]  /*2ef0*/  FADD.FTZ R149, -R136, R149 ;  /* 0x0000009588957221 */ /* 0x000fe20000010100 */
[----:B------:R-:W-:Y:S01]  /*2f00*/  IADD3.X R123, R154, c[0x0][0x214], RZ, P1, !PT ;  /* 0x000085009a7b7a10 */ /* 0x000fe20000ffe4ff */
[----:B------:R-:W-:-:S02]  /*2f10*/  FADD.FTZ R151, -R136, R151 ;  /* 0x0000009788977221 */ /* 0x000fc40000010100 */
[C---:B------:R-:W-:Y:S02]  /*2f20*/  FADD.FTZ R153, -R136.reuse, R153 ;  /* 0x0000009988997221 */ /* 0x040fe40000010100 */
[C---:B------:R-:W-:Y:S01]  /*2f30*/  FADD.FTZ R155, -R136.reuse, R155 ;  /* 0x0000009b889b7221 */ /* 0x040fe20000010100 */
[----:B------:R0:W-:Y:S01]  /*2f40*/  STG.E.128 [R122.64], R112 ;  /* 0x000000707a007986 */ /* 0x0001e2000c101d04 */
[----:B------:R-:W-:Y:S02]  /*2f50*/  FADD.FTZ R157, -R136, R157 ;  /* 0x0000009d889d7221 */ /* 0x000fe40000010100 */
[C---:B------:R-:W-:Y:S02]  /*2f60*/  FMUL.FTZ R136, R165.reuse, R135 ;  /* 0x00000087a5887220 */ /* 0x040fe40000410000 */
[----:B------:R-:W-:Y:S02]  /*2f70*/  FMUL.FTZ R139, R165, R134 ;  /* 0x00000086a58b7220 */ /* 0x000fe40000410000 */
[----:B------:R-:W-:-:S02]  /*2f80*/  FFMA.FTZ R135, R50, R143, R98 ;  /* 0x0000008f32877223 */ /* 0x000fc40000010062 */
[----:B------:R-:W-:Y:S02]  /*2f90*/  FFMA.FTZ R128, R51, R144, R99 ;  /* 0x0000009033807223 */ /* 0x000fe40000010063 */
[----:B------:R-:W-:Y:S02]  /*2fa0*/  FFMA.FTZ R134, R48, R141, R96 ;  /* 0x0000008d30867223 */ /* 0x000fe40000010060 */
[----:B------:R-:W-:Y:S01]  /*2fb0*/  FFMA.FTZ R121, R49, R140, R97 ;  /* 0x0000008c31797223 */ /* 0x000fe20000010061 */
[----:B------:R-:W-:Y:S01]  /*2fc0*/  F2FP.BF16.PACK_AB R135, R128, R135 ;  /* 0x000000878087723e */ /* 0x000fe200000010ff */
[C---:B------:R-:W-:Y:S02]  /*2fd0*/  FMUL.FTZ R126, R165.reuse, R133 ;  /* 0x00000085a57e7220 */ /* 0x040fe40000410000 */
[----:B------:R-:W-:Y:S01]  /*2fe0*/  FMUL.FTZ R149, R165, R149 ;  /* 0x00000095a5957220 */ /* 0x000fe20000410000 */
[----:B------:R-:W-:Y:S01]  /*2ff0*/  F2FP.BF16.PACK_AB R134, R121, R134 ;  /* 0x000000867986723e */ /* 0x000fe200000010ff */
[----:B------:R-:W-:-:S02]  /*3000*/  FMUL.FTZ R146, R165, R151 ;  /* 0x00000097a5927220 */ /* 0x000fc40000410000 */
[----:B------:R-:W-:Y:S02]  /*3010*/  FMUL.FTZ R137, R165, R132 ;  /* 0x00000084a5897220 */ /* 0x000fe40000410000 */
[----:B------:R-:W-:Y:S02]  /*3020*/  FFMA.FTZ R125, R53, R126, R101 ;  /* 0x0000007e357d7223 */ /* 0x000fe40000010065 */
[----:B------:R-:W-:Y:S02]  /*3030*/  FFMA.FTZ R133, R54, R139, R102 ;  /* 0x0000008b36857223 */ /* 0x000fe40000010066 */
[----:B------:R-:W-:Y:S02]  /*3040*/  FFMA.FTZ R124, R55, R136, R103 ;  /* 0x00000088377c7223 */ /* 0x000fe40000010067 */
[----:B------:R-:W-:Y:S02]  /*3050*/  FFMA.FTZ R128, R29, R126, R77 ;  /* 0x0000007e1d807223 */ /* 0x000fe4000001004d */
[----:B0-----:R-:W-:Y:S01]  /*3060*/  FFMA.FTZ R113, R46, R149, R94 ;  /* 0x000000952e717223 */ /* 0x001fe2000001005e */
[----:B------:R-:W-:Y:S01]  /*3070*/  F2FP.BF16.PACK_AB R133, R124, R133 ;  /* 0x000000857c85723e */ /* 0x000fe200000010ff */
[----:B------:R-:W-:Y:S01]  /*3080*/  FFMA.FTZ R114, R47, R146, R95 ;  /* 0x000000922f727223 */ /* 0x000fe2000001005f */
[----:B------:R-:W-:Y:S01]  /*3090*/  IADD3 R124, P2, R131, c[0x0][0x208], RZ ;  /* 0x00008200837c7a10 */ /* 0x000fe20007f5e0ff */
[----:B------:R-:W-:-:S02]  /*30a0*/  FFMA.FTZ R126, R24, R141, R72 ;  /* 0x0000008d187e7223 */ /* 0x000fc40000010048 */
[----:B------:R-:W-:Y:S01]  /*30b0*/  FFMA.FTZ R121, R25, R140, R73 ;  /* 0x0000008c19797223 */ /* 0x000fe20000010049 */
[----:B------:R-:W-:Y:S01]  /*30c0*/  F2FP.BF16.PACK_AB R113, R114, R113 ;  /* 0x000000717271723e */ /* 0x000fe200000010ff */
[C---:B------:R-:W-:Y:S02]  /*30d0*/  FMUL.FTZ R153, R165.reuse, R153 ;  /* 0x00000099a5997220 */ /* 0x040fe40000410000 */
[----:B------:R-:W-:Y:S01]  /*30e0*/  FMUL.FTZ R148, R165, R155 ;  /* 0x0000009ba5947220 */ /* 0x000fe20000410000 */
[----:B------:R-:W-:Y:S01]  /*30f0*/  F2FP.BF16.PACK_AB R126, R121, R126 ;  /* 0x0000007e797e723e */ /* 0x000fe200000010ff */
[C---:B------:R-:W-:Y:S02]  /*3100*/  FMUL.FTZ R157, R165.reuse, R157 ;  /* 0x0000009da59d7220 */ /* 0x040fe40000410000 */
[----:B------:R-:W-:Y:S02]  /*3110*/  FFMA.FTZ R132, R52, R137, R100 ;  /* 0x0000008934847223 */ /* 0x000fe40000010064 */
[----:B------:R-:W-:Y:S01]  /*3120*/  FMUL.FTZ R142, R165, R147 ;  /* 0x00000093a58e7220 */ /* 0x000fe20000410000 */
[----:B------:R-:W-:Y:S01]  /*3130*/  SHF.R.U32.HI R147, RZ, 0x1c, R127 ;  /* 0x0000001cff937819 */ /* 0x000fe2000001167f */
[----:B------:R-:W-:Y:S01]  /*3140*/  FFMA.FTZ R114, R40, R153, R88 ;  /* 0x0000009928727223 */ /* 0x000fe20000010058 */
[----:B------:R-:W-:Y:S01]  /*3150*/  F2FP.BF16.PACK_AB R132, R125, R132 ;  /* 0x000000847d84723e */ /* 0x000fe200000010ff */
[----:B------:R-:W-:Y:S01]  /*3160*/  FFMA.FTZ R115, R41, R148, R89 ;  /* 0x0000009429737223 */ /* 0x000fe20000010059 */
[----:B------:R-:W-:Y:S01]  /*3170*/  IADD3.X R125, R147, c[0x0][0x20c], RZ, P2, !PT ;  /* 0x00008300937d7a10 */ /* 0x000fe200017fe4ff */
[----:B------:R-:W-:-:S02]  /*3180*/  FFMA.FTZ R121, R42, R157, R90 ;  /* 0x0000009d2a797223 */ /* 0x000fc4000001005a */
[----:B------:R-:W-:Y:S01]  /*3190*/  FFMA.FTZ R122, R43, R150, R91 ;  /* 0x000000962b7a7223 */ /* 0x000fe2000001005b */
[----:B------:R-:W-:Y:S01]  /*31a0*/  F2FP.BF16.PACK_AB R114, R115, R114 ;  /* 0x000000727372723e */ /* 0x000fe200000010ff */
[----:B------:R-:W-:Y:S01]  /*31b0*/  FMUL.FTZ R145, R165, R145 ;  /* 0x00000091a5917220 */ /* 0x000fe20000410000 */
[----:B------:R0:W-:Y:S01]  /*31c0*/  STG.E.128 [R124.64], R132 ;  /* 0x000000847c007986 */ /* 0x0001e2000c101d04 */
[----:B------:R-:W-:Y:S01]  /*31d0*/  FFMA.FTZ R137, R28, R137, R76 ;  /* 0x000000891c897223 */ /* 0x000fe2000001004c */
[----:B------:R-:W-:Y:S01]  /*31e0*/  F2FP.BF16.PACK_AB R115, R122, R121 ;  /* 0x000000797a73723e */ /* 0x000fe200000010ff */
[----:B------:R-:W-:Y:S01]  /*31f0*/  FFMA.FTZ R127, R26, R143, R74 ;  /* 0x0000008f1a7f7223 */ /* 0x000fe2000001004a */
[----:B------:R-:W-:Y:S01]  /*3200*/  SHF.L.U32 R121, R130, 0x4, RZ ;  /* 0x0000000482797819 */ /* 0x000fe200000006ff */
[----:B------:R-:W-:Y:S01]  /*3210*/  FFMA.FTZ R144, R27, R144, R75 ;  /* 0x000000901b907223 */ /* 0x000fe2000001004b */
[----:B------:R-:W-:Y:S01]  /*3220*/  IADD3 R122, P1, R131, c[0x0][0x210], RZ ;  /* 0x00008400837a7a10 */ /* 0x000fe20007f3e0ff */
[----:B------:R-:W-:-:S02]  /*3230*/  FFMA.FTZ R139, R30, R139, R78 ;  /* 0x0000008b1e8b7223 */ /* 0x000fc4000001004e */
[----:B------:R-:W-:Y:S01]  /*3240*/  FFMA.FTZ R136, R31, R136, R79 ;  /* 0x000000881f887223 */ /* 0x000fe2000001004f */
[----:B------:R-:W-:Y:S01]  /*3250*/  F2FP.BF16.PACK_AB R127, R144, R127 ;  /* 0x0000007f907f723e */ /* 0x000fe200000010ff */
[----:B------:R-:W-:Y:S01]  /*3260*/  FFMA.FTZ R129, R44, R145, R92 ;  /* 0x000000912c817223 */ /* 0x000fe2000001005c */
[----:B------:R-:W-:Y:S01]  /*3270*/  IADD3.X R123, R147, c[0x0][0x214], RZ, P1, !PT ;  /* 0x00008500937b7a10 */ /* 0x000fe20000ffe4ff */
[----:B------:R-:W-:Y:S01]  /*3280*/  FFMA.FTZ R138, R45, R142, R93 ;  /* 0x0000008e2d8a7223 */ /* 0x000fe2000001005d */
[----:B------:R-:W-:Y:S01]  /*3290*/  ISETP.GE.AND P1, PT, R116, c[0x0][0x164], PT ;  /* 0x0000590074007a0c */ /* 0x000fe20003f26270 */
[----:B------:R-:W-:Y:S02]  /*32a0*/  FFMA.FTZ R157, R18, R157, R66 ;  /* 0x0000009d129d7223 */ /* 0x000fe40000010042 */
[----:B------:R-:W-:Y:S01]  /*32b0*/  FFMA.FTZ R150, R19, R150, R67 ;  /* 0x0000009613967223 */ /* 0x000fe20000010043 */
[----:B0-----:R-:W-:Y:S01]  /*32c0*/  F2FP.BF16.PACK_AB R124, R128, R137 ;  /* 0x00000089807c723e */ /* 0x001fe200000010ff */
[----:B------:R-:W-:Y:S01]  /*32d0*/  FFMA.FTZ R153, R16, R153, R64 ;  /* 0x0000009910997223 */ /* 0x000fe20000010040 */
[----:B------:R-:W-:Y:S01]  /*32e0*/  SHF.R.U32.HI R132, RZ, 0x1c, R130 ;  /* 0x0000001cff847819 */ /* 0x000fe20000011682 */
[----:B------:R-:W-:Y:S01]  /*32f0*/  FFMA.FTZ R148, R17, R148, R65 ;  /* 0x0000009411947223 */ /* 0x000fe20000010041 */
[C---:B------:R-:W-:Y:S01]  /*3300*/  IADD3 R128, P2, R121.reuse, c[0x0][0x208], RZ ;  /* 0x0000820079807a10 */ /* 0x040fe20007f5e0ff */
[----:B------:R-:W-:Y:S01]  /*3310*/  FFMA.FTZ R149, R22, R149, R70 ;  /* 0x0000009516957223 */ /* 0x000fe20000010046 */
[----:B------:R-:W-:Y:S01]  /*3320*/  IADD3 R130, P3, R121, c[0x0][0x210], RZ ;  /* 0x0000840079827a10 */ /* 0x000fe20007f7e0ff */
[----:B------:R-:W-:Y:S01]  /*3330*/  FFMA.FTZ R146, R23, R146, R71 ;  /* 0x0000009217927223 */ /* 0x000fe20000010047 */
[----:B------:R-:W-:Y:S01]  /*3340*/  F2FP.BF16.PACK_AB R125, R136, R139 ;  /* 0x0000008b887d723e */ /* 0x000fe200000010ff */
[----:B------:R-:W-:Y:S01]  /*3350*/  FFMA.FTZ R145, R20, R145, R68 ;  /* 0x0000009114917223 */ /* 0x000fe20000010044 */
[----:B------:R-:W-:Y:S01]  /*3360*/  F2FP.BF16.PACK_AB R112, R138, R129 ;  /* 0x000000818a70723e */ /* 0x000fe200000010ff */
[----:B------:R-:W-:Y:S01]  /*3370*/  FFMA.FTZ R142, R21, R142, R69 ;  /* 0x0000008e158e7223 */ /* 0x000fe20000010045 */
[----:B------:R-:W-:Y:S01]  /*3380*/  F2FP.BF16.PACK_AB R151, R150, R157 ;  /* 0x0000009d9697723e */ /* 0x000fe200000010ff */
[----:B------:R0:W-:Y:S01]  /*3390*/  STG.E.128 [R122.64], R124 ;  /* 0x0000007c7a007986 */ /* 0x0001e2000c101d04 */
[----:B------:R-:W-:-:S02]  /*33a0*/  F2FP.BF16.PACK_AB R150, R148, R153 ;  /* 0x000000999496723e */ /* 0x000fc400000010ff */
[----:B------:R-:W-:Y:S02]  /*33b0*/  IADD3.X R129, R132, c[0x0][0x20c], RZ, P2, !PT ;  /* 0x0000830084817a10 */ /* 0x000fe400017fe4ff */
[----:B------:R-:W-:Y:S02]  /*33c0*/  F2FP.BF16.PACK_AB R149, R146, R149 ;  /* 0x000000959295723e */ /* 0x000fe400000010ff */
[----:B------:R-:W-:Y:S01]  /*33d0*/  F2FP.BF16.PACK_AB R148, R142, R145 ;  /* 0x000000918e94723e */ /* 0x000fe200000010ff */
[----:B------:R0:W-:Y:S01]  /*33e0*/  STG.E.128 [R128.64], R112 ;  /* 0x0000007080007986 */ /* 0x0001e2000c101d04 */
[----:B------:R-:W-:Y:S02]  /*33f0*/  IADD3.X R131, R132, c[0x0][0x214], RZ, P3, !PT ;  /* 0x0000850084837a10 */ /* 0x000fe40001ffe4ff */
[----:B------:R-:W-:-:S03]  /*3400*/  LOP3.LUT P2, RZ, R118, 0xff, RZ, 0xc0, !PT ;  /* 0x000000ff76ff7812 */ /* 0x000fc6000784c0ff */
[----:B------:R0:W-:Y:S01]  /*3410*/  STG.E.128 [R130.64], R148 ;  /* 0x0000009482007986 */ /* 0x0001e2000c101d04 */
[----:B------:R-:W-:Y:S01]  /*3420*/  SEL R118, RZ, 0x1, P2 ;  /* 0x00000001ff767807 */ /* 0x000fe20001000000 */
[----:B0----5:R-:W-:Y:S01]  /*3430*/  @P1 CALL.REL.NOINC `(.L_x_4335) ;  /* 0x0000001000001944 */ /* 0x021fe20003c00000 */
[----:B------:R-:W-:Y:S05]  /*3440*/  BRA `(.L_x_4336) ;  /* 0xffffd0e000007947 */ /* 0x000fea000383ffff */
.L_x_4335:
[----:B------:R-:W-:Y:S05]  /*3450*/  EXIT ;  /* 0x000000000000794d */ /* 0x000fea0003800000 */
.L_x_4333:
[----:B0-----:R-:W-:Y:S01]  /*3460*/  HFMA2.MMA R161, -RZ, RZ, 0, 5.9604644775390625e-08 ;  /* 0x00000001ffa17435 */ /* 0x001fe200000001ff */
[----:B------:R-:W-:Y:S02]  /*3470*/  MOV R113, 0x1f ;  /* 0x0000001f00717802 */ /* 0x000fe40000000f00 */
[----:B------:R-:W-:Y:S02]  /*3480*/  MOV R136, 0xffffffff ;  /* 0xffffffff00887802 */ /* 0x000fe40000000f00 */
[----:B------:R-:W-:Y:S02]  /*3490*/  MOV R158, 0x34b0 ;  /* 0x000034b0009e7802 */ /* 0x000fe40000000f00 */
[----:B-----5:R-:W-:Y:S05]  /*34a0*/  CALL.REL.NOINC `($__internal_17_$__cuda_sm70_shflsync_bfly_p) ;  /* 0x0000069000007944 */ /* 0x020fea0003c00000 */
[----:B-1----:R-:W-:Y:S01]  /*34b0*/  IMAD.MOV.U32 R112, RZ, RZ, R161 ;  /* 0x000000ffff707224 */ /* 0x002fe200078e00a1 */
[----:B0-----:R-:W-:Y:S05]  /*34c0*/  BRA `(.L_x_4337) ;  /* 0xffffed1000007947 */ /* 0x001fea000383ffff */
.L_x_4334:
[----:B------:R-:W-:Y:S01]  /*34d0*/  HFMA2.MMA R161, -RZ, RZ, 0, 1.1920928955078125e-07 ;  /* 0x00000002ffa17435 */ /* 0x000fe200000001ff */
[----:B------:R-:W-:Y:S02]  /*34e0*/  MOV R113, 0x1f ;  /* 0x0000001f00717802 */ /* 0x000fe40000000f00 */
[----:B------:R-:W-:-:S02]  /*34f0*/  MOV R136, 0xffffffff ;  /* 0xffffffff00887802 */ /* 0x000fc40000000f00 */
[----:B------:R-:W-:Y:S02]  /*3500*/  MOV R158, 0x3520 ;  /* 0x00003520009e7802 */ /* 0x000fe40000000f00 */
[----:B-----5:R-:W-:Y:S05]  /*3510*/  CALL.REL.NOINC `($__internal_17_$__cuda_sm70_shflsync_bfly_p) ;  /* 0x0000062000007944 */ /* 0x020fea0003c00000 */
[----:B01----:R-:W-:Y:S01]  /*3520*/  FADD.FTZ R140, R140, R161 ;  /* 0x000000a18c8c7221 */ /* 0x003fe20000010000 */
[----:B------:R-:W-:Y:S01]  /*3530*/  HFMA2.MMA R161, -RZ, RZ, 0, 2.384185791015625e-07 ;  /* 0x00000004ffa17435 */ /* 0x000fe200000001ff */
[----:B------:R-:W-:Y:S02]  /*3540*/  MOV R113, 0x1f ;  /* 0x0000001f00717802 */ /* 0x000fe40000000f00 */
[----:B------:R-:W-:Y:S02]  /*3550*/  MOV R136, 0xffffffff ;  /* 0xffffffff00887802 */ /* 0x000fe40000000f00 */
[----:B------:R-:W-:Y:S02]  /*3560*/  MOV R158, 0x3580 ;  /* 0x00003580009e7802 */ /* 0x000fe40000000f00 */
[----:B------:R-:W-:Y:S05]  /*3570*/  CALL.REL.NOINC `($__internal_17_$__cuda_sm70_shflsync_bfly_p) ;  /* 0x000005c000007944 */ /* 0x000fea0003c00000 */
[----:B0-----:R-:W-:Y:S01]  /*3580*/  HFMA2.MMA R113, -RZ, RZ, 0, 1.847743988037109375e-06 ;  /* 0x0000001fff717435 */ /* 0x001fe200000001ff */
[----:B-1----:R-:W-:Y:S01]  /*3590*/  FADD.FTZ R140, R140, R161 ;  /* 0x000000a18c8c7221 */ /* 0x002fe20000010000 */
[----:B------:R-:W-:Y:S01]  /*35a0*/  MOV R136, 0xffffffff ;  /* 0xffffffff00887802 */ /* 0x000fe20000000f00 */
[----:B------:R-:W-:Y:S01]  /*35b0*/  IMAD.MOV.U32 R161, RZ, RZ, 0x8 ;  /* 0x00000008ffa17424 */ /* 0x000fe200078e00ff */
[----:B------:R-:W-:-:S02]  /*35c0*/  MOV R158, 0x35e0 ;  /* 0x000035e0009e7802 */ /* 0x000fc40000000f00 */
[----:B------:R-:W-:Y:S05]  /*35d0*/  CALL.REL.NOINC `($__internal_17_$__cuda_sm70_shflsync_bfly_p) ;  /* 0x0000056000007944 */ /* 0x000fea0003c00000 */
[----:B01----:R-:W-:Y:S01]  /*35e0*/  FADD.FTZ R140, R140, R161 ;  /* 0x000000a18c8c7221 */ /* 0x003fe20000010000 */
[----:B------:R-:W-:Y:S01]  /*35f0*/  HFMA2.MMA R161, -RZ, RZ, 0, 9.5367431640625e-07 ;  /* 0x00000010ffa17435 */ /* 0x000fe200000001ff */
[----:B------:R-:W-:-:S02]  /*3600*/  MOV R113, 0x1f ;  /* 0x0000001f00717802 */ /* 0x000fc40000000f00 */
[----:B------:R-:W-:Y:S02]  /*3610*/  MOV R136, 0xffffffff ;  /* 0xffffffff00887802 */ /* 0x000fe40000000f00 */
[----:B------:R-:W-:Y:S02]  /*3620*/  MOV R158, 0x3640 ;  /* 0x00003640009e7802 */ /* 0x000fe40000000f00 */
[----:B------:R-:W-:Y:S05]  /*3630*/  CALL.REL.NOINC `($__internal_17_$__cuda_sm70_shflsync_bfly_p) ;  /* 0x0000050000007944 */ /* 0x000fea0003c00000 */
[----:B-1----:R-:W-:Y:S01]  /*3640*/  FADD.FTZ R112, R140, R161 ;  /* 0x000000a18c707221 */ /* 0x002fe20000010000 */
[----:B------:R-:W-:Y:S01]  /*3650*/  HFMA2.MMA R161, -RZ, RZ, 0, 5.9604644775390625e-08 ;  /* 0x00000001ffa17435 */ /* 0x000fe200000001ff */
[----:B------:R-:W-:Y:S02]  /*3660*/  MOV R158, 0x39b0 ;  /* 0x000039b0009e7802 */ /* 0x000fe40000000f00 */
        /* <DEDUP_REMOVED lines=48> */
[----:B------:R-:W-:Y:S01]  /*3970*/  FFMA.FTZ R140, R136, R136, R113 ;  /* 0x00000088888c7223 */ /* 0x000fe20000010071 */
[----:B------:R-:W-:Y:S01]  /*3980*/  MOV R136, 0xffffffff ;  /* 0xffffffff00887802 */ /* 0x000fe20000000f00 */
[----:B------:R-:W-:Y:S02]  /*3990*/  IMAD.MOV.U32 R113, RZ, RZ, 0x1f ;  /* 0x0000001fff717424 */ /* 0x000fe400078e00ff */
[----:B------:R-:W-:Y:S05]  /*39a0*/  CALL.REL.NOINC `($__internal_17_$__cuda_sm70_shflsync_bfly_p) ;  /* 0x0000019000007944 */ /* 0x000fea0003c00000 */
[----:B01----:R-:W-:Y:S01]  /*39b0*/  FADD.FTZ R140, R140, R161 ;  /* 0x000000a18c8c7221 */ /* 0x003fe20000010000 */
[----:B------:R-:W-:Y:S01]  /*39c0*/  HFMA2.MMA R161, -RZ, RZ, 0, 1.1920928955078125e-07 ;  /* 0x00000002ffa17435 */ /* 0x000fe200000001ff */
[----:B------:R-:W-:Y:S02]  /*39d0*/  MOV R113, 0x1f ;  /* 0x0000001f00717802 */ /* 0x000fe40000000f00 */
[----:B------:R-:W-:Y:S02]  /*39e0*/  MOV R136, 0xffffffff ;  /* 0xffffffff00887802 */ /* 0x000fe40000000f00 */
[----:B------:R-:W-:Y:S02]  /*39f0*/  MOV R158, 0x3a10 ;  /* 0x00003a10009e7802 */ /* 0x000fe40000000f00 */
[----:B------:R-:W-:Y:S05]  /*3a00*/  CALL.REL.NOINC `($__internal_17_$__cuda_sm70_shflsync_bfly_p) ;  /* 0x0000013000007944 */ /* 0x000fea0003c00000 */
[----:B01----:R-:W-:Y:S01]  /*3a10*/  FADD.FTZ R140, R140, R161 ;  /* 0x000000a18c8c7221 */ /* 0x003fe20000010000 */
[----:B------:R-:W-:Y:S01]  /*3a20*/  HFMA2.MMA R161, -RZ, RZ, 0, 2.384185791015625e-07 ;  /* 0x00000004ffa17435 */ /* 0x000fe200000001ff */
[----:B------:R-:W-:Y:S01]  /*3a30*/  MOV R113, 0x1f ;  /* 0x0000001f00717802 */ /* 0x000fe20000000f00 */
[----:B------:R-:W-:Y:S01]  /*3a40*/  IMAD.MOV.U32 R136, RZ, RZ, -0x1 ;  /* 0xffffffffff887424 */ /* 0x000fe200078e00ff */
[----:B------:R-:W-:-:S03]  /*3a50*/  MOV R158, 0x3a70 ;  /* 0x00003a70009e7802 */ /* 0x000fc60000000f00 */
[----:B------:R-:W-:Y:S05]  /*3a60*/  CALL.REL.NOINC `($__internal_17_$__cuda_sm70_shflsync_bfly_p) ;  /* 0x000000d000007944 */ /* 0x000fea0003c00000 */
[----:B01----:R-:W-:Y:S01]  /*3a70*/  FADD.FTZ R140, R140, R161 ;  /* 0x000000a18c8c7221 */ /* 0x003fe20000010000 */
[----:B------:R-:W-:Y:S01]  /*3a80*/  HFMA2.MMA R161, -RZ, RZ, 0, 4.76837158203125e-07 ;  /* 0x00000008ffa17435 */ /* 0x000fe200000001ff */
[----:B------:R-:W-:-:S02]  /*3a90*/  MOV R113, 0x1f ;  /* 0x0000001f00717802 */ /* 0x000fc40000000f00 */
[----:B------:R-:W-:Y:S02]  /*3aa0*/  MOV R136, 0xffffffff ;  /* 0xffffffff00887802 */ /* 0x000fe40000000f00 */
[----:B------:R-:W-:Y:S02]  /*3ab0*/  MOV R158, 0x3ad0 ;  /* 0x00003ad0009e7802 */ /* 0x000fe40000000f00 */
[----:B------:R-:W-:Y:S05]  /*3ac0*/  CALL.REL.NOINC `($__internal_17_$__cuda_sm70_shflsync_bfly_p) ;  /* 0x0000007000007944 */ /* 0x000fea0003c00000 */
[----:B01----:R-:W-:Y:S01]  /*3ad0*/  FADD.FTZ R140, R140, R161 ;  /* 0x000000a18c8c7221 */ /* 0x003fe20000010000 */
[----:B------:R-:W-:Y:S01]  /*3ae0*/  HFMA2.MMA R161, -RZ, RZ, 0, 9.5367431640625e-07 ;  /* 0x00000010ffa17435 */ /* 0x000fe200000001ff */
[----:B------:R-:W-:Y:S02]  /*3af0*/  MOV R113, 0x1f ;  /* 0x0000001f00717802 */ /* 0x000fe40000000f00 */
[----:B------:R-:W-:Y:S02]  /*3b00*/  MOV R136, 0xffffffff ;  /* 0xffffffff00887802 */ /* 0x000fe40000000f00 */
[----:B------:R-:W-:Y:S02]  /*3b10*/  MOV R158, 0x3b30 ;  /* 0x00003b30009e7802 */ /* 0x000fe40000000f00 */
[----:B------:R-:W-:Y:S05]  /*3b20*/  CALL.REL.NOINC `($__internal_17_$__cuda_sm70_shflsync_bfly_p) ;  /* 0x0000001000007944 */ /* 0x000fea0003c00000 */
[----:B01----:R-:W-:Y:S05]  /*3b30*/  BRA `(.L_x_4338) ;  /* 0xffffeae000007947 */ /* 0x003fea000383ffff */
        .weak           $__internal_17_$__cuda_sm70_shflsync_bfly_p
        .type           $__internal_17_$__cuda_sm70_shflsync_bfly_p,@function
        .size           $__internal_17_$__cuda_sm70_shflsync_bfly_p,(.L_x_19997 - $__internal_17_$__cuda_sm70_shflsync_bfly_p)
$__internal_17_$__cuda_sm70_shflsync_bfly_p:
[----:B------:R-:W-:Y:S01]  /*3b40*/  HFMA2.MMA R159, -RZ, RZ, 0, 0 ;  /* 0x00000000ff9f7435 */ /* 0x000fe200000001ff */
[----:B------:R-:W-:Y:S04]  /*3b50*/  WARPSYNC R136 ;  /* 0x0000008800007348 */ /* 0x000fe80003800000 */
[----:B------:R0:W1:Y:S01]  /*3b60*/  SHFL.BFLY PT, R161, R140, R161, R113 ;  /* 0x0c0000a18ca17389 */ /* 0x00006200000e0071 */
[----:B------:R-:W-:Y:S05]  /*3b70*/  RET.REL.NODEC R158 `(_ZN10layer_norm31ln_parallel_residual_fwd_kernelINS_13Kernel_traitsIf13__nv_bfloat16S2_S2_fjLj6144ELj1ELj1ELj8ELj16ENS_18Kernel_traits_baseILj6144EfS2_S2_S2_fjLj256EEEEELb0ELb0ELb1EEEvNS_9FwdParamsE) ;  /* 0xffffc4809e007950 */ /* 0x000fea0003c3ffff */
.L_x_4339:
        /* <DEDUP_REMOVED lines=16> */
.L_x_19997:


//--------------------- .text._ZN10layer_norm31ln_parallel_residual_fwd_kernelINS_13Kernel_traitsIf13__nv_bfloat16S2_S2_fjLj6144ELj1ELj1ELj8ELj16ENS_18Kernel_traits_baseILj6144EfS2_S2_S2_fjLj256EEEEELb0ELb1ELb0EEEvNS_9FwdParamsE --------------------------
	.section	.text._ZN10layer_norm31ln_parallel_residual_fwd_kernelINS_13Kernel_traitsIf13__nv_bfloat16S2_S2_fjLj6144ELj1ELj1ELj8ELj16ENS_18Kernel_traits_baseILj6144EfS2_S2_S2_fjLj256EEEEELb0ELb1ELb0EEEvNS_9FwdParamsE,"ax",@progbits
	.sectioninfo	@"SHI_REGISTERS=111"
	.align	128
        .global         _ZN10layer_norm31ln_parallel_residual_fwd_kernelINS_13Kernel_traitsIf13__nv_bfloat16S2_S2_fjLj6144ELj1ELj1ELj8ELj16ENS_18Kernel_traits_baseILj6144EfS2_S2_S2_fjLj256EEEEELb0ELb1ELb0EEEvNS_9FwdParamsE
        .type           _ZN10layer_norm31ln_parallel_residual_fwd_kernelINS_13Kernel_traitsIf13__nv_bfloat16S2_S2_fjLj6144ELj1ELj1ELj8ELj16ENS_18Kernel_traits_baseILj6144EfS2_S2_S2_fjLj256EEEEELb0ELb1ELb0EEEvNS_9FwdParamsE,@function
        .size           _ZN10layer_norm31ln_parallel_residual_fwd_kernelINS_13Kernel_traitsIf13__nv_bfloat16S2_S2_fjLj6144ELj1ELj1ELj8ELj16ENS_18Kernel_traits_baseILj6144EfS2_S2_S2_fjLj256EEEEELb0ELb1ELb0EEEvNS_9FwdParamsE,(.L_x_19998 - _ZN10layer_norm31ln_parallel_residual_fwd_kernelINS_13Kernel_traitsIf13__nv_bfloat16S2_S2_fjLj6144ELj1ELj1ELj8ELj16ENS_18Kernel_traits_baseILj6144EfS2_S2_S2_fjLj256EEEEELb0ELb1ELb0EEEvNS_9FwdParamsE)
        .other          _ZN10layer_norm31ln_parallel_residual_fwd_kernelINS_13Kernel_traitsIf13__nv_bfloat16S2_S2_fjLj6144ELj1ELj1ELj8ELj16ENS_18Kernel_traits_baseILj6144EfS2_S2_S2_fjLj256EEEEELb0ELb1ELb0EEEvNS_9FwdParamsE,@"STO_CUDA_ENTRY STV_DEFAULT"
_ZN10layer_norm31ln_parallel_residual_fwd_kernelINS_13Kernel_traitsIf13__nv_bfloat16S2_S2_fjLj6144ELj1ELj1ELj8ELj16ENS_18Kernel_traits_baseILj6144EfS2_S2_S2_fjLj256EEEEELb0ELb1ELb0EEEvNS_9FwdParamsE:
.text._ZN10layer_norm31ln_parallel_residual_fwd_kernelINS_13Kernel_traitsIf13__nv_bfloat16S2_S2_fjLj6144ELj1ELj1ELj8ELj16ENS_18Kernel_traits_baseILj6144EfS2_S2_S2_fjLj256EEEEELb0ELb1ELb0EEEvNS_9FwdParamsE:
        /* <DEDUP_REMOVED lines=15> */
[----:B------:R-:W-:Y:S01]  /*00f0*/  HFMA2.MMA R5, -RZ, RZ, 0, 1.9073486328125e-06 ;  /* 0x00000020ff057435 */ /* 0x000fe200000001ff */
[----:B------:R-:W-:Y:S01]  /*0100*/  CS2R R50, SRZ ;  /* 0x0000000000327805 */ /* 0x000fe2000001ff00 */
[----:B------:R-:W-:Y:S01]  /*0110*/  CS2R R48, SRZ ;  /* 0x0000000000307805 */ /* 0x000fe2000001ff00 */
[----:B------:R-:W-:Y:S01]  /*0120*/  ISETP.NE.AND.EX P0, PT, RZ, c[0x0][0x21c], PT, P0 ;  /* 0x00008700ff007a0c */ /* 0x000fe20003f05300 */
[----:B------:R-:W-:Y:S01]  /*0130*/  CS2R R46, SRZ ;  /* 0x00000000002e7805 */ /* 0x000fe2000001ff00 */
[----:B------:R-:W-:-:S05]  /*0140*/  CS2R R44, SRZ ;  /* 0x00000000002c7805 */ /* 0x000fca000001ff00 */
[----:B------:R-:W-:-:S05]  /*0150*/  IMAD.WIDE.U32 R4, R2, R5, c[0x0][0x1b0] ;  /* 0x00006c0002047625 */ /* 0x000fca00078e0005 */
[----:B------:R0:W5:Y:S01]  /*0160*/  LDG.E.128 R40, [R4.64] ;  /* 0x0000000404287981 */ /* 0x000162000c1e1d00 */
[----:B------:R-:W-:-:S03]  /*0170*/  @P0 LEA R6, P1, R2, c[0x0][0x218], 0x5 ;  /* 0x0000860002060a11 */ /* 0x000fc600078228ff */
[----:B------:R0:W5:Y:S01]  /*0180*/  LDG.E.128 R36, [R4.64+0x10] ;  /* 0x0000100404247981 */ /* 0x000162000c1e1d00 */
[----:B------:R-:W-:-:S05]  /*0190*/  @P0 LEA.HI.X R7, R2, c[0x0][0x21c], RZ, 0x5, P1 ;  /* 0x0000870002070a11 */ /* 0x000fca00008f2cff */
[----:B------:R0:W5:Y:S04]  /*01a0*/  @P0 LDG.E.128 R48, [R6.64] ;  /* 0x0000000406300981 */ /* 0x000168000c1e1d00 */
[----:B------:R0:W5:Y:S01]  /*01b0*/  @P0 LDG.E.128 R44, [R6.64+0x10] ;  /* 0x00001004062c0981 */ /* 0x000162000c1e1d00 */
[----:B------:R-:W-:-:S03]  /*01c0*/  LOP3.LUT R2, R2, 0x100, RZ, 0xfc, !PT ;  /* 0x0000010002027812 */ /* 0x000fc600078efcff */
.L_x_4341:
[----:B------:R-:W-:Y:S05]  /*01d0*/  BSYNC B0 ;  /* 0x0000000000007941 */ /* 0x000fea0003800000 */
.L_x_4340:
[----:B------:R-:W-:Y:S01]  /*01e0*/  BSSY B0, `(.L_x_4342) ;  /* 0x0000011000007945 */ /* 0x000fe20003800000 */
[----:B------:R-:W-:Y:S05]  /*01f0*/  @!P4 BRA `(.L_x_4343) ;  /* 0x000000f00000c947 */ /* 0x000fea0003800000 */
[----:B------:R-:W-:Y:S01]  /*0200*/  ISETP.NE.U32.AND P0, PT, RZ, c[0x0][0x218], PT ;  /* 0x00008600ff007a0c */ /* 0x000fe20003f05070 */
[----:B0-----:R-:W-:Y:S01]  /*0210*/  IMAD.MOV.U32 R7, RZ, RZ, 0x20 ;  /* 0x00000020ff077424 */ /* 0x001fe200078e00ff */
[----:B------:R-:W-:Y:S01]  /*0220*/  CS2R R34, SRZ ;  /* 0x0000000000227805 */ /* 0x000fe2000001ff00 */
[----:B------:R-:W-:Y:S01]  /*0230*/  CS2R R32, SRZ ;  /* 0x0000000000207805 */ /* 0x000fe2000001ff00 */
[----:B------:R-:W-:Y:S01]  /*0240*/  ISETP.NE.AND.EX P0, PT, RZ, c[0x0][0x21c], PT, P0 ;  /* 0x00008700ff007a0c */ /* 0x000fe20003f05300 */
[----:B------:R-:W-:Y:S01]  /*0250*/  CS2R R30, SRZ ;  /* 0x00000000001e7805 */ /* 0x000fe2000001ff00 */
[----:B------:R-:W-:Y:S01]  /*0260*/  CS2R R28, SRZ ;  /* 0x00000000001c7805 */ /* 0x000fe2000001ff00 */
[----:B------:R-:W-:-:S05]  /*0270*/  IMAD.WIDE.U32 R6, R2, R7, c[0x0][0x1b0] ;  /* 0x00006c0002067625 */ /* 0x000fca00078e0007 */
[----:B------:R0:W5:Y:S04]  /*0280*/  LDG.E.128 R24, [R6.64] ;  /* 0x0000000406187981 */ /* 0x000168000c1e1d00 */
[----:B------:R0:W5:Y:S01]  /*0290*/  LDG.E.128 R20, [R6.64+0x10] ;  /* 0x0000100406147981 */ /* 0x000162000c1e1d00 */
[----:B------:R-:W-:-:S04]  /*02a0*/  @P0 LEA R4, P1, R2, c[0x0][0x218], 0x5 ;  /* 0x0000860002040a11 */ /* 0x000fc800078228ff */
[----:B------:R-:W-:-:S05]  /*02b0*/  @P0 LEA.HI.X R5, R2, c[0x0][0x21c], RZ, 0x5, P1 ;  /* 0x0000870002050a11 */ /* 0x000fca00008f2cff */
[----:B------:R0:W5:Y:S04]  /*02c0*/  @P0 LDG.E.128 R32, [R4.64] ;  /* 0x0000000404200981 */ /* 0x000168000c1e1d00 */
[----:B------:R0:W5:Y:S01]  /*02d0*/  @P0 LDG.E.128 R28, [R4.64+0x10] ;  /* 0x00001004041c0981 */ /* 0x000162000c1e1d00 */
[----:B------:R-:W-:-:S03]  /*02e0*/  IADD3 R2, R2, 0x100, RZ ;  /* 0x0000010002027810 */ /* 0x000fc60007ffe0ff */
.L_x_4343:
[----:B------:R-:W-:Y:S05]  /*02f0*/  BSYNC B0 ;  /* 0x0000000000007941 */ /* 0x000fea0003800000 */
.L_x_4342:
[----:B------:R-:W-:Y:S01]  /*0300*/  BSSY B0, `(.L_x_4344) ;  /* 0x0000010000007945 */ /* 0x000fe20003800000 */
[----:B------:R-:W-:Y:S05]  /*0310*/  @!P3 BRA `(.L_x_4345) ;  /* 0x000000e00000b947 */ /* 0x000fea0003800000 */
[----:B------:R-:W-:Y:S01]  /*0320*/  ISETP.NE.U32.AND P0, PT, RZ, c[0x0][0x218], PT ;  /* 0x00008600ff007a0c */ /* 0x000fe20003f05070 */
[----:B------:R-:W-:Y:S01]  /*0330*/  CS2R R18, SRZ ;  /* 0x0000000000127805 */ /* 0x000fe2000001ff00 */
[----:B------:R-:W-:Y:S01]  /*0340*/  MOV R53, 0x20 ;  /* 0x0000002000357802 */ /* 0x000fe20000000f00 */
[----:B------:R-:W-:Y:S01]  /*0350*/  CS2R R16, SRZ ;  /* 0x0000000000107805 */ /* 0x000fe2000001ff00 */
[----:B------:R-:W-:Y:S01]  /*0360*/  ISETP.NE.AND.EX P0, PT, RZ, c[0x0][0x21c], PT, P0 ;  /* 0x00008700ff007a0c */ /* 0x000fe20003f05300 */
[----:B------:R-:W-:Y:S01]  /*0370*/  CS2R R14, SRZ ;  /* 0x00000000000e7805 */ /* 0x000fe2000001ff00 */
[----:B------:R-:W-:Y:S01]  /*0380*/  CS2R R12, SRZ ;  /* 0x00000000000c7805 */ /* 0x000fe2000001ff00 */
[----:B------:R-:W-:-:S05]  /*0390*/  IMAD.WIDE.U32 R52, R2, R53, c[0x0][0x1b0] ;  /* 0x00006c0002347625 */ /* 0x000fca00078e0035 */
[----:B------:R1:W5:Y:S04]  /*03a0*/  LDG.E.128 R8, [R52.64] ;  /* 0x0000000434087981 */ /* 0x000368000c1e1d00 */
[----:B0-----:R1:W5:Y:S01]  /*03b0*/  LDG.E.128 R4, [R52.64+0x10] ;  /* 0x0000100434047981 */ /* 0x001362000c1e1d00 */
[----:B------:R-:W-:-:S04]  /*03c0*/  @P0 LEA R54, P1, R2, c[0x0][0x218], 0x5 ;  /* 0x0000860002360a11 */ /* 0x000fc800078228ff */
[----:B------:R-:W-:-:S05]  /*03d0*/  @P0 LEA.HI.X R55, R2, c[0x0][0x21c], RZ, 0x5, P1 ;  /* 0x0000870002370a11 */ /* 0x000fca00008f2cff */
[----:B------:R1:W5:Y:S04]  /*03e0*/  @P0 LDG.E.128 R16, [R54.64] ;  /* 0x0000000436100981 */ /* 0x000368000c1e1d00 */
[----:B------:R1:W5:Y:S02]  /*03f0*/  @P0 LDG.E.128 R12, [R54.64+0x10] ;  /* 0x00001004360c0981 */ /* 0x000364000c1e1d00 */
.L_x_4345:
[----:B------:R-:W-:Y:S05]  /*0400*/  BSYNC B0 ;  /* 0x0000000000007941 */ /* 0x000fea0003800000 */
.L_x_4344:
[----:B------:R-:W2:Y:S02]  /*0410*/  S2UR UR6, SR_CTAID.X ;  /* 0x00000000000679c3 */ /* 0x000ea40000002500 */
[----:B--2---:R-:W-:-:S04]  /*0420*/  LEA.HI R72, R3, UR6, RZ, 0x18 ;  /* 0x0000000603487c11 */ /* 0x004fc8000f8fc0ff */
[----:B------:R-:W-:-:S13]  /*0430*/  ISETP.GE.AND P0, PT, R72, c[0x0][0x164], PT ;  /* 0x0000590048007a0c */ /* 0x000fda0003f06270 */
[----:B------:R-:W-:Y:S05]  /*0440*/  @P0 EXIT ;  /* 0x000000000000094d */ /* 0x000fea0003800000 */
[----:B------:R-:W-:Y:S01]  /*0450*/  SHF.R.S32.HI R0, RZ, 0x3, R0 ;  /* 0x00000003ff007819 */ /* 0x000fe20000011400 */
[----:B------:R-:W-:Y:S01]  /*0460*/  HFMA2.MMA R73, -RZ, RZ, 0, 5.9604644775390625e-08 ;  /* 0x00000001ff497435 */ /* 0x000fe200000001ff */
[C---:B-1----:R-:W-:Y:S01]  /*0470*/  LOP3.LUT R53, R3.reuse, 0xe0, RZ, 0xc0, !PT ;  /* 0x000000e003357812 */ /* 0x042fe200078ec0ff */
[----:B------:R-:W-:Y:S01]  /*0480*/  ULDC.U8 UR6, c[0x0][0x1f0] ;  /* 0x00007c0000067ab9 */ /* 0x000fe20000000000 */
[----:B------:R-:W-:Y:S02]  /*0490*/  LOP3.LUT R2, R0, 0xff, RZ, 0xc0, !PT ;  /* 0x000000ff00027812 */ /* 0x000fe400078ec0ff */
[----:B------:R-:W-:Y:S02]  /*04a0*/  SHF.R.U32.HI R0, RZ, 0x3, R0 ;  /* 0x00000003ff007819 */ /* 0x000fe40000011600 */
[----:B------:R-:W-:Y:S01]  /*04b0*/  SHF.L.U32 R52, R3, 0x5, RZ ;  /* 0x0000000503347819 */ /* 0x000fe200000006ff */
[----:B------:R-:W-:Y:S01]  /*04c0*/  IMAD.IADD R53, R2, 0x1, -R53 ;  /* 0x0000000102357824 */ /* 0x000fe200078e0a35 */
[----:B------:R-:W-:-:S02]  /*04d0*/  LOP3.LUT R0, R0, 0x1fffffe0, RZ, 0xc0, !PT ;  /* 0x1fffffe000007812 */ /* 0x000fc400078ec0ff */
[----:B------:R-:W-:Y:S02]  /*04e0*/  LOP3.LUT R55, R52, 0x3e0, RZ, 0xc0, !PT ;  /* 0x000003e034377812 */ /* 0x000fe400078ec0ff */
[----:B------:R-:W-:-:S03]  /*04f0*/  IMNMX R53, RZ, R53, !PT ;  /* 0x00000035ff357217 */ /* 0x000fc60007800200 */
[----:B------:R-:W-:Y:S01]  /*0500*/  IMAD.IADD R55, R2, 0x1, -R55 ;  /* 0x0000000102377824 */ /* 0x000fe200078e0a37 */
[----:B------:R-:W-:Y:S02]  /*0510*/  IMNMX R53, R53, 0x20, PT ;  /* 0x0000002035357817 */ /* 0x000fe40003800200 */
[----:B------:R-:W-:Y:S02]  /*0520*/  MOV R2, c[0x0][0x180] ;  /* 0x0000600000027a02 */ /* 0x000fe40000000f00 */
[----:B------:R-:W-:Y:S02]  /*0530*/  IADD3 R53, R53, R0, RZ ;  /* 0x0000000035357210 */ /* 0x000fe40007ffe0ff */
[----:B------:R-:W-:Y:S02]  /*0540*/  IMNMX R55, RZ, R55, !PT ;  /* 0x00000037ff377217 */ /* 0x000fe40007800200 */
[----:B------:R-:W-:Y:S01]  /*0550*/  LOP3.LUT P0, RZ, R2, c[0x0][0x178], RZ, 0xfc, !PT ;  /* 0x00005e0002ff7a12 */ /* 0x000fe2000780fcff */
[----:B------:R-:W-:Y:S01]  /*0560*/  IMAD.SHL.U32 R53, R53, 0x8, RZ ;  /* 0x0000000835357824 */ /* 0x000fe200078e00ff */
[----:B------:R-:W-:Y:S01]  /*0570*/  IMNMX R55, R55, 0x20, PT ;  /* 0x0000002037377817 */ /* 0x000fe20003800200 */
[----:B------:R-:W-:-:S04]  /*0580*/  IMAD.MOV.U32 R2, RZ, RZ, c[0x0][0x184] ;  /* 0x00006100ff027624 */ /* 0x000fc800078e00ff */
[----:B------:R-:W1:Y:S01]  /*0590*/  I2F.U32 R53, R53 ;  /* 0x0000003500357306 */ /* 0x000e620000201000 */
[----:B------:R-:W-:Y:S01]  /*05a0*/  IMAD.IADD R55, R0, 0x1, R55 ;  /* 0x0000000100377824 */ /* 0x000fe200078e0237 */
[----:B------:R-:W-:-:S04]  /*05b0*/  LOP3.LUT P0, RZ, R2, c[0x0][0x17c], RZ, 0xfc, P0 ;  /* 0x00005f0002ff7a12 */ /* 0x000fc8000000fcff */
[----:B------:R-:W-:Y:S02]  /*05c0*/  SHF.L.U32 R74, R55, 0x3, RZ ;  /* 0x00000003374a7819 */ /* 0x000fe400000006ff */
[----:B-1----:R1:W2:Y:S07]  /*05d0*/  MUFU.RCP R71, R53 ;  /* 0x0000003500477308 */ /* 0x0022ae0000001000 */
.L_x_4457:
        /* <DEDUP_REMOVED lines=15> */
[----:B------:R-:W3:Y:S03]  /*06d0*/  LDG.E.128 R64, [R64.64] ;  /* 0x0000000440407981 */ /* 0x000ee6000c1e1d00 */
[C---:B------:R-:W-:Y:S02]  /*06e0*/  @P2 LEA.HI.X R69, R78.reuse, c[0x0][0x17c], RZ, 0x4, P6 ;  /* 0x00005f004e452a11 */ /* 0x040fe400030f24ff */
[----:B------:R-:W-:-:S03]  /*06f0*/  @P1 LEA R80, P6, R78, c[0x0][0x180], 0x4 ;  /* 0x000060004e501a11 */ /* 0x000fc600078c20ff */
[----:B-1----:R1:W5:Y:S01]  /*0700*/  @P2 LDG.E.128 R52, [R68.64] ;  /* 0x0000000444342981 */ /* 0x002362000c1e1d00 */
[----:B------:R-:W-:-:S05]  /*0710*/  @P1 LEA.HI.X R81, R78, c[0x0][0x184], RZ, 0x4, P6 ;  /* 0x000061004e511a11 */ /* 0x000fca00030f24ff */
[----:B------:R1:W5:Y:S01]  /*0720*/  @P1 LDG.E.128 R56, [R80.64] ;  /* 0x0000000450381981 */ /* 0x000362000c1e1d00 */
[----:B------:R-:W-:-:S04]  /*0730*/  ISETP.NE.U32.AND P2, PT, RZ, c[0x0][0x178], PT ;  /* 0x00005e00ff007a0c */ /* 0x000fc80003f45070 */
[----:B------:R-:W-:Y:S02]  /*0740*/  ISETP.NE.AND.EX P2, PT, RZ, c[0x0][0x17c], PT, P2 ;  /* 0x00005f00ff007a0c */ /* 0x000fe40003f45320 */
[----:B---3--:R-:W-:-:S11]  /*0750*/  PRMT R75, RZ, 0x5410, R64 ;  /* 0x00005410ff4b7816 */ /* 0x008fd60000000040 */
[----:B------:R-:W-:Y:S05]  /*0760*/  @P2 BRA `(.L_x_4348) ;  /* 0x0000008000002947 */ /* 0x000fea0003800000 */
[----:B-1----:R-:W-:-:S04]  /*0770*/  ISETP.NE.U32.AND P6, PT, RZ, c[0x0][0x180], PT ;  /* 0x00006000ff007a0c */ /* 0x002fc80003fc5070 */
[----:B------:R-:W-:-:S13]  /*0780*/  ISETP.NE.AND.EX P6, PT, RZ, c[0x0][0x184], PT, P6 ;  /* 0x00006100ff007a0c */ /* 0x000fda0003fc5360 */
[----:B------:R-:W-:Y:S05]  /*0790*/  @P6 BRA `(.L_x_4349) ;  /* 0x0000002000006947 */ /* 0x000fea0003800000 */
[----:B------:R-:W-:Y:S05]  /*07a0*/  @P0 BRA `(.L_x_4350) ;  /* 0x0000008000000947 */ /* 0x000fea0003800000 */
[----:B------:R-:W-:Y:S05]  /*07b0*/  BRA `(.L_x_4351) ;  /* 0x0000009000007947 */ /* 0x000fea0003800000 */
.L_x_4349:
[----:B-----5:R-:W-:-:S05]  /*07c0*/  PRMT R0, RZ, 0x5410, R56 ;  /* 0x00005410ff007816 */ /* 0x020fca0000000038 */
[----:B------:R-:W-:Y:S01]  /*07d0*/  FADD.FTZ R75, R0, R75 ;  /* 0x0000004b004b7221 */ /* 0x000fe20000010000 */
[----:B------:R-:W-:Y:S05]  /*07e0*/  BRA `(.L_x_4350) ;  /* 0x0000004000007947 */ /* 0x000fea0003800000 */
.L_x_4348:
[----:B-1---5:R-:W-:-:S05]  /*07f0*/  PRMT R0, RZ, 0x5410, R52 ;  /* 0x00005410ff007816 */ /* 0x022fca0000000034 */
[----:B------:R-:W-:Y:S01]  /*0800*/  FADD.FTZ R75, R0, R75 ;  /* 0x0000004b004b7221 */ /* 0x000fe20000010000 */
[----:B------:R-:W-:-:S05]  /*0810*/  @P1 PRMT R0, RZ, 0x5410, R56 ;  /* 0x00005410ff001816 */ /* 0x000fca0000000038 */
[----:B------:R-:W-:-:S05]  /*0820*/  @P1 FADD.FTZ R75, R0, R75 ;  /* 0x0000004b004b1221 */ /* 0x000fca0000010000 */
.L_x_4350:
[----:B------:R-:W-:-:S04]  /*0830*/  F2FP.BF16.PACK_AB R0, RZ, R75 ;  /* 0x0000004bff00723e */ /* 0x000fc800000010ff */
[----:B------:R-:W-:Y:S02]  /*0840*/  PRMT R60, R0, 0x7610, R60 ;  /* 0x00007610003c7816 */ /* 0x000fe4000000003c */
.L_x_4351:
[----:B------:R-:W-:Y:S01]  /*0850*/  PRMT R79, RZ, 0x7610, R64 ;  /* 0x00007610ff4f7816 */ /* 0x000fe20000000040 */
[----:B------:R-:W-:Y:S05]  /*0860*/  @P2 BRA `(.L_x_4352) ;  /* 0x0000008000002947 */ /* 0x000fea0003800000 */
[----:B------:R-:W-:-:S04]  /*0870*/  ISETP.NE.U32.AND P6, PT, RZ, c[0x0][0x180], PT ;  /* 0x00006000ff007a0c */ /* 0x000fc80003fc5070 */
[----:B------:R-:W-:-:S13]  /*0880*/  ISETP.NE.AND.EX P6, PT, RZ, c[0x0][0x184], PT, P6 ;  /* 0x00006100ff007a0c */ /* 0x000fda0003fc5360 */
[----:B------:R-:W-:Y:S05]  /*0890*/  @P6 BRA `(.L_x_4353) ;  /* 0x0000002000006947 */ /* 0x000fea0003800000 */
[----:B------:R-:W-:Y:S05]  /*08a0*/  @P0 BRA `(.L_x_4354) ;  /* 0x0000008000000947 */ /* 0x000fea0003800000 */
[----:B------:R-:W-:Y:S05]  /*08b0*/  BRA `(.L_x_4355) ;  /* 0x0000009000007947 */ /* 0x000fea0003800000 */
.L_x_4353:
[----:B-----5:R-:W-:-:S05]  /*08c0*/  PRMT R0, RZ, 0x7610, R56 ;  /* 0x00007610ff007816 */ /* 0x020fca0000000038 */
[----:B------:R-:W-:Y:S01]  /*08d0*/  FADD.FTZ R79, R0, R79 ;  /* 0x0000004f004f7221 */ /* 0x000fe20000010000 */
[----:B------:R-:W-:Y:S05]  /*08e0*/  BRA `(.L_x_4354) ;  /* 0x0000004000007947 */ /* 0x000fea0003800000 */
.L_x_4352:
[----:B-----5:R-:W-:-:S05]  /*08f0*/  PRMT R0, RZ, 0x7610, R52 ;  /* 0x00007610ff007816 */ /* 0x020fca0000000034 */
[----:B------:R-:W-:Y:S01]  /*0900*/  FADD.FTZ R79, R0, R79 ;  /* 0x0000004f004f7221 */ /* 0x000fe20000010000 */
[----:B------:R-:W-:-:S05]  /*0910*/  @P1 PRMT R0, RZ, 0x7610, R56 ;  /* 0x00007610ff001816 */ /* 0x000fca0000000038 */
[----:B------:R-:W-:-:S05]  /*0920*/  @P1 FADD.FTZ R79, R0, R79 ;  /* 0x0000004f004f1221 */ /* 0x000fca0000010000 */
.L_x_4354:
[----:B------:R-:W-:-:S04]  /*0930*/  F2FP.BF16.PACK_AB R0, RZ, R79 ;  /* 0x0000004fff00723e */ /* 0x000fc800000010ff */
[----:B------:R-:W-:Y:S02]  /*0940*/  PRMT R60, R60, 0x5410, R0 ;  /* 0x000054103c3c7816 */ /* 0x000fe40000000000 */
.L_x_4355:
[----:B------:R-:W-:Y:S01]  /*0950*/  PRMT R80, RZ, 0x5410, R65 ;  /* 0x00005410ff507816 */ /* 0x000fe20000000041 */
[----:B------:R-:W-:Y:S05]  /*0960*/  @P2 BRA `(.L_x_4356) ;  /* 0x0000008000002947 */ /* 0x000fea0003800000 */
[----:B------:R-:W-:-:S04]  /*0970*/  ISETP.NE.U32.AND P6, PT, RZ, c[0x0][0x180], PT ;  /* 0x00006000ff007a0c */ /* 0x000fc80003fc5070 */
[----:B------:R-:W-:-:S13]  /*0980*/  ISETP.NE.AND.EX P6, PT, RZ, c[0x0][0x184], PT, P6 ;  /* 0x00006100ff007a0c */ /* 0x000fda0003fc5360 */
[----:B------:R-:W-:Y:S05]  /*0990*/  @P6 BRA `(.L_x_4357) ;  /* 0x0000002000006947 */ /* 0x000fea0003800000 */
[----:B------:R-:W-:Y:S05]  /*09a0*/  @P0 BRA `(.L_x_4358) ;  /* 0x0000008000000947 */ /* 0x000fea0003800000 */
[----:B------:R-:W-:Y:S05]  /*09b0*/  BRA `(.L_x_4359) ;  /* 0x0000009000007947 */ /* 0x000fea0003800000 */
.L_x_4357:
[----:B-----5:R-:W-:-:S05]  /*09c0*/  PRMT R69, RZ, 0x5410, R57 ;  /* 0x00005410ff457816 */ /* 0x020fca0000000039 */
[----:B------:R-:W-:Y:S01]  /*09d0*/  FADD.FTZ R80, R69, R80 ;  /* 0x0000005045507221 */ /* 0x000fe20000010000 */
[----:B------:R-:W-:Y:S05]  /*09e0*/  BRA `(.L_x_4358) ;  /* 0x0000004000007947 */ /* 0x000fea0003800000 */
.L_x_4356:
[----:B-----5:R-:W-:-:S05]  /*09f0*/  PRMT R69, RZ, 0x5410, R53 ;  /* 0x00005410ff457816 */ /* 0x020fca0000000035 */
[----:B------:R-:W-:Y:S01]  /*0a00*/  FADD.FTZ R80, R69, R80 ;  /* 0x0000005045507221 */ /* 0x000fe20000010000 */
[----:B------:R-:W-:-:S05]  /*0a10*/  @P1 PRMT R69, RZ, 0x5410, R57 ;  /* 0x00005410ff451816 */ /* 0x000fca0000000039 */
[----:B------:R-:W-:-:S05]  /*0a20*/  @P1 FADD.FTZ R80, R69, R80 ;  /* 0x0000005045501221 */ /* 0x000fca0000010000 */
.L_x_4358:
[----:B------:R-:W-:-:S04]  /*0a30*/  F2FP.BF16.PACK_AB R0, RZ, R80 ;  /* 0x00000050ff00723e */ /* 0x000fc800000010ff */
[----:B------:R-:W-:Y:S02]  /*0a40*/  PRMT R61, R0, 0x7610, R61 ;  /* 0x00007610003d7816 */ /* 0x000fe4000000003d */
.L_x_4359:
[----:B------:R-:W-:Y:S01]  /*0a50*/  PRMT R81, RZ, 0x7610, R65 ;  /* 0x00007610ff517816 */ /* 0x000fe20000000041 */
[----:B------:R-:W-:Y:S05]  /*0a60*/  @P2 BRA `(.L_x_4360) ;  /* 0x0000008000002947 */ /* 0x000fea0003800000 */
[----:B------:R-:W-:-:S04]  /*0a70*/  ISETP.NE.U32.AND P6, PT, RZ, c[0x0][0x180], PT ;  /* 0x00006000ff007a0c */ /* 0x000fc80003fc5070 */
[----:B------:R-:W-:-:S13]  /*0a80*/  ISETP.NE.AND.EX P6, PT, RZ, c[0x0][0x184], PT, P6 ;  /* 0x00006100ff007a0c */ /* 0x000fda0003fc5360 */
[----:B------:R-:W-:Y:S05]  /*0a90*/  @P6 BRA `(.L_x_4361) ;  /* 0x0000002000006947 */ /* 0x000fea0003800000 */
[----:B------:R-:W-:Y:S05]  /*0aa0*/  @P0 BRA `(.L_x_4362) ;  /* 0x0000008000000947 */ /* 0x000fea0003800000 */
[----:B------:R-:W-:Y:S05]  /*0ab0*/  BRA `(.L_x_4363) ;  /* 0x0000009000007947 */ /* 0x000fea0003800000 */
.L_x_4361:
[----:B-----5:R-:W-:-:S05]  /*0ac0*/  PRMT R0, RZ, 0x7610, R57 ;  /* 0x00007610ff007816 */ /* 0x020fca0000000039 */
[----:B------:R-:W-:Y:S01]  /*0ad0*/  FADD.FTZ R81, R0, R81 ;  /* 0x0000005100517221 */ /* 0x000fe20000010000 */
[----:B------:R-:W-:Y:S05]  /*0ae0*/  BRA `(.L_x_4362) ;  /* 0x0000004000007947 */ /* 0x000fea0003800000 */
.L_x_4360:
[----:B-----5:R-:W-:-:S05]  /*0af0*/  PRMT R0, RZ, 0x7610, R53 ;  /* 0x00007610ff007816 */ /* 0x020fca0000000035 */
[----:B------:R-:W-:Y:S01]  /*0b00*/  FADD.FTZ R81, R0, R81 ;  /* 0x0000005100517221 */ /* 0x000fe20000010000 */
[----:B------:R-:W-:-:S05]  /*0b10*/  @P1 PRMT R0, RZ, 0x7610, R57 ;  /* 0x00007610ff001816 */ /* 0x000fca0000000039 */
[----:B------:R-:W-:-:S05]  /*0b20*/  @P1 FADD.FTZ R81, R0, R81 ;  /* 0x0000005100511221 */ /* 0x000fca0000010000 */
.L_x_4362:
[----:B------:R-:W-:-:S04]  /*0b30*/  F2FP.BF16.PACK_AB R0, RZ, R81 ;  /* 0x00000051ff00723e */ /* 0x000fc800000010ff */
[----:B------:R-:W-:Y:S02]  /*0b40*/  PRMT R61, R61, 0x5410, R0 ;  /* 0x000054103d3d7816 */ /* 0x000fe40000000000 */
.L_x_4363:
[----:B------:R-:W-:Y:S01]  /*0b50*/  PRMT R82, RZ, 0x5410, R66 ;  /* 0x00005410ff527816 */ /* 0x000fe20000000042 */
[----:B------:R-:W-:Y:S05]  /*0b60*/  @P2 BRA `(.L_x_4364) ;  /* 0x0000008000002947 */ /* 0x000fea0003800000 */
[----:B------:R-:W-:-:S04]  /*0b70*/  ISETP.NE.U32.AND P6, PT, RZ, c[0x0][0x180], PT ;  /* 0x00006000ff007a0c */ /* 0x000fc80003fc5070 */
[----:B------:R-:W-:-:S13]  /*0b80*/  ISETP.NE.AND.EX P6, PT, RZ, c[0x0][0x184], PT, P6 ;  /* 0x00006100ff007a0c */ /* 0x000fda0003fc5360 */
[----:B------:R-:W-:Y:S05]  /*0b90*/  @P6 BRA `(.L_x_4365) ;  /* 0x0000002000006947 */ /* 0x000fea0003800000 */
[----:B------:R-:W-:Y:S05]  /*0ba0*/  @P0 BRA `(.L_x_4366) ;  /* 0x0000008000000947 */ /* 0x000fea0003800000 */
[----:B------:R-:W-:Y:S05]  /*0bb0*/  BRA `(.L_x_4367) ;  /* 0x0000009000007947 */ /* 0x000fea0003800000 */
.L_x_4365:
[----:B-----5:R-:W-:-:S05]  /*0bc0*/  PRMT R65, RZ, 0x5410, R58 ;  /* 0x00005410ff417816 */ /* 0x020fca000000003a */
[----:B------:R-:W-:Y:S01]  /*0bd0*/  FADD.FTZ R82, R65, R82 ;  /* 0x0000005241527221 */ /* 0x000fe20000010000 */
[----:B------:R-:W-:Y:S05]  /*0be0*/  BRA `(.L_x_4366) ;  /* 0x0000004000007947 */ /* 0x000fea0003800000 */
.L_x_4364:
[----:B-----5:R-:W-:-:S05]  /*0bf0*/  PRMT R65, RZ, 0x5410, R54 ;  /* 0x00005410ff417816 */ /* 0x020fca0000000036 */
[----:B------:R-:W-:Y:S01]  /*0c00*/  FADD.FTZ R82, R65, R82 ;  /* 0x0000005241527221 */ /* 0x000fe20000010000 */
[----:B------:R-:W-:-:S05]  /*0c10*/  @P1 PRMT R65, RZ, 0x5410, R58 ;  /* 0x00005410ff411816 */ /* 0x000fca000000003a */
[----:B------:R-:W-:-:S05]  /*0c20*/  @P1 FADD.FTZ R82, R65, R82 ;  /* 0x0000005241521221 */ /* 0x000fca0000010000 */
.L_x_4366:
[----:B------:R-:W-:-:S04]  /*0c30*/  F2FP.BF16.PACK_AB R0, RZ, R82 ;  /* 0x00000052ff00723e */ /* 0x000fc800000010ff */
[----:B------:R-:W-:Y:S02]  /*0c40*/  PRMT R62, R0, 0x7610, R62 ;  /* 0x00007610003e7816 */ /* 0x000fe4000000003e */
.L_x_4367:
[----:B------:R-:W-:Y:S01]  /*0c50*/  PRMT R96, RZ, 0x7610, R66 ;  /* 0x00007610ff607816 */ /* 0x000fe20000000042 */
[----:B------:R-:W-:Y:S05]  /*0c60*/  @P2 BRA `(.L_x_4368) ;  /* 0x0000008000002947 */ /* 0x000fea0003800000 */
[----:B------:R-:W-:-:S04]  /*0c70*/  ISETP.NE.U32.AND P6, PT, RZ, c[0x0][0x180], PT ;  /* 0x00006000ff007a0c */ /* 0x000fc80003fc5070 */
[----:B------:R-:W-:-:S13]  /*0c80*/  ISETP.NE.AND.EX P6, PT, RZ, c[0x0][0x184], PT, P6 ;  /* 0x00006100ff007a0c */ /* 0x000fda0003fc5360 */
[----:B------:R-:W-:Y:S05]  /*0c90*/  @P6 BRA `(.L_x_4369) ;  /* 0x0000002000006947 */ /* 0x000fea0003800000 */
[----:B------:R-:W-:Y:S05]  /*0ca0*/  @P0 BRA `(.L_x_4370) ;  /* 0x0000008000000947 */ /* 0x000fea0003800000 */
[----:B------:R-:W-:Y:S05]  /*0cb0*/  BRA `(.L_x_4371) ;  /* 0x0000009000007947 */ /* 0x000fea0003800000 */
.L_x_4369:
[----:B-----5:R-:W-:-:S05]  /*0cc0*/  PRMT R65, RZ, 0x7610, R58 ;  /* 0x00007610ff417816 */ /* 0x020fca000000003a */
[----:B------:R-:W-:Y:S01]  /*0cd0*/  FADD.FTZ R96, R65, R96 ;  /* 0x0000006041607221 */ /* 0x000fe20000010000 */
[----:B------:R-:W-:Y:S05]  /*0ce0*/  BRA `(.L_x_4370) ;  /* 0x0000004000007947 */ /* 0x000fea0003800000 */
.L_x_4368:
[----:B-----5:R-:W-:-:S05]  /*0cf0*/  PRMT R65, RZ, 0x7610, R54 ;  /* 0x00007610ff417816 */ /* 0x020fca0000000036 */
[----:B------:R-:W-:Y:S01]  /*0d00*/  FADD.FTZ R96, R65, R96 ;  /* 0x0000006041607221 */ /* 0x000fe20000010000 */
[----:B------:R-:W-:-:S05]  /*0d10*/  @P1 PRMT R65, RZ, 0x7610, R58 ;  /* 0x00007610ff411816 */ /* 0x000fca000000003a */
[----:B------:R-:W-:-:S05]  /*0d20*/  @P1 FADD.FTZ R96, R65, R96 ;  /* 0x0000006041601221 */ /* 0x000fca0000010000 */
.L_x_4370:
[----:B------:R-:W-:-:S04]  /*0d30*/  F2FP.BF16.PACK_AB R0, RZ, R96 ;  /* 0x00000060ff00723e */ /* 0x000fc800000010ff */
[----:B------:R-:W-:Y:S02]  /*0d40*/  PRMT R62, R62, 0x5410, R0 ;  /* 0x000054103e3e7816 */ /* 0x000fe40000000000 */
.L_x_4371:
[----:B------:R-:W-:Y:S01]  /*0d50*/  PRMT R95, RZ, 0x5410, R67 ;  /* 0x00005410ff5f7816 */ /* 0x000fe20000000043 */
[----:B------:R-:W-:Y:S05]  /*0d60*/  @P2 BRA `(.L_x_4372) ;  /* 0x0000008000002947 */ /* 0x000fea0003800000 */
[----:B------:R-:W-:-:S04]  /*0d70*/  ISETP.NE.U32.AND P6, PT, RZ, c[0x0][0x180], PT ;  /* 0x00006000ff007a0c */ /* 0x000fc80003fc5070 */
[----:B------:R-:W-:-:S13]  /*0d80*/  ISETP.NE.AND.EX P6, PT, RZ, c[0x0][0x184], PT, P6 ;  /* 0x00006100ff007a0c */ /* 0x000fda0003fc5360 */
[----:B------:R-:W-:Y:S05]  /*0d90*/  @P6 BRA `(.L_x_4373) ;  /* 0x0000002000006947 */ /* 0x000fea0003800000 */
[----:B------:R-:W-:Y:S05]  /*0da0*/  @P0 BRA `(.L_x_4374) ;  /* 0x0000008000000947 */ /* 0x000fea0003800000 */
[----:B------:R-:W-:Y:S05]  /*0db0*/  BRA `(.L_x_4375) ;  /* 0x0000009000007947 */ /* 0x000fea0003800000 */
.L_x_4373:
[----:B-----5:R-:W-:-:S05]  /*0dc0*/  PRMT R0, RZ, 0x5410, R59 ;  /* 0x00005410ff007816 */ /* 0x020fca000000003b */
[----:B------:R-:W-:Y:S01]  /*0dd0*/  FADD.FTZ R95, R0, R95 ;  /* 0x0000005f005f7221 */ /* 0x000fe20000010000 */
[----:B------:R-:W-:Y:S05]  /*0de0*/  BRA `(.L_x_4374) ;  /* 0x0000004000007947 */ /* 0x000fea0003800000 */
.L_x_4372:
[----:B-----5:R-:W-:-:S05]  /*0df0*/  PRMT R0, RZ, 0x5410, R55 ;  /* 0x00005410ff007816 */ /* 0x020fca0000000037 */
[----:B------:R-:W-:Y:S01]  /*0e00*/  FADD.FTZ R95, R0, R95 ;  /* 0x0000005f005f7221 */ /* 0x000fe20000010000 */
[----:B------:R-:W-:-:S05]  /*0e10*/  @P1 PRMT R0, RZ, 0x5410, R59 ;  /* 0x00005410ff001816 */ /* 0x000fca000000003b */
[----:B------:R-:W-:-:S05]  /*0e20*/  @P1 FADD.FTZ R95, R0, R95 ;  /* 0x0000005f005f1221 */ /* 0x000fca0000010000 */
.L_x_4374:
[----:B------:R-:W-:-:S04]  /*0e30*/  F2FP.BF16.PACK_AB R0, RZ, R95 ;  /* 0x0000005fff00723e */ /* 0x000fc800000010ff */
[----:B------:R-:W-:Y:S02]  /*0e40*/  PRMT R63, R0, 0x7610, R63 ;  /* 0x00007610003f7816 */ /* 0x000fe4000000003f */
.L_x_4375:
[----:B------:R-:W-:Y:S01]  /*0e50*/  PRMT R0, RZ, 0x7610, R67 ;  /* 0x00007610ff007816 */ /* 0x000fe20000000043 */
[----:B------:R-:W-:Y:S05]  /*0e60*/  @P2 BRA `(.L_x_4376) ;  /* 0x0000008000002947 */ /* 0x000fea0003800000 */
[----:B------:R-:W-:-:S04]  /*0e70*/  ISETP.NE.U32.AND P1, PT, RZ, c[0x0][0x180], PT ;  /* 0x00006000ff007a0c */ /* 0x000fc80003f25070 */
[----:B------:R-:W-:-:S13]  /*0e80*/  ISETP.NE.AND.EX P1, PT, RZ, c[0x0][0x184], PT, P1 ;  /* 0x00006100ff007a0c */ /* 0x000fda0003f25310 */
[----:B------:R-:W-:Y:S05]  /*0e90*/  @P1 BRA `(.L_x_4377) ;  /* 0x0000002000001947 */ /* 0x000fea0003800000 */
[----:B------:R-:W-:Y:S05]  /*0ea0*/  @P0 BRA `(.L_x_4378) ;  /* 0x0000008000000947 */ /* 0x000fea0003800000 */
[----:B------:R-:W-:Y:S05]  /*0eb0*/  BRA `(.L_x_4379) ;  /* 0x0000009000007947 */ /* 0x000fea0003800000 */
.L_x_4377:
[----:B-----5:R-:W-:-:S05]  /*0ec0*/  PRMT R65, RZ, 0x7610, R59 ;  /* 0x00007610ff417816 */ /* 0x020fca000000003b */
[----:B------:R-:W-:Y:S01]  /*0ed0*/  FADD.FTZ R0, R65, R0 ;  /* 0x0000000041007221 */ /* 0x000fe20000010000 */
[----:B------:R-:W-:Y:S05]  /*0ee0*/  BRA `(.L_x_4378) ;  /* 0x0000004000007947 */ /* 0x000fea0003800000 */
.L_x_4376:
[----:B-----5:R-:W-:-:S05]  /*0ef0*/  PRMT R65, RZ, 0x7610, R55 ;  /* 0x00007610ff417816 */ /* 0x020fca0000000037 */
[----:B------:R-:W-:Y:S01]  /*0f00*/  FADD.FTZ R0, R65, R0 ;  /* 0x0000000041007221 */ /* 0x000fe20000010000 */
[----:B------:R-:W-:-:S05]  /*0f10*/  @P1 PRMT R65, RZ, 0x7610, R59 ;  /* 0x00007610ff411816 */ /* 0x000fca000000003b */
[----:B------:R-:W-:-:S05]  /*0f20*/  @P1 FADD.FTZ R0, R65, R0 ;  /* 0x0000000041001221 */ /* 0x000fca0000010000 */
.L_x_4378:
[----:B------:R-:W-:-:S04]  /*0f30*/  F2FP.BF16.PACK_AB R64, RZ, R0 ;  /* 0x00000000ff40723e */ /* 0x000fc800000010ff */
[----:B------:R-:W-:Y:S02]  /*0f40*/  PRMT R63, R63, 0x5410, R64 ;  /* 0x000054103f3f7816 */ /* 0x000fe40000000040 */
.L_x_4379:
[C---:B------:R-:W-:Y:S02]  /*0f50*/  @P0 LEA R64, P1, R78.reuse, c[0x0][0x188], 0x4 ;  /* 0x000062004e400a11 */ /* 0x040fe400078220ff */
[C---:B------:R-:W-:Y:S02]  /*0f60*/  IADD3 R68, R78.reuse, 0x100, RZ ;  /* 0x000001004e447810 */ /* 0x040fe40007ffe0ff */
[----:B------:R-:W-:-:S05]  /*0f70*/  @P0 LEA.HI.X R65, R78, c[0x0][0x18c], RZ, 0x4, P1 ;  /* 0x000063004e410a11 */ /* 0x000fca00008f24ff */
[----:B------:R1:W-:Y:S04]  /*0f80*/  @P0 STG.E.128 [R64.64], R60 ;  /* 0x0000003c40000986 */ /* 0x0003e8000c101d04 */
.L_x_4347:
[----:B------:R-:W-:Y:S05]  /*0f90*/  BSYNC B0 ;  /* 0x0000000000007941 */ /* 0x000fea0003800000 */
.L_x_4346:
        /* <DEDUP_REMOVED lines=8> */
[----:B------:R-:W3:Y:S06]  /*1020*/  LDG.E.128 R64, [R64.64] ;  /* 0x0000000440407981 */ /* 0x000eec000c1e1d00 */
        /* <DEDUP_REMOVED lines=15> */
.L_x_4383:
[----:B-----5:R-:W-:-:S05]  /*1120*/  PRMT R69, RZ, 0x5410, R56 ;  /* 0x00005410ff457816 */ /* 0x020fca0000000038 */
[----:B------:R-:W-:Y:S01]  /*1130*/  FADD.FTZ R76, R69, R76 ;  /* 0x0000004c454c7221 */ /* 0x000fe20000010000 */
[----:B------:R-:W-:Y:S05]  /*1140*/  BRA `(.L_x_4384) ;  /* 0x0000004000007947 */ /* 0x000fea0003800000 */
.L_x_4382:
[----:B-1---5:R-:W-:-:S05]  /*1150*/  PRMT R69, RZ, 0x5410, R52 ;  /* 0x00005410ff457816 */ /* 0x022fca0000000034 */
[----:B------:R-:W-:Y:S01]  /*1160*/  FADD.FTZ R76, R69, R76 ;  /* 0x0000004c454c7221 */ /* 0x000fe20000010000 */
[----:B------:R-:W-:-:S05]  /*1170*/  @P1 PRMT R69, RZ, 0x5410, R56 ;  /* 0x00005410ff451816 */ /* 0x000fca0000000038 */
[----:B------:R-:W-:-:S05]  /*1180*/  @P1 FADD.FTZ R76, R69, R76 ;  /* 0x0000004c454c1221 */ /* 0x000fca0000010000 */
.L_x_4384:
[----:B------:R-:W-:-:S04]  /*1190*/  F2FP.BF16.PACK_AB R2, RZ, R76 ;  /* 0x0000004cff02723e */ /* 0x000fc800000010ff */
[----:B------:R-:W-:Y:S02]  /*11a0*/  PRMT R60, R2, 0x7610, R60 ;  /* 0x00007610023c7816 */ /* 0x000fe4000000003c */
.L_x_4385:
[----:B------:R-:W-:Y:S01]  /*11b0*/  PRMT R83, RZ, 0x7610, R64 ;  /* 0x00007610ff537816 */ /* 0x000fe20000000040 */
[----:B------:R-:W-:Y:S05]  /*11c0*/  @P2 BRA `(.L_x_4386) ;  /* 0x0000008000002947 */ /* 0x000fea0003800000 */
[----:B------:R-:W-:-:S04]  /*11d0*/  ISETP.NE.U32.AND P6, PT, RZ, c[0x0][0x180], PT ;  /* 0x00006000ff007a0c */ /* 0x000fc80003fc5070 */
[----:B------:R-:W-:-:S13]  /*11e0*/  ISETP.NE.AND.EX P6, PT, RZ, c[0x0][0x184], PT, P6 ;  /* 0x00006100ff007a0c */ /* 0x000fda0003fc5360 */
[----:B------:R-:W-:Y:S05]  /*11f0*/  @P6 BRA `(.L_x_4387) ;  /* 0x0000002000006947 */ /* 0x000fea0003800000 */
[----:B------:R-:W-:Y:S05]  /*1200*/  @P0 BRA `(.L_x_4388) ;  /* 0x0000008000000947 */ /* 0x000fea0003800000 */
[----:B------:R-:W-:Y:S05]  /*1210*/  BRA `(.L_x_4389) ;  /* 0x0000009000007947 */ /* 0x000fea0003800000 */
.L_x_4387:
[----:B-----5:R-:W-:-:S05]  /*1220*/  PRMT R2, RZ, 0x7610, R56 ;  /* 0x00007610ff027816 */ /* 0x020fca0000000038 */
[----:B------:R-:W-:Y:S01]  /*1230*/  FADD.FTZ R83, R2, R83 ;  /* 0x0000005302537221 */ /* 0x000fe20000010000 */
[----:B------:R-:W-:Y:S05]  /*1240*/  BRA `(.L_x_4388) ;  /* 0x0000004000007947 */ /* 0x000fea0003800000 */
.L_x_4386:
[----:B-----5:R-:W-:-:S05]  /*1250*/  PRMT R2, RZ, 0x7610, R52 ;  /* 0x00007610ff027816 */ /* 0x020fca0000000034 */
[----:B------:R-:W-:Y:S01]  /*1260*/  FADD.FTZ R83, R2, R83 ;  /* 0x0000005302537221 */ /* 0x000fe20000010000 */
[----:B------:R-:W-:-:S05]  /*1270*/  @P1 PRMT R2, RZ, 0x7610, R56 ;  /* 0x00007610ff021816 */ /* 0x000fca0000000038 */
[----:B------:R-:W-:-:S05]  /*1280*/  @P1 FADD.FTZ R83, R2, R83 ;  /* 0x0000005302531221 */ /* 0x000fca0000010000 */
.L_x_4388:
[----:B------:R-:W-:-:S04]  /*1290*/  F2FP.BF16.PACK_AB R2, RZ, R83 ;  /* 0x00000053ff02723e */ /* 0x000fc800000010ff */
[----:B------:R-:W-:Y:S02]  /*12a0*/  PRMT R60, R60, 0x5410, R2 ;  /* 0x000054103c3c7816 */ /* 0x000fe40000000002 */
.L_x_4389:
[----:B------:R-:W-:Y:S01]  /*12b0*/  PRMT R84, RZ, 0x5410, R65 ;  /* 0x00005410ff547816 */ /* 0x000fe20000000041 */
[----:B------:R-:W-:Y:S05]  /*12c0*/  @P2 BRA `(.L_x_4390) ;  /* 0x0000008000002947 */ /* 0x000fea0003800000 */
[----:B------:R-:W-:-:S04]  /*12d0*/  ISETP.NE.U32.AND P6, PT, RZ, c[0x0][0x180], PT ;  /* 0x00006000ff007a0c */ /* 0x000fc80003fc5070 */
[----:B------:R-:W-:-:S13]  /*12e0*/  ISETP.NE.AND.EX P6, PT, RZ, c[0x0][0x184], PT, P6 ;  /* 0x00006100ff007a0c */ /* 0x000fda0003fc5360 */
[----:B------:R-:W-:Y:S05]  /*12f0*/  @P6 BRA `(.L_x_4391) ;  /* 0x0000002000006947 */ /* 0x000fea0003800000 */
[----:B------:R-:W-:Y:S05]  /*1300*/  @P0 BRA `(.L_x_4392) ;  /* 0x0000008000000947 */ /* 0x000fea0003800000 */
[----:B------:R-:W-:Y:S05]  /*1310*/  BRA `(.L_x_4393) ;  /* 0x0000009000007947 */ /* 0x000fea0003800000 */
.L_x_4391:
[----:B-----5:R-:W-:-:S05]  /*1320*/  PRMT R69, RZ, 0x5410, R57 ;  /* 0x00005410ff457816 */ /* 0x020fca0000000039 */
[----:B------:R-:W-:Y:S01]  /*1330*/  FADD.FTZ R84, R69, R84 ;  /* 0x0000005445547221 */ /* 0x000fe20000010000 */
[----:B------:R-:W-:Y:S05]  /*1340*/  BRA `(.L_x_4392) ;  /* 0x0000004000007947 */ /* 0x000fea0003800000 */
.L_x_4390:
[----:B-----5:R-:W-:-:S05]  /*1350*/  PRMT R69, RZ, 0x5410, R53 ;  /* 0x00005410ff457816 */ /* 0x020fca0000000035 */
[----:B------:R-:W-:Y:S01]  /*1360*/  FADD.FTZ R84, R69, R84 ;  /* 0x0000005445547221 */ /* 0x000fe20000010000 */
[----:B------:R-:W-:-:S05]  /*1370*/  @P1 PRMT R69, RZ, 0x5410, R57 ;  /* 0x00005410ff451816 */ /* 0x000fca0000000039 */
[----:B------:R-:W-:-:S05]  /*1380*/  @P1 FADD.FTZ R84, R69, R84 ;  /* 0x0000005445541221 */ /* 0x000fca0000010000 */
.L_x_4392:
[----:B------:R-:W-:-:S04]  /*1390*/  F2FP.BF16.PACK_AB R2, RZ, R84 ;  /* 0x00000054ff02723e */ /* 0x000fc800000010ff */
[----:B------:R-:W-:Y:S02]  /*13a0*/  PRMT R61, R2, 0x7610, R61 ;  /* 0x00007610023d7816 */ /* 0x000fe4000000003d */
.L_x_4393:
[----:B------:R-:W-:Y:S01]  /*13b0*/  PRMT R85, RZ, 0x7610, R65 ;  /* 0x00007610ff557816 */ /* 0x000fe20000000041 */
[----:B------:R-:W-:Y:S05]  /*13c0*/  @P2 BRA `(.L_x_4394) ;  /* 0x0000008000002947 */ /* 0x000fea0003800000 */
[----:B------:R-:W-:-:S04]  /*13d0*/  ISETP.NE.U32.AND P6, PT, RZ, c[0x0][0x180], PT ;  /* 0x00006000ff007a0c */ /* 0x000fc80003fc5070 */
[----:B------:R-:W-:-:S13]  /*13e0*/  ISETP.NE.AND.EX P6, PT, RZ, c[0x0][0x184], PT, P6 ;  /* 0x00006100ff007a0c */ /* 0x000fda0003fc5360 */
[----:B------:R-:W-:Y:S05]  /*13f0*/  @P6 BRA `(.L_x_4395) ;  /* 0x0000002000006947 */ /* 0x000fea0003800000 */
[----:B------:R-:W-:Y:S05]  /*1400*/  @P0 BRA `(.L_x_4396) ;  /* 0x0000008000000947 */ /* 0x000fea0003800000 */
[----:B------:R-:W-:Y:S05]  /*1410*/  BRA `(.L_x_4397) ;  /* 0x0000009000007947 */ /* 0x000fea0003800000 */
.L_x_4395:
[----:B-----5:R-:W-:-:S05]  /*1420*/  PRMT R2, RZ, 0x7610, R57 ;  /* 0x00007610ff027816 */ /* 0x020fca0000000039 */
[----:B------:R-:W-:Y:S01]  /*1430*/  FADD.FTZ R85, R2, R85 ;  /* 0x0000005502557221 */ /* 0x000fe20000010000 */
[----:B------:R-:W-:Y:S05]  /*1440*/  BRA `(.L_x_4396) ;  /* 0x0000004000007947 */ /* 0x000fea0003800000 */
.L_x_4394:
[----:B-----5:R-:W-:-:S05]  /*1450*/  PRMT R2, RZ, 0x7610, R53 ;  /* 0x00007610ff027816 */ /* 0x020fca0000000035 */
[----:B------:R-:W-:Y:S01]  /*1460*/  FADD.FTZ R85, R2, R85 ;  /* 0x0000005502557221 */ /* 0x000fe20000010000 */
[----:B------:R-:W-:-:S05]  /*1470*/  @P1 PRMT R2, RZ, 0x7610, R57 ;  /* 0x00007610ff021816 */ /* 0x000fca0000000039 */
[----:B------:R-:W-:-:S05]  /*1480*/  @P1 FADD.FTZ R85, R2, R85 ;  /* 0x0000005502551221 */ /* 0x000fca0000010000 */
.L_x_4396:
[----:B------:R-:W-:-:S04]  /*1490*/  F2FP.BF16.PACK_AB R2, RZ, R85 ;  /* 0x00000055ff02723e */ /* 0x000fc800000010ff */
[----:B------:R-:W-:Y:S02]  /*14a0*/  PRMT R61, R61, 0x5410, R2 ;  /* 0x000054103d3d7816 */ /* 0x000fe40000000002 */
.L_x_4397:
[----:B------:R-:W-:Y:S01]  /*14b0*/  PRMT R86, RZ, 0x5410, R66 ;  /* 0x00005410ff567816 */ /* 0x000fe20000000042 */
[----:B------:R-:W-:Y:S05]  /*14c0*/  @P2 BRA `(.L_x_4398) ;  /* 0x0000008000002947 */ /* 0x000fea0003800000 */
[----:B------:R-:W-:-:S04]  /*14d0*/  ISETP.NE.U32.AND P6, PT, RZ, c[0x0][0x180], PT ;  /* 0x00006000ff007a0c */ /* 0x000fc80003fc5070 */
[----:B------:R-:W-:-:S13]  /*14e0*/  ISETP.NE.AND.EX P6, PT, RZ, c[0x0][0x184], PT, P6 ;  /* 0x00006100ff007a0c */ /* 0x000fda0003fc5360 */
[----:B------:R-:W-:Y:S05]  /*14f0*/  @P6 BRA `(.L_x_4399) ;  /* 0x0000002000006947 */ /* 0x000fea0003800000 */
[----:B------:R-:W-:Y:S05]  /*1500*/  @P0 BRA `(.L_x_4400) ;  /* 0x0000008000000947 */ /* 0x000fea0003800000 */
[----:B------:R-:W-:Y:S05]  /*1510*/  BRA `(.L_x_4401) ;  /* 0x0000009000007947 */ /* 0x000fea0003800000 */
.L_x_4399:
[----:B-----5:R-:W-:-:S05]  /*1520*/  PRMT R65, RZ, 0x5410, R58 ;  /* 0x00005410ff417816 */ /* 0x020fca000000003a */
[----:B------:R-:W-:Y:S01]  /*1530*/  FADD.FTZ R86, R65, R86 ;  /* 0x0000005641567221 */ /* 0x000fe20000010000 */
[----:B------:R-:W-:Y:S05]  /*1540*/  BRA `(.L_x_4400) ;  /* 0x0000004000007947 */ /* 0x000fea0003800000 */
.L_x_4398:
[----:B-----5:R-:W-:-:S05]  /*1550*/  PRMT R65, RZ, 0x5410, R54 ;  /* 0x00005410ff417816 */ /* 0x020fca0000000036 */
[----:B------:R-:W-:Y:S01]  /*1560*/  FADD.FTZ R86, R65, R86 ;  /* 0x0000005641567221 */ /* 0x000fe20000010000 */
[----:B------:R-:W-:-:S05]  /*1570*/  @P1 PRMT R65, RZ, 0x5410, R58 ;  /* 0x00005410ff411816 */ /* 0x000fca000000003a */
[----:B------:R-:W-:-:S05]  /*1580*/  @P1 FADD.FTZ R86, R65, R86 ;  /* 0x0000005641561221 */ /* 0x000fca0000010000 */
.L_x_4400:
[----:B------:R-:W-:-:S04]  /*1590*/  F2FP.BF16.PACK_AB R2, RZ, R86 ;  /* 0x00000056ff02723e */ /* 0x000fc800000010ff */
[----:B------:R-:W-:Y:S02]  /*15a0*/  PRMT R62, R2, 0x7610, R62 ;  /* 0x00007610023e7816 */ /* 0x000fe4000000003e */
.L_x_4401:
[----:B------:R-:W-:Y:S01]  /*15b0*/  PRMT R94, RZ, 0x7610, R66 ;  /* 0x00007610ff5e7816 */ /* 0x000fe20000000042 */
[----:B------:R-:W-:Y:S05]  /*15c0*/  @P2 BRA `(.L_x_4402) ;  /* 0x0000008000002947 */ /* 0x000fea0003800000 */
[----:B------:R-:W-:-:S04]  /*15d0*/  ISETP.NE.U32.AND P6, PT, RZ, c[0x0][0x180], PT ;  /* 0x00006000ff007a0c */ /* 0x000fc80003fc5070 */
[----:B------:R-:W-:-:S13]  /*15e0*/  ISETP.NE.AND.EX P6, PT, RZ, c[0x0][0x184], PT, P6 ;  /* 0x00006100ff007a0c */ /* 0x000fda0003fc5360 */
[----:B------:R-:W-:Y:S05]  /*15f0*/  @P6 BRA `(.L_x_4403) ;  /* 0x0000002000006947 */ /* 0x000fea0003800000 */
[----:B------:R-:W-:Y:S05]  /*1600*/  @P0 BRA `(.L_x_4404) ;  /* 0x0000008000000947 */ /* 0x000fea0003800000 */
[----:B------:R-:W-:Y:S05]  /*1610*/  BRA `(.L_x_4405) ;  /* 0x0000009000007947 */ /* 0x000fea0003800000 */
.L_x_4403:
[----:B-----5:R-:W-:-:S05]  /*1620*/  PRMT R65, RZ, 0x7610, R58 ;  /* 0x00007610ff417816 */ /* 0x020fca000000003a */
[----:B------:R-:W-:Y:S01]  /*1630*/  FADD.FTZ R94, R65, R94 ;  /* 0x0000005e415e7221 */ /* 0x000fe20000010000 */
[----:B------:R-:W-:Y:S05]  /*1640*/  BRA `(.L_x_4404) ;  /* 0x0000004000007947 */ /* 0x000fea0003800000 */
.L_x_4402:
[----:B-----5:R-:W-:-:S05]  /*1650*/  PRMT R65, RZ, 0x7610, R54 ;  /* 0x00007610ff417816 */ /* 0x020fca0000000036 */
[----:B------:R-:W-:Y:S01]  /*1660*/  FADD.FTZ R94, R65, R94 ;  /* 0x0000005e415e7221 */ /* 0x000fe20000010000 */
[----:B------:R-:W-:-:S05]  /*1670*/  @P1 PRMT R65, RZ, 0x7610, R58 ;  /* 0x00007610ff411816 */ /* 0x000fca000000003a */
[----:B------:R-:W-:-:S05]  /*1680*/  @P1 FADD.FTZ R94, R65, R94 ;  /* 0x0000005e415e1221 */ /* 0x000fca0000010000 */
.L_x_4404:
[----:B------:R-:W-:-:S04]  /*1690*/  F2FP.BF16.PACK_AB R2, RZ, R94 ;  /* 0x0000005eff02723e */ /* 0x000fc800000010ff */
[----:B------:R-:W-:Y:S02]  /*16a0*/  PRMT R62, R62, 0x5410, R2 ;  /* 0x000054103e3e7816 */ /* 0x000fe40000000002 */
.L_x_4405:
[----:B------:R-:W-:Y:S01]  /*16b0*/  PRMT R93, RZ, 0x5410, R67 ;  /* 0x00005410ff5d7816 */ /* 0x000fe20000000043 */
[----:B------:R-:W-:Y:S05]  /*16c0*/  @P2 BRA `(.L_x_4406) ;  /* 0x0000008000002947 */ /* 0x000fea0003800000 */
[----:B------:R-:W-:-:S04]  /*16d0*/  ISETP.NE.U32.AND P6, PT, RZ, c[0x0][0x180], PT ;  /* 0x00006000ff007a0c */ /* 0x000fc80003fc5070 */
[----:B------:R-:W-:-:S13]  /*16e0*/  ISETP.NE.AND.EX P6, PT, RZ, c[0x0][0x184], PT, P6 ;  /* 0x00006100ff007a0c */ /* 0x000fda0003fc5360 */
[----:B------:R-:W-:Y:S05]  /*16f0*/  @P6 BRA `(.L_x_4407) ;  /* 0x0000002000006947 */ /* 0x000fea0003800000 */
[----:B------:R-:W-:Y:S05]  /*1700*/  @P0 BRA `(.L_x_4408) ;  /* 0x0000008000000947 */ /* 0x000fea0003800000 */
[----:B------:R-:W-:Y:S05]  /*1710*/  BRA `(.L_x_4409) ;  /* 0x0000009000007947 */ /* 0x000fea0003800000 */
.L_x_4407:
[----:B-----5:R-:W-:-:S05]  /*1720*/  PRMT R2, RZ, 0x5410, R59 ;  /* 0x00005410ff027816 */ /* 0x020fca000000003b */
[----:B------:R-:W-:Y:S01]  /*1730*/  FADD.FTZ R93, R2, R93 ;  /* 0x0000005d025d7221 */ /* 0x000fe20000010000 */
[----:B------:R-:W-:Y:S05]  /*1740*/  BRA `(.L_x_4408) ;  /* 0x0000004000007947 */ /* 0x000fea0003800000 */
.L_x_4406:
[----:B-----5:R-:W-:-:S05]  /*1750*/  PRMT R2, RZ, 0x5410, R55 ;  /* 0x00005410ff027816 */ /* 0x020fca0000000037 */
[----:B------:R-:W-:Y:S01]  /*1760*/  FADD.FTZ R93, R2, R93 ;  /* 0x0000005d025d7221 */ /* 0x000fe20000010000 */
[----:B------:R-:W-:-:S05]  /*1770*/  @P1 PRMT R2, RZ, 0x5410, R59 ;  /* 0x00005410ff021816 */ /* 0x000fca000000003b */
[----:B------:R-:W-:-:S05]  /*1780*/  @P1 FADD.FTZ R93, R2, R93 ;  /* 0x0000005d025d1221 */ /* 0x000fca0000010000 */
.L_x_4408:
[----:B------:R-:W-:-:S04]  /*1790*/  F2FP.BF16.PACK_AB R2, RZ, R93 ;  /* 0x0000005dff02723e */ /* 0x000fc800000010ff */
[----:B------:R-:W-:Y:S02]  /*17a0*/  PRMT R63, R2, 0x7610, R63 ;  /* 0x00007610023f7816 */ /* 0x000fe4000000003f */
.L_x_4409:
[----:B------:R-:W-:Y:S01]  /*17b0*/  PRMT R2, RZ, 0x7610, R67 ;  /* 0x00007610ff027816 */ /* 0x000fe20000000043 */
[----:B------:R-:W-:Y:S05]  /*17c0*/  @P2 BRA `(.L_x_4410) ;  /* 0x0000008000002947 */ /* 0x000fea0003800000 */
[----:B------:R-:W-:-:S04]  /*17d0*/  ISETP.NE.U32.AND P1, PT, RZ, c[0x0][0x180], PT ;  /* 0x00006000ff007a0c */ /* 0x000fc80003f25070 */
[----:B------:R-:W-:-:S13]  /*17e0*/  ISETP.NE.AND.EX P1, PT, RZ, c[0x0][0x184], PT, P1 ;  /* 0x00006100ff007a0c */ /* 0x000fda0003f25310 */
[----:B------:R-:W-:Y:S05]  /*17f0*/  @P1 BRA `(.L_x_4411) ;  /* 0x0000002000001947 */ /* 0x000fea0003800000 */
[----:B------:R-:W-:Y:S05]  /*1800*/  @P0 BRA `(.L_x_4412) ;  /* 0x0000008000000947 */ /* 0x000fea0003800000 */
[----:B------:R-:W-:Y:S05]  /*1810*/  BRA `(.L_x_4413) ;  /* 0x0000009000007947 */ /* 0x000fea0003800000 */
.L_x_4411:
[----:B-----5:R-:W-:-:S05]  /*1820*/  PRMT R65, RZ, 0x7610, R59 ;  /* 0x00007610ff417816 */ /* 0x020fca000000003b */
[----:B------:R-:W-:Y:S01]  /*1830*/  FADD.FTZ R2, R65, R2 ;  /* 0x0000000241027221 */ /* 0x000fe20000010000 */
[----:B------:R-:W-:Y:S05]  /*1840*/  BRA `(.L_x_4412) ;  /* 0x0000004000007947 */ /* 0x000fea0003800000 */
.L_x_4410:
[----:B-----5:R-:W-:-:S05]  /*1850*/  PRMT R65, RZ, 0x7610, R55 ;  /* 0x00007610ff417816 */ /* 0x020fca0000000037 */
[----:B------:R-:W-:Y:S01]  /*1860*/  FADD.FTZ R2, R65, R2 ;  /* 0x0000000241027221 */ /* 0x000fe20000010000 */
[----:B------:R-:W-:-:S05]  /*1870*/  @P1 PRMT R65, RZ, 0x7610, R59 ;  /* 0x00007610ff411816 */ /* 0x000fca000000003b */
[----:B------:R-:W-:-:S05]  /*1880*/  @P1 FADD.FTZ R2, R65, R2 ;  /* 0x0000000241021221 */ /* 0x000fca0000010000 */
.L_x_4412:
[----:B------:R-:W-:-:S04]  /*1890*/  F2FP.BF16.PACK_AB R64, RZ, R2 ;  /* 0x00000002ff40723e */ /* 0x000fc800000010ff */
[----:B------:R-:W-:Y:S02]  /*18a0*/  PRMT R63, R63, 0x5410, R64 ;  /* 0x000054103f3f7816 */ /* 0x000fe40000000040 */
.L_x_4413:
[----:B------:R-:W-:-:S04]  /*18b0*/  @P0 LEA R64, P1, R68, c[0x0][0x188], 0x4 ;  /* 0x0000620044400a11 */ /* 0x000fc800078220ff */
[C---:B------:R-:W-:Y:S02]  /*18c0*/  @P0 LEA.HI.X R65, R68.reuse, c[0x0][0x18c], RZ, 0x4, P1 ;  /* 0x0000630044410a11 */ /* 0x040fe400008f24ff */
[----:B------:R-:W-:-:S03]  /*18d0*/  IADD3 R68, R68, 0x100, RZ ;  /* 0x0000010044447810 */ /* 0x000fc60007ffe0ff */
[----:B------:R1:W-:Y:S04]  /*18e0*/  @P0 STG.E.128 [R64.64], R60 ;  /* 0x0000003c40000986 */ /* 0x0003e8000c101d04 */
.L_x_4381:
[----:B------:R-:W-:Y:S05]  /*18f0*/  BSYNC B0 ;  /* 0x0000000000007941 */ /* 0x000fea0003800000 */
.L_x_4380:
[----:B------:R-:W-:Y:S01]  /*1900*/  BSSY B0, `(.L_x_4414) ;  /* 0x0000094000007945 */ /* 0x000fe20003800000 */
[----:B------:R-:W-:Y:S05]  /*1910*/  @!P3 BRA `(.L_x_4415) ;  /* 0x000009200000b947 */ /* 0x000fea0003800000 */
[----:B------:R-:W-:Y:S02]  /*1920*/  ISETP.NE.U32.AND P2, PT, RZ, c[0x0][0x178], PT ;  /* 0x00005e00ff007a0c */ /* 0x000fe40003f45070 */
[----:B------:R-:W-:Y:S02]  /*1930*/  ISETP.NE.U32.AND P1, PT, RZ, c[0x0][0x180], PT ;  /* 0x00006000ff007a0c */ /* 0x000fe40003f25070 */
[----:B------:R-:W-:Y:S02]  /*1940*/  ISETP.NE.AND.EX P2, PT, RZ, c[0x0][0x17c], PT, P2 ;  /* 0x00005f00ff007a0c */ /* 0x000fe40003f45320 */
[----:B------:R-:W-:Y:S02]  /*1950*/  ISETP.NE.AND.EX P1, PT, RZ, c[0x0][0x184], PT, P1 ;  /* 0x00006100ff007a0c */ /* 0x000fe40003f25310 */
[----:B-1----:R-:W-:-:S05]  /*1960*/  MOV R65, 0x10 ;  /* 0x0000001000417802 */ /* 0x002fca0000000f00 */
[----:B------:R-:W-:-:S04]  /*1970*/  IMAD.WIDE.U32 R64, R68, R65, c[0x0][0x170] ;  /* 0x00005c0044407625 */ /* 0x000fc800078e0041 */
[C---:B------:R-:W-:Y:S02]  /*1980*/  @P2 LEA R88, P6, R68.reuse, c[0x0][0x178], 0x4 ;  /* 0x00005e0044582a11 */ /* 0x040fe400078c20ff */
[----:B------:R-:W3:Y:S02]  /*1990*/  LDG.E.128 R64, [R64.64] ;  /* 0x0000000440407981 */ /* 0x000ee4000c1e1d00 */
        /* <DEDUP_REMOVED lines=14> */
.L_x_4417:
[----:B-----5:R-:W-:-:S05]  /*1a80*/  PRMT R88, RZ, 0x5410, R56 ;  /* 0x00005410ff587816 */ /* 0x020fca0000000038 */
[----:B------:R-:W-:Y:S01]  /*1a90*/  FADD.FTZ R77, R88, R77 ;  /* 0x0000004d584d7221 */ /* 0x000fe20000010000 */
[----:B------:R-:W-:Y:S05]  /*1aa0*/  BRA `(.L_x_4418) ;  /* 0x0000004000007947 */ /* 0x000fea0003800000 */
.L_x_4416:
[----:B-1---5:R-:W-:-:S05]  /*1ab0*/  PRMT R88, RZ, 0x5410, R52 ;  /* 0x00005410ff587816 */ /* 0x022fca0000000034 */
[----:B------:R-:W-:Y:S01]  /*1ac0*/  FADD.FTZ R77, R88, R77 ;  /* 0x0000004d584d7221 */ /* 0x000fe20000010000 */
[----:B------:R-:W-:-:S05]  /*1ad0*/  @P1 PRMT R88, RZ, 0x5410, R56 ;  /* 0x00005410ff581816 */ /* 0x000fca0000000038 */
[----:B------:R-:W-:-:S05]  /*1ae0*/  @P1 FADD.FTZ R77, R88, R77 ;  /* 0x0000004d584d1221 */ /* 0x000fca0000010000 */
.L_x_4418:
[----:B------:R-:W-:-:S04]  /*1af0*/  F2FP.BF16.PACK_AB R69, RZ, R77 ;  /* 0x0000004dff45723e */ /* 0x000fc800000010ff */
[----:B------:R-:W-:Y:S02]  /*1b00*/  PRMT R60, R69, 0x7610, R60 ;  /* 0x00007610453c7816 */ /* 0x000fe4000000003c */
.L_x_4419:
[----:B------:R-:W-:Y:S01]  /*1b10*/  PRMT R87, RZ, 0x7610, R64 ;  /* 0x00007610ff577816 */ /* 0x000fe20000000040 */
[----:B------:R-:W-:Y:S05]  /*1b20*/  @P2 BRA `(.L_x_4420) ;  /* 0x0000008000002947 */ /* 0x000fea0003800000 */
[----:B------:R-:W-:-:S04]  /*1b30*/  ISETP.NE.U32.AND P6, PT, RZ, c[0x0][0x180], PT ;  /* 0x00006000ff007a0c */ /* 0x000fc80003fc5070 */
[----:B------:R-:W-:-:S13]  /*1b40*/  ISETP.NE.AND.EX P6, PT, RZ, c[0x0][0x184], PT, P6 ;  /* 0x00006100ff007a0c */ /* 0x000fda0003fc5360 */
[----:B------:R-:W-:Y:S05]  /*1b50*/  @P6 BRA `(.L_x_4421) ;  /* 0x0000002000006947 */ /* 0x000fea0003800000 */
[----:B------:R-:W-:Y:S05]  /*1b60*/  @P0 BRA `(.L_x_4422) ;  /* 0x0000008000000947 */ /* 0x000fea0003800000 */
[----:B------:R-:W-:Y:S05]  /*1b70*/  BRA `(.L_x_4423) ;  /* 0x0000009000007947 */ /* 0x000fea0003800000 */
.L_x_4421:
[----:B-----5:R-:W-:-:S05]  /*1b80*/  PRMT R64, RZ, 0x7610, R56 ;  /* 0x00007610ff407816 */ /* 0x020fca0000000038 */
[----:B------:R-:W-:Y:S01]  /*1b90*/  FADD.FTZ R87, R64, R87 ;  /* 0x0000005740577221 */ /* 0x000fe20000010000 */
[----:B------:R-:W-:Y:S05]  /*1ba0*/  BRA `(.L_x_4422) ;  /* 0x0000004000007947 */ /* 0x000fea0003800000 */
.L_x_4420:
[----:B-----5:R-:W-:-:S05]  /*1bb0*/  PRMT R64, RZ, 0x7610, R52 ;  /* 0x00007610ff407816 */ /* 0x020fca0000000034 */
[----:B------:R-:W-:Y:S01]  /*1bc0*/  FADD.FTZ R87, R64, R87 ;  /* 0x0000005740577221 */ /* 0x000fe20000010000 */
[----:B------:R-:W-:-:S05]  /*1bd0*/  @P1 PRMT R64, RZ, 0x7610, R56 ;  /* 0x00007610ff401816 */ /* 0x000fca0000000038 */
[----:B------:R-:W-:-:S05]  /*1be0*/  @P1 FADD.FTZ R87, R64, R87 ;  /* 0x0000005740571221 */ /* 0x000fca0000010000 */
.L_x_4422:
[----:B------:R-:W-:-:S04]  /*1bf0*/  F2FP.BF16.PACK_AB R64, RZ, R87 ;  /* 0x00000057ff40723e */ /* 0x000fc800000010ff */
[----:B------:R-:W-:Y:S02]  /*1c00*/  PRMT R60, R60, 0x5410, R64 ;  /* 0x000054103c3c7816 */ /* 0x000fe40000000040 */
.L_x_4423:
[----:B------:R-:W-:Y:S01]  /*1c10*/  PRMT R88, RZ, 0x5410, R65 ;  /* 0x00005410ff587816 */ /* 0x000fe20000000041 */
[----:B------:R-:W-:Y:S05]  /*1c20*/  @P2 BRA `(.L_x_4424) ;  /* 0x0000008000002947 */ /* 0x000fea0003800000 */
[----:B------:R-:W-:-:S04]  /*1c30*/  ISETP.NE.U32.AND P6, PT, RZ, c[0x0][0x180], PT ;  /* 0x00006000ff007a0c */ /* 0x000fc80003fc5070 */
[----:B------:R-:W-:-:S13]  /*1c40*/  ISETP.NE.AND.EX P6, PT, RZ, c[0x0][0x184], PT, P6 ;  /* 0x00006100ff007a0c */ /* 0x000fda0003fc5360 */
[----:B------:R-:W-:Y:S05]  /*1c50*/  @P6 BRA `(.L_x_4425) ;  /* 0x0000002000006947 */ /* 0x000fea0003800000 */
[----:B------:R-:W-:Y:S05]  /*1c60*/  @P0 BRA `(.L_x_4426) ;  /* 0x0000008000000947 */ /* 0x000fea0003800000 */
[----:B------:R-:W-:Y:S05]  /*1c70*/  BRA `(.L_x_4427) ;  /* 0x0000009000007947 */ /* 0x000fea0003800000 */
.L_x_4425:
[----:B-----5:R-:W-:-:S05]  /*1c80*/  PRMT R69, RZ, 0x5410, R57 ;  /* 0x00005410ff457816 */ /* 0x020fca0000000039 */
[----:B------:R-:W-:Y:S01]  /*1c90*/  FADD.FTZ R88, R69, R88 ;  /* 0x0000005845587221 */ /* 0x000fe20000010000 */
[----:B------:R-:W-:Y:S05]  /*1ca0*/  BRA `(.L_x_4426) ;  /* 0x0000004000007947 */ /* 0x000fea0003800000 */
.L_x_4424:
[----:B-----5:R-:W-:-:S05]  /*1cb0*/  PRMT R69, RZ, 0x5410, R53 ;  /* 0x00005410ff457816 */ /* 0x020fca0000000035 */
[----:B------:R-:W-:Y:S01]  /*1cc0*/  FADD.FTZ R88, R69, R88 ;  /* 0x0000005845587221 */ /* 0x000fe20000010000 */
[----:B------:R-:W-:-:S05]  /*1cd0*/  @P1 PRMT R69, RZ, 0x5410, R57 ;  /* 0x00005410ff451816 */ /* 0x000fca0000000039 */
[----:B------:R-:W-:-:S05]  /*1ce0*/  @P1 FADD.FTZ R88, R69, R88 ;  /* 0x0000005845581221 */ /* 0x000fca0000010000 */
.L_x_4426:
[----:B------:R-:W-:-:S04]  /*1cf0*/  F2FP.BF16.PACK_AB R64, RZ, R88 ;  /* 0x00000058ff40723e */ /* 0x000fc800000010ff */
[----:B------:R-:W-:Y:S02]  /*1d00*/  PRMT R61, R64, 0x7610, R61 ;  /* 0x00007610403d7816 */ /* 0x000fe4000000003d */
.L_x_4427:
[----:B------:R-:W-:Y:S01]  /*1d10*/  PRMT R89, RZ, 0x7610, R65 ;  /* 0x00007610ff597816 */ /* 0x000fe20000000041 */
[----:B------:R-:W-:Y:S05]  /*1d20*/  @P2 BRA `(.L_x_4428) ;  /* 0x0000008000002947 */ /* 0x000fea0003800000 */
[----:B------:R-:W-:-:S04]  /*1d30*/  ISETP.NE.U32.AND P6, PT, RZ, c[0x0][0x180], PT ;  /* 0x00006000ff007a0c */ /* 0x000fc80003fc5070 */
[----:B------:R-:W-:-:S13]  /*1d40*/  ISETP.NE.AND.EX P6, PT, RZ, c[0x0][0x184], PT, P6 ;  /* 0x00006100ff007a0c */ /* 0x000fda0003fc5360 */
[----:B------:R-:W-:Y:S05]  /*1d50*/  @P6 BRA `(.L_x_4429) ;  /* 0x0000002000006947 */ /* 0x000fea0003800000 */
[----:B------:R-:W-:Y:S05]  /*1d60*/  @P0 BRA `(.L_x_4430) ;  /* 0x0000008000000947 */ /* 0x000fea0003800000 */
[----:B------:R-:W-:Y:S05]  /*1d70*/  BRA `(.L_x_4431) ;  /* 0x0000009000007947 */ /* 0x000fea0003800000 */
.L_x_4429:
[----:B-----5:R-:W-:-:S05]  /*1d80*/  PRMT R64, RZ, 0x7610, R57 ;  /* 0x00007610ff407816 */ /* 0x020fca0000000039 */
[----:B------:R-:W-:Y:S01]  /*1d90*/  FADD.FTZ R89, R64, R89 ;  /* 0x0000005940597221 */ /* 0x000fe20000010000 */
[----:B------:R-:W-:Y:S05]  /*1da0*/  BRA `(.L_x_4430) ;  /* 0x0000004000007947 */ /* 0x000fea0003800000 */
.L_x_4428:
[----:B-----5:R-:W-:-:S05]  /*1db0*/  PRMT R64, RZ, 0x7610, R53 ;  /* 0x00007610ff407816 */ /* 0x020fca0000000035 */
[----:B------:R-:W-:Y:S01]  /*1dc0*/  FADD.FTZ R89, R64, R89 ;  /* 0x0000005940597221 */ /* 0x000fe20000010000 */
[----:B------:R-:W-:-:S05]  /*1dd0*/  @P1 PRMT R64, RZ, 0x7610, R57 ;  /* 0x00007610ff401816 */ /* 0x000fca0000000039 */
[----:B------:R-:W-:-:S05]  /*1de0*/  @P1 FADD.FTZ R89, R64, R89 ;  /* 0x0000005940591221 */ /* 0x000fca0000010000 */
.L_x_4430:
[----:B------:R-:W-:-:S04]  /*1df0*/  F2FP.BF16.PACK_AB R64, RZ, R89 ;  /* 0x00000059ff40723e */ /* 0x000fc800000010ff */
[----:B------:R-:W-:Y:S02]  /*1e00*/  PRMT R61, R61, 0x5410, R64 ;  /* 0x000054103d3d7816 */ /* 0x000fe40000000040 */
.L_x_4431:
[----:B------:R-:W-:Y:S01]  /*1e10*/  PRMT R90, RZ, 0x5410, R66 ;  /* 0x00005410ff5a7816 */ /* 0x000fe20000000042 */
[----:B------:R-:W-:Y:S05]  /*1e20*/  @P2 BRA `(.L_x_4432) ;  /* 0x0000008000002947 */ /* 0x000fea0003800000 */
[----:B------:R-:W-:-:S04]  /*1e30*/  ISETP.NE.U32.AND P6, PT, RZ, c[0x0][0x180], PT ;  /* 0x00006000ff007a0c */ /* 0x000fc80003fc5070 */
[----:B------:R-:W-:-:S13]  /*1e40*/  ISETP.NE.AND.EX P6, PT, RZ, c[0x0][0x184], PT, P6 ;  /* 0x00006100ff007a0c */ /* 0x000fda0003fc5360 */
[----:B------:R-:W-:Y:S05]  /*1e50*/  @P6 BRA `(.L_x_4433) ;  /* 0x0000002000006947 */ /* 0x000fea0003800000 */
[----:B------:R-:W-:Y:S05]  /*1e60*/  @P0 BRA `(.L_x_4434) ;  /* 0x0000008000000947 */ /* 0x000fea0003800000 */
[----:B------:R-:W-:Y:S05]  /*1e70*/  BRA `(.L_x_4435) ;  /* 0x0000009000007947 */ /* 0x000fea0003800000 */
.L_x_4433:
[----:B-----5:R-:W-:-:S05]  /*1e80*/  PRMT R65, RZ, 0x5410, R58 ;  /* 0x00005410ff417816 */ /* 0x020fca000000003a */
[----:B------:R-:W-:Y:S01]  /*1e90*/  FADD.FTZ R90, R65, R90 ;  /* 0x0000005a415a7221 */ /* 0x000fe20000010000 */
[----:B------:R-:W-:Y:S05]  /*1ea0*/  BRA `(.L_x_4434) ;  /* 0x0000004000007947 */ /* 0x000fea0003800000 */
.L_x_4432:
[----:B-----5:R-:W-:-:S05]  /*1eb0*/  PRMT R65, RZ, 0x5410, R54 ;  /* 0x00005410ff417816 */ /* 0x020fca0000000036 */
[----:B------:R-:W-:Y:S01]  /*1ec0*/  FADD.FTZ R90, R65, R90 ;  /* 0x0000005a415a7221 */ /* 0x000fe20000010000 */
[----:B------:R-:W-:-:S05]  /*1ed0*/  @P1 PRMT R65, RZ, 0x5410, R58 ;  /* 0x00005410ff411816 */ /* 0x000fca000000003a */
[----:B------:R-:W-:-:S05]  /*1ee0*/  @P1 FADD.FTZ R90, R65, R90 ;  /* 0x0000005a415a1221 */ /* 0x000fca0000010000 */
.L_x_4434:
[----:B------:R-:W-:-:S04]  /*1ef0*/  F2FP.BF16.PACK_AB R64, RZ, R90 ;  /* 0x0000005aff40723e */ /* 0x000fc800000010ff */
[----:B------:R-:W-:Y:S02]  /*1f00*/  PRMT R62, R64, 0x7610, R62 ;  /* 0x00007610403e7816 */ /* 0x000fe4000000003e */
.L_x_4435:
[----:B------:R-:W-:Y:S01]  /*1f10*/  PRMT R92, RZ, 0x7610, R66 ;  /* 0x00007610ff5c7816 */ /* 0x000fe20000000042 */
[----:B------:R-:W-:Y:S05]  /*1f20*/  @P2 BRA `(.L_x_4436) ;  /* 0x0000008000002947 */ /* 0x000fea0003800000 */
[----:B------:R-:W-:-:S04]  /*1f30*/  ISETP.NE.U32.AND P6, PT, RZ, c[0x0][0x180], PT ;  /* 0x00006000ff007a0c */ /* 0x000fc80003fc5070 */
[----:B------:R-:W-:-:S13]  /*1f40*/  ISETP.NE.AND.EX P6, PT, RZ, c[0x0][0x184], PT, P6 ;  /* 0x00006100ff007a0c */ /* 0x000fda0003fc5360 */
[----:B------:R-:W-:Y:S05]  /*1f50*/  @P6 BRA `(.L_x_4437) ;  /* 0x0000002000006947 */ /* 0x000fea0003800000 */
[----:B------:R-:W-:Y:S05]  /*1f60*/  @P0 BRA `(.L_x_4438) ;  /* 0x0000008000000947 */ /* 0x000fea0003800000 */
[----:B------:R-:W-:Y:S05]  /*1f70*/  BRA `(.L_x_4439) ;  /* 0x0000009000007947 */ /* 0x000fea0003800000 */
.L_x_4437:
[----:B-----5:R-:W-:-:S05]  /*1f80*/  PRMT R65, RZ, 0x7610, R58 ;  /* 0x00007610ff417816 */ /* 0x020fca000000003a */
[----:B------:R-:W-:Y:S01]  /*1f90*/  FADD.FTZ R92, R65, R92 ;  /* 0x0000005c415c7221 */ /* 0x000fe20000010000 */
[----:B------:R-:W-:Y:S05]  /*1fa0*/  BRA `(.L_x_4438) ;  /* 0x0000004000007947 */ /* 0x000fea0003800000 */
.L_x_4436:
[----:B-----5:R-:W-:-:S05]  /*1fb0*/  PRMT R65, RZ, 0x7610, R54 ;  /* 0x00007610ff417816 */ /* 0x020fca0000000036 */
[----:B------:R-:W-:Y:S01]  /*1fc0*/  FADD.FTZ R92, R65, R92 ;  /* 0x0000005c415c7221 */ /* 0x000fe20000010000 */
[----:B------:R-:W-:-:S05]  /*1fd0*/  @P1 PRMT R65, RZ, 0x7610, R58 ;  /* 0x00007610ff411816 */ /* 0x000fca000000003a */
[----:B------:R-:W-:-:S05]  /*1fe0*/  @P1 FADD.FTZ R92, R65, R92 ;  /* 0x0000005c415c1221 */ /* 0x000fca0000010000 */
.L_x_4438:
[----:B------:R-:W-:-:S04]  /*1ff0*/  F2FP.BF16.PACK_AB R64, RZ, R92 ;  /* 0x0000005cff40723e */ /* 0x000fc800000010ff */
[----:B------:R-:W-:Y:S02]  /*2000*/  PRMT R62, R62, 0x5410, R64 ;  /* 0x000054103e3e7816 */ /* 0x000fe40000000040 */
.L_x_4439:
[----:B------:R-:W-:Y:S01]  /*2010*/  PRMT R91, RZ, 0x5410, R67 ;  /* 0x00005410ff5b7816 */ /* 0x000fe20000000043 */
[----:B------:R-:W-:Y:S05]  /*2020*/  @P2 BRA `(.L_x_4440) ;  /* 0x0000008000002947 */ /* 0x000fea0003800000 */
[----:B------:R-:W-:-:S04]  /*2030*/  ISETP.NE.U32.AND P6, PT, RZ, c[0x0][0x180], PT ;  /* 0x00006000ff007a0c */ /* 0x000fc80003fc5070 */
[----:B------:R-:W-:-:S13]  /*2040*/  ISETP.NE.AND.EX P6, PT, RZ, c[0x0][0x184], PT, P6 ;  /* 0x00006100ff007a0c */ /* 0x000fda0003fc5360 */
[----:B------:R-:W-:Y:S05]  /*2050*/  @P6 BRA `(.L_x_4441) ;  /* 0x0000002000006947 */ /* 0x000fea0003800000 */
[----:B------:R-:W-:Y:S05]  /*2060*/  @P0 BRA `(.L_x_4442) ;  /* 0x0000008000000947 */ /* 0x000fea0003800000 */
[----:B------:R-:W-:Y:S05]  /*2070*/  BRA `(.L_x_4443) ;  /* 0x0000009000007947 */ /* 0x000fea0003800000 */
.L_x_4441:
[----:B-----5:R-:W-:-:S05]  /*2080*/  PRMT R64, RZ, 0x5410, R59 ;  /* 0x00005410ff407816 */ /* 0x020fca000000003b */
[----:B------:R-:W-:Y:S01]  /*2090*/  FADD.FTZ R91, R64, R91 ;  /* 0x0000005b405b7221 */ /* 0x000fe20000010000 */
[----:B------:R-:W-:Y:S05]  /*20a0*/  BRA `(.L_x_4442) ;  /* 0x0000004000007947 */ /* 0x000fea0003800000 */
.L_x_4440:
[----:B-----5:R-:W-:-:S05]  /*20b0*/  PRMT R64, RZ, 0x5410, R55 ;  /* 0x00005410ff407816 */ /* 0x020fca0000000037 */
[----:B------:R-:W-:Y:S01]  /*20c0*/  FADD.FTZ R91, R64, R91 ;  /* 0x0000005b405b7221 */ /* 0x000fe20000010000 */
[----:B------:R-:W-:-:S05]  /*20d0*/  @P1 PRMT R64, RZ, 0x5410, R59 ;  /* 0x00005410ff401816 */ /* 0x000fca000000003b */
[----:B------:R-:W-:-:S05]  /*20e0*/  @P1 FADD.FTZ R91, R64, R91 ;  /* 0x0000005b405b1221 */ /* 0x000fca0000010000 */
.L_x_4442:
[----:B------:R-:W-:-:S04]  /*20f0*/  F2FP.BF16.PACK_AB R64, RZ, R91 ;  /* 0x0000005bff40723e */ /* 0x000fc800000010ff */
[----:B------:R-:W-:Y:S02]  /*2100*/  PRMT R63, R64, 0x7610, R63 ;  /* 0x00007610403f7816 */ /* 0x000fe4000000003f */
.L_x_4443:
[----:B------:R-:W-:Y:S01]  /*2110*/  PRMT R97, RZ, 0x7610, R67 ;  /* 0x00007610ff617816 */ /* 0x000fe20000000043 */
[----:B------:R-:W-:Y:S05]  /*2120*/  @P2 BRA `(.L_x_4444) ;  /* 0x0000008000002947 */ /* 0x000fea0003800000 */
[----:B------:R-:W-:-:S04]  /*2130*/  ISETP.NE.U32.AND P1, PT, RZ, c[0x0][0x180], PT ;  /* 0x00006000ff007a0c */ /* 0x000fc80003f25070 */
[----:B------:R-:W-:-:S13]  /*2140*/  ISETP.NE.AND.EX P1, PT, RZ, c[0x0][0x184], PT, P1 ;  /* 0x00006100ff007a0c */ /* 0x000fda0003f25310 */
[----:B------:R-:W-:Y:S05]  /*2150*/  @P1 BRA `(.L_x_4445) ;  /* 0x0000002000001947 */ /* 0x000fea0003800000 */
[----:B------:R-:W-:Y:S05]  /*2160*/  @P0 BRA `(.L_x_4446) ;  /* 0x0000008000000947 */ /* 0x000fea0003800000 */
[----:B------:R-:W-:Y:S05]  /*2170*/  BRA `(.L_x_4447) ;  /* 0x0000009000007947 */ /* 0x000fea0003800000 */
.L_x_4445:
[----:B-----5:R-:W-:-:S05]  /*2180*/  PRMT R64, RZ, 0x7610, R59 ;  /* 0x00007610ff407816 */ /* 0x020fca000000003b */
[----:B------:R-:W-:Y:S01]  /*2190*/  FADD.FTZ R97, R64, R97 ;  /* 0x0000006140617221 */ /* 0x000fe20000010000 */
[----:B------:R-:W-:Y:S05]  /*21a0*/  BRA `(.L_x_4446) ;  /* 0x0000004000007947 */ /* 0x000fea0003800000 */
.L_x_4444:
[----:B-----5:R-:W-:-:S05]  /*21b0*/  PRMT R64, RZ, 0x7610, R55 ;  /* 0x00007610ff407816 */ /* 0x020fca0000000037 */
[----:B------:R-:W-:Y:S01]  /*21c0*/  FADD.FTZ R97, R64, R97 ;  /* 0x0000006140617221 */ /* 0x000fe20000010000 */
[----:B------:R-:W-:-:S05]  /*21d0*/  @P1 PRMT R64, RZ, 0x7610, R59 ;  /* 0x00007610ff401816 */ /* 0x000fca000000003b */
[----:B------:R-:W-:-:S05]  /*21e0*/  @P1 FADD.FTZ R97, R64, R97 ;  /* 0x0000006140611221 */ /* 0x000fca0000010000 */
.L_x_4446:
[----:B------:R-:W-:-:S04]  /*21f0*/  F2FP.BF16.PACK_AB R64, RZ, R97 ;  /* 0x00000061ff40723e */ /* 0x000fc800000010ff */
[----:B------:R-:W-:Y:S02]  /*2200*/  PRMT R63, R63, 0x5410, R64 ;  /* 0x000054103f3f7816 */ /* 0x000fe40000000040 */
.L_x_4447:
[----:B------:R-:W-:-:S04]  /*2210*/  @P0 LEA R64, P1, R68, c[0x0][0x188], 0x4 ;  /* 0x0000620044400a11 */ /* 0x000fc800078220ff */
[----:B------:R-:W-:-:S05]  /*2220*/  @P0 LEA.HI.X R65, R68, c[0x0][0x18c], RZ, 0x4, P1 ;  /* 0x0000630044410a11 */ /* 0x000fca00008f24ff */
[----:B------:R1:W-:Y:S04]  /*2230*/  @P0 STG.E.128 [R64.64], R60 ;  /* 0x0000003c40000986 */ /* 0x0003e8000c101d04 */
.L_x_4415:
[----:B------:R-:W-:Y:S05]  /*2240*/  BSYNC B0 ;  /* 0x0000000000007941 */ /* 0x000fea0003800000 */
.L_x_4414:
[----:B-1----:R-:W-:Y:S01]  /*2250*/  FADD.FTZ R64, RZ, R75 ;  /* 0x0000004bff407221 */ /* 0x002fe20000010000 */
        /* <DEDUP_REMOVED lines=31> */
[----:B------:R1:W3:Y:S02]  /*2450*/  SHFL.BFLY PT, R64, R65, 0x1, 0x1f ;  /* 0x0c201f0041407f89 */ /* 0x0002e400000e0000 */
.L_x_4458:
[----:B-1-3--:R-:W-:Y:S01]  /*2460*/  FADD.FTZ R65, R65, R64 ;  /* 0x0000004041417221 */ /* 0x00afe20000010000 */
[----:B------:R-:W-:Y:S05]  /*2470*/  BRA.DIV ~URZ, `(.L_x_4449) ;  /* 0x000010a27f007947 */ /* 0x000fea000b800000 */
[----:B------:R-:W1:Y:S02]  /*2480*/  SHFL.BFLY PT, R64, R65, 0x2, 0x1f ;  /* 0x0c401f0041407f89 */ /* 0x000e6400000e0000 */
[----:B-1----:R-:W-:-:S05]  /*2490*/  FADD.FTZ R65, R65, R64 ;  /* 0x0000004041417221 */ /* 0x002fca0000010000 */
[----:B------:R-:W1:Y:S02]  /*24a0*/  SHFL.BFLY PT, R64, R65, 0x4, 0x1f ;  /* 0x0c801f0041407f89 */ /* 0x000e6400000e0000 */
[----:B-1----:R-:W-:-:S05]  /*24b0*/  FADD.FTZ R66, R65, R64 ;  /* 0x0000004041427221 */ /* 0x002fca0000010000 */
[----:B------:R-:W1:Y:S02]  /*24c0*/  SHFL.BFLY PT, R67, R66, 0x8, 0x1f ;  /* 0x0d001f0042437f89 */ /* 0x000e6400000e0000 */
[----:B-1----:R-:W-:-:S05]  /*24d0*/  FADD.FTZ R67, R66, R67 ;  /* 0x0000004342437221 */ /* 0x002fca0000010000 */
[----:B------:R-:W1:Y:S02]  /*24e0*/  SHFL.BFLY PT, R64, R67, 0x10, 0x1f ;  /* 0x0e001f0043407f89 */ /* 0x000e6400000e0000 */
[----:B-1----:R-:W-:-:S04]  /*24f0*/  FADD.FTZ R64, R67, R64 ;  /* 0x0000004043407221 */ /* 0x002fc80000010000 */
[----:B--2---:R-:W-:-:S04]  /*2500*/  FMUL.FTZ R64, R71, R64 ;  /* 0x0000004047407220 */ /* 0x004fc80000410000 */
        /* <DEDUP_REMOVED lines=49> */
[----:B------:R-:W1:Y:S02]  /*2820*/  SHFL.BFLY PT, R66, R69, 0x1, 0x1f ;  /* 0x0c201f0045427f89 */ /* 0x000e6400000e0000 */
[----:B-1----:R-:W-:-:S05]  /*2830*/  FADD.FTZ R66, R69, R66 ;  /* 0x0000004245427221 */ /* 0x002fca0000010000 */
[----:B------:R-:W1:Y:S02]  /*2840*/  SHFL.BFLY PT, R65, R66, 0x2, 0x1f ;  /* 0x0c401f0042417f89 */ /* 0x000e6400000e0000 */
[----:B-1----:R-:W-:-:S05]  /*2850*/  FADD.FTZ R65, R66, R65 ;  /* 0x0000004142417221 */ /* 0x002fca0000010000 */
[----:B------:R-:W1:Y:S02]  /*2860*/  SHFL.BFLY PT, R98, R65, 0x4, 0x1f ;  /* 0x0c801f0041627f89 */ /* 0x000e6400000e0000 */
[----:B-1----:R-:W-:-:S05]  /*2870*/  FADD.FTZ R98, R65, R98 ;  /* 0x0000006241627221 */ /* 0x002fca0000010000 */
[----:B------:R-:W1:Y:S02]  /*2880*/  SHFL.BFLY PT, R67, R98, 0x8, 0x1f ;  /* 0x0d001f0062437f89 */ /* 0x000e6400000e0000 */
[----:B-1----:R-:W-:-:S05]  /*2890*/  FADD.FTZ R99, R98, R67 ;  /* 0x0000004362637221 */ /* 0x002fca0000010000 */
[----:B------:R1:W2:Y:S02]  /*28a0*/  SHFL.BFLY PT, R100, R99, 0x10, 0x1f ;  /* 0x0e001f0063647f89 */ /* 0x0002a400000e0000 */
.L_x_4459:
[C---:B------:R-:W-:Y:S01]  /*28b0*/  LOP3.LUT P1, RZ, R3.reuse, 0x1f, RZ, 0xc0, !PT ;  /* 0x0000001f03ff7812 */ /* 0x040fe2000782c0ff */
[----:B--2---:R-:W-:Y:S01]  /*28c0*/  FADD.FTZ R65, R100, R99 ;  /* 0x0000006364417221 */ /* 0x004fe20000010000 */
        /* <DEDUP_REMOVED lines=8> */
[----:B--2---:R-:W-:Y:S01]  /*2950*/  CS2R R64, SRZ ;  /* 0x0000000000407805 */ /* 0x004fe2000001ff00 */
[----:B------:R-:W-:Y:S01]  /*2960*/  @!P1 IADD3 R68, R68, R69, RZ ;  /* 0x0000004544449210 */ /* 0x000fe20007ffe0ff */
[----:B------:R-:W-:Y:S01]  /*2970*/  IMAD.MOV.U32 R67, RZ, RZ, RZ ;  /* 0x000000ffff437224 */ /* 0x000fe200078e00ff */
[----:B------:R-:W-:Y:S02]  /*2980*/  @!P1 MOV R67, R74 ;  /* 0x0000004a00439202 */ /* 0x000fe40000000f00 */
[----:B------:R-:W-:Y:S01]  /*2990*/  ISETP.NE.AND P2, PT, RZ, UR6, PT ;  /* 0x00000006ff007c0c */ /* 0x000fe2000bf45270 */
[----:B------:R-:W-:Y:S01]  /*29a0*/  BSSY B0, `(.L_x_4450) ;  /* 0x0000064000007945 */ /* 0x000fe20003800000 */
[----:B------:R-:W-:Y:S01]  /*29b0*/  I2F R102, R67 ;  /* 0x0000004300667306 */ /* 0x000fe20000201400 */
[----:B------:R-:W2:Y:S04]  /*29c0*/  SHFL.DOWN PT, R98, R67, 0x4, 0x1f ;  /* 0x08801f0043627f89 */ /* 0x000ea800000e0000 */
[----:B------:R3:W-:Y:S01]  /*29d0*/  @!P1 LDS.64 R64, [R68.X8] ;  /* 0x0000000044409984 */ /* 0x0007e20000008a00 */
[----:B------:R-:W-:Y:S01]  /*29e0*/  LOP3.LUT P1, RZ, R66, 0x1f, R3, 0xf8, !PT ;  /* 0x0000001f42ff7812 */ /* 0x000fe2000782f803 */
[----:B-12---:R-:W-:-:S02]  /*29f0*/  IMAD.IADD R99, R98, 0x1, R67 ;  /* 0x0000000162637824 */ /* 0x006fc400078e0243 */
[----:B------:R-:W-:Y:S03]  /*2a00*/  I2F R98, R98 ;  /* 0x0000006200627306 */ /* 0x000fe60000201400 */
[----:B------:R-:W1:Y:S05]  /*2a10*/  SHFL.DOWN PT, R106, R99, 0x2, 0x1f ;  /* 0x08401f00636a7f89 */ /* 0x000e6a00000e0000 */
[----:B------:R-:W3:Y:S08]  /*2a20*/  I2F R101, R99 ;  /* 0x0000006300657306 */ /* 0x000ef00000201400 */
[----:B---3--:R-:W2:Y:S01]  /*2a30*/  MUFU.RCP R68, R101 ;  /* 0x0000006500447308 */ /* 0x008ea20000001000 */
[----:B-1----:R-:W-:Y:S01]  /*2a40*/  IADD3 R105, R99, R106, RZ ;  /* 0x0000006a63697210 */ /* 0x002fe20007ffe0ff */
[----:B------:R-:W1:Y:S06]  /*2a50*/  SHFL.DOWN PT, R69, R64, 0x4, 0x1f ;  /* 0x08801f0040457f89 */ /* 0x000e6c00000e0000 */
[----:B------:R-:W-:Y:S01]  /*2a60*/  I2F R106, R106 ;  /* 0x0000006a006a7306 */ /* 0x000fe20000201400 */
[----:B------:R-:W3:Y:S01]  /*2a70*/  SHFL.DOWN PT, R100, R65, 0x4, 0x1f ;  /* 0x08801f0041647f89 */ /* 0x000ee200000e0000 */
[----:B-1----:R-:W-:-:S02]  /*2a80*/  FMUL.FTZ R103, R69, R98 ;  /* 0x0000006245677220 */ /* 0x002fc40000410000 */
[----:B------:R-:W-:Y:S02]  /*2a90*/  FADD.FTZ R69, -R69, R64 ;  /* 0x0000004045457221 */ /* 0x000fe40000010100 */
[----:B------:R-:W-:Y:S02]  /*2aa0*/  FFMA.FTZ R103, R102, R64, R103 ;  /* 0x0000004066677223 */ /* 0x000fe40000010067 */
[----:B------:R-:W-:Y:S01]  /*2ab0*/  FMUL.FTZ R69, R69, R69 ;  /* 0x0000004545457220 */ /* 0x000fe20000410000 */
[----:B------:R-:W1:Y:S01]  /*2ac0*/  I2F R64, R105 ;  /* 0x0000006900407306 */ /* 0x000e620000201400 */
[----:B--2---:R-:W-:Y:S02]  /*2ad0*/  FMUL.FTZ R104, R68, R103 ;  /* 0x0000006744687220 */ /* 0x004fe40000410000 */
[----:B------:R-:W-:Y:S02]  /*2ae0*/  FMUL.FTZ R69, R69, R102 ;  /* 0x0000006645457220 */ /* 0x000fe40000410000 */
[----:B---3--:R-:W-:Y:S01]  /*2af0*/  FADD.FTZ R65, R100, R65 ;  /* 0x0000004164417221 */ /* 0x008fe20000010000 */
[----:B------:R-:W2:Y:S01]  /*2b00*/  SHFL.DOWN PT, R67, R104, 0x2, 0x1f ;  /* 0x08401f0068437f89 */ /* 0x000ea200000e0000 */
[----:B------:R-:W-:-:S03]  /*2b10*/  FMUL.FTZ R69, R69, R98 ;  /* 0x0000006245457220 */ /* 0x000fc60000410000 */
[----:B------:R-:W3:Y:S01]  /*2b20*/  SHFL.DOWN PT, R102, R105, 0x1, 0x1f ;  /* 0x08201f0069667f89 */ /* 0x000ee200000e0000 */
[----:B------:R-:W-:-:S05]  /*2b30*/  FFMA.FTZ R65, R68, R69, R65 ;  /* 0x0000004544417223 */ /* 0x000fca0000010041 */
[----:B------:R-:W4:Y:S01]  /*2b40*/  SHFL.DOWN PT, R68, R65, 0x2, 0x1f ;  /* 0x08401f0041447f89 */ /* 0x000f2200000e0000 */
[----:B-1----:R-:W1:Y:S01]  /*2b50*/  MUFU.RCP R69, R64 ;  /* 0x0000004000457308 */ /* 0x002e620000001000 */
[----:B--2---:R-:W-:Y:S02]  /*2b60*/  FMUL.FTZ R98, R67, R106 ;  /* 0x0000006a43627220 */ /* 0x004fe40000410000 */
[----:B------:R-:W-:Y:S02]  /*2b70*/  FADD.FTZ R67, R104, -R67 ;  /* 0x8000004368437221 */ /* 0x000fe40000010000 */
[----:B------:R-:W-:Y:S02]  /*2b80*/  FFMA.FTZ R100, R101, R104, R98 ;  /* 0x0000006865647223 */ /* 0x000fe40000010062 */
[----:B------:R-:W-:Y:S02]  /*2b90*/  FMUL.FTZ R98, R67, R67 ;  /* 0x0000004343627220 */ /* 0x000fe40000410000 */
[----:B-1----:R-:W-:-:S02]  /*2ba0*/  FMUL.FTZ R67, R69, R100 ;  /* 0x0000006445437220 */ /* 0x002fc40000410000 */
[----:B---3--:R-:W-:Y:S02]  /*2bb0*/  IMAD.IADD R99, R105, 0x1, R102 ;  /* 0x0000000169637824 */ /* 0x008fe400078e0266 */
[----:B------:R-:W-:Y:S01]  /*2bc0*/  FMUL.FTZ R98, R101, R98 ;  /* 0x0000006265627220 */ /* 0x000fe20000410000 */
[----:B------:R-:W1:Y:S01]  /*2bd0*/  SHFL.DOWN PT, R100, R67, 0x1, 0x1f ;  /* 0x08201f0043647f89 */ /* 0x000e6200000e0000 */
[----:B----4-:R-:W-:Y:S01]  /*2be0*/  FADD.FTZ R68, R65, R68 ;  /* 0x0000004441447221 */ /* 0x010fe20000010000 */
[----:B------:R-:W-:Y:S01]  /*2bf0*/  I2F R102, R102 ;  /* 0x0000006600667306 */ /* 0x000fe20000201400 */
[----:B------:R-:W-:-:S04]  /*2c00*/  FMUL.FTZ R98, R98, R106 ;  /* 0x0000006a62627220 */ /* 0x000fc80000410000 */
[----:B------:R-:W-:-:S03]  /*2c10*/  FFMA.FTZ R68, R69, R98, R68 ;  /* 0x0000006245447223 */ /* 0x000fc60000010044 */
[----:B------:R-:W2:Y:S02]  /*2c20*/  I2F R99, R99 ;  /* 0x0000006300637306 */ /* 0x000ea40000201400 */
[----:B------:R-:W3:Y:S01]  /*2c30*/  SHFL.DOWN PT, R65, R68, 0x1, 0x1f ;  /* 0x08201f0044417f89 */ /* 0x000ee200000e0000 */
[----:B-1----:R-:W-:-:S05]  /*2c40*/  FADD.FTZ R98, R67, -R100 ;  /* 0x8000006443627221 */ /* 0x002fca0000010000 */
[----:B--2---:R-:W1:Y:S01]  /*2c50*/  MUFU.RCP R69, R99 ;  /* 0x0000006300457308 */ /* 0x004e620000001000 */
[----:B------:R-:W-:Y:S02]  /*2c60*/  FMUL.FTZ R100, R100, R102 ;  /* 0x0000006664647220 */ /* 0x000fe40000410000 */
[----:B------:R-:W-:Y:S02]  /*2c70*/  FMUL.FTZ R101, R98, R98 ;  /* 0x0000006262657220 */ /* 0x000fe40000410000 */
[C---:B------:R-:W-:Y:S01]  /*2c80*/  FFMA.FTZ R100, R64.reuse, R67, R100 ;  /* 0x0000004340647223 */ /* 0x040fe20000010064 */
[----:B------:R-:W-:Y:S01]  /*2c90*/  MOV R67, c[0x0][0x1e0] ;  /* 0x0000780000437a02 */ /* 0x000fe20000000f00 */
[----:B------:R-:W-:Y:S02]  /*2ca0*/  FMUL.FTZ R101, R64, R101 ;  /* 0x0000006540657220 */ /* 0x000fe40000410000 */
[----:B---3--:R-:W-:Y:S02]  /*2cb0*/  FADD.FTZ R64, R68, R65 ;  /* 0x0000004144407221 */ /* 0x008fe40000010000 */
[----:B------:R-:W-:-:S02]  /*2cc0*/  FMUL.FTZ R101, R101, R102 ;  /* 0x0000006665657220 */ /* 0x000fc40000410000 */
[C---:B-1----:R-:W-:Y:S02]  /*2cd0*/  FMUL.FTZ R100, R69.reuse, R100 ;  /* 0x0000006445647220 */ /* 0x042fe40000410000 */
[----:B------:R-:W-:-:S03]  /*2ce0*/  FFMA.FTZ R64, R69, R101, R64 ;  /* 0x0000006545407223 */ /* 0x000fc60000010040 */
[----:B------:R-:W1:Y:S04]  /*2cf0*/  SHFL.IDX PT, R103, R100, RZ, 0x1f ;  /* 0x00001fff64677589 */ /* 0x000e6800000e0000 */
[----:B------:R-:W2:Y:S01]  /*2d00*/  SHFL.IDX PT, R64, R64, RZ, 0x1f ;  /* 0x00001fff40407589 */ /* 0x000ea200000e0000 */
[C---:B-1----:R-:W-:Y:S01]  /*2d10*/  FMUL.FTZ R65, R103.reuse, R103 ;  /* 0x0000006767417220 */ /* 0x042fe20000410000 */
[----:B------:R-:W-:-:S04]  /*2d20*/  FSEL R98, R103, RZ, !P2 ;  /* 0x000000ff67627208 */ /* 0x000fc80005000000 */
[----:B------:R-:W-:Y:S01]  /*2d30*/  FSEL R66, R65, RZ, P2 ;  /* 0x000000ff41427208 */ /* 0x000fe20001000000 */
[----:B--2---:R-:W-:Y:S01]  /*2d40*/  FFMA.FTZ R65, R64, R67, c[0x0][0x228] ;  /* 0x00008a0040417623 */ /* 0x004fe20000010043 */
[----:B------:R-:W-:-:S03]  /*2d50*/  @!P1 MOV R67, 0x4 ;  /* 0x0000000400439802 */ /* 0x000fc60000000f00 */
[----:B------:R-:W-:Y:S02]  /*2d60*/  FADD.FTZ R99, R65, R66 ;  /* 0x0000004241637221 */ /* 0x000fe40000010000 */
[----:B------:R-:W-:Y:S02]  /*2d70*/  @!P1 IMAD.MOV.U32 R65, RZ, RZ, 0x4 ;  /* 0x00000004ff419424 */ /* 0x000fe400078e00ff */
[C---:B------:R-:W-:Y:S02]  /*2d80*/  @!P1 IMAD.WIDE R66, R72.reuse, R67, c[0x0][0x1a8] ;  /* 0x00006a0048429625 */ /* 0x040fe400078e0243 */
[----:B------:R-:W1:Y:S02]  /*2d90*/  MUFU.RSQ R99, R99 ;  /* 0x0000006300637308 */ /* 0x000e640000001400 */
[----:B------:R-:W-:-:S05]  /*2da0*/  @!P1 IMAD.WIDE R64, R72, R65, c[0x0][0x1a0] ;  /* 0x0000680048409625 */ /* 0x000fca00078e0241 */
[----:B------:R2:W-:Y:S04]  /*2db0*/  @!P1 STG.E [R64.64], R103 ;  /* 0x0000006740009986 */ /* 0x0005e8000c101904 */
[----:B-1----:R2:W-:Y:S01]  /*2dc0*/  @!P1 STG.E [R66.64], R99 ;  /* 0x0000006342009986 */ /* 0x0025e2000c101904 */
[----:B------:R-:W-:Y:S05]  /*2dd0*/  @!P5 BRA `(.L_x_4451) ;  /* 0x000002000000d947 */ /* 0x000fea0003800000 */
[--C-:B--2---:R-:W-:Y:S02]  /*2de0*/  FADD.FTZ R64, R75, -R98.reuse ;  /* 0x800000624b407221 */ /* 0x104fe40000010000 */
[--C-:B------:R-:W-:Y:S02]  /*2df0*/  FADD.FTZ R66, R79, -R98.reuse ;  /* 0x800000624f427221 */ /* 0x100fe40000010000 */
[--C-:B------:R-:W-:Y:S02]  /*2e00*/  FADD.FTZ R102, R82, -R98.reuse ;  /* 0x8000006252667221 */ /* 0x100fe40000010000 */
[----:B------:R-:W-:-:S02]  /*2e10*/  FADD.FTZ R68, R80, -R98 ;  /* 0x8000006250447221 */ /* 0x000fc40000010000 */
[--C-:B------:R-:W-:Y:S02]  /*2e20*/  FADD.FTZ R100, R81, -R98.reuse ;  /* 0x8000006251647221 */ /* 0x100fe40000010000 */
[--C-:B------:R-:W-:Y:S02]  /*2e30*/  FADD.FTZ R104, R96, -R98.reuse ;  /* 0x8000006260687221 */ /* 0x100fe40000010000 */
[--C-:B------:R-:W-:Y:S02]  /*2e40*/  FADD.FTZ R106, R95, -R98.reuse ;  /* 0x800000625f6a7221 */ /* 0x100fe40000010000 */
[----:B------:R-:W-:Y:S02]  /*2e50*/  FADD.FTZ R108, R0, -R98 ;  /* 0x80000062006c7221 */ /* 0x000fe40000010000 */
        /* <DEDUP_REMOVED lines=8> */
[----:B-----5:R-:W-:Y:S02]  /*2ee0*/  FFMA.FTZ R64, R40, R65, R48 ;  /* 0x0000004128407223 */ /* 0x020fe40000010030 */
[----:B------:R-:W-:Y:S02]  /*2ef0*/  FFMA.FTZ R65, R41, R66, R49 ;  /* 0x0000004229417223 */ /* 0x000fe40000010031 */
        /* <DEDUP_REMOVED lines=14> */
.L_x_4451:
[----:B------:R-:W-:Y:S05]  /*2fe0*/  BSYNC B0 ;  /* 0x0000000000007941 */ /* 0x000fea0003800000 */
.L_x_4450:
[----:B------:R-:W-:Y:S01]  /*2ff0*/  BSSY B0, `(.L_x_4452) ;  /* 0x0000022000007945 */ /* 0x000fe20003800000 */
[----:B------:R-:W-:Y:S05]  /*3000*/  @!P4 BRA `(.L_x_4453) ;  /* 0x000002000000c947 */ /* 0x000fea0003800000 */
[--C-:B-12---:R-:W-:Y:S01]  /*3010*/  FADD.FTZ R64, R76, -R98.reuse ;  /* 0x800000624c407221 */ /* 0x106fe20000010000 */
        /* <DEDUP_REMOVED lines=27> */
[C---:B------:R-:W-:Y:S01]  /*31d0*/  IMAD.WIDE.U32 R68, R78.reuse, R103, c[0x0][0x208] ;  /* 0x000082004e447625 */ /* 0x040fe200078e0067 */
[----:B------:R-:W-:-:S02]  /*31e0*/  IADD3 R78, R78, 0x100, RZ ;  /* 0x000001004e4e7810 */ /* 0x000fc40007ffe0ff */
[----:B------:R-:W-:-:S05]  /*31f0*/  F2FP.BF16.PACK_AB R67, R108, R101 ;  /* 0x000000656c43723e */ /* 0x000fca00000010ff */
[----:B------:R1:W-:Y:S02]  /*3200*/  STG.E.128 [R68.64], R64 ;  /* 0x0000004044007986 */ /* 0x0003e4000c101d04 */
.L_x_4453:
[----:B------:R-:W-:Y:S05]  /*3210*/  BSYNC B0 ;  /* 0x0000000000007941 */ /* 0x000fea0003800000 */
.L_x_4452:
[----:B------:R-:W-:Y:S01]  /*3220*/  BSSY B0, `(.L_x_4454) ;  /* 0x0000021000007945 */ /* 0x000fe20003800000 */
[----:B------:R-:W-:Y:S05]  /*3230*/  @!P3 BRA `(.L_x_4455) ;  /* 0x000001f00000b947 */ /* 0x000fea0003800000 */
[--C-:B-12---:R-:W-:Y:S02]  /*3240*/  FADD.FTZ R64, R77, -R98.reuse ;  /* 0x800000624d407221 */ /* 0x106fe40000010000 */
        /* <DEDUP_REMOVED lines=18> */
[----:B------:R-:W-:Y:S02]  /*3370*/  FFMA.FTZ R99, R5, R104, R13 ;  /* 0x0000006805637223 */ /* 0x000fe4000001000d */
[----:B------:R-:W-:Y:S02]  /*3380*/  FFMA.FTZ R69, R9, R66, R17 ;  /* 0x0000004209457223 */ /* 0x000fe40000010011 */
[----:B------:R-:W-:Y:S01]  /*3390*/  FFMA.FTZ R67, R6, R101, R14 ;  /* 0x0000006506437223 */ /* 0x000fe2000001000e */
[----:B------:R-:W-:Y:S01]  /*33a0*/  F2FP.BF16.PACK_AB R66, R99, R68 ;  /* 0x000000446342723e */ /* 0x000fe200000010ff */
[----:B------:R-:W-:Y:S01]  /*33b0*/  FFMA.FTZ R98, R7, R98, R15 ;  /* 0x0000006207627223 */ /* 0x000fe2000001000f */
[----:B------:R-:W-:Y:S01]  /*33c0*/  F2FP.BF16.PACK_AB R64, R69, R64 ;  /* 0x000000404540723e */ /* 0x000fe200000010ff */
[----:B------:R-:W-:-:S02]  /*33d0*/  FFMA.FTZ R100, R11, R100, R19 ;  /* 0x000000640b647223 */ /* 0x000fc40000010013 */
[----:B------:R-:W-:Y:S01]  /*33e0*/  IMAD.MOV.U32 R101, RZ, RZ, 0x10 ;  /* 0x00000010ff657424 */ /* 0x000fe200078e00ff */
[----:B------:R-:W-:Y:S02]  /*33f0*/  F2FP.BF16.PACK_AB R67, R98, R67 ;  /* 0x000000436243723e */ /* 0x000fe400000010ff */
[----:B------:R-:W-:Y:S01]  /*3400*/  F2FP.BF16.PACK_AB R65, R100, R65 ;  /* 0x000000416441723e */ /* 0x000fe200000010ff */
[----:B------:R-:W-:-:S05]  /*3410*/  IMAD.WIDE.U32 R68, R78, R101, c[0x0][0x208] ;  /* 0x000082004e447625 */ /* 0x000fca00078e0065 */
[----:B------:R1:W-:Y:S02]  /*3420*/  STG.E.128 [R68.64], R64 ;  /* 0x0000004044007986 */ /* 0x0003e4000c101d04 */
.L_x_4455:
[----:B------:R-:W-:Y:S05]  /*3430*/  BSYNC B0 ;  /* 0x0000000000007941 */ /* 0x000fea0003800000 */
.L_x_4454:
[----:B------:R-:W-:Y:S02]  /*3440*/  IADD3 R72, R72, c[0x0][0x160], RZ ;  /* 0x0000580048487a10 */ /* 0x000fe40007ffe0ff */
[----:B------:R-:W-:Y:S02]  /*3450*/  LOP3.LUT P2, RZ, R73, 0xff, RZ, 0xc0, !PT ;  /* 0x000000ff49ff7812 */ /* 0x000fe4000784c0ff */
[----:B------:R-:W-:Y:S02]  /*3460*/  ISETP.GE.AND P1, PT, R72, c[0x0][0x164], PT ;  /* 0x0000590048007a0c */ /* 0x000fe40003f26270 */
[----:B------:R-:W-:-:S11]  /*3470*/  SEL R73, RZ, 0x1, P2 ;  /* 0x00000001ff497807 */ /* 0x000fd60001000000 */
[----:B012--5:R-:W-:Y:S01]  /*3480*/  @P1 CALL.REL.NOINC `(.L_x_4456) ;  /* 0x0000001000001944 */ /* 0x027fe20003c00000 */
[----:B------:R-:W-:Y:S05]  /*3490*/  BRA `(.L_x_4457) ;  /* 0xffffd14000007947 */ /* 0x000fea000383ffff */
.L_x_4456:
[----:B------:R-:W-:Y:S05]  /*34a0*/  EXIT ;  /* 0x000000000000794d */ /* 0x000fea0003800000 */
.L_x_4448:
[----:B------:R-:W-:Y:S01]  /*34b0*/  MOV R100, 0x1 ;  /* 0x0000000100647802 */ /* 0x000fe20000000f00 */
[----:B------:R-:W-:Y:S01]  /*34c0*/  IMAD.MOV.U32 R69, RZ, RZ, 0x1f ;  /* 0x0000001fff457424 */ /* 0x000fe200078e00ff */
[----:B------:R-:W-:Y:S02]  /*34d0*/  MOV R98, 0xffffffff ;  /* 0xffffffff00627802 */ /* 0x000fe40000000f00 */
[----:B------:R-:W-:Y:S02]  /*34e0*/  MOV R66, 0x3500 ;  /* 0x0000350000427802 */ /* 0x000fe40000000f00 */
[----:B0-2--5:R-:W-:Y:S05]  /*34f0*/  CALL.REL.NOINC `($__internal_18_$__cuda_sm70_shflsync_bfly_p) ;  /* 0x000006b000007944 */ /* 0x025fea0003c00000 */
[----:B-1----:R-:W-:Y:S01]  /*3500*/  IMAD.MOV.U32 R64, RZ, RZ, R100 ;  /* 0x000000ffff407224 */ /* 0x002fe200078e0064 */
[----:B0-----:R-:W-:Y:S05]  /*3510*/  BRA `(.L_x_4458) ;  /* 0xffffef4000007947 */ /* 0x001fea000383ffff */
.L_x_4449:
[----:B------:R-:W-:Y:S01]  /*3520*/  HFMA2.MMA R100, -RZ, RZ, 0, 1.1920928955078125e-07 ;  /* 0x00000002ff647435 */ /* 0x000fe200000001ff */
[----:B------:R-:W-:Y:S01]  /*3530*/  MOV R69, 0x1f ;  /* 0x0000001f00457802 */ /* 0x000fe20000000f00 */
[----:B------:R-:W-:Y:S01]  /*3540*/  IMAD.MOV.U32 R98, RZ, RZ, -0x1 ;  /* 0xffffffffff627424 */ /* 0x000fe200078e00ff */
[----:B------:R-:W-:-:S03]  /*3550*/  MOV R66, 0x3570 ;  /* 0x0000357000427802 */ /* 0x000fc60000000f00 */
[----:B0-2--5:R-:W-:Y:S05]  /*3560*/  CALL.REL.NOINC `($__internal_18_$__cuda_sm70_shflsync_bfly_p) ;  /* 0x0000064000007944 */ /* 0x025fea0003c00000 */
[----:B01----:R-:W-:Y:S01]  /*3570*/  FADD.FTZ R65, R65, R100 ;  /* 0x0000006441417221 */ /* 0x003fe20000010000 */
[----:B------:R-:W-:Y:S01]  /*3580*/  HFMA2.MMA R100, -RZ, RZ, 0, 2.384185791015625e-07 ;  /* 0x00000004ff647435 */ /* 0x000fe200000001ff */
[----:B------:R-:W-:Y:S01]  /*3590*/  MOV R69, 0x1f ;  /* 0x0000001f00457802 */ /* 0x000fe20000000f00 */
[----:B------:R-:W-:Y:S01]  /*35a0*/  IMAD.MOV.U32 R98, RZ, RZ, -0x1 ;  /* 0xffffffffff627424 */ /* 0x000fe200078e00ff */
[----:B------:R-:W-:-:S03]  /*35b0*/  MOV R66, 0x35d0 ;  /* 0x000035d000427802 */ /* 0x000fc60000000f00 */
[----:B------:R-:W-:Y:S05]  /*35c0*/  CALL.REL.NOINC `($__internal_18_$__cuda_sm70_shflsync_bfly_p) ;  /* 0x000005e000007944 */ /* 0x000fea0003c00000 */
[----:B01----:R-:W-:Y:S01]  /*35d0*/  FADD.FTZ R65, R65, R100 ;  /* 0x0000006441417221 */ /* 0x003fe20000010000 */
[----:B------:R-:W-:Y:S01]  /*35e0*/  HFMA2.MMA R100, -RZ, RZ, 0, 4.76837158203125e-07 ;  /* 0x00000008ff647435 */ /* 0x000fe200000001ff */
[----:B------:R-:W-:Y:S01]  /*35f0*/  MOV R69, 0x1f ;  /* 0x0000001f00457802 */ /* 0x000fe20000000f00 */
[----:B------:R-:W-:Y:S01]  /*3600*/  IMAD.MOV.U32 R98, RZ, RZ, -0x1 ;  /* 0xffffffffff627424 */ /* 0x000fe200078e00ff */
[----:B------:R-:W-:-:S03]  /*3610*/  MOV R66, 0x3630 ;  /* 0x0000363000427802 */ /* 0x000fc60000000f00 */
[----:B------:R-:W-:Y:S05]  /*3620*/  CALL.REL.NOINC `($__internal_18_$__cuda_sm70_shflsync_bfly_p) ;  /* 0x0000058000007944 */ /* 0x000fea0003c00000 */
[----:B01----:R-:W-:Y:S01]  /*3630*/  FADD.FTZ R65, R65, R100 ;  /* 0x0000006441417221 */ /* 0x003fe20000010000 */
[----:B------:R-:W-:Y:S01]  /*3640*/  HFMA2.MMA R100, -RZ, RZ, 0, 9.5367431640625e-07 ;  /* 0x00000010ff647435 */ /* 0x000fe200000001ff */
[----:B------:R-:W-:Y:S01]  /*3650*/  MOV R69, 0x1f ;  /* 0x0000001f00457802 */ /* 0x000fe20000000f00 */
[----:B------:R-:W-:Y:S01]  /*3660*/  IMAD.MOV.U32 R98, RZ, RZ, -0x1 ;  /* 0xffffffffff627424 */ /* 0x000fe200078e00ff */
[----:B------:R-:W-:-:S03]  /*3670*/  MOV R66, 0x3690 ;  /* 0x0000369000427802 */ /* 0x000fc60000000f00 */
[----:B------:R-:W-:Y:S05]  /*3680*/  CALL.REL.NOINC `($__internal_18_$__cuda_sm70_shflsync_bfly_p) ;  /* 0x0000052000007944 */ /* 0x000fea0003c00000 */
[----:B-1----:R-:W-:Y:S01]  /*3690*/  FADD.FTZ R64, R65, R100 ;  /* 0x0000006441407221 */ /* 0x002fe20000010000 */
[----:B------:R-:W-:-:S03]  /*36a0*/  HFMA2.MMA R100, -RZ, RZ, 0, 5.9604644775390625e-08 ;  /* 0x00000001ff647435 */ /* 0x000fc600000001ff */
[----:B------:R-:W-:-:S04]  /*36b0*/  FMUL.FTZ R64, R71, R64 ;  /* 0x0000004047407220 */ /* 0x000fc80000410000 */
[--C-:B0-----:R-:W-:Y:S02]  /*36c0*/  FADD.FTZ R65, R75, -R64.reuse ;  /* 0x800000404b417221 */ /* 0x101fe40000010000 */
        /* <DEDUP_REMOVED lines=49> */
[----:B------:R-:W-:Y:S02]  /*39e0*/  @P2 FFMA.FTZ R65, R67, R67, R98 ;  /* 0x0000004343412223 */ /* 0x000fe40000010062 */
[----:B------:R-:W-:Y:S02]  /*39f0*/  IMAD.MOV.U32 R98, RZ, RZ, -0x1 ;  /* 0xffffffffff627424 */ /* 0x000fe400078e00ff */
[----:B------:R-:W-:Y:S05]  /*3a00*/  CALL.REL.NOINC `($__internal_18_$__cuda_sm70_shflsync_bfly_p) ;  /* 0x000001a000007944 */ /* 0x000fea0003c00000 */
[----:B01----:R-:W-:Y:S01]  /*3a10*/  FADD.FTZ R65, R65, R100 ;  /* 0x0000006441417221 */ /* 0x003fe20000010000 */
[----:B------:R-:W-:Y:S01]  /*3a20*/  HFMA2.MMA R100, -RZ, RZ, 0, 1.1920928955078125e-07 ;  /* 0x00000002ff647435 */ /* 0x000fe200000001ff */
[----:B------:R-:W-:Y:S01]  /*3a30*/  MOV R69, 0x1f ;  /* 0x0000001f00457802 */ /* 0x000fe20000000f00 */
[----:B------:R-:W-:Y:S01]  /*3a40*/  IMAD.MOV.U32 R98, RZ, RZ, -0x1 ;  /* 0xffffffffff627424 */ /* 0x000fe200078e00ff */
[----:B------:R-:W-:-:S03]  /*3a50*/  MOV R66, 0x3a70 ;  /* 0x00003a7000427802 */ /* 0x000fc60000000f00 */
[----:B------:R-:W-:Y:S05]  /*3a60*/  CALL.REL.NOINC `($__internal_18_$__cuda_sm70_shflsync_bfly_p) ;  /* 0x0000014000007944 */ /* 0x000fea0003c00000 */
        /* <DEDUP_REMOVED lines=12> */
[----:B-1----:R-:W-:Y:S01]  /*3b30*/  FADD.FTZ R99, R65, R100 ;  /* 0x0000006441637221 */ /* 0x002fe20000010000 */
[----:B------:R-:W-:Y:S01]  /*3b40*/  HFMA2.MMA R100, -RZ, RZ, 0, 9.5367431640625e-07 ;  /* 0x00000010ff647435 */ /* 0x000fe200000001ff */
[----:B0-----:R-:W-:Y:S01]  /*3b50*/  MOV R69, 0x1f ;  /* 0x0000001f00457802 */ /* 0x001fe20000000f00 */
[----:B------:R-:W-:Y:S01]  /*3b60*/  IMAD.MOV.U32 R98, RZ, RZ, -0x1 ;  /* 0xffffffffff627424 */ /* 0x000fe200078e00ff */
[----:B------:R-:W-:-:S02]  /*3b70*/  MOV R66, 0x3ba0 ;  /* 0x00003ba000427802 */ /* 0x000fc40000000f00 */
[----:B------:R-:W-:Y:S02]  /*3b80*/  MOV R65, R99 ;  /* 0x0000006300417202 */ /* 0x000fe40000000f00 */
[----:B------:R-:W-:Y:S05]  /*3b90*/  CALL.REL.NOINC `($__internal_18_$__cuda_sm70_shflsync_bfly_p) ;  /* 0x0000001000007944 */ /* 0x000fea0003c00000 */
[----:B01----:R-:W-:Y:S05]  /*3ba0*/  BRA `(.L_x_4459) ;  /* 0xffffed0000007947 */ /* 0x003fea000383ffff */
        .weak           $__internal_18_$__cuda_sm70_shflsync_bfly_p
        .type           $__internal_18_$__cuda_sm70_shflsync_bfly_p,@function
        .size           $__internal_18_$__cuda_sm70_shflsync_bfly_p,(.L_x_19998 - $__internal_18_$__cuda_sm70_shflsync_bfly_p)
$__internal_18_$__cuda_sm70_shflsync_bfly_p:
[----:B------:R-:W-:Y:S01]  /*3bb0*/  HFMA2.MMA R67, -RZ, RZ, 0, 0 ;  /* 0x00000000ff437435 */ /* 0x000fe200000001ff */
[----:B------:R-:W-:Y:S04]  /*3bc0*/  WARPSYNC R98 ;  /* 0x0000006200007348 */ /* 0x000fe80003800000 */
[----:B------:R0:W1:Y:S01]  /*3bd0*/  SHFL.BFLY PT, R100, R65, R100, R69 ;  /* 0x0c00006441647389 */ /* 0x00006200000e0045 */
[----:B------:R-:W-:Y:S05]  /*3be0*/  RET.REL.NODEC R66 `(_ZN10layer_norm31ln_parallel_residual_fwd_kernelINS_13Kernel_traitsIf13__nv_bfloat16S2_S2_fjLj6144ELj1ELj1ELj8ELj16ENS_18Kernel_traits_baseILj6144EfS2_S2_S2_fjLj256EEEEELb0ELb1ELb0EEEvNS_9FwdParamsE) ;  /* 0xffffc41042007950 */ /* 0x000fea0003c3ffff */
.L_x_4460:
        /* <DEDUP_REMOVED lines=9> */
.L_x_19998:


//--------------------- .text._ZN10layer_norm31ln_parallel_residual_fwd_kernelINS_13Kernel_traitsIf13__nv_bfloat16S2_S2_fjLj6144ELj1ELj1ELj8ELj16ENS_18Kernel_traits_baseILj6144EfS2_S2_S2_fjLj256EEEEELb0ELb1ELb1EEEvNS_9FwdParamsE --------------------------
	.section	.text._ZN10layer_norm31ln_parallel_residual_fwd_kernelINS_13Kernel_traitsIf13__nv_bfloat16S2_S2_fjLj6144ELj1ELj1ELj8ELj16ENS_18Kernel_traits_baseILj6144EfS2_S2_S2_fjLj256EEEEELb0ELb1ELb1EEEvNS_9FwdParamsE,"ax",@progbits
	.sectioninfo	@"SHI_REGISTERS=128"
	.align	128
        .global         _ZN10layer_norm31ln_parallel_residual_fwd_kernelINS_13Kernel_traitsIf13__nv_bfloat16S2_S2_fjLj6144ELj1ELj1ELj8ELj16ENS_18Kernel_traits_baseILj6144EfS2_S2_S2_fjLj256EEEEELb0ELb1ELb1EEEvNS_9FwdParamsE
        .type           _ZN10layer_norm31ln_parallel_residual_fwd_kernelINS_13Kernel_traitsIf13__nv_bfloat16S2_S2_fjLj6144ELj1ELj1ELj8ELj16ENS_18Kernel_traits_baseILj6144EfS2_S2_S2_fjLj256EEEEELb0ELb1ELb1EEEvNS_9FwdParamsE,@function
        .size           _ZN10layer_norm31ln_parallel_residual_fwd_kernelINS_13Kernel_traitsIf13__nv_bfloat16S2_S2_fjLj6144ELj1ELj1ELj8ELj16ENS_18Kernel_traits_baseILj6144EfS2_S2_S2_fjLj256EEEEELb0ELb1ELb1EEEvNS_9FwdParamsE,(.L_x_19999 - _ZN10layer_norm31ln_parallel_residual_fwd_kernelINS_13Kernel_traitsIf13__nv_bfloat16S2_S2_fjLj6144ELj1ELj1ELj8ELj16ENS_18Kernel_traits_baseILj6144EfS2_S2_S2_fjLj256EEEEELb0ELb1ELb1EEEvNS_9FwdParamsE)
        .other          _ZN10layer_norm31ln_parallel_residual_fwd_kernelINS_13Kernel_traitsIf13__nv_bfloat16S2_S2_fjLj6144ELj1ELj1ELj8ELj16ENS_18Kernel_traits_baseILj6144EfS2_S2_S2_fjLj256EEEEELb0ELb1ELb1EEEvNS_9FwdParamsE,@"STO_CUDA_ENTRY STV_DEFAULT"
_ZN10layer_norm31ln_parallel_residual_fwd_kernelINS_13Kernel_traitsIf13__nv_bfloat16S2_S2_fjLj6144ELj1ELj1ELj8ELj16ENS_18Kernel_traits_baseILj6144EfS2_S2_S2_fjLj256EEEEELb0ELb1ELb1EEEvNS_9FwdParamsE:
.text._ZN10layer_norm31ln_parallel_residual_fwd_kernelINS_13Kernel_traitsIf13__nv_bfloat16S2_S2_fjLj6144ELj1ELj1ELj8ELj16ENS_18Kernel_traits_baseILj6144EfS2_S2_S2_fjLj256EEEEELb0ELb1ELb1EEEvNS_9FwdParamsE:
        /* <DEDUP_REMOVED lines=17> */
[----:B------:R-:W1:Y:S01]  /*0110*/  S2UR UR6, SR_CTAID.X ;  /* 0x00000000000679c3 */ /* 0x000e620000002500 */
[----:B0-----:R-:W-:-:S04]  /*0120*/  SHF.L.U32 R2, R0, 0x5, RZ ;  /* 0x0000000500027819 */ /* 0x001fc800000006ff */
[----:B------:R-:W-:-:S04]  /*0130*/  LOP3.LUT R2, R2, 0x1fe0, RZ, 0xc0, !PT ;  /* 0x00001fe002027812 */ /* 0x000fc800078ec0ff */
[C---:B------:R-:W-:Y:S02]  /*0140*/  IADD3 R4, P1, R2.reuse, c[0x0][0x218], RZ ;  /* 0x0000860002047a10 */ /* 0x040fe40007f3e0ff */
[----:B------:R-:W-:Y:S02]  /*0150*/  IADD3 R2, P2, R2, c[0x0][0x1b0], RZ ;  /* 0x00006c0002027a10 */ /* 0x000fe40007f5e0ff */
[----:B------:R-:W-:Y:S02]  /*0160*/  IADD3.X R5, RZ, c[0x0][0x21c], RZ, P1, !PT ;  /* 0x00008700ff057a10 */ /* 0x000fe40000ffe4ff */
[----:B------:R-:W-:Y:S02]  /*0170*/  IADD3.X R3, RZ, c[0x0][0x1b4], RZ, P2, !PT ;  /* 0x00006d00ff037a10 */ /* 0x000fe400017fe4ff */
[----:B-1----:R-:W-:Y:S01]  /*0180*/  LEA.HI R68, R0, UR6, RZ, 0x18 ;  /* 0x0000000600447c11 */ /* 0x002fe2000f8fc0ff */
[----:B------:R0:W5:Y:S03]  /*0190*/  @P0 LDG.E.128 R56, [R4.64] ;  /* 0x0000000404380981 */ /* 0x000166000c1e1d00 */
[----:B------:R-:W-:Y:S01]  /*01a0*/  ISETP.GE.AND P1, PT, R68, c[0x0][0x164], PT ;  /* 0x0000590044007a0c */ /* 0x000fe20003f26270 */
[----:B------:R0:W5:Y:S04]  /*01b0*/  @P0 LDG.E.128 R52, [R4.64+0x10] ;  /* 0x0000100404340981 */ /* 0x000168000c1e1d00 */
[----:B------:R0:W5:Y:S04]  /*01c0*/  @P0 LDG.E.128 R48, [R4.64+0x2000] ;  /* 0x0020000404300981 */ /* 0x000168000c1e1d00 */
[----:B------:R0:W5:Y:S04]  /*01d0*/  @P0 LDG.E.128 R44, [R4.64+0x2010] ;  /* 0x00201004042c0981 */ /* 0x000168000c1e1d00 */
[----:B------:R0:W5:Y:S04]  /*01e0*/  @P0 LDG.E.128 R40, [R4.64+0x4000] ;  /* 0x0040000404280981 */ /* 0x000168000c1e1d00 */
[----:B------:R0:W5:Y:S01]  /*01f0*/  @P0 LDG.E.128 R36, [R4.64+0x4010] ;  /* 0x0040100404240981 */ /* 0x000162000c1e1d00 */
[----:B------:R-:W-:Y:S05]  /*0200*/  @P1 EXIT ;  /* 0x000000000000194d */ /* 0x000fea0003800000 */
[----:B------:R1:W5:Y:S04]  /*0210*/  LDG.E.128 R32, [R2.64] ;  /* 0x0000000402207981 */ /* 0x000368000c1e1d00 */
[----:B------:R1:W5:Y:S04]  /*0220*/  LDG.E.128 R28, [R2.64+0x10] ;  /* 0x00001004021c7981 */ /* 0x000368000c1e1d00 */
[----:B------:R1:W5:Y:S04]  /*0230*/  LDG.E.128 R24, [R2.64+0x2000] ;  /* 0x0020000402187981 */ /* 0x000368000c1e1d00 */
[----:B------:R1:W5:Y:S04]  /*0240*/  LDG.E.128 R20, [R2.64+0x2010] ;  /* 0x0020100402147981 */ /* 0x000368000c1e1d00 */
[----:B------:R1:W5:Y:S04]  /*0250*/  LDG.E.128 R16, [R2.64+0x4000] ;  /* 0x0040000402107981 */ /* 0x000368000c1e1d00 */
[----:B------:R1:W5:Y:S01]  /*0260*/  LDG.E.128 R12, [R2.64+0x4010] ;  /* 0x00401004020c7981 */ /* 0x000362000c1e1d00 */
[----:B0-----:R-:W-:Y:S01]  /*0270*/  MOV R4, c[0x0][0x180] ;  /* 0x0000600000047a02 */ /* 0x001fe20000000f00 */
[----:B------:R-:W-:Y:S01]  /*0280*/  HFMA2.MMA R69, -RZ, RZ, 0, 5.9604644775390625e-08 ;  /* 0x00000001ff457435 */ /* 0x000fe200000001ff */
[----:B------:R-:W-:-:S02]  /*0290*/  ULDC.U8 UR6, c[0x0][0x1f0] ;  /* 0x00007c0000067ab9 */ /* 0x000fc40000000000 */
[----:B------:R-:W-:Y:S02]  /*02a0*/  LOP3.LUT P0, RZ, R4, c[0x0][0x178], RZ, 0xfc, !PT ;  /* 0x00005e0004ff7a12 */ /* 0x000fe4000780fcff */
[----:B------:R-:W-:-:S04]  /*02b0*/  MOV R4, c[0x0][0x184] ;  /* 0x0000610000047a02 */ /* 0x000fc80000000f00 */
[----:B-1----:R-:W-:Y:S02]  /*02c0*/  LOP3.LUT P0, RZ, R4, c[0x0][0x17c], RZ, 0xfc, P0 ;  /* 0x00005f0004ff7a12 */ /* 0x002fe4000000fcff */
.L_x_4560:
        /* <DEDUP_REMOVED lines=14> */
[----:B-----5:R0:W5:Y:S04]  /*03b0*/  @P1 LDG.E.128 R8, [R64.64] ;  /* 0x0000000440081981 */ /* 0x020168000c1e1d00 */
        /* <DEDUP_REMOVED lines=10> */
.L_x_4462:
[----:B-----5:R-:W-:-:S05]  /*0460*/  PRMT R2, RZ, 0x5410, R4 ;  /* 0x00005410ff027816 */ /* 0x020fca0000000004 */
[----:B------:R-:W-:Y:S01]  /*0470*/  FADD.FTZ R73, R73, R2 ;  /* 0x0000000249497221 */ /* 0x000fe20000010000 */
[----:B------:R-:W-:Y:S05]  /*0480*/  BRA `(.L_x_4463) ;  /* 0x0000004000007947 */ /* 0x000fea0003800000 */
.L_x_4461:
[----:B0----5:R-:W-:-:S05]  /*0490*/  PRMT R2, RZ, 0x5410, R8 ;  /* 0x00005410ff027816 */ /* 0x021fca0000000008 */
[----:B------:R-:W-:Y:S01]  /*04a0*/  FADD.FTZ R73, R73, R2 ;  /* 0x0000000249497221 */ /* 0x000fe20000010000 */
[----:B------:R-:W-:-:S05]  /*04b0*/  @P2 PRMT R2, RZ, 0x5410, R4 ;  /* 0x00005410ff022816 */ /* 0x000fca0000000004 */
[----:B------:R-:W-:-:S05]  /*04c0*/  @P2 FADD.FTZ R73, R73, R2 ;  /* 0x0000000249492221 */ /* 0x000fca0000010000 */
.L_x_4463:
[----:B------:R-:W-:-:S04]  /*04d0*/  F2FP.BF16.PACK_AB R2, RZ, R73 ;  /* 0x00000049ff02723e */ /* 0x000fc800000010ff */
[----:B------:R-:W-:Y:S02]  /*04e0*/  PRMT R60, R2, 0x7610, R60 ;  /* 0x00007610023c7816 */ /* 0x000fe4000000003c */
.L_x_4464:
[----:B------:R-:W-:Y:S01]  /*04f0*/  PRMT R75, RZ, 0x7610, R84 ;  /* 0x00007610ff4b7816 */ /* 0x000fe20000000054 */
[----:B------:R-:W-:Y:S05]  /*0500*/  @P3 BRA `(.L_x_4465) ;  /* 0x0000008000003947 */ /* 0x000fea0003800000 */
[----:B------:R-:W-:-:S04]  /*0510*/  ISETP.NE.U32.AND P4, PT, RZ, c[0x0][0x180], PT ;  /* 0x00006000ff007a0c */ /* 0x000fc80003f85070 */
[----:B------:R-:W-:-:S13]  /*0520*/  ISETP.NE.AND.EX P4, PT, RZ, c[0x0][0x184], PT, P4 ;  /* 0x00006100ff007a0c */ /* 0x000fda0003f85340 */
[----:B------:R-:W-:Y:S05]  /*0530*/  @P4 BRA `(.L_x_4466) ;  /* 0x0000002000004947 */ /* 0x000fea0003800000 */
[----:B------:R-:W-:Y:S05]  /*0540*/  @P0 BRA `(.L_x_4467) ;  /* 0x0000008000000947 */ /* 0x000fea0003800000 */
[----:B------:R-:W-:Y:S05]  /*0550*/  BRA `(.L_x_4468) ;  /* 0x0000009000007947 */ /* 0x000fea0003800000 */
.L_x_4466:
[----:B-----5:R-:W-:-:S05]  /*0560*/  PRMT R2, RZ, 0x7610, R4 ;  /* 0x00007610ff027816 */ /* 0x020fca0000000004 */
[----:B------:R-:W-:Y:S01]  /*0570*/  FADD.FTZ R75, R75, R2 ;  /* 0x000000024b4b7221 */ /* 0x000fe20000010000 */
[----:B------:R-:W-:Y:S05]  /*0580*/  BRA `(.L_x_4467) ;  /* 0x0000004000007947 */ /* 0x000fea0003800000 */
.L_x_4465:
[----:B-----5:R-:W-:-:S05]  /*0590*/  PRMT R2, RZ, 0x7610, R8 ;  /* 0x00007610ff027816 */ /* 0x020fca0000000008 */
[----:B------:R-:W-:Y:S01]  /*05a0*/  FADD.FTZ R75, R75, R2 ;  /* 0x000000024b4b7221 */ /* 0x000fe20000010000 */
[----:B------:R-:W-:-:S05]  /*05b0*/  @P2 PRMT R2, RZ, 0x7610, R4 ;  /* 0x00007610ff022816 */ /* 0x000fca0000000004 */
[----:B------:R-:W-:-:S05]  /*05c0*/  @P2 FADD.FTZ R75, R75, R2 ;  /* 0x000000024b4b2221 */ /* 0x000fca0000010000 */
.L_x_4467:
[----:B------:R-:W-:-:S04]  /*05d0*/  F2FP.BF16.PACK_AB R2, RZ, R75 ;  /* 0x0000004bff02723e */ /* 0x000fc800000010ff */
[----:B------:R-:W-:Y:S02]  /*05e0*/  PRMT R60, R60, 0x5410, R2 ;  /* 0x000054103c3c7816 */ /* 0x000fe40000000002 */
.L_x_4468:
[----:B------:R-:W-:Y:S01]  /*05f0*/  PRMT R77, RZ, 0x5410, R85 ;  /* 0x00005410ff4d7816 */ /* 0x000fe20000000055 */
[----:B------:R-:W-:Y:S05]  /*0600*/  @P3 BRA `(.L_x_4469) ;  /* 0x0000008000003947 */ /* 0x000fea0003800000 */
[----:B------:R-:W-:-:S04]  /*0610*/  ISETP.NE.U32.AND P4, PT, RZ, c[0x0][0x180], PT ;  /* 0x00006000ff007a0c */ /* 0x000fc80003f85070 */
[----:B------:R-:W-:-:S13]  /*0620*/  ISETP.NE.AND.EX P4, PT, RZ, c[0x0][0x184], PT, P4 ;  /* 0x00006100ff007a0c */ /* 0x000fda0003f85340 */
[----:B------:R-:W-:Y:S05]  /*0630*/  @P4 BRA `(.L_x_4470) ;  /* 0x0000002000004947 */ /* 0x000fea0003800000 */
[----:B------:R-:W-:Y:S05]  /*0640*/  @P0 BRA `(.L_x_4471) ;  /* 0x0000008000000947 */ /* 0x000fea0003800000 */
[----:B------:R-:W-:Y:S05]  /*0650*/  BRA `(.L_x_4472) ;  /* 0x0000009000007947 */ /* 0x000fea0003800000 */
.L_x_4470:
[----:B-----5:R-:W-:-:S05]  /*0660*/  PRMT R2, RZ, 0x5410, R5 ;  /* 0x00005410ff027816 */ /* 0x020fca0000000005 */
[----:B------:R-:W-:Y:S01]  /*0670*/  FADD.FTZ R77, R77, R2 ;  /* 0x000000024d4d7221 */ /* 0x000fe20000010000 */
[----:B------:R-:W-:Y:S05]  /*0680*/  BRA `(.L_x_4471) ;  /* 0x0000004000007947 */ /* 0x000fea0003800000 */
.L_x_4469:
[----:B-----5:R-:W-:-:S05]  /*0690*/  PRMT R2, RZ, 0x5410, R9 ;  /* 0x00005410ff027816 */ /* 0x020fca0000000009 */
[----:B------:R-:W-:Y:S01]  /*06a0*/  FADD.FTZ R77, R77, R2 ;  /* 0x000000024d4d7221 */ /* 0x000fe20000010000 */
[----:B------:R-:W-:-:S05]  /*06b0*/  @P2 PRMT R2, RZ, 0x5410, R5 ;  /* 0x00005410ff022816 */ /* 0x000fca0000000005 */
[----:B------:R-:W-:-:S05]  /*06c0*/  @P2 FADD.FTZ R77, R77, R2 ;  /* 0x000000024d4d2221 */ /* 0x000fca0000010000 */
.L_x_4471:
[----:B------:R-:W-:-:S04]  /*06d0*/  F2FP.BF16.PACK_AB R2, RZ, R77 ;  /* 0x0000004dff02723e */ /* 0x000fc800000010ff */
[----:B------:R-:W-:Y:S02]  /*06e0*/  PRMT R61, R2, 0x7610, R61 ;  /* 0x00007610023d7816 */ /* 0x000fe4000000003d */
.L_x_4472:
[----:B------:R-:W-:Y:S01]  /*06f0*/  PRMT R79, RZ, 0x7610, R85 ;  /* 0x00007610ff4f7816 */ /* 0x000fe20000000055 */
[----:B------:R-:W-:Y:S05]  /*0700*/  @P3 BRA `(.L_x_4473) ;  /* 0x0000008000003947 */ /* 0x000fea0003800000 */
[----:B------:R-:W-:-:S04]  /*0710*/  ISETP.NE.U32.AND P4, PT, RZ, c[0x0][0x180], PT ;  /* 0x00006000ff007a0c */ /* 0x000fc80003f85070 */
[----:B------:R-:W-:-:S13]  /*0720*/  ISETP.NE.AND.EX P4, PT, RZ, c[0x0][0x184], PT, P4 ;  /* 0x00006100ff007a0c */ /* 0x000fda0003f85340 */
[----:B------:R-:W-:Y:S05]  /*0730*/  @P4 BRA `(.L_x_4474) ;  /* 0x0000002000004947 */ /* 0x000fea0003800000 */
[----:B------:R-:W-:Y:S05]  /*0740*/  @P0 BRA `(.L_x_4475) ;  /* 0x0000008000000947 */ /* 0x000fea0003800000 */
[----:B------:R-:W-:Y:S05]  /*0750*/  BRA `(.L_x_4476) ;  /* 0x0000009000007947 */ /* 0x000fea0003800000 */
.L_x_4474:
[----:B-----5:R-:W-:-:S05]  /*0760*/  PRMT R2, RZ, 0x7610, R5 ;  /* 0x00007610ff027816 */ /* 0x020fca0000000005 */
[----:B------:R-:W-:Y:S01]  /*0770*/  FADD.FTZ R79, R79, R2 ;  /* 0x000000024f4f7221 */ /* 0x000fe20000010000 */
[----:B------:R-:W-:Y:S05]  /*0780*/  BRA `(.L_x_4475) ;  /* 0x0000004000007947 */ /* 0x000fea0003800000 */
.L_x_4473:
[----:B-----5:R-:W-:-:S05]  /*0790*/  PRMT R2, RZ, 0x7610, R9 ;  /* 0x00007610ff027816 */ /* 0x020fca0000000009 */
[----:B------:R-:W-:Y:S01]  /*07a0*/  FADD.FTZ R79, R79, R2 ;  /* 0x000000024f4f7221 */ /* 0x000fe20000010000 */
[----:B------:R-:W-:-:S05]  /*07b0*/  @P2 PRMT R2, RZ, 0x7610, R5 ;  /* 0x00007610ff022816 */ /* 0x000fca0000000005 */
[----:B------:R-:W-:-:S05]  /*07c0*/  @P2 FADD.FTZ R79, R79, R2 ;  /* 0x000000024f4f2221 */ /* 0x000fca0000010000 */
.L_x_4475:
[----:B------:R-:W-:-:S04]  /*07d0*/  F2FP.BF16.PACK_AB R2, RZ, R79 ;  /* 0x0000004fff02723e */ /* 0x000fc800000010ff */
[----:B------:R-:W-:Y:S02]  /*07e0*/  PRMT R61, R61, 0x5410, R2 ;  /* 0x000054103d3d7816 */ /* 0x000fe40000000002 */
.L_x_4476:
[----:B------:R-:W-:Y:S01]  /*07f0*/  PRMT R81, RZ, 0x5410, R86 ;  /* 0x00005410ff517816 */ /* 0x000fe20000000056 */
[----:B------:R-:W-:Y:S05]  /*0800*/  @P3 BRA `(.L_x_4477) ;  /* 0x0000008000003947 */ /* 0x000fea0003800000 */
[----:B------:R-:W-:-:S04]  /*0810*/  ISETP.NE.U32.AND P4, PT, RZ, c[0x0][0x180], PT ;  /* 0x00006000ff007a0c */ /* 0x000fc80003f85070 */
[----:B------:R-:W-:-:S13]  /*0820*/  ISETP.NE.AND.EX P4, PT, RZ, c[0x0][0x184], PT, P4 ;  /* 0x00006100ff007a0c */ /* 0x000fda0003f85340 */
[----:B------:R-:W-:Y:S05]  /*0830*/  @P4 BRA `(.L_x_4478) ;  /* 0x0000002000004947 */ /* 0x000fea0003800000 */
[----:B------:R-:W-:Y:S05]  /*0840*/  @P0 BRA `(.L_x_4479) ;  /* 0x0000008000000947 */ /* 0x000fea0003800000 */
[----:B------:R-:W-:Y:S05]  /*0850*/  BRA `(.L_x_4480) ;  /* 0x0000009000007947 */ /* 0x000fea0003800000 */
.L_x_4478:
[----:B-----5:R-:W-:-:S05]  /*0860*/  PRMT R2, RZ, 0x5410, R6 ;  /* 0x00005410ff027816 */ /* 0x020fca0000000006 */
[----:B------:R-:W-:Y:S01]  /*0870*/  FADD.FTZ R81, R81, R2 ;  /* 0x0000000251517221 */ /* 0x000fe20000010000 */
[----:B------:R-:W-:Y:S05]  /*0880*/  BRA `(.L_x_4479) ;  /* 0x0000004000007947 */ /* 0x000fea0003800000 */
.L_x_4477:
[----:B-----5:R-:W-:-:S05]  /*0890*/  PRMT R2, RZ, 0x5410, R10 ;  /* 0x00005410ff027816 */ /* 0x020fca000000000a */
[----:B------:R-:W-:Y:S01]  /*08a0*/  FADD.FTZ R81, R81, R2 ;  /* 0x0000000251517221 */ /* 0x000fe20000010000 */
[----:B------:R-:W-:-:S05]  /*08b0*/  @P2 PRMT R2, RZ, 0x5410, R6 ;  /* 0x00005410ff022816 */ /* 0x000fca0000000006 */
[----:B------:R-:W-:-:S05]  /*08c0*/  @P2 FADD.FTZ R81, R81, R2 ;  /* 0x0000000251512221 */ /* 0x000fca0000010000 */
.L_x_4479:
[----:B------:R-:W-:-:S04]  /*08d0*/  F2FP.BF16.PACK_AB R2, RZ, R81 ;  /* 0x00000051ff02723e */ /* 0x000fc800000010ff */
[----:B------:R-:W-:Y:S02]  /*08e0*/  PRMT R62, R2, 0x7610, R62 ;  /* 0x00007610023e7816 */ /* 0x000fe4000000003e */
.L_x_4480:
[----:B------:R-:W-:Y:S01]  /*08f0*/  PRMT R83, RZ, 0x7610, R86 ;  /* 0x00007610ff537816 */ /* 0x000fe20000000056 */
[----:B------:R-:W-:Y:S05]  /*0900*/  @P3 BRA `(.L_x_4481) ;  /* 0x0000008000003947 */ /* 0x000fea0003800000 */
[----:B------:R-:W-:-:S04]  /*0910*/  ISETP.NE.U32.AND P4, PT, RZ, c[0x0][0x180], PT ;  /* 0x00006000ff007a0c */ /* 0x000fc80003f85070 */
[----:B------:R-:W-:-:S13]  /*0920*/  ISETP.NE.AND.EX P4, PT, RZ, c[0x0][0x184], PT, P4 ;  /* 0x00006100ff007a0c */ /* 0x000fda0003f85340 */
[----:B------:R-:W-:Y:S05]  /*0930*/  @P4 BRA `(.L_x_4482) ;  /* 0x0000002000004947 */ /* 0x000fea0003800000 */
[----:B------:R-:W-:Y:S05]  /*0940*/  @P0 BRA `(.L_x_4483) ;  /* 0x0000008000000947 */ /* 0x000fea0003800000 */
[----:B------:R-:W-:Y:S05]  /*0950*/  BRA `(.L_x_4484) ;  /* 0x0000009000007947 */ /* 0x000fea0003800000 */
.L_x_4482:
[----:B-----5:R-:W-:-:S05]  /*0960*/  PRMT R2, RZ, 0x7610, R6 ;  /* 0x00007610ff027816 */ /* 0x020fca0000000006 */
[----:B------:R-:W-:Y:S01]  /*0970*/  FADD.FTZ R83, R83, R2 ;  /* 0x0000000253537221 */ /* 0x000fe20000010000 */
[----:B------:R-:W-:Y:S05]  /*0980*/  BRA `(.L_x_4483) ;  /* 0x0000004000007947 */ /* 0x000fea0003800000 */
.L_x_4481:
[----:B-----5:R-:W-:-:S05]  /*0990*/  PRMT R2, RZ, 0x7610, R10 ;  /* 0x00007610ff027816 */ /* 0x020fca000000000a */
[----:B------:R-:W-:Y:S01]  /*09a0*/  FADD.FTZ R83, R83, R2 ;  /* 0x0000000253537221 */ /* 0x000fe20000010000 */
[----:B------:R-:W-:-:S05]  /*09b0*/  @P2 PRMT R2, RZ, 0x7610, R6 ;  /* 0x00007610ff022816 */ /* 0x000fca0000000006 */
[----:B------:R-:W-:-:S05]  /*09c0*/  @P2 FADD.FTZ R83, R83, R2 ;  /* 0x0000000253532221 */ /* 0x000fca0000010000 */
.L_x_4483:
[----:B------:R-:W-:-:S04]  /*09d0*/  F2FP.BF16.PACK_AB R2, RZ, R83 ;  /* 0x00000053ff02723e */ /* 0x000fc800000010ff */
[----:B------:R-:W-:Y:S02]  /*09e0*/  PRMT R62, R62, 0x5410, R2 ;  /* 0x000054103e3e7816 */ /* 0x000fe40000000002 */
.L_x_4484:
[----:B------:R-:W-:Y:S01]  /*09f0*/  PRMT R85, RZ, 0x5410, R87 ;  /* 0x00005410ff557816 */ /* 0x000fe20000000057 */
[----:B------:R-:W-:Y:S05]  /*0a00*/  @P3 BRA `(.L_x_4485) ;  /* 0x0000008000003947 */ /* 0x000fea0003800000 */
[----:B------:R-:W-:-:S04]  /*0a10*/  ISETP.NE.U32.AND P4, PT, RZ, c[0x0][0x180], PT ;  /* 0x00006000ff007a0c */ /* 0x000fc80003f85070 */
[----:B------:R-:W-:-:S13]  /*0a20*/  ISETP.NE.AND.EX P4, PT, RZ, c[0x0][0x184], PT, P4 ;  /* 0x00006100ff007a0c */ /* 0x000fda0003f85340 */
[----:B------:R-:W-:Y:S05]  /*0a30*/  @P4 BRA `(.L_x_4486) ;  /* 0x0000002000004947 */ /* 0x000fea0003800000 */
[----:B------:R-:W-:Y:S05]  /*0a40*/  @P0 BRA `(.L_x_4487) ;  /* 0x0000008000000947 */ /* 0x000fea0003800000 */
[----:B------:R-:W-:Y:S05]  /*0a50*/  BRA `(.L_x_4488) ;  /* 0x0000009000007947 */ /* 0x000fea0003800000 */
.L_x_4486:
[----:B-----5:R-:W-:-:S05]  /*0a60*/  PRMT R2, RZ, 0x5410, R7 ;  /* 0x00005410ff027816 */ /* 0x020fca0000000007 */
[----:B------:R-:W-:Y:S01]  /*0a70*/  FADD.FTZ R85, R85, R2 ;  /* 0x0000000255557221 */ /* 0x000fe20000010000 */
[----:B------:R-:W-:Y:S05]  /*0a80*/  BRA `(.L_x_4487) ;  /* 0x0000004000007947 */ /* 0x000fea0003800000 */
.L_x_4485:
[----:B-----5:R-:W-:-:S05]  /*0a90*/  PRMT R2, RZ, 0x5410, R11 ;  /* 0x00005410ff027816 */ /* 0x020fca000000000b */
[----:B------:R-:W-:Y:S01]  /*0aa0*/  FADD.FTZ R85, R85, R2 ;  /* 0x0000000255557221 */ /* 0x000fe20000010000 */
[----:B------:R-:W-:-:S05]  /*0ab0*/  @P2 PRMT R2, RZ, 0x5410, R7 ;  /* 0x00005410ff022816 */ /* 0x000fca0000000007 */
[----:B------:R-:W-:-:S05]  /*0ac0*/  @P2 FADD.FTZ R85, R85, R2 ;  /* 0x0000000255552221 */ /* 0x000fca0000010000 */
.L_x_4487:
[----:B------:R-:W-:-:S04]  /*0ad0*/  F2FP.BF16.PACK_AB R2, RZ, R85 ;  /* 0x00000055ff02723e */ /* 0x000fc800000010ff */
[----:B------:R-:W-:Y:S02]  /*0ae0*/  PRMT R63, R2, 0x7610, R63 ;  /* 0x00007610023f7816 */ /* 0x000fe4000000003f */
.L_x_4488:
[----:B------:R-:W-:Y:S01]  /*0af0*/  PRMT R87, RZ, 0x7610, R87 ;  /* 0x00007610ff577816 */ /* 0x000fe20000000057 */
[----:B------:R-:W-:Y:S05]  /*0b00*/  @P3 BRA `(.L_x_4489) ;  /* 0x0000008000003947 */ /* 0x000fea0003800000 */
[----:B------:R-:W-:-:S04]  /*0b10*/  ISETP.NE.U32.AND P4, PT, RZ, c[0x0][0x180], PT ;  /* 0x00006000ff007a0c */ /* 0x000fc80003f85070 */
[----:B------:R-:W-:-:S13]  /*0b20*/  ISETP.NE.AND.EX P4, PT, RZ, c[0x0][0x184], PT, P4 ;  /* 0x00006100ff007a0c */ /* 0x000fda0003f85340 */
[----:B------:R-:W-:Y:S05]  /*0b30*/  @P4 BRA `(.L_x_4490) ;  /* 0x0000002000004947 */ /* 0x000fea0003800000 */
[----:B------:R-:W-:Y:S05]  /*0b40*/  @P0 BRA `(.L_x_4491) ;  /* 0x0000008000000947 */ /* 0x000fea0003800000 */
[----:B------:R-:W-:Y:S05]  /*0b50*/  BRA `(.L_x_4492) ;  /* 0x0000009000007947 */ /* 0x000fea0003800000 */
.L_x_4490:
[----:B-----5:R-:W-:-:S05]  /*0b60*/  PRMT R2, RZ, 0x7610, R7 ;  /* 0x00007610ff027816 */ /* 0x020fca0000000007 */
[----:B------:R-:W-:Y:S01]  /*0b70*/  FADD.FTZ R87, R87, R2 ;  /* 0x0000000257577221 */ /* 0x000fe20000010000 */
[----:B------:R-:W-:Y:S05]  /*0b80*/  BRA `(.L_x_4491) ;  /* 0x0000004000007947 */ /* 0x000fea0003800000 */
.L_x_4489:
[----:B-----5:R-:W-:-:S05]  /*0b90*/  PRMT R2, RZ, 0x7610, R11 ;  /* 0x00007610ff027816 */ /* 0x020fca000000000b */
[----:B------:R-:W-:Y:S01]  /*0ba0*/  FADD.FTZ R87, R87, R2 ;  /* 0x0000000257577221 */ /* 0x000fe20000010000 */
[----:B------:R-:W-:-:S05]  /*0bb0*/  @P2 PRMT R2, RZ, 0x7610, R7 ;  /* 0x00007610ff022816 */ /* 0x000fca0000000007 */
[----:B------:R-:W-:-:S05]  /*0bc0*/  @P2 FADD.FTZ R87, R87, R2 ;  /* 0x0000000257572221 */ /* 0x000fca0000010000 */
.L_x_4491:
[----:B------:R-:W-:-:S04]  /*0bd0*/  F2FP.BF16.PACK_AB R2, RZ, R87 ;  /* 0x00000057ff02723e */ /* 0x000fc800000010ff */
[----:B------:R-:W-:Y:S02]  /*0be0*/  PRMT R63, R63, 0x5410, R2 ;  /* 0x000054103f3f7816 */ /* 0x000fe40000000002 */
.L_x_4492:
[C---:B------:R-:W-:Y:S01]  /*0bf0*/  IADD3 R71, R70.reuse, 0x100, RZ ;  /* 0x0000010046477810 */ /* 0x040fe20007ffe0ff */
[----:B------:R-:W-:-:S04]  /*0c00*/  @P0 IMAD.WIDE.U32 R88, R70, R3, c[0x0][0x188] ;  /* 0x0000620046580625 */ /* 0x000fc800078e0003 */
[----:B------:R-:W-:Y:S01]  /*0c10*/  IMAD.WIDE.U32 R64, R71, R3, c[0x0][0x170] ;  /* 0x00005c0047407625 */ /* 0x000fe200078e0003 */
[----:B------:R0:W-:Y:S03]  /*0c20*/  @P0 STG.E.128 [R88.64], R60 ;  /* 0x0000003c58000986 */ /* 0x0001e6000c101d04 */
[CC--:B------:R-:W-:Y:S02]  /*0c30*/  @P1 IMAD.WIDE.U32 R90, R3.reuse, R71.reuse, c[0x0][0x178] ;  /* 0x00005e00035a1625 */ /* 0x0c0fe400078e0047 */
[----:B------:R-:W0:Y:S02]  /*0c40*/  LDG.E.128 R64, [R64.64] ;  /* 0x0000000440407981 */ /* 0x000e24000c1e1d00 */
[----:B------:R-:W-:Y:S02]  /*0c50*/  @P2 IMAD.WIDE.U32 R92, R3, R71, c[0x0][0x180] ;  /* 0x00006000035c2625 */ /* 0x000fe400078e0047 */
        /* <DEDUP_REMOVED lines=9> */
.L_x_4494:
[----:B-----5:R-:W-:-:S05]  /*0cf0*/  PRMT R2, RZ, 0x5410, R4 ;  /* 0x00005410ff027816 */ /* 0x020fca0000000004 */
[----:B------:R-:W-:Y:S01]  /*0d00*/  FADD.FTZ R89, R2, R89 ;  /* 0x0000005902597221 */ /* 0x000fe20000010000 */
[----:B------:R-:W-:Y:S05]  /*0d10*/  BRA `(.L_x_4495) ;  /* 0x0000004000007947 */ /* 0x000fea0003800000 */
.L_x_4493:
[----:B-1---5:R-:W-:-:S05]  /*0d20*/  PRMT R2, RZ, 0x5410, R8 ;  /* 0x00005410ff027816 */ /* 0x022fca0000000008 */
[----:B------:R-:W-:Y:S01]  /*0d30*/  FADD.FTZ R89, R2, R89 ;  /* 0x0000005902597221 */ /* 0x000fe20000010000 */
[----:B------:R-:W-:-:S05]  /*0d40*/  @P2 PRMT R2, RZ, 0x5410, R4 ;  /* 0x00005410ff022816 */ /* 0x000fca0000000004 */
[----:B------:R-:W-:-:S05]  /*0d50*/  @P2 FADD.FTZ R89, R2, R89 ;  /* 0x0000005902592221 */ /* 0x000fca0000010000 */
.L_x_4495:
[----:B------:R-:W-:-:S04]  /*0d60*/  F2FP.BF16.PACK_AB R2, RZ, R89 ;  /* 0x00000059ff02723e */ /* 0x000fc800000010ff */
[----:B------:R-:W-:Y:S02]  /*0d70*/  PRMT R60, R2, 0x7610, R60 ;  /* 0x00007610023c7816 */ /* 0x000fe4000000003c */
.L_x_4496:
[----:B------:R-:W-:Y:S01]  /*0d80*/  PRMT R91, RZ, 0x7610, R64 ;  /* 0x00007610ff5b7816 */ /* 0x000fe20000000040 */
[----:B------:R-:W-:Y:S05]  /*0d90*/  @P3 BRA `(.L_x_4497) ;  /* 0x0000008000003947 */ /* 0x000fea0003800000 */
[----:B------:R-:W-:-:S04]  /*0da0*/  ISETP.NE.U32.AND P4, PT, RZ, c[0x0][0x180], PT ;  /* 0x00006000ff007a0c */ /* 0x000fc80003f85070 */
[----:B------:R-:W-:-:S13]  /*0db0*/  ISETP.NE.AND.EX P4, PT, RZ, c[0x0][0x184], PT, P4 ;  /* 0x00006100ff007a0c */ /* 0x000fda0003f85340 */
[----:B------:R-:W-:Y:S05]  /*0dc0*/  @P4 BRA `(.L_x_4498) ;  /* 0x0000002000004947 */ /* 0x000fea0003800000 */
[----:B------:R-:W-:Y:S05]  /*0dd0*/  @P0 BRA `(.L_x_4499) ;  /* 0x0000008000000947 */ /* 0x000fea0003800000 */
[----:B------:R-:W-:Y:S05]  /*0de0*/  BRA `(.L_x_4500) ;  /* 0x0000009000007947 */ /* 0x000fea0003800000 */
.L_x_4498:
[----:B-----5:R-:W-:-:S05]  /*0df0*/  PRMT R2, RZ, 0x7610, R4 ;  /* 0x00007610ff027816 */ /* 0x020fca0000000004 */
[----:B------:R-:W-:Y:S01]  /*0e00*/  FADD.FTZ R91, R2, R91 ;  /* 0x0000005b025b7221 */ /* 0x000fe20000010000 */
[----:B------:R-:W-:Y:S05]  /*0e10*/  BRA `(.L_x_4499) ;  /* 0x0000004000007947 */ /* 0x000fea0003800000 */
.L_x_4497:
[----:B-----5:R-:W-:-:S05]  /*0e20*/  PRMT R2, RZ, 0x7610, R8 ;  /* 0x00007610ff027816 */ /* 0x020fca0000000008 */
[----:B------:R-:W-:Y:S01]  /*0e30*/  FADD.FTZ R91, R2, R91 ;  /* 0x0000005b025b7221 */ /* 0x000fe20000010000 */
[----:B------:R-:W-:-:S05]  /*0e40*/  @P2 PRMT R2, RZ, 0x7610, R4 ;  /* 0x00007610ff022816 */ /* 0x000fca0000000004 */
[----:B------:R-:W-:-:S05]  /*0e50*/  @P2 FADD.FTZ R91, R2, R91 ;  /* 0x0000005b025b2221 */ /* 0x000fca0000010000 */
.L_x_4499:
[----:B------:R-:W-:-:S04]  /*0e60*/  F2FP.BF16.PACK_AB R2, RZ, R91 ;  /* 0x0000005bff02723e */ /* 0x000fc800000010ff */
[----:B------:R-:W-:Y:S02]  /*0e70*/  PRMT R60, R60, 0x5410, R2 ;  /* 0x000054103c3c7816 */ /* 0x000fe40000000002 */
.L_x_4500:
[----:B------:R-:W-:Y:S01]  /*0e80*/  PRMT R93, RZ, 0x5410, R65 ;  /* 0x00005410ff5d7816 */ /* 0x000fe20000000041 */
[----:B------:R-:W-:Y:S05]  /*0e90*/  @P3 BRA `(.L_x_4501) ;  /* 0x0000008000003947 */ /* 0x000fea0003800000 */
[----:B------:R-:W-:-:S04]  /*0ea0*/  ISETP.NE.U32.AND P4, PT, RZ, c[0x0][0x180], PT ;  /* 0x00006000ff007a0c */ /* 0x000fc80003f85070 */
[----:B------:R-:W-:-:S13]  /*0eb0*/  ISETP.NE.AND.EX P4, PT, RZ, c[0x0][0x184], PT, P4 ;  /* 0x00006100ff007a0c */ /* 0x000fda0003f85340 */
[----:B------:R-:W-:Y:S05]  /*0ec0*/  @P4 BRA `(.L_x_4502) ;  /* 0x0000002000004947 */ /* 0x000fea0003800000 */
[----:B------:R-:W-:Y:S05]  /*0ed0*/  @P0 BRA `(.L_x_4503) ;  /* 0x0000008000000947 */ /* 0x000fea0003800000 */
[----:B------:R-:W-:Y:S05]  /*0ee0*/  BRA `(.L_x_4504) ;  /* 0x0000009000007947 */ /* 0x000fea0003800000 */
.L_x_4502:
[----:B-----5:R-:W-:-:S05]  /*0ef0*/  PRMT R2, RZ, 0x5410, R5 ;  /* 0x00005410ff027816 */ /* 0x020fca0000000005 */
[----:B------:R-:W-:Y:S01]  /*0f00*/  FADD.FTZ R93, R2, R93 ;  /* 0x0000005d025d7221 */ /* 0x000fe20000010000 */
[----:B------:R-:W-:Y:S05]  /*0f10*/  BRA `(.L_x_4503) ;  /* 0x0000004000007947 */ /* 0x000fea0003800000 */
.L_x_4501:
[----:B-----5:R-:W-:-:S05]  /*0f20*/  PRMT R2, RZ, 0x5410, R9 ;  /* 0x00005410ff027816 */ /* 0x020fca0000000009 */
[----:B------:R-:W-:Y:S01]  /*0f30*/  FADD.FTZ R93, R2, R93 ;  /* 0x0000005d025d7221 */ /* 0x000fe20000010000 */
[----:B------:R-:W-:-:S05]  /*0f40*/  @P2 PRMT R2, RZ, 0x5410, R5 ;  /* 0x00005410ff022816 */ /* 0x000fca0000000005 */
[----:B------:R-:W-:-:S05]  /*0f50*/  @P2 FADD.FTZ R93, R2, R93 ;  /* 0x0000005d025d2221 */ /* 0x000fca0000010000 */
.L_x_4503:
[----:B------:R-:W-:-:S04]  /*0f60*/  F2FP.BF16.PACK_AB R2, RZ, R93 ;  /* 0x0000005dff02723e */ /* 0x000fc800000010ff */
[----:B------:R-:W-:Y:S02]  /*0f70*/  PRMT R61, R2, 0x7610, R61 ;  /* 0x00007610023d7816 */ /* 0x000fe4000000003d */
.L_x_4504:
[----:B------:R-:W-:Y:S01]  /*0f80*/  PRMT R95, RZ, 0x7610, R65 ;  /* 0x00007610ff5f7816 */ /* 0x000fe20000000041 */
[----:B------:R-:W-:Y:S05]  /*0f90*/  @P3 BRA `(.L_x_4505) ;  /* 0x0000008000003947 */ /* 0x000fea0003800000 */
[----:B------:R-:W-:-:S04]  /*0fa0*/  ISETP.NE.U32.AND P4, PT, RZ, c[0x0][0x180], PT ;  /* 0x00006000ff007a0c */ /* 0x000fc80003f85070 */
[----:B------:R-:W-:-:S13]  /*0fb0*/  ISETP.NE.AND.EX P4, PT, RZ, c[0x0][0x184], PT, P4 ;  /* 0x00006100ff007a0c */ /* 0x000fda0003f85340 */
[----:B------:R-:W-:Y:S05]  /*0fc0*/  @P4 BRA `(.L_x_4506) ;  /* 0x0000002000004947 */ /* 0x000fea0003800000 */
[----:B------:R-:W-:Y:S05]  /*0fd0*/  @P0 BRA `(.L_x_4507) ;  /* 0x0000008000000947 */ /* 0x000fea0003800000 */
[----:B------:R-:W-:Y:S05]  /*0fe0*/  BRA `(.L_x_4508) ;  /* 0x0000009000007947 */ /* 0x000fea0003800000 */
.L_x_4506:
[----:B-----5:R-:W-:-:S05]  /*0ff0*/  PRMT R2, RZ, 0x7610, R5 ;  /* 0x00007610ff027816 */ /* 0x020fca0000000005 */
[----:B------:R-:W-:Y:S01]  /*1000*/  FADD.FTZ R95, R2, R95 ;  /* 0x0000005f025f7221 */ /* 0x000fe20000010000 */
[----:B------:R-:W-:Y:S05]  /*1010*/  BRA `(.L_x_4507) ;  /* 0x0000004000007947 */ /* 0x000fea0003800000 */
.L_x_4505:
[----:B-----5:R-:W-:-:S05]  /*1020*/  PRMT R2, RZ, 0x7610, R9 ;  /* 0x00007610ff027816 */ /* 0x020fca0000000009 */
[----:B------:R-:W-:Y:S01]  /*1030*/  FADD.FTZ R95, R2, R95 ;  /* 0x0000005f025f7221 */ /* 0x000fe20000010000 */
[----:B------:R-:W-:-:S05]  /*1040*/  @P2 PRMT R2, RZ, 0x7610, R5 ;  /* 0x00007610ff022816 */ /* 0x000fca0000000005 */
[----:B------:R-:W-:-:S05]  /*1050*/  @P2 FADD.FTZ R95, R2, R95 ;  /* 0x0000005f025f2221 */ /* 0x000fca0000010000 */
.L_x_4507:
[----:B------:R-:W-:-:S04]  /*1060*/  F2FP.BF16.PACK_AB R2, RZ, R95 ;  /* 0x0000005fff02723e */ /* 0x000fc800000010ff */
[----:B------:R-:W-:Y:S02]  /*1070*/  PRMT R61, R61, 0x5410, R2 ;  /* 0x000054103d3d7816 */ /* 0x000fe40000000002 */
.L_x_4508:
[----:B------:R-:W-:Y:S01]  /*1080*/  PRMT R97, RZ, 0x5410, R66 ;  /* 0x00005410ff617816 */ /* 0x000fe20000000042 */
[----:B------:R-:W-:Y:S05]  /*1090*/  @P3 BRA `(.L_x_4509) ;  /* 0x0000008000003947 */ /* 0x000fea0003800000 */
[----:B------:R-:W-:-:S04]  /*10a0*/  ISETP.NE.U32.AND P4, PT, RZ, c[0x0][0x180], PT ;  /* 0x00006000ff007a0c */ /* 0x000fc80003f85070 */
[----:B------:R-:W-:-:S13]  /*10b0*/  ISETP.NE.AND.EX P4, PT, RZ, c[0x0][0x184], PT, P4 ;  /* 0x00006100ff007a0c */ /* 0x000fda0003f85340 */
[----:B------:R-:W-:Y:S05]  /*10c0*/  @P4 BRA `(.L_x_4510) ;  /* 0x0000002000004947 */ /* 0x000fea0003800000 */
[----:B------:R-:W-:Y:S05]  /*10d0*/  @P0 BRA `(.L_x_4511) ;  /* 0x0000008000000947 */ /* 0x000fea0003800000 */
[----:B------:R-:W-:Y:S05]  /*10e0*/  BRA `(.L_x_4512) ;  /* 0x0000009000007947 */ /* 0x000fea0003800000 */
.L_x_4510:
[----:B-----5:R-:W-:-:S05]  /*10f0*/  PRMT R2, RZ, 0x5410, R6 ;  /* 0x00005410ff027816 */ /* 0x020fca0000000006 */
[----:B------:R-:W-:Y:S01]  /*1100*/  FADD.FTZ R97, R2, R97 ;  /* 0x0000006102617221 */ /* 0x000fe20000010000 */
[----:B------:R-:W-:Y:S05]  /*1110*/  BRA `(.L_x_4511) ;  /* 0x0000004000007947 */ /* 0x000fea0003800000 */
.L_x_4509:
[----:B-----5:R-:W-:-:S05]  /*1120*/  PRMT R2, RZ, 0x5410, R10 ;  /* 0x00005410ff027816 */ /* 0x020fca000000000a */
[----:B------:R-:W-:Y:S01]  /*1130*/  FADD.FTZ R97, R2, R97 ;  /* 0x0000006102617221 */ /* 0x000fe20000010000 */
[----:B------:R-:W-:-:S05]  /*1140*/  @P2 PRMT R2, RZ, 0x5410, R6 ;  /* 0x00005410ff022816 */ /* 0x000fca0000000006 */
[----:B------:R-:W-:-:S05]  /*1150*/  @P2 FADD.FTZ R97, R2, R97 ;  /* 0x0000006102612221 */ /* 0x000fca0000010000 */
.L_x_4511:
[----:B------:R-:W-:-:S04]  /*1160*/  F2FP.BF16.PACK_AB R2, RZ, R97 ;  /* 0x00000061ff02723e */ /* 0x000fc800000010ff */
[----:B------:R-:W-:Y:S02]  /*1170*/  PRMT R62, R2, 0x7610, R62 ;  /* 0x00007610023e7816 */ /* 0x000fe4000000003e */
.L_x_4512:
[----:B------:R-:W-:Y:S01]  /*1180*/  PRMT R101, RZ, 0x7610, R66 ;  /* 0x00007610ff657816 */ /* 0x000fe20000000042 */
[----:B------:R-:W-:Y:S05]  /*1190*/  @P3 BRA `(.L_x_4513) ;  /* 0x0000008000003947 */ /* 0x000fea0003800000 */
[----:B------:R-:W-:-:S04]  /*11a0*/  ISETP.NE.U32.AND P4, PT, RZ, c[0x0][0x180], PT ;  /* 0x00006000ff007a0c */ /* 0x000fc80003f85070 */
[----:B------:R-:W-:-:S13]  /*11b0*/  ISETP.NE.AND.EX P4, PT, RZ, c[0x0][0x184], PT, P4 ;  /* 0x00006100ff007a0c */ /* 0x000fda0003f85340 */
[----:B------:R-:W-:Y:S05]  /*11c0*/  @P4 BRA `(.L_x_4514) ;  /* 0x0000002000004947 */ /* 0x000fea0003800000 */
[----:B------:R-:W-:Y:S05]  /*11d0*/  @P0 BRA `(.L_x_4515) ;  /* 0x0000008000000947 */ /* 0x000fea0003800000 */
[----:B------:R-:W-:Y:S05]  /*11e0*/  BRA `(.L_x_4516) ;  /* 0x0000009000007947 */ /* 0x000fea0003800000 */
.L_x_4514:
[----:B-----5:R-:W-:-:S05]  /*11f0*/  PRMT R2, RZ, 0x7610, R6 ;  /* 0x00007610ff027816 */ /* 0x020fca0000000006 */
[----:B------:R-:W-:Y:S01]  /*1200*/  FADD.FTZ R101, R2, R101 ;  /* 0x0000006502657221 */ /* 0x000fe20000010000 */
[----:B------:R-:W-:Y:S05]  /*1210*/  BRA `(.L_x_4515) ;  /* 0x0000004000007947 */ /* 0x000fea0003800000 */
.L_x_4513:
[----:B-----5:R-:W-:-:S05]  /*1220*/  PRMT R2, RZ, 0x7610, R10 ;  /* 0x00007610ff027816 */ /* 0x020fca000000000a */
[----:B------:R-:W-:Y:S01]  /*1230*/  FADD.FTZ R101, R2, R101 ;  /* 0x0000006502657221 */ /* 0x000fe20000010000 */
[----:B------:R-:W-:-:S05]  /*1240*/  @P2 PRMT R2, RZ, 0x7610, R6 ;  /* 0x00007610ff022816 */ /* 0x000fca0000000006 */
[----:B------:R-:W-:-:S05]  /*1250*/  @P2 FADD.FTZ R101, R2, R101 ;  /* 0x0000006502652221 */ /* 0x000fca0000010000 */
.L_x_4515:
[----:B------:R-:W-:-:S04]  /*1260*/  F2FP.BF16.PACK_AB R2, RZ, R101 ;  /* 0x00000065ff02723e */ /* 0x000fc800000010ff */
[----:B------:R-:W-:Y:S02]  /*1270*/  PRMT R62, R62, 0x5410, R2 ;  /* 0x000054103e3e7816 */ /* 0x000fe40000000002 */
.L_x_4516:
[----:B------:R-:W-:Y:S01]  /*1280*/  PRMT R99, RZ, 0x5410, R67 ;  /* 0x00005410ff637816 */ /* 0x000fe20000000043 */
[----:B------:R-:W-:Y:S05]  /*1290*/  @P3 BRA `(.L_x_4517) ;  /* 0x0000008000003947 */ /* 0x000fea0003800000 */
[----:B------:R-:W-:-:S04]  /*12a0*/  ISETP.NE.U32.AND P4, PT, RZ, c[0x0][0x180], PT ;  /* 0x00006000ff007a0c */ /* 0x000fc80003f85070 */
[----:B------:R-:W-:-:S13]  /*12b0*/  ISETP.NE.AND.EX P4, PT, RZ, c[0x0][0x184], PT, P4 ;  /* 0x00006100ff007a0c */ /* 0x000fda0003f85340 */
[----:B------:R-:W-:Y:S05]  /*12c0*/  @P4 BRA `(.L_x_4518) ;  /* 0x0000002000004947 */ /* 0x000fea0003800000 */
[----:B------:R-:W-:Y:S05]  /*12d0*/  @P0 BRA `(.L_x_4519) ;  /* 0x0000008000000947 */ /* 0x000fea0003800000 */
[----:B------:R-:W-:Y:S05]  /*12e0*/  BRA `(.L_x_4520) ;  /* 0x0000009000007947 */ /* 0x000fea0003800000 */
.L_x_4518:
[----:B-----5:R-:W-:-:S05]  /*12f0*/  PRMT R2, RZ, 0x5410, R7 ;  /* 0x00005410ff027816 */ /* 0x020fca0000000007 */
[----:B------:R-:W-:Y:S01]  /*1300*/  FADD.FTZ R99, R2, R99 ;  /* 0x0000006302637221 */ /* 0x000fe20000010000 */
[----:B------:R-:W-:Y:S05]  /*1310*/  BRA `(.L_x_4519) ;  /* 0x0000004000007947 */ /* 0x000fea0003800000 */
.L_x_4517:
[----:B-----5:R-:W-:-:S05]  /*1320*/  PRMT R2, RZ, 0x5410, R11 ;  /* 0x00005410ff027816 */ /* 0x020fca000000000b */
[----:B------:R-:W-:Y:S01]  /*1330*/  FADD.FTZ R99, R2, R99 ;  /* 0x0000006302637221 */ /* 0x000fe20000010000 */
[----:B------:R-:W-:-:S05]  /*1340*/  @P2 PRMT R2, RZ, 0x5410, R7 ;  /* 0x00005410ff022816 */ /* 0x000fca0000000007 */
[----:B------:R-:W-:-:S05]  /*1350*/  @P2 FADD.FTZ R99, R2, R99 ;  /* 0x0000006302632221 */ /* 0x000fca0000010000 */
.L_x_4519:
[----:B------:R-:W-:-:S04]  /*1360*/  F2FP.BF16.PACK_AB R2, RZ, R99 ;  /* 0x00000063ff02723e */ /* 0x000fc800000010ff */
[----:B------:R-:W-:Y:S02]  /*1370*/  PRMT R63, R2, 0x7610, R63 ;  /* 0x00007610023f7816 */ /* 0x000fe4000000003f */
.L_x_4520:
[----:B------:R-:W-:Y:S01]  /*1380*/  PRMT R103, RZ, 0x7610, R67 ;  /* 0x00007610ff677816 */ /* 0x000fe20000000043 */
[----:B------:R-:W-:Y:S05]  /*1390*/  @P3 BRA `(.L_x_4521) ;  /* 0x0000008000003947 */ /* 0x000fea0003800000 */
[----:B------:R-:W-:-:S04]  /*13a0*/  ISETP.NE.U32.AND P4, PT, RZ, c[0x0][0x180], PT ;  /* 0x00006000ff007a0c */ /* 0x000fc80003f85070 */
[----:B------:R-:W-:-:S13]  /*13b0*/  ISETP.NE.AND.EX P4, PT, RZ, c[0x0][0x184], PT, P4 ;  /* 0x00006100ff007a0c */ /* 0x000fda0003f85340 */
[----:B------:R-:W-:Y:S05]  /*13c0*/  @P4 BRA `(.L_x_4522) ;  /* 0x0000002000004947 */ /* 0x000fea0003800000 */
[----:B------:R-:W-:Y:S05]  /*13d0*/  @P0 BRA `(.L_x_4523) ;  /* 0x0000008000000947 */ /* 0x000fea0003800000 */
[----:B------:R-:W-:Y:S05]  /*13e0*/  BRA `(.L_x_4524) ;  /* 0x0000009000007947 */ /* 0x000fea0003800000 */
.L_x_4522:
[----:B-----5:R-:W-:-:S05]  /*13f0*/  PRMT R2, RZ, 0x7610, R7 ;  /* 0x00007610ff027816 */ /* 0x020fca0000000007 */
[----:B------:R-:W-:Y:S01]  /*1400*/  FADD.FTZ R103, R2, R103 ;  /* 0x0000006702677221 */ /* 0x000fe20000010000 */
[----:B------:R-:W-:Y:S05]  /*1410*/  BRA `(.L_x_4523) ;  /* 0x0000004000007947 */ /* 0x000fea0003800000 */
.L_x_4521:
[----:B-----5:R-:W-:-:S05]  /*1420*/  PRMT R2, RZ, 0x7610, R11 ;  /* 0x00007610ff027816 */ /* 0x020fca000000000b */
[----:B------:R-:W-:Y:S01]  /*1430*/  FADD.FTZ R103, R2, R103 ;  /* 0x0000006702677221 */ /* 0x000fe20000010000 */
[----:B------:R-:W-:-:S05]  /*1440*/  @P2 PRMT R2, RZ, 0x7610, R7 ;  /* 0x00007610ff022816 */ /* 0x000fca0000000007 */
[----:B------:R-:W-:-:S05]  /*1450*/  @P2 FADD.FTZ R103, R2, R103 ;  /* 0x0000006702672221 */ /* 0x000fca0000010000 */
.L_x_4523:
[----:B------:R-:W-:-:S04]  /*1460*/  F2FP.BF16.PACK_AB R2, RZ, R103 ;  /* 0x00000067ff02723e */ /* 0x000fc800000010ff */
[----:B------:R-:W-:Y:S02]  /*1470*/  PRMT R63, R63, 0x5410, R2 ;  /* 0x000054103f3f7816 */ /* 0x000fe40000000002 */
.L_x_4524:
[----:B------:R-:W-:Y:S01]  /*1480*/  IADD3 R72, R70, 0x200, RZ ;  /* 0x0000020046487810 */ /* 0x000fe20007ffe0ff */
        /* <DEDUP_REMOVED lines=15> */
.L_x_4526:
[----:B-----5:R-:W-:-:S05]  /*1580*/  PRMT R2, RZ, 0x5410, R4 ;  /* 0x00005410ff027816 */ /* 0x020fca0000000004 */
[----:B------:R-:W-:Y:S01]  /*1590*/  FADD.FTZ R105, R2, R105 ;  /* 0x0000006902697221 */ /* 0x000fe20000010000 */
[----:B------:R-:W-:Y:S05]  /*15a0*/  BRA `(.L_x_4527) ;  /* 0x0000004000007947 */ /* 0x000fea0003800000 */
.L_x_4525:
[----:B-1---5:R-:W-:-:S05]  /*15b0*/  PRMT R2, RZ, 0x5410, R8 ;  /* 0x00005410ff027816 */ /* 0x022fca0000000008 */
[----:B------:R-:W-:Y:S01]  /*15c0*/  FADD.FTZ R105, R2, R105 ;  /* 0x0000006902697221 */ /* 0x000fe20000010000 */
[----:B------:R-:W-:-:S05]  /*15d0*/  @P2 PRMT R2, RZ, 0x5410, R4 ;  /* 0x00005410ff022816 */ /* 0x000fca0000000004 */
[----:B------:R-:W-:-:S05]  /*15e0*/  @P2 FADD.FTZ R105, R2, R105 ;  /* 0x0000006902692221 */ /* 0x000fca0000010000 */
.L_x_4527:
[----:B------:R-:W-:-:S04]  /*15f0*/  F2FP.BF16.PACK_AB R2, RZ, R105 ;  /* 0x00000069ff02723e */ /* 0x000fc800000010ff */
[----:B------:R-:W-:Y:S02]  /*1600*/  PRMT R60, R2, 0x7610, R60 ;  /* 0x00007610023c7816 */ /* 0x000fe4000000003c */
.L_x_4528:
[----:B------:R-:W-:Y:S01]  /*1610*/  PRMT R107, RZ, 0x7610, R64 ;  /* 0x00007610ff6b7816 */ /* 0x000fe20000000040 */
[----:B------:R-:W-:Y:S05]  /*1620*/  @P3 BRA `(.L_x_4529) ;  /* 0x0000008000003947 */ /* 0x000fea0003800000 */
[----:B------:R-:W-:-:S04]  /*1630*/  ISETP.NE.U32.AND P1, PT, RZ, c[0x0][0x180], PT ;  /* 0x00006000ff007a0c */ /* 0x000fc80003f25070 */
[----:B------:R-:W-:-:S13]  /*1640*/  ISETP.NE.AND.EX P1, PT, RZ, c[0x0][0x184], PT, P1 ;  /* 0x00006100ff007a0c */ /* 0x000fda0003f25310 */
[----:B------:R-:W-:Y:S05]  /*1650*/  @P1 BRA `(.L_x_4530) ;  /* 0x0000002000001947 */ /* 0x000fea0003800000 */
[----:B------:R-:W-:Y:S05]  /*1660*/  @P0 BRA `(.L_x_4531) ;  /* 0x0000008000000947 */ /* 0x000fea0003800000 */
[----:B------:R-:W-:Y:S05]  /*1670*/  BRA `(.L_x_4532) ;  /* 0x0000009000007947 */ /* 0x000fea0003800000 */
.L_x_4530:
[----:B-----5:R-:W-:-:S05]  /*1680*/  PRMT R2, RZ, 0x7610, R4 ;  /* 0x00007610ff027816 */ /* 0x020fca0000000004 */
[----:B------:R-:W-:Y:S01]  /*1690*/  FADD.FTZ R107, R2, R107 ;  /* 0x0000006b026b7221 */ /* 0x000fe20000010000 */
[----:B------:R-:W-:Y:S05]  /*16a0*/  BRA `(.L_x_4531) ;  /* 0x0000004000007947 */ /* 0x000fea0003800000 */
.L_x_4529:
[----:B-----5:R-:W-:-:S05]  /*16b0*/  PRMT R2, RZ, 0x7610, R8 ;  /* 0x00007610ff027816 */ /* 0x020fca0000000008 */
[----:B------:R-:W-:Y:S01]  /*16c0*/  FADD.FTZ R107, R2, R107 ;  /* 0x0000006b026b7221 */ /* 0x000fe20000010000 */
[----:B------:R-:W-:-:S05]  /*16d0*/  @P2 PRMT R2, RZ, 0x7610, R4 ;  /* 0x00007610ff022816 */ /* 0x000fca0000000004 */
[----:B------:R-:W-:-:S05]  /*16e0*/  @P2 FADD.FTZ R107, R2, R107 ;  /* 0x0000006b026b2221 */ /* 0x000fca0000010000 */
.L_x_4531:
[----:B------:R-:W-:-:S04]  /*16f0*/  F2FP.BF16.PACK_AB R2, RZ, R107 ;  /* 0x0000006bff02723e */ /* 0x000fc800000010ff */
[----:B------:R-:W-:Y:S02]  /*1700*/  PRMT R60, R60, 0x5410, R2 ;  /* 0x000054103c3c7816 */ /* 0x000fe40000000002 */
.L_x_4532:
[----:B------:R-:W-:Y:S01]  /*1710*/  PRMT R109, RZ, 0x5410, R65 ;  /* 0x00005410ff6d7816 */ /* 0x000fe20000000041 */
[----:B------:R-:W-:Y:S05]  /*1720*/  @P3 BRA `(.L_x_4533) ;  /* 0x0000008000003947 */ /* 0x000fea0003800000 */
[----:B------:R-:W-:-:S04]  /*1730*/  ISETP.NE.U32.AND P1, PT, RZ, c[0x0][0x180], PT ;  /* 0x00006000ff007a0c */ /* 0x000fc80003f25070 */
[----:B------:R-:W-:-:S13]  /*1740*/  ISETP.NE.AND.EX P1, PT, RZ, c[0x0][0x184], PT, P1 ;  /* 0x00006100ff007a0c */ /* 0x000fda0003f25310 */
[----:B------:R-:W-:Y:S05]  /*1750*/  @P1 BRA `(.L_x_4534) ;  /* 0x0000002000001947 */ /* 0x000fea0003800000 */
[----:B------:R-:W-:Y:S05]  /*1760*/  @P0 BRA `(.L_x_4535) ;  /* 0x0000008000000947 */ /* 0x000fea0003800000 */
[----:B------:R-:W-:Y:S05]  /*1770*/  BRA `(.L_x_4536) ;  /* 0x0000009000007947 */ /* 0x000fea0003800000 */
.L_x_4534:
[----:B-----5:R-:W-:-:S05]  /*1780*/  PRMT R2, RZ, 0x5410, R5 ;  /* 0x00005410ff027816 */ /* 0x020fca0000000005 */
[----:B------:R-:W-:Y:S01]  /*1790*/  FADD.FTZ R109, R2, R109 ;  /* 0x0000006d026d7221 */ /* 0x000fe20000010000 */
[----:B------:R-:W-:Y:S05]  /*17a0*/  BRA `(.L_x_4535) ;  /* 0x0000004000007947 */ /* 0x000fea0003800000 */
.L_x_4533:
[----:B-----5:R-:W-:-:S05]  /*17b0*/  PRMT R2, RZ, 0x5410, R9 ;  /* 0x00005410ff027816 */ /* 0x020fca0000000009 */
[----:B------:R-:W-:Y:S01]  /*17c0*/  FADD.FTZ R109, R2, R109 ;  /* 0x0000006d026d7221 */ /* 0x000fe20000010000 */
[----:B------:R-:W-:-:S05]  /*17d0*/  @P2 PRMT R2, RZ, 0x5410, R5 ;  /* 0x00005410ff022816 */ /* 0x000fca0000000005 */
[----:B------:R-:W-:-:S05]  /*17e0*/  @P2 FADD.FTZ R109, R2, R109 ;  /* 0x0000006d026d2221 */ /* 0x000fca0000010000 */
.L_x_4535:
[----:B------:R-:W-:-:S04]  /*17f0*/  F2FP.BF16.PACK_AB R2, RZ, R109 ;  /* 0x0000006dff02723e */ /* 0x000fc800000010ff */
[----:B------:R-:W-:Y:S02]  /*1800*/  PRMT R61, R2, 0x7610, R61 ;  /* 0x00007610023d7816 */ /* 0x000fe4000000003d */
.L_x_4536:
[----:B------:R-:W-:Y:S01]  /*1810*/  PRMT R111, RZ, 0x7610, R65 ;  /* 0x00007610ff6f7816 */ /* 0x000fe20000000041 */
[----:B------:R-:W-:Y:S05]  /*1820*/  @P3 BRA `(.L_x_4537) ;  /* 0x0000008000003947 */ /* 0x000fea0003800000 */
[----:B------:R-:W-:-:S04]  /*1830*/  ISETP.NE.U32.AND P1, PT, RZ, c[0x0][0x180], PT ;  /* 0x00006000ff007a0c */ /* 0x000fc80003f25070 */
[----:B------:R-:W-:-:S13]  /*1840*/  ISETP.NE.AND.EX P1, PT, RZ, c[0x0][0x184], PT, P1 ;  /* 0x00006100ff007a0c */ /* 0x000fda0003f25310 */
[----:B------:R-:W-:Y:S05]  /*1850*/  @P1 BRA `(.L_x_4538) ;  /* 0x0000002000001947 */ /* 0x000fea0003800000 */
[----:B------:R-:W-:Y:S05]  /*1860*/  @P0 BRA `(.L_x_4539) ;  /* 0x0000008000000947 */ /* 0x000fea0003800000 */
[----:B------:R-:W-:Y:S05]  /*1870*/  BRA `(.L_x_4540) ;  /* 0x0000009000007947 */ /* 0x000fea0003800000 */
.L_x_4538:
[----:B-----5:R-:W-:-:S05]  /*1880*/  PRMT R2, RZ, 0x7610, R5 ;  /* 0x00007610ff027816 */ /* 0x020fca0000000005 */
[----:B------:R-:W-:Y:S01]  /*1890*/  FADD.FTZ R111, R2, R111 ;  /* 0x0000006f026f7221 */ /* 0x000fe20000010000 */
[----:B------:R-:W-:Y:S05]  /*18a0*/  BRA `(.L_x_4539) ;  /* 0x0000004000007947 */ /* 0x000fea0003800000 */
.L_x_4537:
[----:B-----5:R-:W-:-:S05]  /*18b0*/  PRMT R2, RZ, 0x7610, R9 ;  /* 0x00007610ff027816 */ /* 0x020fca0000000009 */
[----:B------:R-:W-:Y:S01]  /*18c0*/  FADD.FTZ R111, R2, R111 ;  /* 0x0000006f026f7221 */ /* 0x000fe20000010000 */
[----:B------:R-:W-:-:S05]  /*18d0*/  @P2 PRMT R2, RZ, 0x7610, R5 ;  /* 0x00007610ff022816 */ /* 0x000fca0000000005 */
[----:B------:R-:W-:-:S05]  /*18e0*/  @P2 FADD.FTZ R111, R2, R111 ;  /* 0x0000006f026f2221 */ /* 0x000fca0000010000 */
.L_x_4539:
[----:B------:R-:W-:-:S04]  /*18f0*/  F2FP.BF16.PACK_AB R2, RZ, R111 ;  /* 0x0000006fff02723e */ /* 0x000fc800000010ff */
[----:B------:R-:W-:Y:S02]  /*1900*/  PRMT R61, R61, 0x5410, R2 ;  /* 0x000054103d3d7816 */ /* 0x000fe40000000002 */
.L_x_4540:
[----:B------:R-:W-:Y:S01]  /*1910*/  PRMT R113, RZ, 0x5410, R66 ;  /* 0x00005410ff717816 */ /* 0x000fe20000000042 */
[----:B------:R-:W-:Y:S05]  /*1920*/  @P3 BRA `(.L_x_4541) ;  /* 0x0000008000003947 */ /* 0x000fea0003800000 */
[----:B------:R-:W-:-:S04]  /*1930*/  ISETP.NE.U32.AND P1, PT, RZ, c[0x0][0x180], PT ;  /* 0x00006000ff007a0c */ /* 0x000fc80003f25070 */
[----:B------:R-:W-:-:S13]  /*1940*/  ISETP.NE.AND.EX P1, PT, RZ, c[0x0][0x184], PT, P1 ;  /* 0x00006100ff007a0c */ /* 0x000fda0003f25310 */
[----:B------:R-:W-:Y:S05]  /*1950*/  @P1 BRA `(.L_x_4542) ;  /* 0x0000002000001947 */ /* 0x000fea0003800000 */
[----:B------:R-:W-:Y:S05]  /*1960*/  @P0 BRA `(.L_x_4543) ;  /* 0x0000008000000947 */ /* 0x000fea0003800000 */
[----:B------:R-:W-:Y:S05]  /*1970*/  BRA `(.L_x_4544) ;  /* 0x0000009000007947 */ /* 0x000fea0003800000 */
.L_x_4542:
[----:B-----5:R-:W-:-:S05]  /*1980*/  PRMT R2, RZ, 0x5410, R6 ;  /* 0x00005410ff027816 */ /* 0x020fca0000000006 */
[----:B------:R-:W-:Y:S01]  /*1990*/  FADD.FTZ R113, R2, R113 ;  /* 0x0000007102717221 */ /* 0x000fe20000010000 */
[----:B------:R-:W-:Y:S05]  /*19a0*/  BRA `(.L_x_4543) ;  /* 0x0000004000007947 */ /* 0x000fea0003800000 */
.L_x_4541:
[----:B-----5:R-:W-:-:S05]  /*19b0*/  PRMT R2, RZ, 0x5410, R10 ;  /* 0x00005410ff027816 */ /* 0x020fca000000000a */
[----:B------:R-:W-:Y:S01]  /*19c0*/  FADD.FTZ R113, R2, R113 ;  /* 0x0000007102717221 */ /* 0x000fe20000010000 */
[----:B------:R-:W-:-:S05]  /*19d0*/  @P2 PRMT R2, RZ, 0x5410, R6 ;  /* 0x00005410ff022816 */ /* 0x000fca0000000006 */
[----:B------:R-:W-:-:S05]  /*19e0*/  @P2 FADD.FTZ R113, R2, R113 ;  /* 0x0000007102712221 */ /* 0x000fca0000010000 */
.L_x_4543:
[----:B------:R-:W-:-:S04]  /*19f0*/  F2FP.BF16.PACK_AB R2, RZ, R113 ;  /* 0x00000071ff02723e */ /* 0x000fc800000010ff */
[----:B------:R-:W-:Y:S02]  /*1a00*/  PRMT R62, R2, 0x7610, R62 ;  /* 0x00007610023e7816 */ /* 0x000fe4000000003e */
.L_x_4544:
[----:B------:R-:W-:Y:S01]  /*1a10*/  PRMT R115, RZ, 0x7610, R66 ;  /* 0x00007610ff737816 */ /* 0x000fe20000000042 */
[----:B------:R-:W-:Y:S05]  /*1a20*/  @P3 BRA `(.L_x_4545) ;  /* 0x0000008000003947 */ /* 0x000fea0003800000 */
[----:B------:R-:W-:-:S04]  /*1a30*/  ISETP.NE.U32.AND P1, PT, RZ, c[0x0][0x180], PT ;  /* 0x00006000ff007a0c */ /* 0x000fc80003f25070 */
[----:B------:R-:W-:-:S13]  /*1a40*/  ISETP.NE.AND.EX P1, PT, RZ, c[0x0][0x184], PT, P1 ;  /* 0x00006100ff007a0c */ /* 0x000fda0003f25310 */
[----:B------:R-:W-:Y:S05]  /*1a50*/  @P1 BRA `(.L_x_4546) ;  /* 0x0000002000001947 */ /* 0x000fea0003800000 */
[----:B------:R-:W-:Y:S05]  /*1a60*/  @P0 BRA `(.L_x_4547) ;  /* 0x0000008000000947 */ /* 0x000fea0003800000 */
[----:B------:R-:W-:Y:S05]  /*1a70*/  BRA `(.L_x_4548) ;  /* 0x0000009000007947 */ /* 0x000fea0003800000 */
.L_x_4546:
[----:B-----5:R-:W-:-:S05]  /*1a80*/  PRMT R2, RZ, 0x7610, R6 ;  /* 0x00007610ff027816 */ /* 0x020fca0000000006 */
[----:B------:R-:W-:Y:S01]  /*1a90*/  FADD.FTZ R115, R2, R115 ;  /* 0x0000007302737221 */ /* 0x000fe20000010000 */
[----:B------:R-:W-:Y:S05]  /*1aa0*/  BRA `(.L_x_4547) ;  /* 0x0000004000007947 */ /* 0x000fea0003800000 */
.L_x_4545:
[----:B-----5:R-:W-:-:S05]  /*1ab0*/  PRMT R2, RZ, 0x7610, R10 ;  /* 0x00007610ff027816 */ /* 0x020fca000000000a */
[----:B------:R-:W-:Y:S01]  /*1ac0*/  FADD.FTZ R115, R2, R115 ;  /* 0x0000007302737221 */ /* 0x000fe20000010000 */
[----:B------:R-:W-:-:S05]  /*1ad0*/  @P2 PRMT R2, RZ, 0x7610, R6 ;  /* 0x00007610ff022816 */ /* 0x000fca0000000006 */
[----:B------:R-:W-:-:S05]  /*1ae0*/  @P2 FADD.FTZ R115, R2, R115 ;  /* 0x0000007302732221 */ /* 0x000fca0000010000 */
.L_x_4547:
[----:B------:R-:W-:-:S04]  /*1af0*/  F2FP.BF16.PACK_AB R2, RZ, R115 ;  /* 0x00000073ff02723e */ /* 0x000fc800000010ff */
[----:B------:R-:W-:Y:S02]  /*1b00*/  PRMT R62, R62, 0x5410, R2 ;  /* 0x000054103e3e7816 */ /* 0x000fe40000000002 */
.L_x_4548:
[----:B------:R-:W-:Y:S01]  /*1b10*/  PRMT R117, RZ, 0x5410, R67 ;  /* 0x00005410ff757816 */ /* 0x000fe20000000043 */
[----:B------:R-:W-:Y:S05]  /*1b20*/  @P3 BRA `(.L_x_4549) ;  /* 0x0000008000003947 */ /* 0x000fea0003800000 */
[----:B------:R-:W-:-:S04]  /*1b30*/  ISETP.NE.U32.AND P1, PT, RZ, c[0x0][0x180], PT ;  /* 0x00006000ff007a0c */ /* 0x000fc80003f25070 */
[----:B------:R-:W-:-:S13]  /*1b40*/  ISETP.NE.AND.EX P1, PT, RZ, c[0x0][0x184], PT, P1 ;  /* 0x00006100ff007a0c */ /* 0x000fda0003f25310 */
[----:B------:R-:W-:Y:S05]  /*1b50*/  @P1 BRA `(.L_x_4550) ;  /* 0x0000002000001947 */ /* 0x000fea0003800000 */
[----:B------:R-:W-:Y:S05]  /*1b60*/  @P0 BRA `(.L_x_4551) ;  /* 0x0000008000000947 */ /* 0x000fea0003800000 */
[----:B------:R-:W-:Y:S05]  /*1b70*/  BRA `(.L_x_4552) ;  /* 0x0000009000007947 */ /* 0x000fea0003800000 */
.L_x_4550:
[----:B-----5:R-:W-:-:S05]  /*1b80*/  PRMT R2, RZ, 0x5410, R7 ;  /* 0x00005410ff027816 */ /* 0x020fca0000000007 */
[----:B------:R-:W-:Y:S01]  /*1b90*/  FADD.FTZ R117, R2, R117 ;  /* 0x0000007502757221 */ /* 0x000fe20000010000 */
[----:B------:R-:W-:Y:S05]  /*1ba0*/  BRA `(.L_x_4551) ;  /* 0x0000004000007947 */ /* 0x000fea0003800000 */
.L_x_4549:
[----:B-----5:R-:W-:-:S05]  /*1bb0*/  PRMT R2, RZ, 0x5410, R11 ;  /* 0x00005410ff027816 */ /* 0x020fca000000000b */
[----:B------:R-:W-:Y:S01]  /*1bc0*/  FADD.FTZ R117, R2, R117 ;  /* 0x0000007502757221 */ /* 0x000fe20000010000 */
[----:B------:R-:W-:-:S05]  /*1bd0*/  @P2 PRMT R2, RZ, 0x5410, R7 ;  /* 0x00005410ff022816 */ /* 0x000fca0000000007 */
[----:B------:R-:W-:-:S05]  /*1be0*/  @P2 FADD.FTZ R117, R2, R117 ;  /* 0x0000007502752221 */ /* 0x000fca0000010000 */
.L_x_4551:
[----:B------:R-:W-:-:S04]  /*1bf0*/  F2FP.BF16.PACK_AB R2, RZ, R117 ;  /* 0x00000075ff02723e */ /* 0x000fc800000010ff */
[----:B------:R-:W-:Y:S02]  /*1c00*/  PRMT R63, R2, 0x7610, R63 ;  /* 0x00007610023f7816 */ /* 0x000fe4000000003f */
.L_x_4552:
[----:B------:R-:W-:Y:S01]  /*1c10*/  PRMT R67, RZ, 0x7610, R67 ;  /* 0x00007610ff437816 */ /* 0x000fe20000000043 */
[----:B------:R-:W-:Y:S05]  /*1c20*/  @P3 BRA `(.L_x_4553) ;  /* 0x0000008000003947 */ /* 0x000fea0003800000 */
[----:B------:R-:W-:-:S04]  /*1c30*/  ISETP.NE.U32.AND P1, PT, RZ, c[0x0][0x180], PT ;  /* 0x00006000ff007a0c */ /* 0x000fc80003f25070 */
[----:B------:R-:W-:-:S13]  /*1c40*/  ISETP.NE.AND.EX P1, PT, RZ, c[0x0][0x184], PT, P1 ;  /* 0x00006100ff007a0c */ /* 0x000fda0003f25310 */
[----:B------:R-:W-:Y:S05]  /*1c50*/  @P1 BRA `(.L_x_4554) ;  /* 0x0000002000001947 */ /* 0x000fea0003800000 */
[----:B------:R-:W-:Y:S05]  /*1c60*/  @P0 BRA `(.L_x_4555) ;  /* 0x0000008000000947 */ /* 0x000fea0003800000 */
[----:B------:R-:W-:Y:S05]  /*1c70*/  BRA `(.L_x_4556) ;  /* 0x0000009000007947 */ /* 0x000fea0003800000 */
.L_x_4554:
[----:B-----5:R-:W-:-:S05]  /*1c80*/  PRMT R2, RZ, 0x7610, R7 ;  /* 0x00007610ff027816 */ /* 0x020fca0000000007 */
[----:B------:R-:W-:Y:S01]  /*1c90*/  FADD.FTZ R67, R2, R67 ;  /* 0x0000004302437221 */ /* 0x000fe20000010000 */
[----:B------:R-:W-:Y:S05]  /*1ca0*/  BRA `(.L_x_4555) ;  /* 0x0000004000007947 */ /* 0x000fea0003800000 */
.L_x_4553:
[----:B-----5:R-:W-:-:S05]  /*1cb0*/  PRMT R2, RZ, 0x7610, R11 ;  /* 0x00007610ff027816 */ /* 0x020fca000000000b */
[----:B------:R-:W-:Y:S01]  /*1cc0*/  FADD.FTZ R67, R2, R67 ;  /* 0x0000004302437221 */ /* 0x000fe20000010000 */
[----:B------:R-:W-:-:S05]  /*1cd0*/  @P2 PRMT R2, RZ, 0x7610, R7 ;  /* 0x00007610ff022816 */ /* 0x000fca0000000007 */
[----:B------:R-:W-:-:S05]  /*1ce0*/  @P2 FADD.FTZ R67, R2, R67 ;  /* 0x0000004302432221 */ /* 0x000fca0000010000 */
.L_x_4555:
[----:B------:R-:W-:-:S04]  /*1cf0*/  F2FP.BF16.PACK_AB R2, RZ, R67 ;  /* 0x00000043ff02723e */ /* 0x000fc800000010ff */
[----:B------:R-:W-:Y:S02]  /*1d00*/  PRMT R63, R63, 0x5410, R2 ;  /* 0x000054103f3f7816 */ /* 0x000fe40000000002 */
.L_x_4556:
        /* <DEDUP_REMOVED lines=33> */
.L_x_4561:
        /* <DEDUP_REMOVED lines=68> */
.L_x_4562:
[----:B------:R-:W-:Y:S01]  /*2360*/  SHF.R.U32.HI R119, RZ, 0x5, R0 ;  /* 0x00000005ff777819 */ /* 0x000fe20000011600 */
[----:B-1----:R-:W-:Y:S01]  /*2370*/  FADD.FTZ R3, R121, R76 ;  /* 0x0000004c79037221 */ /* 0x002fe20000010000 */
[----:B------:R-:W-:Y:S01]  /*2380*/  WARPSYNC 0xffffffff ;  /* 0xffffffff00007948 */ /* 0x000fe20003800000 */
[----:B------:R-:W-:Y:S02]  /*2390*/  LOP3.LUT R65, R0, 0x1f, RZ, 0xc0, !PT ;  /* 0x0000001f00417812 */ /* 0x000fe400078ec0ff */
[----:B------:R-:W-:Y:S02]  /*23a0*/  LOP3.LUT R119, R119, 0x7, RZ, 0xc0, !PT ;  /* 0x0000000777777812 */ /* 0x000fe400078ec0ff */
[----:B------:R-:W-:Y:S02]  /*23b0*/  ISETP.GT.U32.AND P2, PT, R65, 0x7, PT ;  /* 0x000000074100780c */ /* 0x000fe40003f44070 */
[----:B------:R-:W-:-:S05]  /*23c0*/  @!P1 IADD3 R74, R66, R119, RZ ;  /* 0x00000077424a9210 */ /* 0x000fca0007ffe0ff */
[----:B------:R-:W-:Y:S04]  /*23d0*/  @!P1 STS.64 [R74.X8], R2 ;  /* 0x000000024a009388 */ /* 0x000fe80000008a00 */
[----:B------:R-:W-:Y:S01]  /*23e0*/  BAR.SYNC.DEFER_BLOCKING 0x0 ;  /* 0x0000000000007b1d */ /* 0x000fe20000010000 */
[----:B------:R-:W-:Y:S02]  /*23f0*/  ISETP.NE.AND P1, PT, RZ, UR6, PT ;  /* 0x00000006ff007c0c */ /* 0x000fe4000bf25270 */
[----:B0-----:R-:W-:Y:S01]  /*2400*/  @!P2 IADD3 R76, R66, R65, RZ ;  /* 0x00000041424ca210 */ /* 0x001fe20007ffe0ff */
[----:B------:R-:W-:Y:S01]  /*2410*/  HFMA2.MMA R66, -RZ, RZ, 0, 0 ;  /* 0x00000000ff427435 */ /* 0x000fe200000001ff */
[----:B------:R-:W-:-:S05]  /*2420*/  CS2R R64, SRZ ;  /* 0x0000000000407805 */ /* 0x000fca000001ff00 */
[----:B------:R-:W-:-:S04]  /*2430*/  @!P2 MOV R66, 0x300 ;  /* 0x000003000042a802 */ /* 0x000fc80000000f00 */
[----:B------:R-:W-:Y:S01]  /*2440*/  I2F R82, R66 ;  /* 0x0000004200527306 */ /* 0x000fe20000201400 */
[----:B------:R-:W0:Y:S04]  /*2450*/  SHFL.DOWN PT, R121, R66, 0x4, 0x1f ;  /* 0x08801f0042797f89 */ /* 0x000e2800000e0000 */
[----:B------:R-:W1:Y:S01]  /*2460*/  @!P2 LDS.64 R64, [R76.X8] ;  /* 0x000000004c40a984 */ /* 0x000e620000008a00 */
[----:B------:R-:W-:-:S04]  /*2470*/  LOP3.LUT P2, RZ, R69, 0xff, RZ, 0xc0, !PT ;  /* 0x000000ff45ff7812 */ /* 0x000fc8000784c0ff */
[----:B------:R-:W-:Y:S02]  /*2480*/  SEL R69, RZ, 0x1, P2 ;  /* 0x00000001ff457807 */ /* 0x000fe40001000000 */
        /* <DEDUP_REMOVED lines=16> */
[----:B------:R-:W-:Y:S02]  /*2590*/  FMUL.FTZ R123, R123, R82 ;  /* 0x000000527b7b7220 */ /* 0x000fe40000410000 */
        /* <DEDUP_REMOVED lines=8> */
[----:B------:R-:W-:Y:S02]  /*2620*/  FFMA.FTZ R76, R80, R125, R76 ;  /* 0x0000007d504c7223 */ /* 0x000fe4000001004c */
        /* <DEDUP_REMOVED lines=11> */
[----:B-1----:R-:W1:Y:S01]  /*26e0*/  MUFU.RCP R65, R76 ;  /* 0x0000004c00417308 */ /* 0x002e620000001000 */
[----:B0-----:R-:W-:-:S02]  /*26f0*/  FADD.FTZ R74, R123, -R66 ;  /* 0x800000427b4a7221 */ /* 0x001fc40000010000 */
[----:B------:R-:W-:Y:S02]  /*2700*/  FMUL.FTZ R66, R66, R78 ;  /* 0x0000004e42427220 */ /* 0x000fe40000410000 */
[----:B------:R-:W-:Y:S02]  /*2710*/  FMUL.FTZ R121, R74, R74 ;  /* 0x0000004a4a797220 */ /* 0x000fe40000410000 */
[C---:B------:R-:W-:Y:S02]  /*2720*/  FFMA.FTZ R66, R2.reuse, R123, R66 ;  /* 0x0000007b02427223 */ /* 0x040fe40000010042 */
[----:B------:R-:W-:-:S04]  /*2730*/  FMUL.FTZ R121, R2, R121 ;  /* 0x0000007902797220 */ /* 0x000fc80000410000 */
[----:B------:R-:W-:Y:S02]  /*2740*/  FMUL.FTZ R121, R121, R78 ;  /* 0x0000004e79797220 */ /* 0x000fe40000410000 */
[----:B-1----:R-:W-:Y:S02]  /*2750*/  FMUL.FTZ R2, R65, R66 ;  /* 0x0000004241027220 */ /* 0x002fe40000410000 */
[----:B--2---:R-:W-:-:S04]  /*2760*/  FADD.FTZ R66, R64, R3 ;  /* 0x0000000340427221 */ /* 0x004fc80000010000 */
[----:B------:R-:W0:Y:S01]  /*2770*/  SHFL.IDX PT, R2, R2, RZ, 0x1f ;  /* 0x00001fff02027589 */ /* 0x000e2200000e0000 */
[----:B------:R-:W-:Y:S01]  /*2780*/  FFMA.FTZ R66, R65, R121, R66 ;  /* 0x0000007941427223 */ /* 0x000fe20000010042 */
[----:B------:R-:W-:-:S05]  /*2790*/  MOV R65, c[0x0][0x1e0] ;  /* 0x0000780000417a02 */ /* 0x000fca0000000f00 */
[----:B------:R-:W1:Y:S01]  /*27a0*/  SHFL.IDX PT, R66, R66, RZ, 0x1f ;  /* 0x00001fff42427589 */ /* 0x000e6200000e0000 */
[C---:B0-----:R-:W-:Y:S01]  /*27b0*/  FMUL.FTZ R3, R2.reuse, R2 ;  /* 0x0000000202037220 */ /* 0x041fe20000410000 */
[----:B------:R-:W-:-:S04]  /*27c0*/  FSEL R100, R2, RZ, !P1 ;  /* 0x000000ff02647208 */ /* 0x000fc80004800000 */
[----:B------:R-:W-:Y:S01]  /*27d0*/  FSEL R64, R3, RZ, P1 ;  /* 0x000000ff03407208 */ /* 0x000fe20000800000 */
[----:B------:R-:W-:Y:S01]  /*27e0*/  FADD.FTZ R108, -R100, R81 ;  /* 0x00000051646c7221 */ /* 0x000fe20000010100 */
[----:B------:R-:W-:Y:S01]  /*27f0*/  LOP3.LUT P1, RZ, R119, 0x1f, R0, 0xf8, !PT ;  /* 0x0000001f77ff7812 */ /* 0x000fe2000782f800 */
[----:B-1----:R-:W-:Y:S02]  /*2800*/  FFMA.FTZ R3, R66, R65, c[0x0][0x228] ;  /* 0x00008a0042037623 */ /* 0x002fe40000010041 */
[C---:B------:R-:W-:Y:S02]  /*2810*/  FADD.FTZ R110, -R100.reuse, R83 ;  /* 0x00000053646e7221 */ /* 0x040fe40000010100 */
[----:B------:R-:W-:Y:S02]  /*2820*/  FADD.FTZ R3, R3, R64 ;  /* 0x0000004003037221 */ /* 0x000fe40000010000 */
[C---:B------:R-:W-:Y:S02]  /*2830*/  FADD.FTZ R64, -R100.reuse, R75 ;  /* 0x0000004b64407221 */ /* 0x040fe40000010100 */
[----:B------:R-:W-:-:S02]  /*2840*/  FADD.FTZ R102, -R100, R73 ;  /* 0x0000004964667221 */ /* 0x000fc40000010100 */
[----:B------:R-:W0:Y:S01]  /*2850*/  MUFU.RSQ R3, R3 ;  /* 0x0000000300037308 */ /* 0x000e220000001400 */
[C---:B------:R-:W-:Y:S02]  /*2860*/  FADD.FTZ R104, -R100.reuse, R77 ;  /* 0x0000004d64687221 */ /* 0x040fe40000010100 */
[C---:B------:R-:W-:Y:S01]  /*2870*/  FADD.FTZ R112, -R100.reuse, R85 ;  /* 0x0000005564707221 */ /* 0x040fe20000010100 */
[----:B------:R-:W-:Y:S01]  /*2880*/  @!P1 MOV R85, 0x4 ;  /* 0x0000000400559802 */ /* 0x000fe20000000f00 */
[C---:B------:R-:W-:Y:S02]  /*2890*/  FADD.FTZ R106, -R100.reuse, R79 ;  /* 0x0000004f646a7221 */ /* 0x040fe40000010100 */
[C---:B------:R-:W-:Y:S01]  /*28a0*/  FADD.FTZ R114, -R100.reuse, R87 ;  /* 0x0000005764727221 */ /* 0x040fe20000010100 */
[----:B------:R-:W-:Y:S01]  /*28b0*/  @!P1 MOV R87, 0x4 ;  /* 0x0000000400579802 */ /* 0x000fe20000000f00 */
[C---:B------:R-:W-:Y:S01]  /*28c0*/  FADD.FTZ R74, -R100.reuse, R89 ;  /* 0x00000059644a7221 */ /* 0x040fe20000010100 */
[----:B------:R-:W-:Y:S01]  /*28d0*/  HFMA2.MMA R89, -RZ, RZ, 0, 9.5367431640625e-07 ;  /* 0x00000010ff597435 */ /* 0x000fe200000001ff */
[----:B------:R-:W-:-:S02]  /*28e0*/  FADD.FTZ R76, -R100, R91 ;  /* 0x0000005b644c7221 */ /* 0x000fc40000010100 */
[C---:B------:R-:W-:Y:S02]  /*28f0*/  FADD.FTZ R78, -R100.reuse, R93 ;  /* 0x0000005d644e7221 */ /* 0x040fe40000010100 */
[C---:B------:R-:W-:Y:S02]  /*2900*/  FADD.FTZ R82, -R100.reuse, R95 ;  /* 0x0000005f64527221 */ /* 0x040fe40000010100 */
[C---:B0-----:R-:W-:Y:S02]  /*2910*/  FMUL.FTZ R66, R3.reuse, R64 ;  /* 0x0000004003427220 */ /* 0x041fe40000410000 */
[C---:B------:R-:W-:Y:S02]  /*2920*/  FMUL.FTZ R75, R3.reuse, R108 ;  /* 0x0000006c034b7220 */ /* 0x040fe40000410000 */
[----:B------:R-:W-:Y:S02]  /*2930*/  FMUL.FTZ R110, R3, R110 ;  /* 0x0000006e036e7220 */ /* 0x000fe40000410000 */
        /* <DEDUP_REMOVED lines=11> */
[----:B------:R-:W-:Y:S02]  /*29f0*/  FADD.FTZ R100, -R100, R67 ;  /* 0x0000004364647221 */ /* 0x000fe40000010100 */
[----:B------:R-:W-:-:S02]  /*2a00*/  FMUL.FTZ R65, R3, R102 ;  /* 0x0000006603417220 */ /* 0x000fc40000410000 */
[----:B------:R-:W-:Y:S02]  /*2a10*/  FFMA.FTZ R73, R33, R66, R57 ;  /* 0x0000004221497223 */ /* 0x000fe40000010039 */
[C---:B------:R-:W-:Y:S02]  /*2a20*/  FMUL.FTZ R67, R3.reuse, R104 ;  /* 0x0000006803437220 */ /* 0x040fe40000410000 */
[----:B------:R-:W-:Y:S02]  /*2a30*/  FFMA.FTZ R66, R28, R75, R52 ;  /* 0x0000004b1c427223 */ /* 0x000fe40000010034 */
[----:B------:R-:W-:Y:S02]  /*2a40*/  FMUL.FTZ R77, R3, R112 ;  /* 0x00000070034d7220 */ /* 0x000fe40000410000 */
[----:B------:R-:W-:Y:S02]  /*2a50*/  FFMA.FTZ R75, R29, R110, R53 ;  /* 0x0000006e1d4b7223 */ /* 0x000fe40000010035 */
[----:B------:R-:W-:-:S02]  /*2a60*/  FFMA.FTZ R64, R32, R65, R56 ;  /* 0x0000004120407223 */ /* 0x000fc40000010038 */
[----:B------:R-:W-:Y:S01]  /*2a70*/  FFMA.FTZ R65, R34, R67, R58 ;  /* 0x0000004322417223 */ /* 0x000fe2000001003a */
[----:B------:R-:W-:Y:S01]  /*2a80*/  F2FP.BF16.PACK_AB R66, R75, R66 ;  /* 0x000000424b42723e */ /* 0x000fe200000010ff */
[----:B------:R-:W-:Y:S01]  /*2a90*/  FFMA.FTZ R67, R30, R77, R54 ;  /* 0x0000004d1e437223 */ /* 0x000fe20000010036 */
[----:B------:R-:W-:Y:S01]  /*2aa0*/  F2FP.BF16.PACK_AB R64, R73, R64 ;  /* 0x000000404940723e */ /* 0x000fe200000010ff */
[C---:B------:R-:W-:Y:S02]  /*2ab0*/  FMUL.FTZ R77, R3.reuse, R90 ;  /* 0x0000005a034d7220 */ /* 0x040fe40000410000 */
[C---:B------:R-:W-:Y:S02]  /*2ac0*/  FMUL.FTZ R92, R3.reuse, R92 ;  /* 0x0000005c035c7220 */ /* 0x040fe40000410000 */
[C---:B------:R-:W-:Y:S02]  /*2ad0*/  FMUL.FTZ R75, R3.reuse, R78 ;  /* 0x0000004e034b7220 */ /* 0x040fe40000410000 */
[----:B------:R-:W-:-:S02]  /*2ae0*/  FMUL.FTZ R82, R3, R82 ;  /* 0x0000005203527220 */ /* 0x000fc40000410000 */
[----:B------:R-:W-:Y:S02]  /*2af0*/  FFMA.FTZ R77, R20, R77, R44 ;  /* 0x0000004d144d7223 */ /* 0x000fe4000001002c */
[----:B------:R-:W-:Y:S02]  /*2b00*/  FFMA.FTZ R78, R21, R92, R45 ;  /* 0x0000005c154e7223 */ /* 0x000fe4000001002d */
[C---:B------:R-:W-:Y:S02]  /*2b10*/  FMUL.FTZ R73, R3.reuse, R74 ;  /* 0x0000004a03497220 */ /* 0x040fe40000410000 */
[----:B------:R-:W-:Y:S01]  /*2b20*/  FMUL.FTZ R76, R3, R76 ;  /* 0x0000004c034c7220 */ /* 0x000fe20000410000 */
[----:B------:R-:W-:Y:S01]  /*2b30*/  F2FP.BF16.PACK_AB R78, R78, R77 ;  /* 0x0000004d4e4e723e */ /* 0x000fe200000010ff */
[----:B------:R-:W-:Y:S02]  /*2b40*/  FFMA.FTZ R75, R26, R75, R50 ;  /* 0x0000004b1a4b7223 */ /* 0x000fe40000010032 */
[----:B------:R-:W-:-:S02]  /*2b50*/  FFMA.FTZ R82, R27, R82, R51 ;  /* 0x000000521b527223 */ /* 0x000fc40000010033 */
[----:B------:R-:W-:Y:S02]  /*2b60*/  FFMA.FTZ R73, R24, R73, R48 ;  /* 0x0000004918497223 */ /* 0x000fe40000010030 */
[----:B------:R-:W-:Y:S01]  /*2b70*/  FFMA.FTZ R76, R25, R76, R49 ;  /* 0x0000004c194c7223 */ /* 0x000fe20000010031 */
[----:B------:R-:W-:Y:S01]  /*2b80*/  F2FP.BF16.PACK_AB R77, R82, R75 ;  /* 0x0000004b524d723e */ /* 0x000fe200000010ff */
[C---:B------:R-:W-:Y:S02]  /*2b90*/  FMUL.FTZ R81, R3.reuse, R94 ;  /* 0x0000005e03517220 */ /* 0x040fe40000410000 */
[C---:B------:R-:W-:Y:S01]  /*2ba0*/  FMUL.FTZ R96, R3.reuse, R96 ;  /* 0x0000006003607220 */ /* 0x040fe20000410000 */
[----:B------:R-:W-:Y:S01]  /*2bb0*/  F2FP.BF16.PACK_AB R76, R76, R73 ;  /* 0x000000494c4c723e */ /* 0x000fe200000010ff */
[C---:B------:R-:W-:Y:S02]  /*2bc0*/  FMUL.FTZ R75, R3.reuse, R86 ;  /* 0x00000056034b7220 */ /* 0x040fe40000410000 */
[----:B------:R-:W-:-:S02]  /*2bd0*/  FMUL.FTZ R88, R3, R88 ;  /* 0x0000005803587220 */ /* 0x000fc40000410000 */
[C---:B------:R-:W-:Y:S02]  /*2be0*/  FMUL.FTZ R106, R3.reuse, R106 ;  /* 0x0000006a036a7220 */ /* 0x040fe40000410000 */
[----:B------:R-:W-:Y:S02]  /*2bf0*/  FMUL.FTZ R114, R3, R114 ;  /* 0x0000007203727220 */ /* 0x000fe40000410000 */
[----:B------:R-:W-:Y:S02]  /*2c00*/  FFMA.FTZ R81, R12, R81, R36 ;  /* 0x000000510c517223 */ /* 0x000fe40000010024 */
[----:B------:R-:W-:Y:S02]  /*2c10*/  FFMA.FTZ R96, R13, R96, R37 ;  /* 0x000000600d607223 */ /* 0x000fe40000010025 */
[C---:B------:R-:W-:Y:S02]  /*2c20*/  FMUL.FTZ R79, R3.reuse, R116 ;  /* 0x00000074034f7220 */ /* 0x040fe40000410000 */
[C---:B------:R-:W-:Y:S01]  /*2c30*/  FMUL.FTZ R118, R3.reuse, R118 ;  /* 0x0000007603767220 */ /* 0x040fe20000410000 */
[----:B------:R-:W-:Y:S01]  /*2c40*/  F2FP.BF16.PACK_AB R82, R96, R81 ;  /* 0x000000516052723e */ /* 0x000fe200000010ff */
[----:B------:R-:W-:-:S02]  /*2c50*/  FMUL.FTZ R73, R3, R80 ;  /* 0x0000005003497220 */ /* 0x000fc40000410000 */
[----:B------:R-:W-:Y:S02]  /*2c60*/  FMUL.FTZ R84, R3, R84 ;  /* 0x0000005403547220 */ /* 0x000fe40000410000 */
[----:B------:R-:W-:Y:S02]  /*2c70*/  FFMA.FTZ R75, R18, R75, R42 ;  /* 0x0000004b124b7223 */ /* 0x000fe4000001002a */
[----:B------:R-:W-:Y:S02]  /*2c80*/  FFMA.FTZ R88, R19, R88, R43 ;  /* 0x0000005813587223 */ /* 0x000fe4000001002b */
[C---:B------:R-:W-:Y:S02]  /*2c90*/  FMUL.FTZ R83, R3.reuse, R98 ;  /* 0x0000006203537220 */ /* 0x040fe40000410000 */
[----:B------:R-:W-:Y:S01]  /*2ca0*/  FMUL.FTZ R100, R3, R100 ;  /* 0x0000006403647220 */ /* 0x000fe20000410000 */
        /* <DEDUP_REMOVED lines=13> */
[----:B------:R-:W-:-:S03]  /*2d80*/  @!P1 IMAD.WIDE R74, R68, R85, c[0x0][0x1a0] ;  /* 0x00006800444a9625 */ /* 0x000fc600078e0255 */
[----:B------:R-:W-:Y:S01]  /*2d90*/  F2FP.BF16.PACK_AB R83, R100, R83 ;  /* 0x000000536453723e */ /* 0x000fe200000010ff */
[C---:B------:R-:W-:Y:S01]  /*2da0*/  @!P1 IMAD.WIDE R84, R68.reuse, R87, c[0x0][0x1a8] ;  /* 0x00006a0044549625 */ /* 0x040fe200078e0257 */
[----:B------:R0:W-:Y:S01]  /*2db0*/  @!P1 STG.E [R74.64], R2 ;  /* 0x000000024a009986 */ /* 0x0001e2000c101904 */
[----:B------:R-:W-:Y:S02]  /*2dc0*/  IADD3 R68, R68, c[0x0][0x160], RZ ;  /* 0x0000580044447a10 */ /* 0x000fe40007ffe0ff */
[-C--:B------:R-:W-:Y:S01]  /*2dd0*/  IMAD.WIDE.U32 R86, R70, R89.reuse, c[0x0][0x208] ;  /* 0x0000820046567625 */ /* 0x080fe200078e0059 */
[----:B------:R0:W-:Y:S01]  /*2de0*/  @!P1 STG.E [R84.64], R3 ;  /* 0x0000000354009986 */ /* 0x0001e2000c101904 */
[----:B------:R-:W-:Y:S02]  /*2df0*/  ISETP.GE.AND P1, PT, R68, c[0x0][0x164], PT ;  /* 0x0000590044007a0c */ /* 0x000fe40003f26270 */
[-C--:B------:R-:W-:Y:S01]  /*2e00*/  IMAD.WIDE.U32 R70, R71, R89.reuse, c[0x0][0x208] ;  /* 0x0000820047467625 */ /* 0x080fe200078e0059 */
[----:B------:R0:W-:Y:S03]  /*2e10*/  STG.E.128 [R86.64], R64 ;  /* 0x0000004056007986 */ /* 0x0001e6000c101d04 */
[----:B------:R-:W-:Y:S01]  /*2e20*/  IMAD.WIDE.U32 R72, R72, R89, c[0x0][0x208] ;  /* 0x0000820048487625 */ /* 0x000fe200078e0059 */
[----:B------:R0:W-:Y:S04]  /*2e30*/  STG.E.128 [R70.64], R76 ;  /* 0x0000004c46007986 */ /* 0x0001e8000c101d04 */
[----:B------:R0:W-:Y:S02]  /*2e40*/  STG.E.128 [R72.64], R80 ;  /* 0x0000005048007986 */ /* 0x0001e4000c101d04 */
[----:B0----5:R-:W-:Y:S01]  /*2e50*/  @P1 CALL.REL.NOINC `(.L_x_4559) ;  /* 0x0000001000001944 */ /* 0x021fe20003c00000 */
[----:B------:R-:W-:Y:S05]  /*2e60*/  BRA `(.L_x_4560) ;  /* 0xffffd46000007947 */ /* 0x000fea000383ffff */
.L_x_4559:
[----:B------:R-:W-:Y:S05]  /*2e70*/  EXIT ;  /* 0x000000000000794d */ /* 0x000fea0003800000 */
.L_x_4557:
[----:B0-----:R-:W-:Y:S01]  /*2e80*/  HFMA2.MMA R3, -RZ, RZ, 0, 1.847743988037109375e-06 ;  /* 0x0000001fff037435 */ /* 0x001fe200000001ff */
[----:B------:R-:W-:-:S02]  /*2e90*/  MOV R121, 0x1 ;  /* 0x0000000100797802 */ /* 0x000fc40000000f00 */
[----:B------:R-:W-:Y:S02]  /*2ea0*/  MOV R74, 0xffffffff ;  /* 0xffffffff004a7802 */ /* 0x000fe40000000f00 */
[----:B------:R-:W-:Y:S02]  /*2eb0*/  MOV R64, 0x2ed0 ;  /* 0x00002ed000407802 */ /* 0x000fe40000000f00 */
[----:B-----5:R-:W-:Y:S05]  /*2ec0*/  CALL.REL.NOINC `($__internal_19_$__cuda_sm70_shflsync_bfly_p) ;  /* 0x0000069000007944 */ /* 0x020fea0003c00000 */
[----:B-1----:R-:W-:Y:S01]  /*2ed0*/  MOV R2, R121 ;  /* 0x0000007900027202 */ /* 0x002fe20000000f00 */
[----:B0-----:R-:W-:Y:S05]  /*2ee0*/  BRA `(.L_x_4561) ;  /* 0xfffff03000007947 */ /* 0x001fea000383ffff */
.L_x_4558:
[----:B------:R-:W-:Y:S01]  /*2ef0*/  HFMA2.MMA R121, -RZ, RZ, 0, 1.1920928955078125e-07 ;  /* 0x00000002ff797435 */ /* 0x000fe200000001ff */
[----:B------:R-:W-:Y:S02]  /*2f00*/  MOV R3, 0x1f ;  /* 0x0000001f00037802 */ /* 0x000fe40000000f00 */
[----:B------:R-:W-:Y:S02]  /*2f10*/  MOV R74, 0xffffffff ;  /* 0xffffffff004a7802 */ /* 0x000fe40000000f00 */
[----:B------:R-:W-:Y:S02]  /*2f20*/  MOV R64, 0x2f40 ;  /* 0x00002f4000407802 */ /* 0x000fe40000000f00 */
[----:B-----5:R-:W-:Y:S05]  /*2f30*/  CALL.REL.NOINC `($__internal_19_$__cuda_sm70_shflsync_bfly_p) ;  /* 0x0000062000007944 */ /* 0x020fea0003c00000 */
[----:B01----:R-:W-:Y:S01]  /*2f40*/  FADD.FTZ R76, R76, R121 ;  /* 0x000000794c4c7221 */ /* 0x003fe20000010000 */
[----:B------:R-:W-:Y:S01]  /*2f50*/  HFMA2.MMA R121, -RZ, RZ, 0, 2.384185791015625e-07 ;  /* 0x00000004ff797435 */ /* 0x000fe200000001ff */
[----:B------:R-:W-:-:S02]  /*2f60*/  MOV R3, 0x1f ;  /* 0x0000001f00037802 */ /* 0x000fc40000000f00 */
[----:B------:R-:W-:Y:S02]  /*2f70*/  MOV R74, 0xffffffff ;  /* 0xffffffff004a7802 */ /* 0x000fe40000000f00 */
[----:B------:R-:W-:Y:S02]  /*2f80*/  MOV R64, 0x2fa0 ;  /* 0x00002fa000407802 */ /* 0x000fe40000000f00 */
[----:B------:R-:W-:Y:S05]  /*2f90*/  CALL.REL.NOINC `($__internal_19_$__cuda_sm70_shflsync_bfly_p) ;  /* 0x000005c000007944 */ /* 0x000fea0003c00000 */
[----:B01----:R-:W-:Y:S01]  /*2fa0*/  FADD.FTZ R76, R76, R121 ;  /* 0x000000794c4c7221 */ /* 0x003fe20000010000 */
[----:B------:R-:W-:Y:S01]  /*2fb0*/  HFMA2.MMA R121, -RZ, RZ, 0, 4.76837158203125e-07 ;  /* 0x00000008ff797435 */ /* 0x000fe200000001ff */
[----:B------:R-:W-:Y:S02]  /*2fc0*/  MOV R3, 0x1f ;  /* 0x0000001f00037802 */ /* 0x000fe40000000f00 */
[----:B------:R-:W-:Y:S02]  /*2fd0*/  MOV R74, 0xffffffff ;  /* 0xffffffff004a7802 */ /* 0x000fe40000000f00 */
[----:B------:R-:W-:Y:S02]  /*2fe0*/  MOV R64, 0x3000 ;  /* 0x0000300000407802 */ /* 0x000fe40000000f00 */
[----:B------:R-:W-:Y:S05]  /*2ff0*/  CALL.REL.NOINC `($__internal_19_$__cuda_sm70_shflsync_bfly_p) ;  /* 0x0000056000007944 */ /* 0x000fea0003c00000 */
[----:B01----:R-:W-:Y:S01]  /*3000*/  FADD.FTZ R76, R76, R121 ;  /* 0x000000794c4c7221 */ /* 0x003fe20000010000 */
[----:B------:R-:W-:Y:S01]  /*3010*/  HFMA2.MMA R121, -RZ, RZ, 0, 9.5367431640625e-07 ;  /* 0x00000010ff797435 */ /* 0x000fe200000001ff */
[----:B------:R-:W-:-:S02]  /*3020*/  MOV R3, 0x1f ;  /* 0x0000001f00037802 */ /* 0x000fc40000000f00 */
[----:B------:R-:W-:Y:S02]  /*3030*/  MOV R74, 0xffffffff ;  /* 0xffffffff004a7802 */ /* 0x000fe40000000f00 */
[----:B------:R-:W-:Y:S02]  /*3040*/  MOV R64, 0x3060 ;  /* 0x0000306000407802 */ /* 0x000fe40000000f00 */
[----:B------:R-:W-:Y:S05]  /*3050*/  CALL.REL.NOINC `($__internal_19_$__cuda_sm70_shflsync_bfly_p) ;  /* 0x0000050000007944 */ /* 0x000fea0003c00000 */
        /* <DEDUP_REMOVED lines=54> */
[----:B------:R-:W-:Y:S05]  /*33c0*/  CALL.REL.NOINC `($__internal_19_$__cuda_sm70_shflsync_bfly_p) ;  /* 0x0000019000007944 */ /* 0x000fea0003c00000 */
[----:B01----:R-:W-:Y:S01]  /*33d0*/  FADD.FTZ R76, R76, R121 ;  /* 0x000000794c4c7221 */ /* 0x003fe20000010000 */
[----:B------:R-:W-:Y:S01]  /*33e0*/  HFMA2.MMA R121, -RZ, RZ, 0, 1.1920928955078125e-07 ;  /* 0x00000002ff797435 */ /* 0x000fe200000001ff */
[----:B------:R-:W-:Y:S02]  /*33f0*/  MOV R3, 0x1f ;  /* 0x0000001f00037802 */ /* 0x000fe40000000f00 */
[----:B------:R-:W-:Y:S02]  /*3400*/  MOV R74, 0xffffffff ;  /* 0xffffffff004a7802 */ /* 0x000fe40000000f00 */
[----:B------:R-:W-:Y:S02]  /*3410*/  MOV R64, 0x3430 ;  /* 0x0000343000407802 */ /* 0x000fe40000000f00 */
[----:B------:R-:W-:Y:S05]  /*3420*/  CALL.REL.NOINC `($__internal_19_$__cuda_sm70_shflsync_bfly_p) ;  /* 0x0000013000007944 */ /* 0x000fea0003c00000 */
        /* <DEDUP_REMOVED lines=18> */
[----:B01----:R-:W-:Y:S05]  /*3550*/  BRA `(.L_x_4562) ;  /* 0xffffee0000007947 */ /* 0x003fea000383ffff */
        .weak           $__internal_19_$__cuda_sm70_shflsync_bfly_p
        .type           $__internal_19_$__cuda_sm70_shflsync_bfly_p,@function
        .size           $__internal_19_$__cuda_sm70_shflsync_bfly_p,(.L_x_19999 - $__internal_19_$__cuda_sm70_shflsync_bfly_p)
$__internal_19_$__cuda_sm70_shflsync_bfly_p:
[----:B------:R-:W-:Y:S01]  /*3560*/  HFMA2.MMA R65, -RZ, RZ, 0, 0 ;  /* 0x00000000ff417435 */ /* 0x000fe200000001ff */
[----:B------:R-:W-:Y:S04]  /*3570*/  WARPSYNC R74 ;  /* 0x0000004a00007348 */ /* 0x000fe80003800000 */
[----:B------:R0:W1:Y:S01]  /*3580*/  SHFL.BFLY PT, R121, R76, R121, R3 ;  /* 0x0c0000794c797389 */ /* 0x00006200000e0003 */
[----:B------:R-:W-:Y:S05]  /*3590*/  RET.REL.NODEC R64 `(_ZN10layer_norm31ln_parallel_residual_fwd_kernelINS_13Kernel_traitsIf13__nv_bfloat16S2_S2_fjLj6144ELj1ELj1ELj8ELj16ENS_18Kernel_traits_baseILj6144EfS2_S2_S2_fjLj256EEEEELb0ELb1ELb1EEEvNS_9FwdParamsE) ;  /* 0xffffca6040007950 */ /* 0x000fea0003c3ffff */
.L_x_4563:
        /* <DEDUP_REMOVED lines=14> */
.L_x_19999:


//--------------------- .text._ZN10layer_norm31ln_parallel_residual_fwd_kernelINS_13Kernel_traitsIf13__nv_bfloat16S2_S2_fjLj6144ELj1ELj1ELj8ELj16ENS_18Kernel_traits_baseILj6144EfS2_S2_S2_fjLj256EEEEELb1ELb0ELb0EEEvNS_9FwdParamsE --------------------------
	.section	.text._ZN10layer_norm31ln_parallel_residual_fwd_kernelINS_13Kernel_traitsIf13__nv_bfloat16S2_S2_fjLj6144ELj1ELj1ELj8ELj16ENS_18Kernel_traits_baseILj6144EfS2_S2_S2_fjLj256EEEEELb1ELb0ELb0EEEvNS_9FwdParamsE,"ax",@progbits
	.sectioninfo	@"SHI_REGISTERS=196"
	.align	128
        .global         _ZN10layer_norm31ln_parallel_residual_fwd_kernelINS_13Kernel_traitsIf13__nv_bfloat16S2_S2_fjLj6144ELj1ELj1ELj8ELj16ENS_18Kernel_traits_baseILj6144EfS2_S2_S2_fjLj256EEEEELb1ELb0ELb0EEEvNS_9FwdParamsE
        .type           _ZN10layer_norm31ln_parallel_residual_fwd_kernelINS_13Kernel_traitsIf13__nv_bfloat16S2_S2_fjLj6144ELj1ELj1ELj8ELj16ENS_18Kernel_traits_baseILj6144EfS2_S2_S2_fjLj256EEEEELb1ELb0ELb0EEEvNS_9FwdParamsE,@function
        .size           _ZN10layer_norm31ln_parallel_residual_fwd_kernelINS_13Kernel_traitsIf13__nv_bfloat16S2_S2_fjLj6144ELj1ELj1ELj8ELj16ENS_18Kernel_traits_baseILj6144EfS2_S2_S2_fjLj256EEEEELb1ELb0ELb0EEEvNS_9FwdParamsE,(.L_x_20000 - _ZN10layer_norm31ln_parallel_residual_fwd_kernelINS_13Kernel_traitsIf13__nv_bfloat16S2_S2_fjLj6144ELj1ELj1ELj8ELj16ENS_18Kernel_traits_baseILj6144EfS2_S2_S2_fjLj256EEEEELb1ELb0ELb0EEEvNS_9FwdParamsE)
        .other          _ZN10layer_norm31ln_parallel_residual_fwd_kernelINS_13Kernel_traitsIf13__nv_bfloat16S2_S2_fjLj6144ELj1ELj1ELj8ELj16ENS_18Kernel_traits_baseILj6144EfS2_S2_S2_fjLj256EEEEELb1ELb0ELb0EEEvNS_9FwdParamsE,@"STO_CUDA_ENTRY STV_DEFAULT"
_ZN10layer_norm31ln_parallel_residual_fwd_kernelINS_13Kernel_traitsIf13__nv_bfloat16S2_S2_fjLj6144ELj1ELj1ELj8ELj16ENS_18Kernel_traits_baseILj6144EfS2_S2_S2_fjLj256EEEEELb1ELb0ELb0EEEvNS_9FwdParamsE:
.text._ZN10layer_norm31ln_parallel_residual_fwd_kernelINS_13Kernel_traitsIf13__nv_bfloat16S2_S2_fjLj6144ELj1ELj1ELj8ELj16ENS_18Kernel_traits_baseILj6144EfS2_S2_S2_fjLj256EEEEELb1ELb0ELb0EEEvNS_9FwdParamsE:
        /* <DEDUP_REMOVED lines=21> */
[----:B--2---:R-:W-:-:S05]  /*0150*/  @P0 IADD3 R146, P1, R4, c[0x0][0x240], RZ ;  /* 0x0000900004920a10 */ /* 0x004fca0007f3e0ff */
[----:B------:R-:W-:Y:S01]  /*0160*/  @P0 IMAD.X R147, RZ, RZ, R5, P1 ;  /* 0x000000ffff930224 */ /* 0x000fe200008e0605 */
[----:B---3--:R-:W-:-:S04]  /*0170*/  IADD3 R123, R3, -0x4498517b, RZ ;  /* 0xbb67ae85037b7810 */ /* 0x008fc80007ffe0ff */
[--C-:B------:R-:W-:Y:S02]  /*0180*/  SHF.R.U32.HI R121, RZ, 0x2, R147.reuse ;  /* 0x00000002ff797819 */ /* 0x100fe40000011693 */
[----:B------:R-:W-:Y:S02]  /*0190*/  SHF.R.U64 R122, R146, 0x2, R147 ;  /* 0x00000002927a7819 */ /* 0x000fe40000001293 */
[----:B------:R-:W-:Y:S01]  /*01a0*/  LOP3.LUT R8, R7, R121, R2, 0x96, !PT ;  /* 0x0000007907087212 */ /* 0x000fe200078e9602 */
[----:B------:R-:W-:Y:S01]  /*01b0*/  IMAD.MOV.U32 R7, RZ, RZ, c[0x0][0x168] ;  /* 0x00005a00ff077624 */ /* 0x000fe200078e00ff */
[----:B------:R-:W-:Y:S01]  /*01c0*/  IADD3 R124, R2, -0x61c88647, RZ ;  /* 0x9e3779b9027c7810 */ /* 0x000fe20007ffe0ff */
[----:B------:R-:W-:Y:S01]  /*01d0*/  IMAD.WIDE.U32 R4, R122, -0x2daee0ad, RZ ;  /* 0xd2511f537a047825 */ /* 0x000fe200078e00ff */
[----:B------:R-:W-:Y:S02]  /*01e0*/  IADD3 R125, R2, 0x3c6ef372, RZ ;  /* 0x3c6ef372027d7810 */ /* 0x000fe40007ffe0ff */
[----:B------:R-:W-:Y:S01]  /*01f0*/  IADD3 R127, R3, 0x76cf5d0a, RZ ;  /* 0x76cf5d0a037f7810 */ /* 0x000fe20007ffe0ff */
[----:B------:R-:W-:Y:S01]  /*0200*/  IMAD.WIDE.U32 R8, R8, -0x2daee0ad, RZ ;  /* 0xd2511f5308087825 */ /* 0x000fe200078e00ff */
[----:B------:R-:W-:-:S02]  /*0210*/  LOP3.LUT R5, R5, R3, RZ, 0x3c, !PT ;  /* 0x0000000305057212 */ /* 0x000fc400078e3cff */
[----:B------:R-:W-:Y:S02]  /*0220*/  IADD3 R128, R3, 0x32370b8f, RZ ;  /* 0x32370b8f03807810 */ /* 0x000fe40007ffe0ff */
[----:B------:R-:W-:Y:S01]  /*0230*/  LOP3.LUT R10, R9, R4, R123, 0x96, !PT ;  /* 0x00000004090a7212 */ /* 0x000fe200078e967b */
[----:B------:R-:W-:Y:S01]  /*0240*/  IMAD.WIDE.U32 R4, R5, -0x326172a9, RZ ;  /* 0xcd9e8d5705047825 */ /* 0x000fe200078e00ff */
[C---:B------:R-:W-:Y:S02]  /*0250*/  IADD3 R130, R2.reuse, -0x255992d5, RZ ;  /* 0xdaa66d2b02827810 */ /* 0x040fe40007ffe0ff */
[----:B------:R-:W-:Y:S01]  /*0260*/  IADD3 R131, R2, 0x78dde6e4, RZ ;  /* 0x78dde6e402837810 */ /* 0x000fe20007ffe0ff */
[----:B------:R-:W-:Y:S01]  /*0270*/  IMAD.WIDE.U32 R10, R10, -0x326172a9, RZ ;  /* 0xcd9e8d570a0a7825 */ /* 0x000fe200078e00ff */
[----:B------:R-:W-:Y:S02]  /*0280*/  LOP3.LUT R5, R5, R124, R6, 0x96, !PT ;  /* 0x0000007c05057212 */ /* 0x000fe400078e9606 */
[----:B------:R-:W-:-:S02]  /*0290*/  SHF.R.S32.HI R6, RZ, 0x1f, R7 ;  /* 0x0000001fff067819 */ /* 0x000fc40000011407 */
[----:B------:R-:W-:Y:S01]  /*02a0*/  LOP3.LUT R106, R11, R4, R125, 0x96, !PT ;  /* 0x000000040b6a7212 */ /* 0x000fe200078e967d */
[----:B------:R-:W-:Y:S01]  /*02b0*/  IMAD.WIDE.U32 R4, R5, -0x2daee0ad, RZ ;  /* 0xd2511f5305047825 */ /* 0x000fe200078e00ff */
[----:B------:R-:W-:Y:S02]  /*02c0*/  LEA.HI R113, R6, c[0x0][0x168], RZ, 0x3 ;  /* 0x00005a0006717a11 */ /* 0x000fe400078f18ff */
[----:B------:R-:W-:Y:S01]  /*02d0*/  LOP3.LUT R6, R100, 0xff, RZ, 0x3c, !PT ;  /* 0x000000ff64067812 */ /* 0x000fe200078e3cff */
[----:B------:R-:W-:Y:S01]  /*02e0*/  IMAD.WIDE.U32 R106, R106, -0x2daee0ad, RZ ;  /* 0xd2511f536a6a7825 */ /* 0x000fe200078e00ff */
[----:B------:R-:W-:Y:S02]  /*02f0*/  LOP3.LUT R5, R5, R8, R127, 0x96, !PT ;  /* 0x0000000805057212 */ /* 0x000fe400078e967f */
[----:B------:R-:W-:Y:S02]  /*0300*/  LEA.HI.SX32 R129, R113, R6, 0x1d ;  /* 0x0000000671817211 */ /* 0x000fe400078feaff */
[----:B------:R-:W-:Y:S01]  /*0310*/  LOP3.LUT R110, R107, R4, R128, 0x96, !PT ;  /* 0x000000046b6e7212 */ /* 0x000fe200078e9680 */
[----:B------:R-:W-:Y:S01]  /*0320*/  IMAD.WIDE.U32 R4, R5, -0x326172a9, RZ ;  /* 0xcd9e8d5705047825 */ /* 0x000fe200078e00ff */
[----:B------:R-:W-:-:S02]  /*0330*/  LOP3.LUT P3, RZ, R129, 0xffffff00, RZ, 0xc0, !PT ;  /* 0xffffff0081ff7812 */ /* 0x000fc4000786c0ff */
[C---:B------:R-:W-:Y:S01]  /*0340*/  ISETP.GE.U32.AND P5, PT, R129.reuse, 0x200, PT ;  /* 0x000002008100780c */ /* 0x040fe20003fa6070 */
[----:B------:R-:W-:Y:S01]  /*0350*/  IMAD.WIDE.U32 R110, R110, -0x326172a9, RZ ;  /* 0xcd9e8d576e6e7825 */ /* 0x000fe200078e00ff */
[----:B------:R-:W-:Y:S02]  /*0360*/  ISETP.GE.U32.AND P4, PT, R129, 0x300, PT ;  /* 0x000003008100780c */ /* 0x000fe40003f86070 */
[----:B------:R-:W-:Y:S02]  /*0370*/  LOP3.LUT R108, R5, R10, R130, 0x96, !PT ;  /* 0x0000000a056c7212 */ /* 0x000fe400078e9682 */
[----:B------:R-:W-:Y:S02]  /*0380*/  LOP3.LUT R112, R111, R4, R131, 0x96, !PT ;  /* 0x000000046f707212 */ /* 0x000fe400078e9683 */
[----:B------:R-:W-:Y:S01]  /*0390*/  IADD3 R132, R3, -0x126145ec, RZ ;  /* 0xed9eba1403847810 */ /* 0x000fe20007ffe0ff */
[----:B------:R-:W-:Y:S02]  /*03a0*/  IMAD.WIDE.U32 R108, R108, -0x2daee0ad, RZ ;  /* 0xd2511f536c6c7825 */ /* 0x000fe400078e00ff */
[----:B------:R-:W-:-:S04]  /*03b0*/  @P3 LOP3.LUT R185, R185, 0x20, RZ, 0xfc, !PT ;  /* 0x00000020b9b93812 */ /* 0x000fc800078efcff */
[----:B------:R-:W-:-:S04]  /*03c0*/  LOP3.LUT R185, R185, 0xffffff7f, RZ, 0xc0, !PT ;  /* 0xffffff7fb9b97812 */ /* 0x000fc800078ec0ff */
[----:B------:R-:W-:-:S04]  /*03d0*/  @P5 LOP3.LUT R185, R185, 0x80, RZ, 0xfc, !PT ;  /* 0x00000080b9b95812 */ /* 0x000fc800078efcff */
[----:B------:R-:W-:-:S04]  /*03e0*/  LOP3.LUT R185, R185, 0xffffffbf, RZ, 0xc0, !PT ;  /* 0xffffffbfb9b97812 */ /* 0x000fc800078ec0ff */
[----:B------:R-:W-:Y:S01]  /*03f0*/  @P4 LOP3.LUT R185, R185, 0x40, RZ, 0xfc, !PT ;  /* 0x00000040b9b94812 */ /* 0x000fe200078efcff */
        /* <DEDUP_REMOVED lines=9> */
[----:B------:R-:W-:-:S09]  /*0490*/  IMAD.SHL.U32 R38, R100, 0x20, RZ ;  /* 0x0000002064267824 */ /* 0x000fd200078e00ff */
        /* <DEDUP_REMOVED lines=22> */
.L_x_4565:
[----:B------:R-:W-:Y:S05]  /*0600*/  BSYNC B0 ;  /* 0x0000000000007941 */ /* 0x000fea0003800000 */
.L_x_4564:
        /* <DEDUP_REMOVED lines=33> */
.L_x_4567:
[----:B------:R-:W-:Y:S05]  /*0820*/  BSYNC B0 ;  /* 0x0000000000007941 */ /* 0x000fea0003800000 */
.L_x_4566:
        /* <DEDUP_REMOVED lines=32> */
.L_x_4569:
[----:B------:R-:W-:Y:S05]  /*0a30*/  BSYNC B0 ;  /* 0x0000000000007941 */ /* 0x000fea0003800000 */
.L_x_4568:
[----:B0-----:R-:W-:Y:S01]  /*0a40*/  LOP3.LUT R102, R109, R106, R132, 0x96, !PT ;  /* 0x0000006a6d667212 */ /* 0x001fe200078e9684 */
[----:B------:R-:W-:Y:S01]  /*0a50*/  IMAD.WIDE.U32 R100, R112, -0x2daee0ad, RZ ;  /* 0xd2511f5370647825 */ /* 0x000fe200078e00ff */
[----:B------:R-:W-:Y:S01]  /*0a60*/  IADD3 R133, R3, -0x56f99767, RZ ;  /* 0xa906689903857810 */ /* 0x000fe20007ffe0ff */
[----:B------:R-:W-:Y:S06]  /*0a70*/  @P2 EXIT ;  /* 0x000000000000294d */ /* 0x000fec0003800000 */
[----:B------:R-:W-:Y:S01]  /*0a80*/  SHF.R.S32.HI R113, RZ, 0x3, R113 ;  /* 0x00000003ff717819 */ /* 0x000fe20000011471 */
[----:B------:R-:W-:Y:S01]  /*0a90*/  IMAD.WIDE.U32 R102, R102, -0x326172a9, RZ ;  /* 0xcd9e8d5766667825 */ /* 0x000fe200078e00ff */
[----:B------:R-:W-:Y:S01]  /*0aa0*/  LOP3.LUT R104, R101, R108, R133, 0x96, !PT ;  /* 0x0000006c65687212 */ /* 0x000fe200078e9685 */
[----:B------:R-:W-:Y:S01]  /*0ab0*/  ULDC.U8 UR6, c[0x0][0x1f0] ;  /* 0x00007c0000067ab9 */ /* 0x000fe20000000000 */
[C---:B------:R-:W-:Y:S01]  /*0ac0*/  LOP3.LUT R101, R0.reuse, 0xe0, RZ, 0xc0, !PT ;  /* 0x000000e000657812 */ /* 0x040fe200078ec0ff */
[----:B------:R-:W-:Y:S01]  /*0ad0*/  IMAD.SHL.U32 R107, R0, 0x20, RZ ;  /* 0x00000020006b7824 */ /* 0x000fe200078e00ff */
[----:B------:R-:W-:Y:S01]  /*0ae0*/  LOP3.LUT R108, R113, 0xff, RZ, 0xc0, !PT ;  /* 0x000000ff716c7812 */ /* 0x000fe200078ec0ff */
[----:B------:R-:W-:Y:S01]  /*0af0*/  IMAD.WIDE.U32 R104, R104, -0x326172a9, RZ ;  /* 0xcd9e8d5768687825 */ /* 0x000fe200078e00ff */
[----:B------:R-:W-:-:S02]  /*0b00*/  IADD3 R134, R2, 0x1715609d, RZ ;  /* 0x1715609d02867810 */ /* 0x000fc40007ffe0ff */
[----:B------:R-:W-:Y:S01]  /*0b10*/  IADD3 R135, R2, -0x4ab325aa, RZ ;  /* 0xb54cda5602877810 */ /* 0x000fe20007ffe0ff */
[----:B------:R-:W-:Y:S01]  /*0b20*/  IMAD.IADD R106, R108, 0x1, -R101 ;  /* 0x000000016c6a7824 */ /* 0x000fe200078e0a65 */
[----:B------:R-:W-:Y:S01]  /*0b30*/  SHF.R.U32.HI R113, RZ, 0x3, R113 ;  /* 0x00000003ff717819 */ /* 0x000fe20000011671 */
[----:B------:R-:W-:Y:S01]  /*0b40*/  IMAD.MOV.U32 R148, RZ, RZ, 0x1 ;  /* 0x00000001ff947424 */ /* 0x000fe200078e00ff */
[----:B------:R-:W-:Y:S01]  /*0b50*/  LOP3.LUT R103, R103, R110, R134, 0x96, !PT ;  /* 0x0000006e67677212 */ /* 0x000fe200078e9686 */
[----:B------:R-:W-:Y:S01]  /*0b60*/  IMAD.MOV.U32 R147, RZ, RZ, RZ ;  /* 0x000000ffff937224 */ /* 0x000fe200078e00ff */
[----:B------:R-:W-:Y:S02]  /*0b70*/  IMNMX R106, RZ, R106, !PT ;  /* 0x0000006aff6a7217 */ /* 0x000fe40007800200 */
[----:B------:R-:W-:Y:S01]  /*0b80*/  LOP3.LUT R101, R105, R102, R135, 0x96, !PT ;  /* 0x0000006669657212 */ /* 0x000fe200078e9687 */
[----:B------:R-:W-:Y:S01]  /*0b90*/  IMAD.WIDE.U32 R102, R103, -0x2daee0ad, RZ ;  /* 0xd2511f5367667825 */ /* 0x000fe200078e00ff */
[----:B------:R-:W-:-:S02]  /*0ba0*/  LOP3.LUT R110, R113, 0x1fffffe0, RZ, 0xc0, !PT ;  /* 0x1fffffe0716e7812 */ /* 0x000fc400078ec0ff */
[----:B------:R-:W-:Y:S02]  /*0bb0*/  IMNMX R105, R106, 0x20, PT ;  /* 0x000000206a697817 */ /* 0x000fe40003800200 */
[C---:B------:R-:W-:Y:S02]  /*0bc0*/  IADD3 R136, R3.reuse, 0x646e171e, RZ ;  /* 0x646e171e03887810 */ /* 0x040fe40007ffe0ff */
[----:B------:R-:W-:Y:S01]  /*0bd0*/  IADD3 R137, R3, 0x1fd5c5a3, RZ ;  /* 0x1fd5c5a303897810 */ /* 0x000fe20007ffe0ff */
[----:B------:R-:W-:Y:S01]  /*0be0*/  IMAD.IADD R105, R105, 0x1, R110 ;  /* 0x0000000169697824 */ /* 0x000fe200078e026e */
[----:B------:R-:W-:Y:S01]  /*0bf0*/  LOP3.LUT R106, R103, R100, R136, 0x96, !PT ;  /* 0x00000064676a7212 */ /* 0x000fe200078e9688 */
[----:B------:R-:W-:Y:S01]  /*0c00*/  IMAD.WIDE.U32 R100, R101, -0x2daee0ad, RZ ;  /* 0xd2511f5365647825 */ /* 0x000fe200078e00ff */
[----:B------:R-:W-:Y:S02]  /*0c10*/  LOP3.LUT R103, R107, 0x3e0, RZ, 0xc0, !PT ;  /* 0x000003e06b677812 */ /* 0x000fe400078ec0ff */
[C---:B------:R-:W-:Y:S01]  /*0c20*/  IADD3 R138, R2.reuse, 0x5384540f, RZ ;  /* 0x5384540f028a7810 */ /* 0x040fe20007ffe0ff */
[----:B------:R-:W-:Y:S01]  /*0c30*/  IMAD.SHL.U32 R105, R105, 0x8, RZ ;  /* 0x0000000869697824 */ /* 0x000fe200078e00ff */
[----:B------:R-:W-:Y:S01]  /*0c40*/  IADD3 R139, R2, -0xe443238, RZ ;  /* 0xf1bbcdc8028b7810 */ /* 0x000fe20007ffe0ff */
[----:B------:R-:W-:Y:S01]  /*0c50*/  IMAD.WIDE.U32 R106, R106, -0x326172a9, RZ ;  /* 0xcd9e8d576a6a7825 */ /* 0x000fe200078e00ff */
[----:B------:R-:W-:-:S02]  /*0c60*/  IADD3 R140, R3, -0x24c28bd8, RZ ;  /* 0xdb3d7428038c7810 */ /* 0x000fc40007ffe0ff */
[----:B------:R-:W-:Y:S01]  /*0c70*/  IADD3 R141, R3, -0x695add53, RZ ;  /* 0x96a522ad038d7810 */ /* 0x000fe20007ffe0ff */
[----:B------:R-:W0:Y:S01]  /*0c80*/  I2F.U32 R105, R105 ;  /* 0x0000006900697306 */ /* 0x000e220000201000 */
[----:B------:R-:W-:Y:S01]  /*0c90*/  IMAD.IADD R103, R108, 0x1, -R103 ;  /* 0x000000016c677824 */ /* 0x000fe200078e0a67 */
[----:B------:R-:W-:Y:S02]  /*0ca0*/  LOP3.LUT R108, R101, R102, R137, 0x96, !PT ;  /* 0x00000066656c7212 */ /* 0x000fe400078e9689 */
[----:B------:R-:W-:Y:S02]  /*0cb0*/  LOP3.LUT R104, R107, R104, R138, 0x96, !PT ;  /* 0x000000686b687212 */ /* 0x000fe400078e968a */
[----:B------:R-:W-:Y:S01]  /*0cc0*/  IMNMX R103, RZ, R103, !PT ;  /* 0x00000067ff677217 */ /* 0x000fe20007800200 */
[----:B------:R-:W-:Y:S01]  /*0cd0*/  IMAD.HI.U32 R102, R108, -0x326172a9, RZ ;  /* 0xcd9e8d576c667827 */ /* 0x000fe200078e00ff */
[----:B------:R-:W-:Y:S02]  /*0ce0*/  IADD3 R142, R2, -0x700cb87f, RZ ;  /* 0x8ff34781028e7810 */ /* 0x000fe40007ffe0ff */
[----:B------:R-:W-:Y:S01]  /*0cf0*/  IMNMX R103, R103, 0x20, PT ;  /* 0x0000002067677817 */ /* 0x000fe20003800200 */
[----:B------:R-:W-:Y:S01]  /*0d00*/  IMAD.HI.U32 R101, R104, -0x2daee0ad, RZ ;  /* 0xd2511f5368657827 */ /* 0x000fe200078e00ff */
[----:B------:R-:W-:-:S02]  /*0d10*/  LOP3.LUT R102, R102, R106, R139, 0x96, !PT ;  /* 0x0000006a66667212 */ /* 0x000fc400078e968b */
[----:B------:R-:W-:Y:S01]  /*0d20*/  LOP3.LUT R146, R146, 0x3, RZ, 0xc0, !PT ;  /* 0x0000000392927812 */ /* 0x000fe200078ec0ff */
[----:B------:R-:W-:Y:S01]  /*0d30*/  IMAD.IADD R103, R110, 0x1, R103 ;  /* 0x000000016e677824 */ /* 0x000fe200078e0267 */
[----:B0-----:R0:W1:Y:S01]  /*0d40*/  MUFU.RCP R143, R105 ;  /* 0x00000069008f7308 */ /* 0x0010620000001000 */
[----:B------:R-:W-:Y:S01]  /*0d50*/  LOP3.LUT R152, R101, R100, R140, 0x96, !PT ;  /* 0x0000006465987212 */ /* 0x000fe200078e968c */
[----:B------:R-:W-:Y:S02]  /*0d60*/  IMAD R100, R104, -0x2daee0ad, RZ ;  /* 0xd2511f5368647824 */ /* 0x000fe400078e02ff */
[----:B------:R-:W-:-:S04]  /*0d70*/  IMAD.HI.U32 R144, R102, -0x2daee0ad, RZ ;  /* 0xd2511f5366907827 */ /* 0x000fc800078e00ff */
[----:B------:R-:W-:Y:S01]  /*0d80*/  IMAD R101, R108, -0x326172a9, RZ ;  /* 0xcd9e8d576c657824 */ /* 0x000fe200078e02ff */
[----:B------:R-:W-:Y:S01]  /*0d90*/  LOP3.LUT R144, R144, R100, R141, 0x96, !PT ;  /* 0x0000006490907212 */ /* 0x000fe200078e968d */
[----:B------:R-:W-:-:S04]  /*0da0*/  IMAD.HI.U32 R145, R152, -0x326172a9, RZ ;  /* 0xcd9e8d5798917827 */ /* 0x000fc800078e00ff */
[----:B------:R-:W-:Y:S01]  /*0db0*/  IMAD.SHL.U32 R149, R103, 0x8, RZ ;  /* 0x0000000867957824 */ /* 0x000fe200078e00ff */
[----:B------:R-:W-:Y:S01]  /*0dc0*/  LOP3.LUT R145, R145, R101, R142, 0x96, !PT ;  /* 0x0000006591917212 */ /* 0x000fe200078e968e */
[----:B------:R-:W-:Y:S02]  /*0dd0*/  IMAD R150, R102, -0x2daee0ad, RZ ;  /* 0xd2511f5366967824 */ /* 0x000fe400078e02ff */
[----:B01----:R-:W-:Y:S02]  /*0de0*/  IMAD R152, R152, -0x326172a9, RZ ;  /* 0xcd9e8d5798987824 */ /* 0x003fe400078e02ff */
.L_x_4971:
        /* <DEDUP_REMOVED lines=36> */
.L_x_4573:
[----:B0-----:R-:W-:Y:S02]  /*1030*/  IMAD.MOV.U32 R164, RZ, RZ, R152 ;  /* 0x000000ffffa47224 */ /* 0x001fe400078e0098 */
.L_x_4574:
[----:B------:R-:W-:Y:S05]  /*1040*/  BSYNC B1 ;  /* 0x0000000000017941 */ /* 0x000fea0003800000 */
.L_x_4572:
        /* <DEDUP_REMOVED lines=16> */
.L_x_4578:
[----:B------:R-:W-:Y:S05]  /*1150*/  BSYNC B2 ;  /* 0x0000000000027941 */ /* 0x000fea0003800000 */
.L_x_4577:
        /* <DEDUP_REMOVED lines=43> */
.L_x_4576:
[----:B------:R-:W-:Y:S05]  /*1410*/  BSYNC B1 ;  /* 0x0000000000017941 */ /* 0x000fea0003800000 */
.L_x_4575:
[----:B------:R-:W0:Y:S01]  /*1420*/  I2F.U32 R113, R164 ;  /* 0x000000a400717306 */ /* 0x000e220000201000 */
[----:B------:R-:W-:Y:S01]  /*1430*/  IMAD.MOV.U32 R112, RZ, RZ, 0x2f800000 ;  /* 0x2f800000ff707424 */ /* 0x000fe200078e00ff */
[----:B------:R-:W-:Y:S02]  /*1440*/  ISETP.NE.U32.AND P1, PT, RZ, c[0x0][0x178], PT ;  /* 0x00005e00ff007a0c */ /* 0x000fe40003f25070 */
[----:B-----5:R-:W-:Y:S02]  /*1450*/  PRMT R114, RZ, 0x5410, R108 ;  /* 0x00005410ff727816 */ /* 0x020fe4000000006c */
[----:B------:R-:W-:Y:S02]  /*1460*/  ISETP.NE.AND.EX P1, PT, RZ, c[0x0][0x17c], PT, P1 ;  /* 0x00005f00ff007a0c */ /* 0x000fe40003f25310 */
[----:B------:R-:W-:Y:S01]  /*1470*/  LOP3.LUT R185, R185, 0xfffffff7, RZ, 0xc0, !PT ;  /* 0xfffffff7b9b97812 */ /* 0x000fe200078ec0ff */
[----:B------:R-:W-:-:S02]  /*1480*/  FMUL.FTZ R114, R114, c[0x0][0x1e8] ;  /* 0x00007a0072727a20 */ /* 0x000fc40000410000 */
        /* <DEDUP_REMOVED lines=11> */
.L_x_4579:
        /* <DEDUP_REMOVED lines=12> */
.L_x_4582:
[----:B------:R-:W-:Y:S02]  /*1600*/  IMAD.MOV.U32 R146, RZ, RZ, R152 ;  /* 0x000000ffff927224 */ /* 0x000fe400078e0098 */
.L_x_4583:
[----:B------:R-:W-:Y:S05]  /*1610*/  BSYNC B1 ;  /* 0x0000000000017941 */ /* 0x000fea0003800000 */
.L_x_4581:
        /* <DEDUP_REMOVED lines=16> */
.L_x_4587:
[----:B------:R-:W-:Y:S05]  /*1720*/  BSYNC B2 ;  /* 0x0000000000027941 */ /* 0x000fea0003800000 */
.L_x_4586:
        /* <DEDUP_REMOVED lines=44> */
.L_x_4585:
[----:B------:R-:W-:Y:S05]  /*19f0*/  BSYNC B1 ;  /* 0x0000000000017941 */ /* 0x000fea0003800000 */
.L_x_4584:
        /* <DEDUP_REMOVED lines=10> */
.L_x_4580:
        /* <DEDUP_REMOVED lines=12> */
.L_x_4589:
[----:B------:R-:W-:Y:S02]  /*1b60*/  IMAD.MOV.U32 R146, RZ, RZ, R152 ;  /* 0x000000ffff927224 */ /* 0x000fe400078e0098 */
.L_x_4590:
[----:B------:R-:W-:Y:S05]  /*1b70*/  BSYNC B1 ;  /* 0x0000000000017941 */ /* 0x000fea0003800000 */
.L_x_4588:
        /* <DEDUP_REMOVED lines=16> */
.L_x_4594:
[----:B------:R-:W-:Y:S05]  /*1c80*/  BSYNC B2 ;  /* 0x0000000000027941 */ /* 0x000fea0003800000 */
.L_x_4593:
        /* <DEDUP_REMOVED lines=44> */
.L_x_4592:
[----:B------:R-:W-:Y:S05]  /*1f50*/  BSYNC B1 ;  /* 0x0000000000017941 */ /* 0x000fea0003800000 */
.L_x_4591:
        /* <DEDUP_REMOVED lines=15> */
.L_x_4595:
        /* <DEDUP_REMOVED lines=12> */
.L_x_4598:
[----:B------:R-:W-:Y:S02]  /*2110*/  IMAD.MOV.U32 R113, RZ, RZ, R152 ;  /* 0x000000ffff717224 */ /* 0x000fe400078e0098 */
.L_x_4599:
[----:B------:R-:W-:Y:S05]  /*2120*/  BSYNC B1 ;  /* 0x0000000000017941 */ /* 0x000fea0003800000 */
.L_x_4597:
        /* <DEDUP_REMOVED lines=16> */
.L_x_4603:
[----:B------:R-:W-:Y:S05]  /*2230*/  BSYNC B2 ;  /* 0x0000000000027941 */ /* 0x000fea0003800000 */
.L_x_4602:
        /* <DEDUP_REMOVED lines=44> */
.L_x_4601:
[----:B------:R-:W-:Y:S05]  /*2500*/  BSYNC B1 ;  /* 0x0000000000017941 */ /* 0x000fea0003800000 */
.L_x_4600:
        /* <DEDUP_REMOVED lines=10> */
.L_x_4596:
        /* <DEDUP_REMOVED lines=12> */
.L_x_4605:
[----:B------:R-:W-:Y:S02]  /*2670*/  IMAD.MOV.U32 R146, RZ, RZ, R152 ;  /* 0x000000ffff927224 */ /* 0x000fe400078e0098 */
.L_x_4606:
[----:B------:R-:W-:Y:S05]  /*2680*/  BSYNC B1 ;  /* 0x0000000000017941 */ /* 0x000fea0003800000 */
.L_x_4604:
        /* <DEDUP_REMOVED lines=16> */
.L_x_4610:
[----:B------:R-:W-:Y:S05]  /*2790*/  BSYNC B2 ;  /* 0x0000000000027941 */ /* 0x000fea0003800000 */
.L_x_4609:
        /* <DEDUP_REMOVED lines=44> */
.L_x_4608:
[----:B------:R-:W-:Y:S05]  /*2a60*/  BSYNC B1 ;  /* 0x0000000000017941 */ /* 0x000fea0003800000 */
.L_x_4607:
        /* <DEDUP_REMOVED lines=15> */
.L_x_4611:
        /* <DEDUP_REMOVED lines=12> */
.L_x_4614:
[----:B------:R-:W-:Y:S02]  /*2c20*/  IMAD.MOV.U32 R146, RZ, RZ, R152 ;  /* 0x000000ffff927224 */ /* 0x000fe400078e0098 */
.L_x_4615:
[----:B------:R-:W-:Y:S05]  /*2c30*/  BSYNC B1 ;  /* 0x0000000000017941 */ /* 0x000fea0003800000 */
.L_x_4613:
        /* <DEDUP_REMOVED lines=16> */
.L_x_4619:
[----:B------:R-:W-:Y:S05]  /*2d40*/  BSYNC B2 ;  /* 0x0000000000027941 */ /* 0x000fea0003800000 */
.L_x_4618:
        /* <DEDUP_REMOVED lines=44> */
.L_x_4617:
[----:B------:R-:W-:Y:S05]  /*3010*/  BSYNC B1 ;  /* 0x0000000000017941 */ /* 0x000fea0003800000 */
.L_x_4616:
        /* <DEDUP_REMOVED lines=10> */
.L_x_4612:
        /* <DEDUP_REMOVED lines=12> */
.L_x_4621:
[----:B------:R-:W-:Y:S02]  /*3180*/  IMAD.MOV.U32 R146, RZ, RZ, R152 ;  /* 0x000000ffff927224 */ /* 0x000fe400078e0098 */
.L_x_4622:
[----:B------:R-:W-:Y:S05]  /*3190*/  BSYNC B1 ;  /* 0x0000000000017941 */ /* 0x000fea0003800000 */
.L_x_4620:
        /* <DEDUP_REMOVED lines=16> */
.L_x_4626:
[----:B------:R-:W-:Y:S05]  /*32a0*/  BSYNC B2 ;  /* 0x0000000000027941 */ /* 0x000fea0003800000 */
.L_x_4625:
        /* <DEDUP_REMOVED lines=44> */
.L_x_4624:
[----:B------:R-:W-:Y:S05]  /*3570*/  BSYNC B1 ;  /* 0x0000000000017941 */ /* 0x000fea0003800000 */
.L_x_4623:
        /* <DEDUP_REMOVED lines=15> */
.L_x_4627:
        /* <DEDUP_REMOVED lines=12> */
.L_x_4630:
[----:B------:R-:W-:Y:S02]  /*3730*/  IMAD.MOV.U32 R146, RZ, RZ, R152 ;  /* 0x000000ffff927224 */ /* 0x000fe400078e0098 */
.L_x_4631:
[----:B------:R-:W-:Y:S05]  /*3740*/  BSYNC B1 ;  /* 0x0000000000017941 */ /* 0x000fea0003800000 */
.L_x_4629:
        /* <DEDUP_REMOVED lines=16> */
.L_x_4635:
[----:B------:R-:W-:Y:S05]  /*3850*/  BSYNC B2 ;  /* 0x0000000000027941 */ /* 0x000fea0003800000 */
.L_x_4634:
        /* <DEDUP_REMOVED lines=44> */
.L_x_4633:
[----:B------:R-:W-:Y:S05]  /*3b20*/  BSYNC B1 ;  /* 0x0000000000017941 */ /* 0x000fea0003800000 */
.L_x_4632:
[----:B------:R-:W0:Y:S01]  /*3b30*/  I2F.U32 R109, R146 ;  /* 0x00000092006d7306 */ /* 0x000e220000201000 */
[----:B------:R-:W-:-:S05]  /*3b40*/  PRMT R113, RZ, 0x7610, R101 ;  /* 0x00007610ff717816 */ /* 0x000fca0000000065 */
[----:B------:R-:W-:Y:S02]  /*3b50*/  FMUL.FTZ R113, R113, c[0x0][0x1e8] ;  /* 0x00007a0071717a20 */ /* 0x000fe40000410000 */
[----:B0-----:R-:W-:-:S05]  /*3b60*/  FFMA.FTZ R109, R109, R112, 1.1641532182693481445e-10 ;  /* 0x2f0000006d6d7423 */ /* 0x001fca0000010070 */
[----:B------:R-:W-:Y:S02]  /*3b70*/  FSETP.GTU.FTZ.AND P2, PT, R109, c[0x0][0x1e4], PT ;  /* 0x000079006d007a0b */ /* 0x000fe40003f5c000 */
[----:B------:R-:W-:Y:S02]  /*3b80*/  @P0 PRMT R109, RZ, 0x7610, R105 ;  /* 0x00007610ff6d0816 */ /* 0x000fe40000000069 */
[----:B------:R-:W-:Y:S02]  /*3b90*/  FSEL R113, R113, RZ, !P2 ;  /* 0x000000ff71717208 */ /* 0x000fe40005000000 */
[----:B------:R-:W-:-:S03]  /*3ba0*/  SEL R157, RZ, 0x1, P2 ;  /* 0x00000001ff9d7807 */ /* 0x000fc60001000000 */
[----:B------:R-:W-:-:S04]  /*3bb0*/  FADD.FTZ R166, R113, R166 ;  /* 0x000000a671a67221 */ /* 0x000fc80000010000 */
[----:B------:R-:W-:Y:S02]  /*3bc0*/  @P0 FADD.FTZ R166, R109, R166 ;  /* 0x000000a66da60221 */ /* 0x000fe40000010000 */
.L_x_4628:
        /* <DEDUP_REMOVED lines=12> */
.L_x_4637:
[----:B------:R-:W-:Y:S02]  /*3c90*/  IMAD.MOV.U32 R113, RZ, RZ, R152 ;  /* 0x000000ffff717224 */ /* 0x000fe400078e0098 */
.L_x_4638:
[----:B------:R-:W-:Y:S05]  /*3ca0*/  BSYNC B1 ;  /* 0x0000000000017941 */ /* 0x000fea0003800000 */
.L_x_4636:
        /* <DEDUP_REMOVED lines=16> */
.L_x_4642:
[----:B------:R-:W-:Y:S05]  /*3db0*/  BSYNC B2 ;  /* 0x0000000000027941 */ /* 0x000fea0003800000 */
.L_x_4641:
        /* <DEDUP_REMOVED lines=44> */
.L_x_4640:
[----:B------:R-:W-:Y:S05]  /*4080*/  BSYNC B1 ;  /* 0x0000000000017941 */ /* 0x000fea0003800000 */
.L_x_4639:
[----:B------:R-:W0:Y:S02]  /*4090*/  I2F.U32 R113, R113 ;  /* 0x0000007100717306 */ /* 0x000e240000201000 */
[----:B0-----:R-:W-:Y:S01]  /*40a0*/  FFMA.FTZ R108, R113, R112, 1.1641532182693481445e-10 ;  /* 0x2f000000716c7423 */ /* 0x001fe20000010070 */
[----:B------:R-:W-:-:S04]  /*40b0*/  PRMT R113, RZ, 0x5410, R110 ;  /* 0x00005410ff717816 */ /* 0x000fc8000000006e */
[----:B------:R-:W-:Y:S01]  /*40c0*/  FSETP.GTU.FTZ.AND P2, PT, R108, c[0x0][0x1e4], PT ;  /* 0x000079006c007a0b */ /* 0x000fe20003f5c000 */
[----:B------:R-:W-:-:S05]  /*40d0*/  FMUL.FTZ R167, R113, c[0x0][0x1e8] ;  /* 0x00007a0071a77a20 */ /* 0x000fca0000410000 */
        /* <DEDUP_REMOVED lines=8> */
.L_x_4643:
        /* <DEDUP_REMOVED lines=12> */
.L_x_4646:
[----:B------:R-:W-:Y:S02]  /*4220*/  IMAD.MOV.U32 R113, RZ, RZ, R152 ;  /* 0x000000ffff717224 */ /* 0x000fe400078e0098 */
.L_x_4647:
[----:B------:R-:W-:Y:S05]  /*4230*/  BSYNC B1 ;  /* 0x0000000000017941 */ /* 0x000fea0003800000 */
.L_x_4645:
        /* <DEDUP_REMOVED lines=16> */
.L_x_4651:
[----:B------:R-:W-:Y:S05]  /*4340*/  BSYNC B2 ;  /* 0x0000000000027941 */ /* 0x000fea0003800000 */
.L_x_4650:
        /* <DEDUP_REMOVED lines=44> */
.L_x_4649:
[----:B------:R-:W-:Y:S05]  /*4610*/  BSYNC B1 ;  /* 0x0000000000017941 */ /* 0x000fea0003800000 */
.L_x_4648:
        /* <DEDUP_REMOVED lines=10> */
.L_x_4644:
        /* <DEDUP_REMOVED lines=12> */
.L_x_4653:
[----:B------:R-:W-:Y:S02]  /*4780*/  IMAD.MOV.U32 R113, RZ, RZ, R152 ;  /* 0x000000ffff717224 */ /* 0x000fe400078e0098 */
.L_x_4654:
[----:B------:R-:W-:Y:S05]  /*4790*/  BSYNC B1 ;  /* 0x0000000000017941 */ /* 0x000fea0003800000 */
.L_x_4652:
        /* <DEDUP_REMOVED lines=16> */
.L_x_4658:
[----:B------:R-:W-:Y:S05]  /*48a0*/  BSYNC B2 ;  /* 0x0000000000027941 */ /* 0x000fea0003800000 */
.L_x_4657:
        /* <DEDUP_REMOVED lines=44> */
.L_x_4656:
[----:B------:R-:W-:Y:S05]  /*4b70*/  BSYNC B1 ;  /* 0x0000000000017941 */ /* 0x000fea0003800000 */
.L_x_4655:
        /* <DEDUP_REMOVED lines=13> */
.L_x_4659:
        /* <DEDUP_REMOVED lines=12> */
.L_x_4662:
[----:B------:R-:W-:Y:S02]  /*4d10*/  IMAD.MOV.U32 R110, RZ, RZ, R152 ;  /* 0x000000ffff6e7224 */ /* 0x000fe400078e0098 */
.L_x_4663:
[----:B------:R-:W-:Y:S05]  /*4d20*/  BSYNC B1 ;  /* 0x0000000000017941 */ /* 0x000fea0003800000 */
.L_x_4661:
        /* <DEDUP_REMOVED lines=16> */
.L_x_4667:
[----:B------:R-:W-:Y:S05]  /*4e30*/  BSYNC B2 ;  /* 0x0000000000027941 */ /* 0x000fea0003800000 */
.L_x_4666:
        /* <DEDUP_REMOVED lines=44> */
.L_x_4665:
[----:B------:R-:W-:Y:S05]  /*5100*/  BSYNC B1 ;  /* 0x0000000000017941 */ /* 0x000fea0003800000 */
.L_x_4664:
        /* <DEDUP_REMOVED lines=10> */
.L_x_4660:
        /* <DEDUP_REMOVED lines=12> */
.L_x_4669:
[----:B------:R-:W-:Y:S02]  /*5270*/  IMAD.MOV.U32 R110, RZ, RZ, R152 ;  /* 0x000000ffff6e7224 */ /* 0x000fe400078e0098 */
.L_x_4670:
[----:B------:R-:W-:Y:S05]  /*5280*/  BSYNC B1 ;  /* 0x0000000000017941 */ /* 0x000fea0003800000 */
.L_x_4668:
        /* <DEDUP_REMOVED lines=16> */
.L_x_4674:
[----:B------:R-:W-:Y:S05]  /*5390*/  BSYNC B2 ;  /* 0x0000000000027941 */ /* 0x000fea0003800000 */
.L_x_4673:
        /* <DEDUP_REMOVED lines=44> */
.L_x_4672:
[----:B------:R-:W-:Y:S05]  /*5660*/  BSYNC B1 ;  /* 0x0000000000017941 */ /* 0x000fea0003800000 */
.L_x_4671:
        /* <DEDUP_REMOVED lines=13> */
.L_x_4675:
        /* <DEDUP_REMOVED lines=12> */
.L_x_4678:
[----:B------:R-:W-:Y:S02]  /*5800*/  IMAD.MOV.U32 R110, RZ, RZ, R152 ;  /* 0x000000ffff6e7224 */ /* 0x000fe400078e0098 */
.L_x_4679:
[----:B------:R-:W-:Y:S05]  /*5810*/  BSYNC B1 ;  /* 0x0000000000017941 */ /* 0x000fea0003800000 */
.L_x_4677:
        /* <DEDUP_REMOVED lines=16> */
.L_x_4683:
[----:B------:R-:W-:Y:S05]  /*5920*/  BSYNC B2 ;  /* 0x0000000000027941 */ /* 0x000fea0003800000 */
.L_x_4682:
        /* <DEDUP_REMOVED lines=44> */
.L_x_4681:
[----:B------:R-:W-:Y:S05]  /*5bf0*/  BSYNC B1 ;  /* 0x0000000000017941 */ /* 0x000fea0003800000 */
.L_x_4680:
        /* <DEDUP_REMOVED lines=10> */
.L_x_4676:
        /* <DEDUP_REMOVED lines=12> */
.L_x_4685:
[----:B------:R-:W-:Y:S02]  /*5d60*/  IMAD.MOV.U32 R110, RZ, RZ, R152 ;  /* 0x000000ffff6e7224 */ /* 0x000fe400078e0098 */
.L_x_4686:
[----:B------:R-:W-:Y:S05]  /*5d70*/  BSYNC B1 ;  /* 0x0000000000017941 */ /* 0x000fea0003800000 */
.L_x_4684:
        /* <DEDUP_REMOVED lines=16> */
.L_x_4690:
[----:B------:R-:W-:Y:S05]  /*5e80*/  BSYNC B2 ;  /* 0x0000000000027941 */ /* 0x000fea0003800000 */
.L_x_4689:
        /* <DEDUP_REMOVED lines=44> */
.L_x_4688:
[----:B------:R-:W-:Y:S05]  /*6150*/  BSYNC B1 ;  /* 0x0000000000017941 */ /* 0x000fea0003800000 */
.L_x_4687:
        /* <DEDUP_REMOVED lines=13> */
.L_x_4691:
        /* <DEDUP_REMOVED lines=12> */
.L_x_4694:
[----:B------:R-:W-:Y:S02]  /*62f0*/  IMAD.MOV.U32 R113, RZ, RZ, R152 ;  /* 0x000000ffff717224 */ /* 0x000fe400078e0098 */
.L_x_4695:
[----:B------:R-:W-:Y:S05]  /*6300*/  BSYNC B1 ;  /* 0x0000000000017941 */ /* 0x000fea0003800000 */
.L_x_4693:
        /* <DEDUP_REMOVED lines=16> */
.L_x_4699:
[----:B------:R-:W-:Y:S05]  /*6410*/  BSYNC B2 ;  /* 0x0000000000027941 */ /* 0x000fea0003800000 */
.L_x_4698:
        /* <DEDUP_REMOVED lines=44> */
.L_x_4697:
[----:B------:R-:W-:Y:S05]  /*66e0*/  BSYNC B1 ;  /* 0x0000000000017941 */ /* 0x000fea0003800000 */
.L_x_4696:
        /* <DEDUP_REMOVED lines=10> */
.L_x_4692:
        /* <DEDUP_REMOVED lines=16> */
[C---:B------:R-:W-:Y:S01]  /*6890*/  LEA R112, P0, R151.reuse, c[0x0][0x188], 0x4 ;  /* 0x0000620097707a11 */ /* 0x040fe200078020ff */
        /* <DEDUP_REMOVED lines=23> */
[----:B------:R-:W-:Y:S02]  /*6a10*/  LOP3.LUT R112, R156, 0xff, RZ, 0xc0, !PT ;  /* 0x000000ff9c707812 */ /* 0x000fe400078ec0ff */
[----:B------:R-:W-:-:S02]  /*6a20*/  LOP3.LUT R114, R155, 0xff, RZ, 0xc0, !PT ;  /* 0x000000ff9b727812 */ /* 0x000fc400078ec0ff */
[----:B------:R-:W-:Y:S01]  /*6a30*/  LOP3.LUT R111, R109, 0xff00, R110, 0xf8, !PT ;  /* 0x0000ff006d6f7812 */ /* 0x000fe200078ef86e */
[----:B------:R-:W-:Y:S01]  /*6a40*/  IMAD.WIDE.U32 R108, R108, 0x1000000, RZ ;  /* 0x010000006c6c7825 */ /* 0x000fe200078e00ff */
[----:B------:R-:W-:Y:S02]  /*6a50*/  IADD3 R110, P0, R118, c[0x0][0x198], RZ ;  /* 0x00006600766e7a10 */ /* 0x000fe40007f1e0ff */
[----:B------:R-:W-:Y:S01]  /*6a60*/  LOP3.LUT R111, R111, 0xff, R158, 0xf8, !PT ;  /* 0x000000ff6f6f7812 */ /* 0x000fe200078ef89e */
[----:B------:R-:W-:-:S04]  /*6a70*/  IMAD.WIDE.U32 R112, R112, 0x10000, RZ ;  /* 0x0001000070707825 */ /* 0x000fc800078e00ff */
[----:B------:R-:W-:Y:S01]  /*6a80*/  IMAD.WIDE.U32 R114, R114, 0x100, RZ ;  /* 0x0000010072727825 */ /* 0x000fe200078e00ff */
[----:B------:R-:W-:Y:S02]  /*6a90*/  LOP3.LUT R109, R113, R111, R109, 0xfe, !PT ;  /* 0x0000006f716d7212 */ /* 0x000fe400078efe6d */
[----:B------:R-:W-:Y:S02]  /*6aa0*/  IADD3.X R111, R186, c[0x0][0x19c], RZ, P0, !PT ;  /* 0x00006700ba6f7a10 */ /* 0x000fe400007fe4ff */
[----:B------:R-:W-:Y:S02]  /*6ab0*/  LOP3.LUT R117, R114, R108, R112, 0xfe, !PT ;  /* 0x0000006c72757212 */ /* 0x000fe400078efe70 */
[----:B------:R-:W-:Y:S02]  /*6ac0*/  LOP3.LUT R109, R109, R115, RZ, 0xfc, !PT ;  /* 0x000000736d6d7212 */ /* 0x000fe400078efcff */
[----:B------:R-:W-:-:S05]  /*6ad0*/  LOP3.LUT R108, R117, 0xff, R154, 0xf8, !PT ;  /* 0x000000ff756c7812 */ /* 0x000fca00078ef89a */
[----:B------:R0:W-:Y:S02]  /*6ae0*/  STG.E.64 [R110.64], R108 ;  /* 0x0000006c6e007986 */ /* 0x0001e4000c101b04 */
.L_x_4700:
[----:B------:R-:W-:Y:S02]  /*6af0*/  IADD3 R118, R151, 0x100, RZ ;  /* 0x0000010097767810 */ /* 0x000fe40007ffe0ff */
.L_x_4571:
[----:B------:R-:W-:Y:S05]  /*6b00*/  BSYNC B0 ;  /* 0x0000000000007941 */ /* 0x000fea0003800000 */
.L_x_4570:
        /* <DEDUP_REMOVED lines=30> */
.L_x_4704:
[----:B0-----:R-:W-:Y:S02]  /*6cf0*/  MOV R119, R152 ;  /* 0x0000009800777202 */ /* 0x001fe40000000f00 */
.L_x_4705:
[----:B------:R-:W-:Y:S05]  /*6d00*/  BSYNC B1 ;  /* 0x0000000000017941 */ /* 0x000fea0003800000 */
.L_x_4703:
        /* <DEDUP_REMOVED lines=16> */
.L_x_4709:
[----:B------:R-:W-:Y:S05]  /*6e10*/  BSYNC B2 ;  /* 0x0000000000027941 */ /* 0x000fea0003800000 */
.L_x_4708:
        /* <DEDUP_REMOVED lines=44> */
.L_x_4707:
[----:B------:R-:W-:Y:S05]  /*70e0*/  BSYNC B1 ;  /* 0x0000000000017941 */ /* 0x000fea0003800000 */
.L_x_4706:
        /* <DEDUP_REMOVED lines=18> */
.L_x_4710:
        /* <DEDUP_REMOVED lines=12> */
.L_x_4713:
[----:B------:R-:W-:Y:S02]  /*72d0*/  IMAD.MOV.U32 R119, RZ, RZ, R152 ;  /* 0x000000ffff777224 */ /* 0x000fe400078e0098 */
.L_x_4714:
[----:B------:R-:W-:Y:S05]  /*72e0*/  BSYNC B1 ;  /* 0x0000000000017941 */ /* 0x000fea0003800000 */
.L_x_4712:
        /* <DEDUP_REMOVED lines=16> */
.L_x_4718:
[----:B------:R-:W-:Y:S05]  /*73f0*/  BSYNC B2 ;  /* 0x0000000000027941 */ /* 0x000fea0003800000 */
.L_x_4717:
        /* <DEDUP_REMOVED lines=44> */
.L_x_4716:
[----:B------:R-:W-:Y:S05]  /*76c0*/  BSYNC B1 ;  /* 0x0000000000017941 */ /* 0x000fea0003800000 */
.L_x_4715:
        /* <DEDUP_REMOVED lines=10> */
.L_x_4711:
        /* <DEDUP_REMOVED lines=12> */
.L_x_4720:
[----:B------:R-:W-:Y:S02]  /*7830*/  IMAD.MOV.U32 R119, RZ, RZ, R152 ;  /* 0x000000ffff777224 */ /* 0x000fe400078e0098 */
.L_x_4721:
[----:B------:R-:W-:Y:S05]  /*7840*/  BSYNC B1 ;  /* 0x0000000000017941 */ /* 0x000fea0003800000 */
.L_x_4719:
        /* <DEDUP_REMOVED lines=16> */
.L_x_4725:
[----:B------:R-:W-:Y:S05]  /*7950*/  BSYNC B2 ;  /* 0x0000000000027941 */ /* 0x000fea0003800000 */
.L_x_4724:
        /* <DEDUP_REMOVED lines=44> */
.L_x_4723:
[----:B------:R-:W-:Y:S05]  /*7c20*/  BSYNC B1 ;  /* 0x0000000000017941 */ /* 0x000fea0003800000 */
.L_x_4722:
        /* <DEDUP_REMOVED lines=15> */
.L_x_4726:
        /* <DEDUP_REMOVED lines=12> */
.L_x_4729:
[----:B------:R-:W-:Y:S02]  /*7de0*/  IMAD.MOV.U32 R113, RZ, RZ, R152 ;  /* 0x000000ffff717224 */ /* 0x000fe400078e0098 */
.L_x_4730:
[----:B------:R-:W-:Y:S05]  /*7df0*/  BSYNC B1 ;  /* 0x0000000000017941 */ /* 0x000fea0003800000 */
.L_x_4728:
        /* <DEDUP_REMOVED lines=16> */
.L_x_4734:
[----:B------:R-:W-:Y:S05]  /*7f00*/  BSYNC B2 ;  /* 0x0000000000027941 */ /* 0x000fea0003800000 */
.L_x_4733:
        /* <DEDUP_REMOVED lines=44> */
.L_x_4732:
[----:B------:R-:W-:Y:S05]  /*81d0*/  BSYNC B1 ;  /* 0x0000000000017941 */ /* 0x000fea0003800000 */
.L_x_4731:
        /* <DEDUP_REMOVED lines=10> */
.L_x_4727:
        /* <DEDUP_REMOVED lines=12> */
.L_x_4736:
[----:B------:R-:W-:Y:S02]  /*8340*/  IMAD.MOV.U32 R119, RZ, RZ, R152 ;  /* 0x000000ffff777224 */ /* 0x000fe400078e0098 */
.L_x_4737:
[----:B------:R-:W-:Y:S05]  /*8350*/  BSYNC B1 ;  /* 0x0000000000017941 */ /* 0x000fea0003800000 */
.L_x_4735:
        /* <DEDUP_REMOVED lines=16> */
.L_x_4741:
[----:B------:R-:W-:Y:S05]  /*8460*/  BSYNC B2 ;  /* 0x0000000000027941 */ /* 0x000fea0003800000 */
.L_x_4740:
        /* <DEDUP_REMOVED lines=44> */
.L_x_4739:
[----:B------:R-:W-:Y:S05]  /*8730*/  BSYNC B1 ;  /* 0x0000000000017941 */ /* 0x000fea0003800000 */
.L_x_4738:
        /* <DEDUP_REMOVED lines=11> */
[----:B------:R-:W-:Y:S01]  /*87f0*/  IMAD.MOV.U32 R108, RZ, RZ, R113 ;  /* 0x000000ffff6c7224 */ /* 0x000fe200078e0071 */
[----:B------:R-:W-:-:S05]  /*8800*/  PRMT R113, RZ, 0x5410, R105 ;  /* 0x00005410ff717816 */ /* 0x000fca0000000069 */
[----:B------:R-:W-:Y:S01]  /*8810*/  FADD.FTZ R168, R113, R168 ;  /* 0x000000a871a87221 */ /* 0x000fe20000010000 */
[----:B------:R-:W-:Y:S05]  /*8820*/  BRA `(.L_x_4743) ;  /* 0x0000056000007947 */ /* 0x000fea0003800000 */
.L_x_4742:
        /* <DEDUP_REMOVED lines=12> */
.L_x_4745:
[----:B------:R-:W-:Y:S02]  /*88f0*/  IMAD.MOV.U32 R119, RZ, RZ, R152 ;  /* 0x000000ffff777224 */ /* 0x000fe400078e0098 */
.L_x_4746:
[----:B------:R-:W-:Y:S05]  /*8900*/  BSYNC B1 ;  /* 0x0000000000017941 */ /* 0x000fea0003800000 */
.L_x_4744:
        /* <DEDUP_REMOVED lines=16> */
.L_x_4750:
[----:B------:R-:W-:Y:S05]  /*8a10*/  BSYNC B2 ;  /* 0x0000000000027941 */ /* 0x000fea0003800000 */
.L_x_4749:
        /* <DEDUP_REMOVED lines=44> */
.L_x_4748:
[----:B------:R-:W-:Y:S05]  /*8ce0*/  BSYNC B1 ;  /* 0x0000000000017941 */ /* 0x000fea0003800000 */
.L_x_4747:
        /* <DEDUP_REMOVED lines=10> */
.L_x_4743:
        /* <DEDUP_REMOVED lines=12> */
.L_x_4752:
[----:B------:R-:W-:Y:S02]  /*8e50*/  IMAD.MOV.U32 R119, RZ, RZ, R152 ;  /* 0x000000ffff777224 */ /* 0x000fe400078e0098 */
.L_x_4753:
[----:B------:R-:W-:Y:S05]  /*8e60*/  BSYNC B1 ;  /* 0x0000000000017941 */ /* 0x000fea0003800000 */
.L_x_4751:
        /* <DEDUP_REMOVED lines=16> */
.L_x_4757:
[----:B------:R-:W-:Y:S05]  /*8f70*/  BSYNC B2 ;  /* 0x0000000000027941 */ /* 0x000fea0003800000 */
.L_x_4756:
        /* <DEDUP_REMOVED lines=44> */
.L_x_4755:
[----:B------:R-:W-:Y:S05]  /*9240*/  BSYNC B1 ;  /* 0x0000000000017941 */ /* 0x000fea0003800000 */
.L_x_4754:
        /* <DEDUP_REMOVED lines=15> */
.L_x_4758:
        /* <DEDUP_REMOVED lines=12> */
.L_x_4761:
[----:B------:R-:W-:Y:S02]  /*9400*/  IMAD.MOV.U32 R119, RZ, RZ, R152 ;  /* 0x000000ffff777224 */ /* 0x000fe400078e0098 */
.L_x_4762:
[----:B------:R-:W-:Y:S05]  /*9410*/  BSYNC B1 ;  /* 0x0000000000017941 */ /* 0x000fea0003800000 */
.L_x_4760:
        /* <DEDUP_REMOVED lines=16> */
.L_x_4766:
[----:B------:R-:W-:Y:S05]  /*9520*/  BSYNC B2 ;  /* 0x0000000000027941 */ /* 0x000fea0003800000 */
.L_x_4765:
        /* <DEDUP_REMOVED lines=44> */
.L_x_4764:
[----:B------:R-:W-:Y:S05]  /*97f0*/  BSYNC B1 ;  /* 0x0000000000017941 */ /* 0x000fea0003800000 */
.L_x_4763:
        /* <DEDUP_REMOVED lines=10> */
.L_x_4759:
        /* <DEDUP_REMOVED lines=12> */
.L_x_4768:
[----:B------:R-:W-:Y:S02]  /*9960*/  IMAD.MOV.U32 R113, RZ, RZ, R152 ;  /* 0x000000ffff717224 */ /* 0x000fe400078e0098 */
.L_x_4769:
[----:B------:R-:W-:Y:S05]  /*9970*/  BSYNC B1 ;  /* 0x0000000000017941 */ /* 0x000fea0003800000 */
.L_x_4767:
        /* <DEDUP_REMOVED lines=16> */
.L_x_4773:
[----:B------:R-:W-:Y:S05]  /*9a80*/  BSYNC B2 ;  /* 0x0000000000027941 */ /* 0x000fea0003800000 */
.L_x_4772:
        /* <DEDUP_REMOVED lines=44> */
.L_x_4771:
[----:B------:R-:W-:Y:S05]  /*9d50*/  BSYNC B1 ;  /* 0x0000000000017941 */ /* 0x000fea0003800000 */
.L_x_4770:
        /* <DEDUP_REMOVED lines=13> */
.L_x_4774:
        /* <DEDUP_REMOVED lines=12> */
.L_x_4777:
[----:B------:R-:W-:Y:S02]  /*9ef0*/  IMAD.MOV.U32 R113, RZ, RZ, R152 ;  /* 0x000000ffff717224 */ /* 0x000fe400078e0098 */
.L_x_4778:
[----:B------:R-:W-:Y:S05]  /*9f00*/  BSYNC B1 ;  /* 0x0000000000017941 */ /* 0x000fea0003800000 */
.L_x_4776:
        /* <DEDUP_REMOVED lines=16> */
.L_x_4782:
[----:B------:R-:W-:Y:S05]  /*a010*/  BSYNC B2 ;  /* 0x0000000000027941 */ /* 0x000fea0003800000 */
.L_x_4781:
        /* <DEDUP_REMOVED lines=44> */
.L_x_4780:
[----:B------:R-:W-:Y:S05]  /*a2e0*/  BSYNC B1 ;  /* 0x0000000000017941 */ /* 0x000fea0003800000 */
.L_x_4779:
        /* <DEDUP_REMOVED lines=10> */
.L_x_4775:
        /* <DEDUP_REMOVED lines=12> */
.L_x_4784:
[----:B------:R-:W-:Y:S02]  /*a450*/  IMAD.MOV.U32 R113, RZ, RZ, R152 ;  /* 0x000000ffff717224 */ /* 0x000fe400078e0098 */
.L_x_4785:
[----:B------:R-:W-:Y:S05]  /*a460*/  BSYNC B1 ;  /* 0x0000000000017941 */ /* 0x000fea0003800000 */
.L_x_4783:
        /* <DEDUP_REMOVED lines=16> */
.L_x_4789:
[----:B------:R-:W-:Y:S05]  /*a570*/  BSYNC B2 ;  /* 0x0000000000027941 */ /* 0x000fea0003800000 */
.L_x_4788:
        /* <DEDUP_REMOVED lines=44> */
.L_x_4787:
[----:B------:R-:W-:Y:S05]  /*a840*/  BSYNC B1 ;  /* 0x0000000000017941 */ /* 0x000fea0003800000 */
.L_x_4786:
        /* <DEDUP_REMOVED lines=13> */
.L_x_4790:
        /* <DEDUP_REMOVED lines=12> */
.L_x_4793:
[----:B------:R-:W-:Y:S02]  /*a9e0*/  IMAD.MOV.U32 R110, RZ, RZ, R152 ;  /* 0x000000ffff6e7224 */ /* 0x000fe400078e0098 */
.L_x_4794:
[----:B------:R-:W-:Y:S05]  /*a9f0*/  BSYNC B1 ;  /* 0x0000000000017941 */ /* 0x000fea0003800000 */
.L_x_4792:
        /* <DEDUP_REMOVED lines=16> */
.L_x_4798:
[----:B------:R-:W-:Y:S05]  /*ab00*/  BSYNC B2 ;  /* 0x0000000000027941 */ /* 0x000fea0003800000 */
.L_x_4797:
        /* <DEDUP_REMOVED lines=44> */
.L_x_4796:
[----:B------:R-:W-:Y:S05]  /*add0*/  BSYNC B1 ;  /* 0x0000000000017941 */ /* 0x000fea0003800000 */
.L_x_4795:
        /* <DEDUP_REMOVED lines=10> */
.L_x_4791:
        /* <DEDUP_REMOVED lines=12> */
.L_x_4800:
[----:B------:R-:W-:Y:S02]  /*af40*/  IMAD.MOV.U32 R110, RZ, RZ, R152 ;  /* 0x000000ffff6e7224 */ /* 0x000fe400078e0098 */
.L_x_4801:
[----:B------:R-:W-:Y:S05]  /*af50*/  BSYNC B1 ;  /* 0x0000000000017941 */ /* 0x000fea0003800000 */
.L_x_4799:
        /* <DEDUP_REMOVED lines=16> */
.L_x_4805:
[----:B------:R-:W-:Y:S05]  /*b060*/  BSYNC B2 ;  /* 0x0000000000027941 */ /* 0x000fea0003800000 */
.L_x_4804:
        /* <DEDUP_REMOVED lines=44> */
.L_x_4803:
[----:B------:R-:W-:Y:S05]  /*b330*/  BSYNC B1 ;  /* 0x0000000000017941 */ /* 0x000fea0003800000 */
.L_x_4802:
        /* <DEDUP_REMOVED lines=13> */
.L_x_4806:
        /* <DEDUP_REMOVED lines=12> */
.L_x_4809:
[----:B------:R-:W-:Y:S02]  /*b4d0*/  IMAD.MOV.U32 R110, RZ, RZ, R152 ;  /* 0x000000ffff6e7224 */ /* 0x000fe400078e0098 */
.L_x_4810:
[----:B------:R-:W-:Y:S05]  /*b4e0*/  BSYNC B1 ;  /* 0x0000000000017941 */ /* 0x000fea0003800000 */
.L_x_4808:
        /* <DEDUP_REMOVED lines=16> */
.L_x_4814:
[----:B------:R-:W-:Y:S05]  /*b5f0*/  BSYNC B2 ;  /* 0x0000000000027941 */ /* 0x000fea0003800000 */
.L_x_4813:
        /* <DEDUP_REMOVED lines=44> */
.L_x_4812:
[----:B------:R-:W-:Y:S05]  /*b8c0*/  BSYNC B1 ;  /* 0x0000000000017941 */ /* 0x000fea0003800000 */
.L_x_4811:
        /* <DEDUP_REMOVED lines=10> */
.L_x_4807:
        /* <DEDUP_REMOVED lines=12> */
.L_x_4816:
[----:B------:R-:W-:Y:S02]  /*ba30*/  IMAD.MOV.U32 R110, RZ, RZ, R152 ;  /* 0x000000ffff6e7224 */ /* 0x000fe400078e0098 */
.L_x_4817:
[----:B------:R-:W-:Y:S05]  /*ba40*/  BSYNC B1 ;  /* 0x0000000000017941 */ /* 0x000fea0003800000 */
.L_x_4815:
        /* <DEDUP_REMOVED lines=16> */
.L_x_4821:
[----:B------:R-:W-:Y:S05]  /*bb50*/  BSYNC B2 ;  /* 0x0000000000027941 */ /* 0x000fea0003800000 */
.L_x_4820:
        /* <DEDUP_REMOVED lines=44> */
.L_x_4819:
[----:B------:R-:W-:Y:S05]  /*be20*/  BSYNC B1 ;  /* 0x0000000000017941 */ /* 0x000fea0003800000 */
.L_x_4818:
        /* <DEDUP_REMOVED lines=13> */
.L_x_4822:
        /* <DEDUP_REMOVED lines=12> */
.L_x_4825:
[----:B------:R-:W-:Y:S02]  /*bfc0*/  IMAD.MOV.U32 R113, RZ, RZ, R152 ;  /* 0x000000ffff717224 */ /* 0x000fe400078e0098 */
.L_x_4826:
[----:B------:R-:W-:Y:S05]  /*bfd0*/  BSYNC B1 ;  /* 0x0000000000017941 */ /* 0x000fea0003800000 */
.L_x_4824:
        /* <DEDUP_REMOVED lines=16> */
.L_x_4830:
[----:B------:R-:W-:Y:S05]  /*c0e0*/  BSYNC B2 ;  /* 0x0000000000027941 */ /* 0x000fea0003800000 */
.L_x_4829:
        /* <DEDUP_REMOVED lines=44> */
.L_x_4828:
[----:B------:R-:W-:Y:S05]  /*c3b0*/  BSYNC B1 ;  /* 0x0000000000017941 */ /* 0x000fea0003800000 */
.L_x_4827:
        /* <DEDUP_REMOVED lines=10> */
.L_x_4823:
        /* <DEDUP_REMOVED lines=54> */
.L_x_4831:
[----:B------:R-:W-:Y:S02]  /*c7c0*/  IADD3 R118, R118, 0x100, RZ ;  /* 0x0000010076767810 */ /* 0x000fe40007ffe0ff */
.L_x_4702:
[----:B------:R-:W-:Y:S05]  /*c7d0*/  BSYNC B0 ;  /* 0x0000000000007941 */ /* 0x000fea0003800000 */
.L_x_4701:
        /* <DEDUP_REMOVED lines=30> */
.L_x_4835:
[----:B0-----:R-:W-:Y:S02]  /*c9c0*/  IMAD.MOV.U32 R119, RZ, RZ, R152 ;  /* 0x000000ffff777224 */ /* 0x001fe400078e0098 */
.L_x_4836:
[----:B------:R-:W-:Y:S05]  /*c9d0*/  BSYNC B1 ;  /* 0x0000000000017941 */ /* 0x000fea0003800000 */
.L_x_4834:
        /* <DEDUP_REMOVED lines=16> */
.L_x_4840:
[----:B------:R-:W-:Y:S05]  /*cae0*/  BSYNC B2 ;  /* 0x0000000000027941 */ /* 0x000fea0003800000 */
.L_x_4839:
        /* <DEDUP_REMOVED lines=44> */
.L_x_4838:
[----:B------:R-:W-:Y:S05]  /*cdb0*/  BSYNC B1 ;  /* 0x0000000000017941 */ /* 0x000fea0003800000 */
.L_x_4837:
        /* <DEDUP_REMOVED lines=18> */
.L_x_4841:
        /* <DEDUP_REMOVED lines=12> */
.L_x_4844:
[----:B------:R-:W-:Y:S02]  /*cfa0*/  IMAD.MOV.U32 R119, RZ, RZ, R152 ;  /* 0x000000ffff777224 */ /* 0x000fe400078e0098 */
.L_x_4845:
[----:B------:R-:W-:Y:S05]  /*cfb0*/  BSYNC B1 ;  /* 0x0000000000017941 */ /* 0x000fea0003800000 */
.L_x_4843:
        /* <DEDUP_REMOVED lines=16> */
.L_x_4849:
[----:B------:R-:W-:Y:S05]  /*d0c0*/  BSYNC B2 ;  /* 0x0000000000027941 */ /* 0x000fea0003800000 */
.L_x_4848:
        /* <DEDUP_REMOVED lines=44> */
.L_x_4847:
[----:B------:R-:W-:Y:S05]  /*d390*/  BSYNC B1 ;  /* 0x0000000000017941 */ /* 0x000fea0003800000 */
.L_x_4846:
        /* <DEDUP_REMOVED lines=10> */
.L_x_4842:
        /* <DEDUP_REMOVED lines=12> */
.L_x_4851:
[----:B------:R-:W-:Y:S02]  /*d500*/  MOV R119, R152 ;  /* 0x0000009800777202 */ /* 0x000fe40000000f00 */
.L_x_4852:
[----:B------:R-:W-:Y:S05]  /*d510*/  BSYNC B1 ;  /* 0x0000000000017941 */ /* 0x000fea0003800000 */
.L_x_4850:
        /* <DEDUP_REMOVED lines=16> */
.L_x_4856:
[----:B------:R-:W-:Y:S05]  /*d620*/  BSYNC B2 ;  /* 0x0000000000027941 */ /* 0x000fea0003800000 */
.L_x_4855:
        /* <DEDUP_REMOVED lines=44> */
.L_x_4854:
[----:B------:R-:W-:Y:S05]  /*d8f0*/  BSYNC B1 ;  /* 0x0000000000017941 */ /* 0x000fea0003800000 */
.L_x_4853:
        /* <DEDUP_REMOVED lines=15> */
.L_x_4857:
        /* <DEDUP_REMOVED lines=12> */
.L_x_4860:
[----:B------:R-:W-:Y:S02]  /*dab0*/  IMAD.MOV.U32 R113, RZ, RZ, R152 ;  /* 0x000000ffff717224 */ /* 0x000fe400078e0098 */
.L_x_4861:
[----:B------:R-:W-:Y:S05]  /*dac0*/  BSYNC B1 ;  /* 0x0000000000017941 */ /* 0x000fea0003800000 */
.L_x_4859:
        /* <DEDUP_REMOVED lines=16> */
.L_x_4865:
[----:B------:R-:W-:Y:S05]  /*dbd0*/  BSYNC B2 ;  /* 0x0000000000027941 */ /* 0x000fea0003800000 */
.L_x_4864:
        /* <DEDUP_REMOVED lines=44> */
.L_x_4863:
[----:B------:R-:W-:Y:S05]  /*dea0*/  BSYNC B1 ;  /* 0x0000000000017941 */ /* 0x000fea0003800000 */
.L_x_4862:
        /* <DEDUP_REMOVED lines=10> */
.L_x_4858:
        /* <DEDUP_REMOVED lines=12> */
.L_x_4867:
[----:B------:R-:W-:Y:S02]  /*e010*/  IMAD.MOV.U32 R119, RZ, RZ, R152 ;  /* 0x000000ffff777224 */ /* 0x000fe400078e0098 */
.L_x_4868:
[----:B------:R-:W-:Y:S05]  /*e020*/  BSYNC B1 ;  /* 0x0000000000017941 */ /* 0x000fea0003800000 */
.L_x_4866:
        /* <DEDUP_REMOVED lines=16> */
.L_x_4872:
[----:B------:R-:W-:Y:S05]  /*e130*/  BSYNC B2 ;  /* 0x0000000000027941 */ /* 0x000fea0003800000 */
.L_x_4871:
        /* <DEDUP_REMOVED lines=44> */
.L_x_4870:
[----:B------:R-:W-:Y:S05]  /*e400*/  BSYNC B1 ;  /* 0x0000000000017941 */ /* 0x000fea0003800000 */
.L_x_4869:
        /* <DEDUP_REMOVED lines=15> */
.L_x_4873:
        /* <DEDUP_REMOVED lines=12> */
.L_x_4876:
[----:B------:R-:W-:Y:S02]  /*e5c0*/  IMAD.MOV.U32 R119, RZ, RZ, R152 ;  /* 0x000000ffff777224 */ /* 0x000fe400078e0098 */
.L_x_4877:
[----:B------:R-:W-:Y:S05]  /*e5d0*/  BSYNC B1 ;  /* 0x0000000000017941 */ /* 0x000fea0003800000 */
.L_x_4875:
        /* <DEDUP_REMOVED lines=16> */
.L_x_4881:
[----:B------:R-:W-:Y:S05]  /*e6e0*/  BSYNC B2 ;  /* 0x0000000000027941 */ /* 0x000fea0003800000 */
.L_x_4880:
        /* <DEDUP_REMOVED lines=44> */
.L_x_4879:
[----:B------:R-:W-:Y:S05]  /*e9b0*/  BSYNC B1 ;  /* 0x0000000000017941 */ /* 0x000fea0003800000 */
.L_x_4878:
        /* <DEDUP_REMOVED lines=10> */
.L_x_4874:
        /* <DEDUP_REMOVED lines=12> */
.L_x_4883:
[----:B------:R-:W-:Y:S02]  /*eb20*/  IMAD.MOV.U32 R119, RZ, RZ, R152 ;  /* 0x000000ffff777224 */ /* 0x000fe400078e0098 */
.L_x_4884:
[----:B------:R-:W-:Y:S05]  /*eb30*/  BSYNC B1 ;  /* 0x0000000000017941 */ /* 0x000fea0003800000 */
.L_x_4882:
        /* <DEDUP_REMOVED lines=16> */
.L_x_4888:
[----:B------:R-:W-:Y:S05]  /*ec40*/  BSYNC B2 ;  /* 0x0000000000027941 */ /* 0x000fea0003800000 */
.L_x_4887:
        /* <DEDUP_REMOVED lines=44> */
.L_x_4886:
[----:B------:R-:W-:Y:S05]  /*ef10*/  BSYNC B1 ;  /* 0x0000000000017941 */ /* 0x000fea0003800000 */
.L_x_4885:
        /* <DEDUP_REMOVED lines=15> */
.L_x_4889:
        /* <DEDUP_REMOVED lines=12> */
.L_x_4892:
[----:B------:R-:W-:Y:S02]  /*f0d0*/  IMAD.MOV.U32 R119, RZ, RZ, R152 ;  /* 0x000000ffff777224 */ /* 0x000fe400078e0098 */
.L_x_4893:
[----:B------:R-:W-:Y:S05]  /*f0e0*/  BSYNC B1 ;  /* 0x0000000000017941 */ /* 0x000fea0003800000 */
.L_x_4891:
        /* <DEDUP_REMOVED lines=16> */
.L_x_4897:
[----:B------:R-:W-:Y:S05]  /*f1f0*/  BSYNC B2 ;  /* 0x0000000000027941 */ /* 0x000fea0003800000 */
.L_x_4896:
        /* <DEDUP_REMOVED lines=44> */
.L_x_4895:
[----:B------:R-:W-:Y:S05]  /*f4c0*/  BSYNC B1 ;  /* 0x0000000000017941 */ /* 0x000fea0003800000 */
.L_x_4894:
        /* <DEDUP_REMOVED lines=10> */
.L_x_4890:
        /* <DEDUP_REMOVED lines=12> */
.L_x_4899:
[----:B------:R-:W-:Y:S02]  /*f630*/  IMAD.MOV.U32 R113, RZ, RZ, R152 ;  /* 0x000000ffff717224 */ /* 0x000fe400078e0098 */
.L_x_4900:
[----:B------:R-:W-:Y:S05]  /*f640*/  BSYNC B1 ;  /* 0x0000000000017941 */ /* 0x000fea0003800000 */
.L_x_4898:
        /* <DEDUP_REMOVED lines=16> */
.L_x_4904:
[----:B------:R-:W-:Y:S05]  /*f750*/  BSYNC B2 ;  /* 0x0000000000027941 */ /* 0x000fea0003800000 */
.L_x_4903:
        /* <DEDUP_REMOVED lines=44> */
.L_x_4902:
[----:B------:R-:W-:Y:S05]  /*fa20*/  BSYNC B1 ;  /* 0x0000000000017941 */ /* 0x000fea0003800000 */
.L_x_4901:
        /* <DEDUP_REMOVED lines=13> */
.L_x_4905:
        /* <DEDUP_REMOVED lines=12> */
.L_x_4908:
[----:B------:R-:W-:Y:S02]  /*fbc0*/  IMAD.MOV.U32 R113, RZ, RZ, R152 ;  /* 0x000000ffff717224 */ /* 0x000fe400078e0098 */
.L_x_4909:
[----:B------:R-:W-:Y:S05]  /*fbd0*/  BSYNC B1 ;  /* 0x0000000000017941 */ /* 0x000fea0003800000 */
.L_x_4907:
        /* <DEDUP_REMOVED lines=16> */
.L_x_4913:
[----:B------:R-:W-:Y:S05]  /*fce0*/  BSYNC B2 ;  /* 0x0000000000027941 */ /* 0x000fea0003800000 */
.L_x_4912:
        /* <DEDUP_REMOVED lines=44> */
.L_x_4911:
[----:B------:R-:W-:Y:S05]  /*ffb0*/  BSYNC B1 ;  /* 0x0000000000017941 */ /* 0x000fea0003800000 */
.L_x_4910:
        /* <DEDUP_REMOVED lines=10> */
.L_x_4906:
        /* <DEDUP_REMOVED lines=12> */
.L_x_4915:
[----:B------:R-:W-:Y:S02]  /*10120*/  IMAD.MOV.U32 R113, RZ, RZ, R152 ;  /* 0x000000ffff717224 */ /* 0x000fe400078e0098 */
.L_x_4916:
[----:B------:R-:W-:Y:S05]  /*10130*/  BSYNC B1 ;  /* 0x0000000000017941 */ /* 0x000fea0003800000 */
.L_x_4914:
        /* <DEDUP_REMOVED lines=16> */
.L_x_4920:
[----:B------:R-:W-:Y:S05]  /*10240*/  BSYNC B2 ;  /* 0x0000000000027941 */ /* 0x000fea0003800000 */
.L_x_4919:
        /* <DEDUP_REMOVED lines=44> */
.L_x_4918:
[----:B------:R-:W-:Y:S05]  /*10510*/  BSYNC B1 ;  /* 0x0000000000017941 */ /* 0x000fea0003800000 */
.L_x_4917:
        /* <DEDUP_REMOVED lines=13> */
.L_x_4921:
        /* <DEDUP_REMOVED lines=12> */
.L_x_4924:
[----:B------:R-:W-:Y:S02]  /*106b0*/  MOV R110, R152 ;  /* 0x00000098006e7202 */ /* 0x000fe40000000f00 */
.L_x_4925:
[----:B------:R-:W-:Y:S05]  /*106c0*/  BSYNC B1 ;  /* 0x0000000000017941 */ /* 0x000fea0003800000 */
.L_x_4923:
        /* <DEDUP_REMOVED lines=16> */
.L_x_4929:
[----:B------:R-:W-:Y:S05]  /*107d0*/  BSYNC B2 ;  /* 0x0000000000027941 */ /* 0x000fea0003800000 */
.L_x_4928:
        /* <DEDUP_REMOVED lines=44> */
.L_x_4927:
[----:B------:R-:W-:Y:S05]  /*10aa0*/  BSYNC B1 ;  /* 0x0000000000017941 */ /* 0x000fea0003800000 */
.L_x_4926:
        /* <DEDUP_REMOVED lines=10> */
.L_x_4922:
        /* <DEDUP_REMOVED lines=12> */
.L_x_4931:
[----:B------:R-:W-:Y:S02]  /*10c10*/  IMAD.MOV.U32 R110, RZ, RZ, R152 ;  /* 0x000000ffff6e7224 */ /* 0x000fe400078e0098 */
.L_x_4932:
[----:B------:R-:W-:Y:S05]  /*10c20*/  BSYNC B1 ;  /* 0x0000000000017941 */ /* 0x000fea0003800000 */
.L_x_4930:
        /* <DEDUP_REMOVED lines=16> */
.L_x_4936:
[----:B------:R-:W-:Y:S05]  /*10d30*/  BSYNC B2 ;  /* 0x0000000000027941 */ /* 0x000fea0003800000 */
.L_x_4935:
        /* <DEDUP_REMOVED lines=44> */
.L_x_4934:
[----:B------:R-:W-:Y:S05]  /*11000*/  BSYNC B1 ;  /* 0x0000000000017941 */ /* 0x000fea0003800000 */
.L_x_4933:
        /* <DEDUP_REMOVED lines=13> */
.L_x_4937:
        /* <DEDUP_REMOVED lines=12> */
.L_x_4940:
[----:B------:R-:W-:Y:S02]  /*111a0*/  IMAD.MOV.U32 R110, RZ, RZ, R152 ;  /* 0x000000ffff6e7224 */ /* 0x000fe400078e0098 */
.L_x_4941:
[----:B------:R-:W-:Y:S05]  /*111b0*/  BSYNC B1 ;  /* 0x0000000000017941 */ /* 0x000fea0003800000 */
.L_x_4939:
        /* <DEDUP_REMOVED lines=16> */
.L_x_4945:
[----:B------:R-:W-:Y:S05]  /*112c0*/  BSYNC B2 ;  /* 0x0000000000027941 */ /* 0x000fea0003800000 */
.L_x_4944:
        /* <DEDUP_REMOVED lines=44> */
.L_x_4943:
[----:B------:R-:W-:Y:S05]  /*11590*/  BSYNC B1 ;  /* 0x0000000000017941 */ /* 0x000fea0003800000 */
.L_x_4942:
        /* <DEDUP_REMOVED lines=10> */
.L_x_4938:
        /* <DEDUP_REMOVED lines=12> */
.L_x_4947:
[----:B------:R-:W-:Y:S02]  /*11700*/  IMAD.MOV.U32 R110, RZ, RZ, R152 ;  /* 0x000000ffff6e7224 */ /* 0x000fe400078e0098 */
.L_x_4948:
[----:B------:R-:W-:Y:S05]  /*11710*/  BSYNC B1 ;  /* 0x0000000000017941 */ /* 0x000fea0003800000 */
.L_x_4946:
        /* <DEDUP_REMOVED lines=16> */
.L_x_4952:
[----:B------:R-:W-:Y:S05]  /*11820*/  BSYNC B2 ;  /* 0x0000000000027941 */ /* 0x000fea0003800000 */
.L_x_4951:
        /* <DEDUP_REMOVED lines=44> */
.L_x_4950:
[----:B------:R-:W-:Y:S05]  /*11af0*/  BSYNC B1 ;  /* 0x0000000000017941 */ /* 0x000fea0003800000 */
.L_x_4949:
        /* <DEDUP_REMOVED lines=13> */
.L_x_4953:
        /* <DEDUP_REMOVED lines=12> */
.L_x_4956:
[----:B------:R-:W-:Y:S02]  /*11c90*/  IMAD.MOV.U32 R113, RZ, RZ, R152 ;  /* 0x000000ffff717224 */ /* 0x000fe400078e0098 */
.L_x_4957:
[----:B------:R-:W-:Y:S05]  /*11ca0*/  BSYNC B1 ;  /* 0x0000000000017941 */ /* 0x000fea0003800000 */
.L_x_4955:
        /* <DEDUP_REMOVED lines=16> */
.L_x_4961:
[----:B------:R-:W-:Y:S05]  /*11db0*/  BSYNC B2 ;  /* 0x0000000000027941 */ /* 0x000fea0003800000 */
.L_x_4960:
[C---:B------:R-:W-:Y:S01]  /*11dc0*/  IMAD.HI.U32 R108, R120.reuse, -0x326172a9, RZ ;  /* 0xcd9e8d57786c7827 */ /* 0x040fe200078e00ff */
[----:B------:R-:W-:Y:S01]  /*11dd0*/  LOP3.LUT R109, R109, R147, R3, 0x96, !PT ;  /* 0x000000936d6d7212 */ /* 0x000fe200078e9603 */
[----:B------:R-:W-:Y:S02]  /*11de0*/  HFMA2.MMA R146, -RZ, RZ, 0, 0 ;  /* 0x00000000ff927435 */ /* 0x000fe400000001ff */
        /* <DEDUP_REMOVED lines=41> */
.L_x_4959:
[----:B------:R-:W-:Y:S05]  /*12080*/  BSYNC B1 ;  /* 0x0000000000017941 */ /* 0x000fea0003800000 */
.L_x_4958:
        /* <DEDUP_REMOVED lines=10> */
.L_x_4954:
        /* <DEDUP_REMOVED lines=54> */
.L_x_4833:
[----:B------:R-:W-:Y:S05]  /*12490*/  BSYNC B0 ;  /* 0x0000000000007941 */ /* 0x000fea0003800000 */
.L_x_4832:
        /* <DEDUP_REMOVED lines=34> */
.L_x_4972:
[----:B01----:R-:W-:Y:S01]  /*126c0*/  FADD.FTZ R109, R109, R108 ;  /* 0x0000006c6d6d7221 */ /* 0x003fe20000010000 */
[----:B------:R-:W-:Y:S05]  /*126d0*/  BRA.DIV ~URZ, `(.L_x_4963) ;  /* 0x000013827f007947 */ /* 0x000fea000b800000 */
[----:B------:R-:W0:Y:S01]  /*126e0*/  SHFL.BFLY PT, R108, R109, 0x2, 0x1f ;  /* 0x0c401f006d6c7f89 */ /* 0x000e2200000e0000 */
        /* <DEDUP_REMOVED lines=67> */
.L_x_4973:
        /* <DEDUP_REMOVED lines=69> */
[----:B------:R-:W-:Y:S02]  /*12f70*/  FFMA.FTZ R109, R112, R113, R109 ;  /* 0x00000071706d7223 */ /* 0x000fe4000001006d */
[----:B------:R-:W-:-:S04]  /*12f80*/  @!P0 IMAD.MOV.U32 R113, RZ, RZ, 0x4 ;  /* 0x00000004ff718424 */ /* 0x000fc800078e00ff */
[----:B------:R-:W1:Y:S01]  /*12f90*/  SHFL.IDX PT, R109, R109, RZ, 0x1f ;  /* 0x00001fff6d6d7589 */ /* 0x000e6200000e0000 */
[C---:B0-----:R-:W-:Y:S01]  /*12fa0*/  FMUL.FTZ R108, R117.reuse, R117 ;  /* 0x00000075756c7220 */ /* 0x041fe20000410000 */
[----:B------:R-:W-:-:S04]  /*12fb0*/  FSEL R187, R117, RZ, !P1 ;  /* 0x000000ff75bb7208 */ /* 0x000fc80004800000 */
[----:B------:R-:W-:Y:S01]  /*12fc0*/  FSEL R111, R108, RZ, P1 ;  /* 0x000000ff6c6f7208 */ /* 0x000fe20000800000 */
[----:B-1----:R-:W-:-:S04]  /*12fd0*/  FFMA.FTZ R108, R109, R110, c[0x0][0x228] ;  /* 0x00008a006d6c7623 */ /* 0x002fc8000001006e */
[----:B------:R-:W-:Y:S02]  /*12fe0*/  FADD.FTZ R186, R108, R111 ;  /* 0x0000006f6cba7221 */ /* 0x000fe40000010000 */
[----:B------:R-:W-:-:S04]  /*12ff0*/  @!P0 IMAD.MOV.U32 R111, RZ, RZ, 0x4 ;  /* 0x00000004ff6f8424 */ /* 0x000fc800078e00ff */
[----:B------:R-:W0:Y:S01]  /*13000*/  MUFU.RSQ R186, R186 ;  /* 0x000000ba00ba7308 */ /* 0x000e220000001400 */
[----:B------:R-:W-:-:S04]  /*13010*/  @!P0 IMAD.WIDE R108, R126, R111, c[0x0][0x1a0] ;  /* 0x000068007e6c8625 */ /* 0x000fc800078e026f */
        /* <DEDUP_REMOVED lines=10> */
[C---:B------:R-:W-:Y:S02]  /*130c0*/  FMUL.FTZ R113, R186.reuse, R109 ;  /* 0x0000006dba717220 */ /* 0x040fe40000410000 */
[----:B------:R-:W-:Y:S02]  /*130d0*/  FMUL.FTZ R114, R186, R111 ;  /* 0x0000006fba727220 */ /* 0x000fe40000410000 */
[----:B------:R-:W-:-:S02]  /*130e0*/  FADD.FTZ R191, R177, -R187 ;  /* 0x800000bbb1bf7221 */ /* 0x000fc40000010000 */
[----:B------:R-:W-:Y:S02]  /*130f0*/  FADD.FTZ R193, R180, -R187 ;  /* 0x800000bbb4c17221 */ /* 0x000fe40000010000 */
[C---:B------:R-:W-:Y:S02]  /*13100*/  FMUL.FTZ R115, R186.reuse, R115 ;  /* 0x00000073ba737220 */ /* 0x040fe40000410000 */
[C---:B------:R-:W-:Y:S02]  /*13110*/  FMUL.FTZ R116, R186.reuse, R117 ;  /* 0x00000075ba747220 */ /* 0x040fe40000410000 */
[C---:B------:R-:W-:Y:S02]  /*13120*/  FMUL.FTZ R119, R186.reuse, R119 ;  /* 0x00000077ba777220 */ /* 0x040fe40000410000 */
[----:B------:R-:W-:Y:S02]  /*13130*/  FMUL.FTZ R118, R186, R189 ;  /* 0x000000bdba767220 */ /* 0x000fe40000410000 */
[----:B-----5:R-:W-:-:S02]  /*13140*/  FFMA.FTZ R108, R20, R113, R4 ;  /* 0x00000071146c7223 */ /* 0x020fc40000010004 */
[----:B------:R-:W-:Y:S02]  /*13150*/  FFMA.FTZ R109, R21, R114, R5 ;  /* 0x00000072156d7223 */ /* 0x000fe40000010005 */
[C---:B------:R-:W-:Y:S02]  /*13160*/  FMUL.FTZ R191, R186.reuse, R191 ;  /* 0x000000bfbabf7220 */ /* 0x040fe40000410000 */
[----:B------:R-:W-:Y:S01]  /*13170*/  FMUL.FTZ R190, R186, R193 ;  /* 0x000000c1babe7220 */ /* 0x000fe20000410000 */
[----:B------:R-:W-:Y:S01]  /*13180*/  F2FP.BF16.PACK_AB R108, R109, R108 ;  /* 0x0000006c6d6c723e */ /* 0x000fe200000010ff */
[----:B------:R-:W-:Y:S02]  /*13190*/  FFMA.FTZ R110, R22, R115, R6 ;  /* 0x00000073166e7223 */ /* 0x000fe40000010006 */
[----:B------:R-:W-:Y:S02]  /*131a0*/  FFMA.FTZ R111, R23, R116, R7 ;  /* 0x00000074176f7223 */ /* 0x000fe40000010007 */
        /* <DEDUP_REMOVED lines=18> */
[----:B------:R-:W-:-:S03]  /*132d0*/  IMAD.MOV.U32 R188, RZ, RZ, 0x10 ;  /* 0x00000010ffbc7424 */ /* 0x000fc600078e00ff */
[----:B------:R-:W-:Y:S01]  /*132e0*/  F2FP.BF16.PACK_AB R115, R190, R115 ;  /* 0x00000073be73723e */ /* 0x000fe200000010ff */
[----:B------:R-:W-:-:S04]  /*132f0*/  IMAD.WIDE.U32 R116, R151, R188, c[0x0][0x208] ;  /* 0x0000820097747625 */ /* 0x000fc800078e00bc */
[C---:B------:R-:W-:Y:S01]  /*13300*/  IMAD.WIDE.U32 R118, R151.reuse, R188, c[0x0][0x210] ;  /* 0x0000840097767625 */ /* 0x040fe200078e00bc */
[----:B------:R0:W-:Y:S01]  /*13310*/  STG.E.128 [R116.64], R108 ;  /* 0x0000006c74007986 */ /* 0x0001e2000c101d04 */
[----:B------:R-:W-:-:S03]  /*13320*/  IADD3 R151, R151, 0x100, RZ ;  /* 0x0000010097977810 */ /* 0x000fc60007ffe0ff */
[----:B------:R0:W-:Y:S04]  /*13330*/  STG.E.128 [R118.64], R112 ;  /* 0x0000007076007986 */ /* 0x0001e8000c101d04 */
.L_x_4965:
[----:B------:R-:W-:Y:S05]  /*13340*/  BSYNC B0 ;  /* 0x0000000000007941 */ /* 0x000fea0003800000 */
.L_x_4964:
        /* <DEDUP_REMOVED lines=9> */
[C---:B------:R-:W-:Y:S02]  /*133e0*/  FMUL.FTZ R113, R186.reuse, R109 ;  /* 0x0000006dba717220 */ /* 0x040fe40000410000 */
[----:B------:R-:W-:Y:S02]  /*133f0*/  FMUL.FTZ R114, R186, R111 ;  /* 0x0000006fba727220 */ /* 0x000fe40000410000 */
[--C-:B------:R-:W-:Y:S02]  /*13400*/  FADD.FTZ R191, R181, -R187.reuse ;  /* 0x800000bbb5bf7221 */ /* 0x100fe40000010000 */
[----:B------:R-:W-:Y:S02]  /*13410*/  FADD.FTZ R193, R184, -R187 ;  /* 0x800000bbb8c17221 */ /* 0x000fe40000010000 */
[C---:B------:R-:W-:Y:S02]  /*13420*/  FMUL.FTZ R115, R186.reuse, R115 ;  /* 0x00000073ba737220 */ /* 0x040fe40000410000 */
[----:B------:R-:W-:-:S02]  /*13430*/  FMUL.FTZ R116, R186, R117 ;  /* 0x00000075ba747220 */ /* 0x000fc40000410000 */
[C---:B------:R-:W-:Y:S02]  /*13440*/  FMUL.FTZ R119, R186.reuse, R119 ;  /* 0x00000077ba777220 */ /* 0x040fe40000410000 */
[----:B------:R-:W-:Y:S02]  /*13450*/  FMUL.FTZ R118, R186, R189 ;  /* 0x000000bdba767220 */ /* 0x000fe40000410000 */
[----:B-----5:R-:W-:Y:S02]  /*13460*/  FFMA.FTZ R108, R52, R113, R36 ;  /* 0x00000071346c7223 */ /* 0x020fe40000010024 */
[----:B------:R-:W-:Y:S02]  /*13470*/  FFMA.FTZ R109, R53, R114, R37 ;  /* 0x00000072356d7223 */ /* 0x000fe40000010025 */
[C---:B------:R-:W-:Y:S02]  /*13480*/  FMUL.FTZ R191, R186.reuse, R191 ;  /* 0x000000bfbabf7220 */ /* 0x040fe40000410000 */
[----:B------:R-:W-:Y:S01]  /*13490*/  FMUL.FTZ R190, R186, R193 ;  /* 0x000000c1babe7220 */ /* 0x000fe20000410000 */
[----:B------:R-:W-:Y:S01]  /*134a0*/  F2FP.BF16.PACK_AB R108, R109, R108 ;  /* 0x0000006c6d6c723e */ /* 0x000fe200000010ff */
[----:B------:R-:W-:-:S02]  /*134b0*/  FFMA.FTZ R110, R54, R115, R38 ;  /* 0x00000073366e7223 */ /* 0x000fc40000010026 */
[----:B------:R-:W-:Y:S02]  /*134c0*/  FFMA.FTZ R111, R55, R116, R39 ;  /* 0x00000074376f7223 */ /* 0x000fe40000010027 */
        /* <DEDUP_REMOVED lines=25> */
.L_x_4967:
[----:B------:R-:W-:Y:S05]  /*13660*/  BSYNC B0 ;  /* 0x0000000000007941 */ /* 0x000fea0003800000 */
.L_x_4966:
        /* <DEDUP_REMOVED lines=10> */
[C---:B------:R-:W-:Y:S02]  /*13710*/  FMUL.FTZ R113, R186.reuse, R109 ;  /* 0x0000006dba717220 */ /* 0x040fe40000410000 */
[C---:B------:R-:W-:Y:S02]  /*13720*/  FMUL.FTZ R114, R186.reuse, R111 ;  /* 0x0000006fba727220 */ /* 0x040fe40000410000 */
        /* <DEDUP_REMOVED lines=36> */
.L_x_4969:
[----:B------:R-:W-:Y:S05]  /*13970*/  BSYNC B0 ;  /* 0x0000000000007941 */ /* 0x000fea0003800000 */
.L_x_4968:
[----:B------:R-:W-:Y:S02]  /*13980*/  IADD3 R126, R126, c[0x0][0x160], RZ ;  /* 0x000058007e7e7a10 */ /* 0x000fe40007ffe0ff */
[----:B------:R-:W-:Y:S02]  /*13990*/  LOP3.LUT P1, RZ, R148, 0xff, RZ, 0xc0, !PT ;  /* 0x000000ff94ff7812 */ /* 0x000fe4000782c0ff */
[----:B------:R-:W-:Y:S02]  /*139a0*/  ISETP.GE.AND P0, PT, R126, c[0x0][0x164], PT ;  /* 0x000059007e007a0c */ /* 0x000fe40003f06270 */
[----:B------:R-:W-:-:S11]  /*139b0*/  SEL R148, RZ, 0x1, P1 ;  /* 0x00000001ff947807 */ /* 0x000fd60000800000 */
[----:B01---5:R-:W-:Y:S01]  /*139c0*/  @P0 CALL.REL.NOINC `(.L_x_4970) ;  /* 0x0000001000000944 */ /* 0x023fe20003c00000 */
[----:B------:R-:W-:Y:S05]  /*139d0*/  BRA `(.L_x_4971) ;  /* 0xfffed41000007947 */ /* 0x000fea000383ffff */
.L_x_4970:
[----:B------:R-:W-:Y:S05]  /*139e0*/  EXIT ;  /* 0x000000000000794d */ /* 0x000fea0003800000 */
.L_x_4962:
[----:B------:R-:W-:Y:S01]  /*139f0*/  IMAD.MOV.U32 R116, RZ, RZ, 0x1 ;  /* 0x00000001ff747424 */ /* 0x000fe200078e00ff */
[----:B------:R-:W-:Y:S01]  /*13a00*/  MOV R110, 0x13a40 ;  /* 0x00013a40006e7802 */ /* 0x000fe20000000f00 */
[----:B------:R-:W-:Y:S02]  /*13a10*/  IMAD.MOV.U32 R113, RZ, RZ, 0x1f ;  /* 0x0000001fff717424 */ /* 0x000fe400078e00ff */
[----:B------:R-:W-:Y:S02]  /*13a20*/  IMAD.MOV.U32 R114, RZ, RZ, -0x1 ;  /* 0xffffffffff727424 */ /* 0x000fe400078e00ff */
[----:B-----5:R-:W-:Y:S05]  /*13a30*/  CALL.REL.NOINC `($__internal_20_$__cuda_sm70_shflsync_bfly_p) ;  /* 0x000006c000007944 */ /* 0x020fea0003c00000 */
[----:B-1----:R-:W-:Y:S01]  /*13a40*/  IMAD.MOV.U32 R108, RZ, RZ, R116 ;  /* 0x000000ffff6c7224 */ /* 0x002fe200078e0074 */
[----:B0-----:R-:W-:Y:S05]  /*13a50*/  BRA `(.L_x_4972) ;  /* 0xffffec6000007947 */ /* 0x001fea000383ffff */
.L_x_4963:
[----:B------:R-:W-:Y:S01]  /*13a60*/  IMAD.MOV.U32 R116, RZ, RZ, 0x2 ;  /* 0x00000002ff747424 */ /* 0x000fe200078e00ff */
[----:B------:R-:W-:Y:S01]  /*13a70*/  MOV R110, 0x13ab0 ;  /* 0x00013ab0006e7802 */ /* 0x000fe20000000f00 */
[----:B------:R-:W-:Y:S02]  /*13a80*/  IMAD.MOV.U32 R113, RZ, RZ, 0x1f ;  /* 0x0000001fff717424 */ /* 0x000fe400078e00ff */
[----:B------:R-:W-:Y:S02]  /*13a90*/  IMAD.MOV.U32 R114, RZ, RZ, -0x1 ;  /* 0xffffffffff727424 */ /* 0x000fe400078e00ff */
[----:B-----5:R-:W-:Y:S05]  /*13aa0*/  CALL.REL.NOINC `($__internal_20_$__cuda_sm70_shflsync_bfly_p) ;  /* 0x0000065000007944 */ /* 0x020fea0003c00000 */
[----:B01----:R-:W-:Y:S01]  /*13ab0*/  FADD.FTZ R109, R109, R116 ;  /* 0x000000746d6d7221 */ /* 0x003fe20000010000 */
[----:B------:R-:W-:Y:S01]  /*13ac0*/  MOV R114, 0xffffffff ;  /* 0xffffffff00727802 */ /* 0x000fe20000000f00 */
[----:B------:R-:W-:Y:S01]  /*13ad0*/  IMAD.MOV.U32 R116, RZ, RZ, 0x4 ;  /* 0x00000004ff747424 */ /* 0x000fe200078e00ff */
[----:B------:R-:W-:Y:S01]  /*13ae0*/  MOV R110, 0x13b10 ;  /* 0x00013b10006e7802 */ /* 0x000fe20000000f00 */
[----:B------:R-:W-:-:S02]  /*13af0*/  IMAD.MOV.U32 R113, RZ, RZ, 0x1f ;  /* 0x0000001fff717424 */ /* 0x000fc400078e00ff */
[----:B------:R-:W-:Y:S05]  /*13b00*/  CALL.REL.NOINC `($__internal_20_$__cuda_sm70_shflsync_bfly_p) ;  /* 0x000005f000007944 */ /* 0x000fea0003c00000 */
[----:B01----:R-:W-:Y:S01]  /*13b10*/  FADD.FTZ R109, R109, R116 ;  /* 0x000000746d6d7221 */ /* 0x003fe20000010000 */
[----:B------:R-:W-:Y:S01]  /*13b20*/  MOV R110, 0x13b70 ;  /* 0x00013b70006e7802 */ /* 0x000fe20000000f00 */
[----:B------:R-:W-:-:S02]  /*13b30*/  IMAD.MOV.U32 R116, RZ, RZ, 0x8 ;  /* 0x00000008ff747424 */ /* 0x000fc400078e00ff */
[----:B------:R-:W-:Y:S02]  /*13b40*/  IMAD.MOV.U32 R113, RZ, RZ, 0x1f ;  /* 0x0000001fff717424 */ /* 0x000fe400078e00ff */
[----:B------:R-:W-:Y:S02]  /*13b50*/  IMAD.MOV.U32 R114, RZ, RZ, -0x1 ;  /* 0xffffffffff727424 */ /* 0x000fe400078e00ff */
[----:B------:R-:W-:Y:S05]  /*13b60*/  CALL.REL.NOINC `($__internal_20_$__cuda_sm70_shflsync_bfly_p) ;  /* 0x0000059000007944 */ /* 0x000fea0003c00000 */
[----:B01----:R-:W-:Y:S01]  /*13b70*/  FADD.FTZ R109, R109, R116 ;  /* 0x000000746d6d7221 */ /* 0x003fe20000010000 */
[----:B------:R-:W-:Y:S01]  /*13b80*/  MOV R110, 0x13bd0 ;  /* 0x00013bd0006e7802 */ /* 0x000fe20000000f00 */
[----:B------:R-:W-:Y:S02]  /*13b90*/  IMAD.MOV.U32 R116, RZ, RZ, 0x10 ;  /* 0x00000010ff747424 */ /* 0x000fe400078e00ff */
[----:B------:R-:W-:Y:S02]  /*13ba0*/  IMAD.MOV.U32 R113, RZ, RZ, 0x1f ;  /* 0x0000001fff717424 */ /* 0x000fe400078e00ff */
[----:B------:R-:W-:Y:S02]  /*13bb0*/  IMAD.MOV.U32 R114, RZ, RZ, -0x1 ;  /* 0xffffffffff727424 */ /* 0x000fe400078e00ff */
[----:B------:R-:W-:Y:S05]  /*13bc0*/  CALL.REL.NOINC `($__internal_20_$__cuda_sm70_shflsync_bfly_p) ;  /* 0x0000053000007944 */ /* 0x000fea0003c00000 */
[----:B-1----:R-:W-:Y:S01]  /*13bd0*/  FADD.FTZ R108, R109, R116 ;  /* 0x000000746d6c7221 */ /* 0x002fe20000010000 */
[----:B------:R-:W-:Y:S01]  /*13be0*/  LOP3.LUT P0, RZ, R185, 0x20, RZ, 0xc0, !PT ;  /* 0x00000020b9ff7812 */ /* 0x000fe2000780c0ff */
[----:B------:R-:W-:-:S02]  /*13bf0*/  IMAD.MOV.U32 R116, RZ, RZ, 0x1 ;  /* 0x00000001ff747424 */ /* 0x000fc400078e00ff */
        /* <DEDUP_REMOVED lines=73> */
[----:B------:R-:W-:Y:S01]  /*14090*/  MOV R110, 0x140f0 ;  /* 0x000140f0006e7802 */ /* 0x000fe20000000f00 */
[----:B------:R-:W-:-:S02]  /*140a0*/  IMAD.MOV.U32 R116, RZ, RZ, 0x10 ;  /* 0x00000010ff747424 */ /* 0x000fc400078e00ff */
[----:B0-----:R-:W-:Y:S02]  /*140b0*/  IMAD.MOV.U32 R113, RZ, RZ, 0x1f ;  /* 0x0000001fff717424 */ /* 0x001fe400078e00ff */
[----:B------:R-:W-:Y:S02]  /*140c0*/  IMAD.MOV.U32 R114, RZ, RZ, -0x1 ;  /* 0xffffffffff727424 */ /* 0x000fe400078e00ff */
[----:B------:R-:W-:Y:S02]  /*140d0*/  IMAD.MOV.U32 R109, RZ, RZ, R115 ;  /* 0x000000ffff6d7224 */ /* 0x000fe400078e0073 */
[----:B------:R-:W-:Y:S05]  /*140e0*/  CALL.REL.NOINC `($__internal_20_$__cuda_sm70_shflsync_bfly_p) ;  /* 0x0000001000007944 */ /* 0x000fea0003c00000 */
[----:B01----:R-:W-:Y:S05]  /*140f0*/  BRA `(.L_x_4973) ;  /* 0xffffea2000007947 */ /* 0x003fea000383ffff */
        .weak           $__internal_20_$__cuda_sm70_shflsync_bfly_p
        .type           $__internal_20_$__cuda_sm70_shflsync_bfly_p,@function
        .size           $__internal_20_$__cuda_sm70_shflsync_bfly_p,(.L_x_20000 - $__internal_20_$__cuda_sm70_shflsync_bfly_p)
$__internal_20_$__cuda_sm70_shflsync_bfly_p:
[----:B------:R-:W-:Y:S01]  /*14100*/  IMAD.MOV.U32 R111, RZ, RZ, 0x0 ;  /* 0x00000000ff6f7424 */ /* 0x000fe200078e00ff */
[----:B------:R-:W-:Y:S04]  /*14110*/  WARPSYNC R114 ;  /* 0x0000007200007348 */ /* 0x000fe80003800000 */
[----:B------:R0:W1:Y:S01]  /*14120*/  SHFL.BFLY PT, R116, R109, R116, R113 ;  /* 0x0c0000746d747389 */ /* 0x00006200000e0071 */
[----:B------:R-:W-:Y:S05]  /*14130*/  RET.REL.NODEC R110 `(_ZN10layer_norm31ln_parallel_residual_fwd_kernelINS_13Kernel_traitsIf13__nv_bfloat16S2_S2_fjLj6144ELj1ELj1ELj8ELj16ENS_18Kernel_traits_baseILj6144EfS2_S2_S2_fjLj256EEEEELb1ELb0ELb0EEEvNS_9FwdParamsE) ;  /* 0xfffebec06e007950 */ /* 0x000fea0003c3ffff */
.L_x_4974:
        /* <DEDUP_REMOVED lines=12> */
.L_x_20000:


//--------------------- .text._ZN10layer_norm31ln_parallel_residual_fwd_kernelINS_13Kernel_traitsIf13__nv_bfloat16S2_S2_fjLj6144ELj1ELj1ELj8ELj16ENS_18Kernel_traits_baseILj6144EfS2_S2_S2_fjLj256EEEEELb1ELb0ELb1EEEvNS_9FwdParamsE --------------------------
	.section	.text._ZN10layer_norm31ln_parallel_residual_fwd_kernelINS_13Kernel_traitsIf13__nv_bfloat16S2_S2_fjLj6144ELj1ELj1ELj8ELj16ENS_18Kernel_traits_baseILj6144EfS2_S2_S2_fjLj256EEEEELb1ELb0ELb1EEEvNS_9FwdParamsE,"ax",@progbits
	.sectioninfo	@"SHI_REGISTERS=191"
	.align	128
        .global         _ZN10layer_norm31ln_parallel_residual_fwd_kernelINS_13Kernel_traitsIf13__nv_bfloat16S2_S2_fjLj6144ELj1ELj1ELj8ELj16ENS_18Kernel_traits_baseILj6144EfS2_S2_S2_fjLj256EEEEELb1ELb0ELb1EEEvNS_9FwdParamsE
        .type           _ZN10layer_norm31ln_parallel_residual_fwd_kernelINS_13Kernel_traitsIf13__nv_bfloat16S2_S2_fjLj6144ELj1ELj1ELj8ELj16ENS_18Kernel_traits_baseILj6144EfS2_S2_S2_fjLj256EEEEELb1ELb0ELb1EEEvNS_9FwdParamsE,@function
        .size           _ZN10layer_norm31ln_parallel_residual_fwd_kernelINS_13Kernel_traitsIf13__nv_bfloat16S2_S2_fjLj6144ELj1ELj1ELj8ELj16ENS_18Kernel_traits_baseILj6144EfS2_S2_S2_fjLj256EEEEELb1ELb0ELb1EEEvNS_9FwdParamsE,(.L_x_20001 - _ZN10layer_norm31ln_parallel_residual_fwd_kernelINS_13Kernel_traitsIf13__nv_bfloat16S2_S2_fjLj6144ELj1ELj1ELj8ELj16ENS_18Kernel_traits_baseILj6144EfS2_S2_S2_fjLj256EEEEELb1ELb0ELb1EEEvNS_9FwdParamsE)
        .other          _ZN10layer_norm31ln_parallel_residual_fwd_kernelINS_13Kernel_traitsIf13__nv_bfloat16S2_S2_fjLj6144ELj1ELj1ELj8ELj16ENS_18Kernel_traits_baseILj6144EfS2_S2_S2_fjLj256EEEEELb1ELb0ELb1EEEvNS_9FwdParamsE,@"STO_CUDA_ENTRY STV_DEFAULT"
_ZN10layer_norm31ln_parallel_residual_fwd_kernelINS_13Kernel_traitsIf13__nv_bfloat16S2_S2_fjLj6144ELj1ELj1ELj8ELj16ENS_18Kernel_traits_baseILj6144EfS2_S2_S2_fjLj256EEEEELb1ELb0ELb1EEEvNS_9FwdParamsE:
.text._ZN10layer_norm31ln_parallel_residual_fwd_kernelINS_13Kernel_traitsIf13__nv_bfloat16S2_S2_fjLj6144ELj1ELj1ELj8ELj16ENS_18Kernel_traits_baseILj6144EfS2_S2_S2_fjLj256EEEEELb1ELb0ELb1EEEvNS_9FwdParamsE:
[----:B------:R-:W-:Y:S02]  /*0000*/  IMAD.MOV.U32 R1, RZ, RZ, c[0x0][0x28] ;  /* 0x00000a00ff017624 */ /* 0x000fe400078e00ff */
[----:B------:R-:W0:Y:S01]  /*0010*/  S2R R141, SR_TID.X ;  /* 0x00000000008d7919 */ /* 0x000e220000002100 */
[----:B------:R-:W-:Y:S01]  /*0020*/  ULDC.U8 UR4, c[0x0][0x244] ;  /* 0x0000910000047ab9 */ /* 0x000fe20000000000 */
[----:B------:R-:W-:Y:S01]  /*0030*/  IMAD.MOV.U32 R177, RZ, RZ, c[0x0][0x238] ;  /* 0x00008e00ffb17624 */ /* 0x000fe200078e00ff */
[----:B------:R-:W-:Y:S01]  /*0040*/  ISETP.NE.AND P1, PT, RZ, UR4, PT ;  /* 0x00000004ff007c0c */ /* 0x000fe2000bf25270 */
[----:B------:R-:W-:Y:S01]  /*0050*/  IMAD.MOV.U32 R106, RZ, RZ, c[0x0][0x23c] ;  /* 0x00008f00ff6a7624 */ /* 0x000fe200078e00ff */
[----:B------:R-:W-:Y:S01]  /*0060*/  ISETP.NE.U32.AND P0, PT, RZ, c[0x0][0x218], PT ;  /* 0x00008600ff007a0c */ /* 0x000fe20003f05070 */
[----:B------:R-:W-:-:S03]  /*0070*/  ULDC.64 UR4, c[0x0][0x118] ;  /* 0x0000460000047ab9 */ /* 0x000fc60000000a00 */
[----:B------:R-:W-:-:S07]  /*0080*/  ISETP.NE.AND.EX P0, PT, RZ, c[0x0][0x21c], PT, P0 ;  /* 0x00008700ff007a0c */ /* 0x000fce0003f05300 */
[----:B------:R-:W-:Y:S02]  /*0090*/  @P1 IMAD.MOV.U32 R4, RZ, RZ, R177 ;  /* 0x000000ffff041224 */ /* 0x000fe400078e00b1 */
[----:B------:R-:W-:Y:S01]  /*00a0*/  @P1 IMAD.MOV.U32 R5, RZ, RZ, R106 ;  /* 0x000000ffff051224 */ /* 0x000fe200078e006a */
[----:B------:R-:W-:-:S04]  /*00b0*/  CS2R R96, SRZ ;  /* 0x0000000000607805 */ /* 0x000fc8000001ff00 */
[----:B------:R1:W5:Y:S01]  /*00c0*/  @P1 LDG.E.64 R108, [R4.64] ;  /* 0x00000004046c1981 */ /* 0x000362000c1e1b00 */
[----:B0-----:R-:W-:Y:S02]  /*00d0*/  IMAD.SHL.U32 R0, R141, 0x20, RZ ;  /* 0x000000208d007824 */ /* 0x001fe400078e00ff */
[----:B------:R-:W-:Y:S02]  /*00e0*/  IMAD.MOV.U32 R2, RZ, RZ, c[0x0][0x230] ;  /* 0x00008c00ff027624 */ /* 0x000fe400078e00ff */
[----:B------:R-:W-:Y:S01]  /*00f0*/  IMAD.MOV.U32 R3, RZ, RZ, c[0x0][0x234] ;  /* 0x00008d00ff037624 */ /* 0x000fe200078e00ff */
[----:B------:R-:W-:Y:S01]  /*0100*/  LOP3.LUT R100, R0, 0x1fe0, RZ, 0xc0, !PT ;  /* 0x00001fe000647812 */ /* 0x000fe200078ec0ff */
[----:B------:R-:W-:-:S03]  /*0110*/  CS2R R98, SRZ ;  /* 0x0000000000627805 */ /* 0x000fc6000001ff00 */
[----:B-1----:R-:W-:Y:S01]  /*0120*/  IADD3 R4, P2, R100, c[0x0][0x218], RZ ;  /* 0x0000860064047a10 */ /* 0x002fe20007f5e0ff */
        /* <DEDUP_REMOVED lines=10> */
[----:B------:R-:W-:Y:S01]  /*01d0*/  IADD3.X R5, RZ, c[0x0][0x21c], RZ, P2, !PT ;  /* 0x00008700ff057a10 */ /* 0x000fe200017fe4ff */
[----:B------:R-:W-:Y:S01]  /*01e0*/  CS2R R74, SRZ ;  /* 0x00000000004a7805 */ /* 0x000fe2000001ff00 */
[----:B------:R-:W-:Y:S01]  /*01f0*/  LOP3.LUT R0, R141, 0xff, RZ, 0xc0, !PT ;  /* 0x000000ff8d007812 */ /* 0x000fe200078ec0ff */
[----:B------:R-:W-:Y:S01]  /*0200*/  CS2R R72, SRZ ;  /* 0x0000000000487805 */ /* 0x000fe2000001ff00 */
[----:B------:R-:W-:Y:S01]  /*0210*/  CS2R R70, SRZ ;  /* 0x0000000000467805 */ /* 0x000fe2000001ff00 */
[----:B------:R0:W5:Y:S04]  /*0220*/  @P0 LDG.E.128 R96, [R4.64] ;  /* 0x0000000404600981 */ /* 0x000168000c1e1d00 */
[----:B------:R0:W5:Y:S01]  /*0230*/  @P0 LDG.E.128 R92, [R4.64+0x10] ;  /* 0x00001004045c0981 */ /* 0x000162000c1e1d00 */
[----:B------:R-:W-:-:S03]  /*0240*/  IMAD.SHL.U32 R102, R0, 0x20, RZ ;  /* 0x0000002000667824 */ /* 0x000fc600078e00ff */
        /* <DEDUP_REMOVED lines=13> */
[----:B0-----:R-:W-:Y:S01]  /*0320*/  IADD3 R4, P2, R102, c[0x0][0x220], RZ ;  /* 0x0000880066047a10 */ /* 0x001fe20007f5e0ff */
[----:B------:R-:W-:Y:S01]  /*0330*/  CS2R R54, SRZ ;  /* 0x0000000000367805 */ /* 0x000fe2000001ff00 */
[----:B------:R-:W-:Y:S01]  /*0340*/  CS2R R52, SRZ ;  /* 0x0000000000347805 */ /* 0x000fe2000001ff00 */
[----:B------:R-:W5:Y:S02]  /*0350*/  @P1 LDG.E.64 R2, [R2.64] ;  /* 0x0000000402021981 */ /* 0x000f64000c1e1b00 */
[----:B------:R-:W-:-:S05]  /*0360*/  IMAD.X R5, RZ, RZ, c[0x0][0x224], P2 ;  /* 0x00008900ff057624 */ /* 0x000fca00010e06ff */
[----:B------:R0:W5:Y:S04]  /*0370*/  @P0 LDG.E.128 R72, [R4.64] ;  /* 0x0000000404480981 */ /* 0x000168000c1e1d00 */
[----:B------:R0:W5:Y:S04]  /*0380*/  @P0 LDG.E.128 R68, [R4.64+0x10] ;  /* 0x0000100404440981 */ /* 0x000168000c1e1d00 */
[----:B------:R0:W5:Y:S04]  /*0390*/  @P0 LDG.E.128 R64, [R4.64+0x2000] ;  /* 0x0020000404400981 */ /* 0x000168000c1e1d00 */
[----:B------:R0:W5:Y:S04]  /*03a0*/  @P0 LDG.E.128 R60, [R4.64+0x2010] ;  /* 0x00201004043c0981 */ /* 0x000168000c1e1d00 */
[----:B------:R0:W5:Y:S04]  /*03b0*/  @P0 LDG.E.128 R56, [R4.64+0x4000] ;  /* 0x0040000404380981 */ /* 0x000168000c1e1d00 */
[----:B------:R0:W5:Y:S04]  /*03c0*/  @P0 LDG.E.128 R52, [R4.64+0x4010] ;  /* 0x0040100404340981 */ /* 0x000168000c1e1d00 */
[----:B------:R-:W1:Y:S01]  /*03d0*/  S2R R104, SR_CTAID.X ;  /* 0x0000000000687919 */ /* 0x000e620000002500 */
[----:B------:R-:W-:-:S02]  /*03e0*/  IADD3 R100, P3, R100, c[0x0][0x1b0], RZ ;  /* 0x00006c0064647a10 */ /* 0x000fc40007f7e0ff */
[----:B------:R-:W-:Y:S02]  /*03f0*/  IADD3 R102, P4, R102, c[0x0][0x1b8], RZ ;  /* 0x00006e0066667a10 */ /* 0x000fe40007f9e0ff */
[----:B-1----:R-:W-:-:S04]  /*0400*/  LEA.HI R120, R141, R104, RZ, 0x18 ;  /* 0x000000688d787211 */ /* 0x002fc800078fc0ff */
[----:B------:R-:W-:Y:S01]  /*0410*/  ISETP.GE.AND P2, PT, R120, c[0x0][0x164], PT ;  /* 0x0000590078007a0c */ /* 0x000fe20003f46270 */
[----:B------:R-:W-:Y:S02]  /*0420*/  IMAD.X R101, RZ, RZ, c[0x0][0x1b4], P3 ;  /* 0x00006d00ff657624 */ /* 0x000fe400018e06ff */
[----:B------:R-:W-:-:S10]  /*0430*/  IMAD.X R103, RZ, RZ, c[0x0][0x1bc], P4 ;  /* 0x00006f00ff677624 */ /* 0x000fd400020e06ff */
[----:B------:R-:W-:Y:S05]  /*0440*/  @P2 EXIT ;  /* 0x000000000000294d */ /* 0x000fea0003800000 */
[----:B0----5:R-:W-:Y:S01]  /*0450*/  @P1 IADD3 R177, P0, R108, c[0x0][0x240], RZ ;  /* 0x000090006cb11a10 */ /* 0x021fe20007f1e0ff */
[----:B------:R0:W5:Y:S04]  /*0460*/  LDG.E.128 R48, [R100.64] ;  /* 0x0000000464307981 */ /* 0x000168000c1e1d00 */
[----:B------:R-:W-:Y:S01]  /*0470*/  @P1 IMAD.X R106, RZ, RZ, R109, P0 ;  /* 0x000000ffff6a1224 */ /* 0x000fe200000e066d */
[----:B------:R0:W5:Y:S01]  /*0480*/  LDG.E.128 R44, [R100.64+0x10] ;  /* 0x00001004642c7981 */ /* 0x000162000c1e1d00 */
[----:B------:R-:W-:-:S03]  /*0490*/  IMAD R141, R104, c[0x0][0x0], R141 ;  /* 0x00000000688d7a24 */ /* 0x000fc600078e028d */
[--C-:B------:R-:W-:Y:S01]  /*04a0*/  SHF.R.U64 R142, R177, 0x2, R106.reuse ;  /* 0x00000002b18e7819 */ /* 0x100fe2000000126a */
[----:B------:R0:W5:Y:S01]  /*04b0*/  LDG.E.128 R40, [R100.64+0x2000] ;  /* 0x0020000464287981 */ /* 0x000162000c1e1d00 */
[----:B------:R-:W-:Y:S01]  /*04c0*/  IMAD.WIDE.U32 R104, R141, -0x326172a9, RZ ;  /* 0xcd9e8d578d687825 */ /* 0x000fe200078e00ff */
[----:B------:R-:W-:Y:S02]  /*04d0*/  SHF.R.U32.HI R143, RZ, 0x2, R106 ;  /* 0x00000002ff8f7819 */ /* 0x000fe4000001166a */
[----:B------:R0:W5:Y:S04]  /*04e0*/  LDG.E.128 R36, [R100.64+0x2010] ;  /* 0x0020100464247981 */ /* 0x000168000c1e1d00 */
[----:B------:R0:W5:Y:S04]  /*04f0*/  LDG.E.128 R32, [R100.64+0x4000] ;  /* 0x0040000464207981 */ /* 0x000168000c1e1d00 */
[----:B------:R0:W5:Y:S01]  /*0500*/  LDG.E.128 R28, [R100.64+0x4010] ;  /* 0x00401004641c7981 */ /* 0x000162000c1e1d00 */
[----:B------:R-:W-:-:S03]  /*0510*/  LOP3.LUT R105, R105, R143, R2, 0x96, !PT ;  /* 0x0000008f69697212 */ /* 0x000fc600078e9602 */
[----:B------:R1:W5:Y:S04]  /*0520*/  LDG.E.128 R24, [R102.64] ;  /* 0x0000000466187981 */ /* 0x000368000c1e1d00 */
[----:B------:R1:W5:Y:S01]  /*0530*/  LDG.E.128 R20, [R102.64+0x10] ;  /* 0x0000100466147981 */ /* 0x000362000c1e1d00 */
[----:B0-----:R-:W-:-:S03]  /*0540*/  IMAD.WIDE.U32 R100, R142, -0x2daee0ad, RZ ;  /* 0xd2511f538e647825 */ /* 0x001fc600078e00ff */
[----:B------:R1:W5:Y:S02]  /*0550*/  LDG.E.128 R16, [R102.64+0x2000] ;  /* 0x0020000466107981 */ /* 0x000364000c1e1d00 */
[----:B------:R-:W-:Y:S02]  /*0560*/  LOP3.LUT R106, R101, R3, RZ, 0x3c, !PT ;  /* 0x00000003656a7212 */ /* 0x000fe400078e3cff */
[----:B------:R1:W5:Y:S01]  /*0570*/  LDG.E.128 R12, [R102.64+0x2010] ;  /* 0x00201004660c7981 */ /* 0x000362000c1e1d00 */
[----:B------:R-:W-:-:S03]  /*0580*/  IADD3 R121, R3, -0x4498517b, RZ ;  /* 0xbb67ae8503797810 */ /* 0x000fc60007ffe0ff */
[----:B------:R1:W5:Y:S01]  /*0590*/  LDG.E.128 R8, [R102.64+0x4000] ;  /* 0x0040000466087981 */ /* 0x000362000c1e1d00 */
[----:B------:R-:W-:-:S03]  /*05a0*/  IMAD.WIDE.U32 R106, R106, -0x326172a9, RZ ;  /* 0xcd9e8d576a6a7825 */ /* 0x000fc600078e00ff */
[----:B------:R1:W5:Y:S01]  /*05b0*/  LDG.E.128 R4, [R102.64+0x4010] ;  /* 0x0040100466047981 */ /* 0x000362000c1e1d00 */
[C---:B------:R-:W-:Y:S01]  /*05c0*/  IADD3 R122, R2.reuse, -0x61c88647, RZ ;  /* 0x9e3779b9027a7810 */ /* 0x040fe20007ffe0ff */
[----:B------:R-:W-:Y:S01]  /*05d0*/  IMAD.MOV.U32 R148, RZ, RZ, 0x1 ;  /* 0x00000001ff947424 */ /* 0x000fe200078e00ff */
[C---:B------:R-:W-:Y:S01]  /*05e0*/  IADD3 R123, R2.reuse, 0x3c6ef372, RZ ;  /* 0x3c6ef372027b7810 */ /* 0x040fe20007ffe0ff */
[----:B------:R-:W-:Y:S01]  /*05f0*/  IMAD.MOV.U32 R149, RZ, RZ, RZ ;  /* 0x000000ffff957224 */ /* 0x000fe200078e00ff */
[C---:B------:R-:W-:Y:S01]  /*0600*/  IADD3 R124, R3.reuse, 0x76cf5d0a, RZ ;  /* 0x76cf5d0a037c7810 */ /* 0x040fe20007ffe0ff */
[----:B------:R-:W-:Y:S01]  /*0610*/  ULDC.U8 UR6, c[0x0][0x1f0] ;  /* 0x00007c0000067ab9 */ /* 0x000fe20000000000 */
[----:B------:R-:W-:Y:S02]  /*0620*/  IADD3 R125, R3, 0x32370b8f, RZ ;  /* 0x32370b8f037d7810 */ /* 0x000fe40007ffe0ff */
[C---:B------:R-:W-:Y:S01]  /*0630*/  IADD3 R126, R2.reuse, -0x255992d5, RZ ;  /* 0xdaa66d2b027e7810 */ /* 0x040fe20007ffe0ff */
[----:B-1----:R-:W-:Y:S01]  /*0640*/  IMAD.WIDE.U32 R102, R105, -0x2daee0ad, RZ ;  /* 0xd2511f5369667825 */ /* 0x002fe200078e00ff */
[----:B------:R-:W-:-:S02]  /*0650*/  IADD3 R127, R2, 0x78dde6e4, RZ ;  /* 0x78dde6e4027f7810 */ /* 0x000fc40007ffe0ff */
[----:B------:R-:W-:Y:S02]  /*0660*/  IADD3 R128, R3, -0x126145ec, RZ ;  /* 0xed9eba1403807810 */ /* 0x000fe40007ffe0ff */
[----:B------:R-:W-:Y:S02]  /*0670*/  LOP3.LUT R105, R103, R100, R121, 0x96, !PT ;  /* 0x0000006467697212 */ /* 0x000fe400078e9679 */
[----:B------:R-:W-:Y:S02]  /*0680*/  LOP3.LUT R100, R107, R122, R104, 0x96, !PT ;  /* 0x0000007a6b647212 */ /* 0x000fe400078e9668 */
[----:B------:R-:W-:Y:S01]  /*0690*/  IADD3 R129, R3, -0x56f99767, RZ ;  /* 0xa906689903817810 */ /* 0x000fe20007ffe0ff */
[----:B------:R-:W-:Y:S01]  /*06a0*/  IMAD.WIDE.U32 R104, R105, -0x326172a9, RZ ;  /* 0xcd9e8d5769687825 */ /* 0x000fe200078e00ff */
[C---:B------:R-:W-:Y:S02]  /*06b0*/  IADD3 R130, R2.reuse, 0x1715609d, RZ ;  /* 0x1715609d02827810 */ /* 0x040fe40007ffe0ff */
[----:B------:R-:W-:Y:S01]  /*06c0*/  IADD3 R131, R2, -0x4ab325aa, RZ ;  /* 0xb54cda5602837810 */ /* 0x000fe20007ffe0ff */
[----:B------:R-:W-:Y:S01]  /*06d0*/  IMAD.WIDE.U32 R100, R100, -0x2daee0ad, RZ ;  /* 0xd2511f5364647825 */ /* 0x000fe200078e00ff */
[----:B------:R-:W-:-:S02]  /*06e0*/  LOP3.LUT R103, R105, R106, R123, 0x96, !PT ;  /* 0x0000006a69677212 */ /* 0x000fc400078e967b */
[----:B------:R-:W-:Y:S02]  /*06f0*/  IADD3 R132, R3, 0x646e171e, RZ ;  /* 0x646e171e03847810 */ /* 0x000fe40007ffe0ff */
[----:B------:R-:W-:Y:S01]  /*0700*/  LOP3.LUT R106, R101, R102, R124, 0x96, !PT ;  /* 0x00000066656a7212 */ /* 0x000fe200078e967c */
[----:B------:R-:W-:Y:S01]  /*0710*/  IMAD.WIDE.U32 R102, R103, -0x2daee0ad, RZ ;  /* 0xd2511f5367667825 */ /* 0x000fe200078e00ff */
[----:B------:R-:W-:Y:S02]  /*0720*/  IADD3 R133, R3, 0x1fd5c5a3, RZ ;  /* 0x1fd5c5a303857810 */ /* 0x000fe40007ffe0ff */
[----:B------:R-:W-:Y:S01]  /*0730*/  IADD3 R134, R2, 0x5384540f, RZ ;  /* 0x5384540f02867810 */ /* 0x000fe20007ffe0ff */
[----:B------:R-:W-:Y:S01]  /*0740*/  IMAD.WIDE.U32 R106, R106, -0x326172a9, RZ ;  /* 0xcd9e8d576a6a7825 */ /* 0x000fe200078e00ff */
[----:B------:R-:W-:Y:S02]  /*0750*/  LOP3.LUT R105, R103, R100, R125, 0x96, !PT ;  /* 0x0000006467697212 */ /* 0x000fe400078e967d */
[----:B------:R-:W-:-:S02]  /*0760*/  IADD3 R135, R2, -0xe443238, RZ ;  /* 0xf1bbcdc802877810 */ /* 0x000fc40007ffe0ff */
[----:B------:R-:W-:Y:S01]  /*0770*/  LOP3.LUT R100, R107, R104, R126, 0x96, !PT ;  /* 0x000000686b647212 */ /* 0x000fe200078e967e */
[----:B------:R-:W-:Y:S01]  /*0780*/  IMAD.WIDE.U32 R104, R105, -0x326172a9, RZ ;  /* 0xcd9e8d5769687825 */ /* 0x000fe200078e00ff */
[C---:B------:R-:W-:Y:S02]  /*0790*/  IADD3 R136, R3.reuse, -0x24c28bd8, RZ ;  /* 0xdb3d742803887810 */ /* 0x040fe40007ffe0ff */
[----:B------:R-:W-:Y:S01]  /*07a0*/  IADD3 R137, R3, -0x695add53, RZ ;  /* 0x96a522ad03897810 */ /* 0x000fe20007ffe0ff */
[----:B------:R-:W-:Y:S01]  /*07b0*/  IMAD.WIDE.U32 R100, R100, -0x2daee0ad, RZ ;  /* 0xd2511f5364647825 */ /* 0x000fe200078e00ff */
[----:B------:R-:W-:Y:S02]  /*07c0*/  LOP3.LUT R103, R105, R106, R127, 0x96, !PT ;  /* 0x0000006a69677212 */ /* 0x000fe400078e967f */
[----:B------:R-:W-:Y:S02]  /*07d0*/  IADD3 R138, R2, -0x700cb87f, RZ ;  /* 0x8ff34781028a7810 */ /* 0x000fe40007ffe0ff */
[----:B------:R-:W-:Y:S01]  /*07e0*/  LOP3.LUT R106, R101, R102, R128, 0x96, !PT ;  /* 0x00000066656a7212 */ /* 0x000fe200078e9680 */
[----:B------:R-:W-:Y:S01]  /*07f0*/  IMAD.WIDE.U32 R102, R103, -0x2daee0ad, RZ ;  /* 0xd2511f5367667825 */ /* 0x000fe200078e00ff */
[----:B------:R-:W-:-:S03]  /*0800*/  LOP3.LUT R177, R177, 0x3, RZ, 0xc0, !PT ;  /* 0x00000003b1b17812 */ /* 0x000fc600078ec0ff */
        /* <DEDUP_REMOVED lines=11> */
[----:B------:R-:W-:-:S04]  /*08c0*/  IMAD.HI.U32 R100, R103, -0x326172a9, RZ ;  /* 0xcd9e8d5767647827 */ /* 0x000fc800078e00ff */
[----:B------:R-:W-:Y:S01]  /*08d0*/  IMAD.HI.U32 R101, R104, -0x2daee0ad, RZ ;  /* 0xd2511f5368657827 */ /* 0x000fe200078e00ff */
[----:B------:R-:W-:-:S03]  /*08e0*/  LOP3.LUT R106, R100, R106, R135, 0x96, !PT ;  /* 0x0000006a646a7212 */ /* 0x000fc600078e9687 */
[----:B------:R-:W-:Y:S01]  /*08f0*/  IMAD R100, R104, -0x2daee0ad, RZ ;  /* 0xd2511f5368647824 */ /* 0x000fe200078e02ff */
[----:B------:R-:W-:Y:S01]  /*0900*/  LOP3.LUT R102, R101, R102, R136, 0x96, !PT ;  /* 0x0000006665667212 */ /* 0x000fe200078e9688 */
[----:B------:R-:W-:Y:S02]  /*0910*/  IMAD R101, R103, -0x326172a9, RZ ;  /* 0xcd9e8d5767657824 */ /* 0x000fe400078e02ff */
[----:B------:R-:W-:-:S04]  /*0920*/  IMAD.HI.U32 R139, R106, -0x2daee0ad, RZ ;  /* 0xd2511f536a8b7827 */ /* 0x000fc800078e00ff */
[----:B------:R-:W-:Y:S01]  /*0930*/  IMAD.HI.U32 R140, R102, -0x326172a9, RZ ;  /* 0xcd9e8d57668c7827 */ /* 0x000fe200078e00ff */
[----:B------:R-:W-:-:S03]  /*0940*/  LOP3.LUT R139, R139, R100, R137, 0x96, !PT ;  /* 0x000000648b8b7212 */ /* 0x000fc600078e9689 */
[----:B------:R-:W-:Y:S01]  /*0950*/  IMAD R150, R106, -0x2daee0ad, RZ ;  /* 0xd2511f536a967824 */ /* 0x000fe200078e02ff */
[----:B------:R-:W-:Y:S01]  /*0960*/  LOP3.LUT R140, R140, R101, R138, 0x96, !PT ;  /* 0x000000658c8c7212 */ /* 0x000fe200078e968a */
[----:B------:R-:W-:Y:S02]  /*0970*/  IMAD R152, R102, -0x326172a9, RZ ;  /* 0xcd9e8d5766987824 */ /* 0x000fe400078e02ff */
.L_x_5365:
[----:B------:R-:W-:Y:S01]  /*0980*/  IMAD R104, R120, c[0x0][0x168], RZ ;  /* 0x00005a0078687a24 */ /* 0x000fe200078e02ff */
[----:B------:R-:W-:Y:S01]  /*0990*/  ISETP.NE.U32.AND P0, PT, RZ, c[0x0][0x178], PT ;  /* 0x00005e00ff007a0c */ /* 0x000fe20003f05070 */
[----:B------:R-:W-:Y:S01]  /*09a0*/  IMAD.MOV.U32 R169, RZ, RZ, 0x10 ;  /* 0x00000010ffa97424 */ /* 0x000fe200078e00ff */
[----:B------:R-:W-:Y:S02]  /*09b0*/  ISETP.NE.U32.AND P1, PT, RZ, c[0x0][0x180], PT ;  /* 0x00006000ff007a0c */ /* 0x000fe40003f25070 */
[----:B------:R-:W-:Y:S02]  /*09c0*/  ISETP.NE.AND.EX P2, PT, RZ, c[0x0][0x17c], PT, P0 ;  /* 0x00005f00ff007a0c */ /* 0x000fe40003f45300 */
[----:B------:R-:W-:Y:S02]  /*09d0*/  SHF.R.S32.HI R105, RZ, 0x1f, R104 ;  /* 0x0000001fff697819 */ /* 0x000fe40000011468 */
[----:B------:R-:W-:-:S02]  /*09e0*/  ISETP.NE.AND.EX P0, PT, RZ, c[0x0][0x184], PT, P1 ;  /* 0x00006100ff007a0c */ /* 0x000fc40003f05310 */
[----:B------:R-:W-:Y:S02]  /*09f0*/  LEA.HI R105, R105, R104, RZ, 0x3 ;  /* 0x0000006869697211 */ /* 0x000fe400078f18ff */
[----:B------:R-:W-:Y:S02]  /*0a00*/  LOP3.LUT R184, R184, 0xffffffdf, RZ, 0xc0, !PT ;  /* 0xffffffdfb8b87812 */ /* 0x000fe400078ec0ff */
[----:B------:R-:W-:Y:S02]  /*0a10*/  LEA.HI.SX32 R114, R105, R0, 0x1d ;  /* 0x0000000069727211 */ /* 0x000fe400078feaff */
[----:B------:R-:W-:Y:S01]  /*0a20*/  ISETP.NE.AND P1, PT, R177, 0x1, PT ;  /* 0x00000001b100780c */ /* 0x000fe20003f25270 */
[----:B------:R-:W-:Y:S01]  /*0a30*/  BSSY B0, `(.L_x_4975) ;  /* 0x0000013000007945 */ /* 0x000fe20003800000 */
[----:B------:R-:W-:Y:S01]  /*0a40*/  @P2 LOP3.LUT R184, R184, 0x20, RZ, 0xfc, !PT ;  /* 0x00000020b8b82812 */ /* 0x000fe200078efcff */
[----:B------:R-:W-:-:S04]  /*0a50*/  IMAD.WIDE.U32 R104, R114, R169, c[0x0][0x170] ;  /* 0x00005c0072687625 */ /* 0x000fc800078e00a9 */
[CC--:B------:R-:W-:Y:S02]  /*0a60*/  @P2 IMAD.WIDE.U32 R108, R114.reuse, R169.reuse, c[0x0][0x178] ;  /* 0x00005e00726c2625 */ /* 0x0c0fe400078e00a9 */
[----:B-----5:R-:W5:Y:S02]  /*0a70*/  LDG.E.128 R104, [R104.64] ;  /* 0x0000000468687981 */ /* 0x020f64000c1e1d00 */
[----:B------:R-:W-:Y:S02]  /*0a80*/  @P0 IMAD.WIDE.U32 R110, R114, R169, c[0x0][0x180] ;  /* 0x00006000726e0625 */ /* 0x000fe400078e00a9 */
[----:B------:R0:W5:Y:S04]  /*0a90*/  @P2 LDG.E.128 R144, [R108.64] ;  /* 0x000000046c902981 */ /* 0x000168000c1e1d00 */
[----:B------:R0:W5:Y:S01]  /*0aa0*/  @P0 LDG.E.128 R100, [R110.64] ;  /* 0x000000046e640981 */ /* 0x000162000c1e1d00 */
[----:B------:R-:W-:Y:S01]  /*0ab0*/  IADD3 R112, R177, 0x1, RZ ;  /* 0x00000001b1707810 */ /* 0x000fe20007ffe0ff */
        /* <DEDUP_REMOVED lines=9> */
.L_x_4976:
[----:B------:R-:W-:Y:S02]  /*0b50*/  IMAD.MOV.U32 R115, RZ, RZ, R152 ;  /* 0x000000ffff737224 */ /* 0x000fe400078e0098 */
.L_x_4977:
[----:B------:R-:W-:Y:S05]  /*0b60*/  BSYNC B0 ;  /* 0x0000000000007941 */ /* 0x000fea0003800000 */
.L_x_4975:
[----:B------:R-:W-:Y:S01]  /*0b70*/  ISETP.NE.AND P1, PT, R112, 0x4, PT ;  /* 0x000000047000780c */ /* 0x000fe20003f25270 */
[----:B------:R-:W-:-:S12]  /*0b80*/  BSSY B0, `(.L_x_4978) ;  /* 0x000003c000007945 */ /* 0x000fd80003800000 */
[----:B------:R-:W-:Y:S05]  /*0b90*/  @P1 BRA `(.L_x_4979) ;  /* 0x000003a000001947 */ /* 0x000fea0003800000 */
[----:B------:R-:W-:Y:S01]  /*0ba0*/  IADD3 R142, R142, 0x1, RZ ;  /* 0x000000018e8e7810 */ /* 0x000fe20007ffe0ff */
[----:B------:R-:W-:Y:S03]  /*0bb0*/  BSSY B1, `(.L_x_4980) ;  /* 0x000000c000017945 */ /* 0x000fe60003800000 */
[C---:B------:R-:W-:Y:S01]  /*0bc0*/  ISETP.NE.AND P1, PT, R142.reuse, RZ, PT ;  /* 0x000000ff8e00720c */ /* 0x040fe20003f25270 */
[----:B0-----:R-:W-:-:S12]  /*0bd0*/  IMAD.HI.U32 R109, R142, -0x2daee0ad, RZ ;  /* 0xd2511f538e6d7827 */ /* 0x001fd800078e00ff */
        /* <DEDUP_REMOVED lines=9> */
.L_x_4981:
[----:B------:R-:W-:Y:S05]  /*0c70*/  BSYNC B1 ;  /* 0x0000000000017941 */ /* 0x000fea0003800000 */
.L_x_4980:
        /* <DEDUP_REMOVED lines=42> */
[----:B------:R-:W-:Y:S01]  /*0f20*/  HFMA2.MMA R112, -RZ, RZ, 0, 0 ;  /* 0x00000000ff707435 */ /* 0x000fe200000001ff */
[----:B------:R-:W-:-:S05]  /*0f30*/  IMAD.MOV.U32 R150, RZ, RZ, R108 ;  /* 0x000000ffff967224 */ /* 0x000fca00078e006c */
.L_x_4979:
[----:B------:R-:W-:Y:S05]  /*0f40*/  BSYNC B0 ;  /* 0x0000000000007941 */ /* 0x000fea0003800000 */
.L_x_4978:
[----:B0-----:R-:W0:Y:S01]  /*0f50*/  I2F.U32 R109, R115 ;  /* 0x00000073006d7306 */ /* 0x001e220000201000 */
        /* <DEDUP_REMOVED lines=17> */
.L_x_4982:
        /* <DEDUP_REMOVED lines=12> */
.L_x_4985:
[----:B------:R-:W-:Y:S02]  /*1130*/  IMAD.MOV.U32 R111, RZ, RZ, R152 ;  /* 0x000000ffff6f7224 */ /* 0x000fe400078e0098 */
.L_x_4986:
[----:B------:R-:W-:Y:S05]  /*1140*/  BSYNC B0 ;  /* 0x0000000000007941 */ /* 0x000fea0003800000 */
.L_x_4984:
        /* <DEDUP_REMOVED lines=16> */
.L_x_4990:
[----:B------:R-:W-:Y:S05]  /*1250*/  BSYNC B1 ;  /* 0x0000000000017941 */ /* 0x000fea0003800000 */
.L_x_4989:
        /* <DEDUP_REMOVED lines=44> */
.L_x_4988:
[----:B------:R-:W-:Y:S05]  /*1520*/  BSYNC B0 ;  /* 0x0000000000007941 */ /* 0x000fea0003800000 */
.L_x_4987:
        /* <DEDUP_REMOVED lines=10> */
.L_x_4983:
        /* <DEDUP_REMOVED lines=12> */
.L_x_4992:
[----:B------:R-:W-:Y:S02]  /*1690*/  IMAD.MOV.U32 R115, RZ, RZ, R152 ;  /* 0x000000ffff737224 */ /* 0x000fe400078e0098 */
.L_x_4993:
[----:B------:R-:W-:Y:S05]  /*16a0*/  BSYNC B0 ;  /* 0x0000000000007941 */ /* 0x000fea0003800000 */
.L_x_4991:
        /* <DEDUP_REMOVED lines=16> */
.L_x_4997:
[----:B------:R-:W-:Y:S05]  /*17b0*/  BSYNC B1 ;  /* 0x0000000000017941 */ /* 0x000fea0003800000 */
.L_x_4996:
        /* <DEDUP_REMOVED lines=44> */
.L_x_4995:
[----:B------:R-:W-:Y:S05]  /*1a80*/  BSYNC B0 ;  /* 0x0000000000007941 */ /* 0x000fea0003800000 */
.L_x_4994:
        /* <DEDUP_REMOVED lines=15> */
.L_x_4998:
        /* <DEDUP_REMOVED lines=12> */
.L_x_5001:
[----:B------:R-:W-:Y:S02]  /*1c40*/  IMAD.MOV.U32 R109, RZ, RZ, R152 ;  /* 0x000000ffff6d7224 */ /* 0x000fe400078e0098 */
.L_x_5002:
[----:B------:R-:W-:Y:S05]  /*1c50*/  BSYNC B0 ;  /* 0x0000000000007941 */ /* 0x000fea0003800000 */
.L_x_5000:
        /* <DEDUP_REMOVED lines=16> */
.L_x_5006:
[----:B------:R-:W-:Y:S05]  /*1d60*/  BSYNC B1 ;  /* 0x0000000000017941 */ /* 0x000fea0003800000 */
.L_x_5005:
        /* <DEDUP_REMOVED lines=44> */
.L_x_5004:
[----:B------:R-:W-:Y:S05]  /*2030*/  BSYNC B0 ;  /* 0x0000000000007941 */ /* 0x000fea0003800000 */
.L_x_5003:
        /* <DEDUP_REMOVED lines=10> */
.L_x_4999:
        /* <DEDUP_REMOVED lines=12> */
.L_x_5008:
[----:B------:R-:W-:Y:S02]  /*21a0*/  IMAD.MOV.U32 R115, RZ, RZ, R152 ;  /* 0x000000ffff737224 */ /* 0x000fe400078e0098 */
.L_x_5009:
[----:B------:R-:W-:Y:S05]  /*21b0*/  BSYNC B0 ;  /* 0x0000000000007941 */ /* 0x000fea0003800000 */
.L_x_5007:
        /* <DEDUP_REMOVED lines=16> */
.L_x_5013:
[----:B------:R-:W-:Y:S05]  /*22c0*/  BSYNC B1 ;  /* 0x0000000000017941 */ /* 0x000fea0003800000 */
.L_x_5012:
        /* <DEDUP_REMOVED lines=44> */
.L_x_5011:
[----:B------:R-:W-:Y:S05]  /*2590*/  BSYNC B0 ;  /* 0x0000000000007941 */ /* 0x000fea0003800000 */
.L_x_5010:
        /* <DEDUP_REMOVED lines=15> */
.L_x_5014:
        /* <DEDUP_REMOVED lines=12> */
.L_x_5017:
[----:B------:R-:W-:Y:S02]  /*2750*/  IMAD.MOV.U32 R113, RZ, RZ, R152 ;  /* 0x000000ffff717224 */ /* 0x000fe400078e0098 */
.L_x_5018:
[----:B------:R-:W-:Y:S05]  /*2760*/  BSYNC B0 ;  /* 0x0000000000007941 */ /* 0x000fea0003800000 */
.L_x_5016:
        /* <DEDUP_REMOVED lines=16> */
.L_x_5022:
[----:B------:R-:W-:Y:S05]  /*2870*/  BSYNC B1 ;  /* 0x0000000000017941 */ /* 0x000fea0003800000 */
.L_x_5021:
        /* <DEDUP_REMOVED lines=44> */
.L_x_5020:
[----:B------:R-:W-:Y:S05]  /*2b40*/  BSYNC B0 ;  /* 0x0000000000007941 */ /* 0x000fea0003800000 */
.L_x_5019:
        /* <DEDUP_REMOVED lines=10> */
.L_x_5015:
        /* <DEDUP_REMOVED lines=12> */
.L_x_5024:
[----:B------:R-:W-:Y:S02]  /*2cb0*/  IMAD.MOV.U32 R115, RZ, RZ, R152 ;  /* 0x000000ffff737224 */ /* 0x000fe400078e0098 */
.L_x_5025:
[----:B------:R-:W-:Y:S05]  /*2cc0*/  BSYNC B0 ;  /* 0x0000000000007941 */ /* 0x000fea0003800000 */
.L_x_5023:
        /* <DEDUP_REMOVED lines=16> */
.L_x_5029:
[----:B------:R-:W-:Y:S05]  /*2dd0*/  BSYNC B1 ;  /* 0x0000000000017941 */ /* 0x000fea0003800000 */
.L_x_5028:
        /* <DEDUP_REMOVED lines=44> */
.L_x_5027:
[----:B------:R-:W-:Y:S05]  /*30a0*/  BSYNC B0 ;  /* 0x0000000000007941 */ /* 0x000fea0003800000 */
.L_x_5026:
        /* <DEDUP_REMOVED lines=15> */
.L_x_5030:
        /* <DEDUP_REMOVED lines=12> */
.L_x_5033:
[----:B------:R-:W-:Y:S02]  /*3260*/  IMAD.MOV.U32 R115, RZ, RZ, R152 ;  /* 0x000000ffff737224 */ /* 0x000fe400078e0098 */
.L_x_5034:
[----:B------:R-:W-:Y:S05]  /*3270*/  BSYNC B0 ;  /* 0x0000000000007941 */ /* 0x000fea0003800000 */
.L_x_5032:
        /* <DEDUP_REMOVED lines=16> */
.L_x_5038:
[----:B------:R-:W-:Y:S05]  /*3380*/  BSYNC B1 ;  /* 0x0000000000017941 */ /* 0x000fea0003800000 */
.L_x_5037:
        /* <DEDUP_REMOVED lines=44> */
.L_x_5036:
[----:B------:R-:W-:Y:S05]  /*3650*/  BSYNC B0 ;  /* 0x0000000000007941 */ /* 0x000fea0003800000 */
.L_x_5035:
        /* <DEDUP_REMOVED lines=10> */
.L_x_5031:
        /* <DEDUP_REMOVED lines=12> */
.L_x_5040:
[----:B------:R-:W-:Y:S02]  /*37c0*/  IMAD.MOV.U32 R109, RZ, RZ, R152 ;  /* 0x000000ffff6d7224 */ /* 0x000fe400078e0098 */
.L_x_5041:
[----:B------:R-:W-:Y:S05]  /*37d0*/  BSYNC B0 ;  /* 0x0000000000007941 */ /* 0x000fea0003800000 */
.L_x_5039:
        /* <DEDUP_REMOVED lines=16> */
.L_x_5045:
[----:B------:R-:W-:Y:S05]  /*38e0*/  BSYNC B1 ;  /* 0x0000000000017941 */ /* 0x000fea0003800000 */
.L_x_5044:
        /* <DEDUP_REMOVED lines=44> */
.L_x_5043:
[----:B------:R-:W-:Y:S05]  /*3bb0*/  BSYNC B0 ;  /* 0x0000000000007941 */ /* 0x000fea0003800000 */
.L_x_5042:
[----:B------:R-:W0:Y:S02]  /*3bc0*/  I2F.U32 R109, R109 ;  /* 0x0000006d006d7306 */ /* 0x000e240000201000 */
[----:B0-----:R-:W-:Y:S01]  /*3bd0*/  FFMA.FTZ R104, R109, R108, 1.1641532182693481445e-10 ;  /* 0x2f0000006d687423 */ /* 0x001fe2000001006c */
[----:B------:R-:W-:-:S04]  /*3be0*/  PRMT R109, RZ, 0x5410, R106 ;  /* 0x00005410ff6d7816 */ /* 0x000fc8000000006a */
[----:B------:R-:W-:Y:S01]  /*3bf0*/  FSETP.GTU.FTZ.AND P2, PT, R104, c[0x0][0x1e4], PT ;  /* 0x0000790068007a0b */ /* 0x000fe20003f5c000 */
[----:B------:R-:W-:-:S05]  /*3c00*/  FMUL.FTZ R115, R109, c[0x0][0x1e8] ;  /* 0x00007a006d737a20 */ /* 0x000fca0000410000 */
[----:B------:R-:W-:Y:S01]  /*3c10*/  FSEL R115, R115, RZ, !P2 ;  /* 0x000000ff73737208 */ /* 0x000fe20005000000 */
[----:B------:R-:W-:Y:S05]  /*3c20*/  @P1 BRA `(.L_x_5046) ;  /* 0x0000006000001947 */ /* 0x000fea0003800000 */
[----:B------:R-:W-:Y:S01]  /*3c30*/  MOV R104, R105 ;  /* 0x0000006900687202 */ /* 0x000fe20000000f00 */
[----:B------:R-:W-:Y:S05]  /*3c40*/  @!P0 BRA `(.L_x_5047) ;  /* 0x000005a000008947 */ /* 0x000fea0003800000 */
[----:B------:R-:W-:Y:S01]  /*3c50*/  PRMT R116, RZ, 0x5410, R102 ;  /* 0x00005410ff747816 */ /* 0x000fe20000000066 */
[----:B------:R-:W-:-:S04]  /*3c60*/  IMAD.MOV.U32 R104, RZ, RZ, R105 ;  /* 0x000000ffff687224 */ /* 0x000fc800078e0069 */
[----:B------:R-:W-:Y:S01]  /*3c70*/  FADD.FTZ R115, R115, R116 ;  /* 0x0000007473737221 */ /* 0x000fe20000010000 */
[----:B------:R-:W-:Y:S05]  /*3c80*/  BRA `(.L_x_5047) ;  /* 0x0000056000007947 */ /* 0x000fea0003800000 */
.L_x_5046:
        /* <DEDUP_REMOVED lines=12> */
.L_x_5049:
[----:B------:R-:W-:Y:S02]  /*3d50*/  IMAD.MOV.U32 R109, RZ, RZ, R152 ;  /* 0x000000ffff6d7224 */ /* 0x000fe400078e0098 */
.L_x_5050:
[----:B------:R-:W-:Y:S05]  /*3d60*/  BSYNC B0 ;  /* 0x0000000000007941 */ /* 0x000fea0003800000 */
.L_x_5048:
        /* <DEDUP_REMOVED lines=16> */
.L_x_5054:
[----:B------:R-:W-:Y:S05]  /*3e70*/  BSYNC B1 ;  /* 0x0000000000017941 */ /* 0x000fea0003800000 */
.L_x_5053:
        /* <DEDUP_REMOVED lines=44> */
.L_x_5052:
[----:B------:R-:W-:Y:S05]  /*4140*/  BSYNC B0 ;  /* 0x0000000000007941 */ /* 0x000fea0003800000 */
.L_x_5051:
        /* <DEDUP_REMOVED lines=10> */
.L_x_5047:
        /* <DEDUP_REMOVED lines=12> */
.L_x_5056:
[----:B------:R-:W-:Y:S02]  /*42b0*/  IMAD.MOV.U32 R109, RZ, RZ, R152 ;  /* 0x000000ffff6d7224 */ /* 0x000fe400078e0098 */
.L_x_5057:
[----:B------:R-:W-:Y:S05]  /*42c0*/  BSYNC B0 ;  /* 0x0000000000007941 */ /* 0x000fea0003800000 */
.L_x_5055:
        /* <DEDUP_REMOVED lines=16> */
.L_x_5061:
[----:B------:R-:W-:Y:S05]  /*43d0*/  BSYNC B1 ;  /* 0x0000000000017941 */ /* 0x000fea0003800000 */
.L_x_5060:
        /* <DEDUP_REMOVED lines=44> */
.L_x_5059:
[----:B------:R-:W-:Y:S05]  /*46a0*/  BSYNC B0 ;  /* 0x0000000000007941 */ /* 0x000fea0003800000 */
.L_x_5058:
        /* <DEDUP_REMOVED lines=13> */
.L_x_5062:
        /* <DEDUP_REMOVED lines=12> */
.L_x_5065:
[----:B------:R-:W-:Y:S02]  /*4840*/  MOV R106, R152 ;  /* 0x00000098006a7202 */ /* 0x000fe40000000f00 */
.L_x_5066:
[----:B------:R-:W-:Y:S05]  /*4850*/  BSYNC B0 ;  /* 0x0000000000007941 */ /* 0x000fea0003800000 */
.L_x_5064:
        /* <DEDUP_REMOVED lines=16> */
.L_x_5070:
[----:B------:R-:W-:Y:S05]  /*4960*/  BSYNC B1 ;  /* 0x0000000000017941 */ /* 0x000fea0003800000 */
.L_x_5069:
        /* <DEDUP_REMOVED lines=44> */
.L_x_5068:
[----:B------:R-:W-:Y:S05]  /*4c30*/  BSYNC B0 ;  /* 0x0000000000007941 */ /* 0x000fea0003800000 */
.L_x_5067:
        /* <DEDUP_REMOVED lines=10> */
.L_x_5063:
        /* <DEDUP_REMOVED lines=12> */
.L_x_5072:
[----:B------:R-:W-:Y:S02]  /*4da0*/  IMAD.MOV.U32 R106, RZ, RZ, R152 ;  /* 0x000000ffff6a7224 */ /* 0x000fe400078e0098 */
.L_x_5073:
[----:B------:R-:W-:Y:S05]  /*4db0*/  BSYNC B0 ;  /* 0x0000000000007941 */ /* 0x000fea0003800000 */
.L_x_5071:
        /* <DEDUP_REMOVED lines=16> */
.L_x_5077:
[----:B------:R-:W-:Y:S05]  /*4ec0*/  BSYNC B1 ;  /* 0x0000000000017941 */ /* 0x000fea0003800000 */
.L_x_5076:
        /* <DEDUP_REMOVED lines=44> */
.L_x_5075:
[----:B------:R-:W-:Y:S05]  /*5190*/  BSYNC B0 ;  /* 0x0000000000007941 */ /* 0x000fea0003800000 */
.L_x_5074:
        /* <DEDUP_REMOVED lines=9> */
[----:B------:R-:W-:Y:S02]  /*5230*/  PRMT R106, RZ, 0x5410, R103 ;  /* 0x00005410ff6a7816 */ /* 0x000fe40000000067 */
[----:B------:R-:W-:-:S03]  /*5240*/  MOV R104, R105 ;  /* 0x0000006900687202 */ /* 0x000fc60000000f00 */
[----:B------:R-:W-:Y:S01]  /*5250*/  FADD.FTZ R117, R117, R106 ;  /* 0x0000006a75757221 */ /* 0x000fe20000010000 */
[----:B------:R-:W-:Y:S05]  /*5260*/  BRA `(.L_x_5079) ;  /* 0x0000056000007947 */ /* 0x000fea0003800000 */
.L_x_5078:
        /* <DEDUP_REMOVED lines=12> */
.L_x_5081:
[----:B------:R-:W-:Y:S02]  /*5330*/  IMAD.MOV.U32 R106, RZ, RZ, R152 ;  /* 0x000000ffff6a7224 */ /* 0x000fe400078e0098 */
.L_x_5082:
[----:B------:R-:W-:Y:S05]  /*5340*/  BSYNC B0 ;  /* 0x0000000000007941 */ /* 0x000fea0003800000 */
.L_x_5080:
        /* <DEDUP_REMOVED lines=16> */
.L_x_5086:
[----:B------:R-:W-:Y:S05]  /*5450*/  BSYNC B1 ;  /* 0x0000000000017941 */ /* 0x000fea0003800000 */
.L_x_5085:
        /* <DEDUP_REMOVED lines=44> */
.L_x_5084:
[----:B------:R-:W-:Y:S05]  /*5720*/  BSYNC B0 ;  /* 0x0000000000007941 */ /* 0x000fea0003800000 */
.L_x_5083:
        /* <DEDUP_REMOVED lines=10> */
.L_x_5079:
        /* <DEDUP_REMOVED lines=12> */
.L_x_5088:
[----:B------:R-:W-:Y:S02]  /*5890*/  IMAD.MOV.U32 R106, RZ, RZ, R152 ;  /* 0x000000ffff6a7224 */ /* 0x000fe400078e0098 */
.L_x_5089:
[----:B------:R-:W-:Y:S05]  /*58a0*/  BSYNC B0 ;  /* 0x0000000000007941 */ /* 0x000fea0003800000 */
.L_x_5087:
        /* <DEDUP_REMOVED lines=16> */
.L_x_5093:
[----:B------:R-:W-:Y:S05]  /*59b0*/  BSYNC B1 ;  /* 0x0000000000017941 */ /* 0x000fea0003800000 */
.L_x_5092:
        /* <DEDUP_REMOVED lines=44> */
.L_x_5091:
[----:B------:R-:W-:Y:S05]  /*5c80*/  BSYNC B0 ;  /* 0x0000000000007941 */ /* 0x000fea0003800000 */
.L_x_5090:
        /* <DEDUP_REMOVED lines=13> */
.L_x_5094:
        /* <DEDUP_REMOVED lines=12> */
.L_x_5097:
[----:B------:R-:W-:Y:S02]  /*5e20*/  IMAD.MOV.U32 R119, RZ, RZ, R152 ;  /* 0x000000ffff777224 */ /* 0x000fe400078e0098 */
.L_x_5098:
[----:B------:R-:W-:Y:S05]  /*5e30*/  BSYNC B0 ;  /* 0x0000000000007941 */ /* 0x000fea0003800000 */
.L_x_5096:
        /* <DEDUP_REMOVED lines=15> */
[----:B------:R-:W-:Y:S02]  /*5f30*/  @P0 IADD3 R106, R149, RZ, RZ ;  /* 0x000000ff956a0210 */ /* 0x000fe40007ffe0ff */
[----:B------:R-:W-:-:S03]  /*5f40*/  ISETP.NE.AND P0, PT, R104, RZ, PT ;  /* 0x000000ff6800720c */ /* 0x000fc60003f05270 */
[----:B------:R-:W-:-:S05]  /*5f50*/  @!P6 IMAD.MOV.U32 R149, RZ, RZ, R106 ;  /* 0x000000ffff95e224 */ /* 0x000fca00078e006a */
.L_x_5102:
[----:B------:R-:W-:Y:S05]  /*5f60*/  BSYNC B1 ;  /* 0x0000000000017941 */ /* 0x000fea0003800000 */
.L_x_5101:
        /* <DEDUP_REMOVED lines=44> */
.L_x_5100:
[----:B------:R-:W-:Y:S05]  /*6230*/  BSYNC B0 ;  /* 0x0000000000007941 */ /* 0x000fea0003800000 */
.L_x_5099:
        /* <DEDUP_REMOVED lines=10> */
.L_x_5095:
[----:B------:R-:W-:Y:S01]  /*62e0*/  SEL R175, RZ, 0x1, P2 ;  /* 0x00000001ffaf7807 */ /* 0x000fe20001000000 */
[----:B------:R-:W-:Y:S01]  /*62f0*/  IMAD.MOV.U32 R119, RZ, RZ, 0x8 ;  /* 0x00000008ff777424 */ /* 0x000fe200078e00ff */
[----:B------:R-:W-:Y:S01]  /*6300*/  SEL R105, RZ, 0x10000, P4 ;  /* 0x00010000ff697807 */ /* 0x000fe20002000000 */
[----:B------:R-:W-:Y:S01]  /*6310*/  IMAD.WIDE.U32 R166, R114, R169, c[0x0][0x188] ;  /* 0x0000620072a67625 */ /* 0x000fe200078e00a9 */
[----:B------:R-:W-:Y:S02]  /*6320*/  SEL R104, RZ, 0x100, P3 ;  /* 0x00000100ff687807 */ /* 0x000fe40001800000 */
[----:B------:R-:W-:Y:S01]  /*6330*/  LOP3.LUT P2, RZ, R184, 0x2, RZ, 0xc0, !PT ;  /* 0x00000002b8ff7812 */ /* 0x000fe2000784c0ff */
[----:B------:R-:W-:Y:S01]  /*6340*/  IMAD.WIDE.U32 R172, R114, R119, c[0x0][0x190] ;  /* 0x0000640072ac7625 */ /* 0x000fe200078e0077 */
[C---:B------:R-:W-:Y:S02]  /*6350*/  LOP3.LUT P4, RZ, R184.reuse, 0x8, RZ, 0xc0, !PT ;  /* 0x00000008b8ff7812 */ /* 0x040fe4000788c0ff */
[----:B------:R-:W-:-:S02]  /*6360*/  LOP3.LUT P3, RZ, R184, 0x4, RZ, 0xc0, !PT ;  /* 0x00000004b8ff7812 */ /* 0x000fc4000786c0ff */
[----:B------:R-:W-:Y:S02]  /*6370*/  SEL R160, RZ, 0x1, P2 ;  /* 0x00000001ffa07807 */ /* 0x000fe40001000000 */
[----:B------:R-:W-:Y:S02]  /*6380*/  SEL R162, RZ, 0x1, P3 ;  /* 0x00000001ffa27807 */ /* 0x000fe40001800000 */
[----:B------:R-:W-:Y:S01]  /*6390*/  SEL R164, RZ, 0x1, P4 ;  /* 0x00000001ffa47807 */ /* 0x000fe20002000000 */
[----:B------:R-:W-:Y:S01]  /*63a0*/  IMAD.WIDE.U32 R160, R160, 0x1000000, RZ ;  /* 0x01000000a0a07825 */ /* 0x000fe200078e00ff */
[----:B------:R-:W-:Y:S02]  /*63b0*/  SEL R106, RZ, 0x1000000, P5 ;  /* 0x01000000ff6a7807 */ /* 0x000fe40002800000 */
[----:B------:R-:W-:Y:S01]  /*63c0*/  LOP3.LUT P5, RZ, R184, 0x10, RZ, 0xc0, !PT ;  /* 0x00000010b8ff7812 */ /* 0x000fe200078ac0ff */
[----:B------:R-:W-:Y:S01]  /*63d0*/  IMAD.WIDE.U32 R162, R162, 0x10000, RZ ;  /* 0x00010000a2a27825 */ /* 0x000fe200078e00ff */
[----:B------:R-:W-:-:S02]  /*63e0*/  LOP3.LUT R104, R104, R106, R105, 0xfe, !PT ;  /* 0x0000006a68687212 */ /* 0x000fc400078efe69 */
[----:B------:R-:W-:Y:S01]  /*63f0*/  F2FP.BF16.PACK_AB R107, R118, R117 ;  /* 0x00000075766b723e */ /* 0x000fe200000010ff */
[----:B------:R-:W-:Y:S01]  /*6400*/  IMAD.WIDE.U32 R164, R164, 0x100, RZ ;  /* 0x00000100a4a47825 */ /* 0x000fe200078e00ff */
[----:B------:R-:W-:Y:S02]  /*6410*/  LOP3.LUT R175, R161, R104, R175, 0xfe, !PT ;  /* 0x00000068a1af7212 */ /* 0x000fe400078efeaf */
[----:B------:R-:W-:Y:S02]  /*6420*/  SEL R161, RZ, 0x1, P5 ;  /* 0x00000001ffa17807 */ /* 0x000fe40002800000 */
[----:B------:R-:W-:Y:S02]  /*6430*/  LOP3.LUT R160, R164, R160, R162, 0xfe, !PT ;  /* 0x000000a0a4a07212 */ /* 0x000fe400078efea2 */
[----:B------:R-:W-:Y:S02]  /*6440*/  F2FP.BF16.PACK_AB R106, R116, R115 ;  /* 0x00000073746a723e */ /* 0x000fe400000010ff */
[----:B------:R-:W-:-:S02]  /*6450*/  F2FP.BF16.PACK_AB R105, R113, R112 ;  /* 0x000000707169723e */ /* 0x000fc400000010ff */
[----:B------:R-:W-:Y:S02]  /*6460*/  F2FP.BF16.PACK_AB R104, R111, R110 ;  /* 0x0000006e6f68723e */ /* 0x000fe400000010ff */
[----:B------:R-:W-:Y:S02]  /*6470*/  LOP3.LUT R175, R165, R175, R163, 0xfe, !PT ;  /* 0x000000afa5af7212 */ /* 0x000fe400078efea3 */
[----:B------:R-:W-:Y:S01]  /*6480*/  LOP3.LUT R174, R160, R161, RZ, 0xfc, !PT ;  /* 0x000000a1a0ae7212 */ /* 0x000fe200078efcff */
[----:B------:R0:W-:Y:S01]  /*6490*/  STG.E.128 [R166.64], R104 ;  /* 0x00000068a6007986 */ /* 0x0001e2000c101d04 */
[----:B------:R-:W-:Y:S02]  /*64a0*/  LOP3.LUT P6, RZ, R184, 0x20, RZ, 0xc0, !PT ;  /* 0x00000020b8ff7812 */ /* 0x000fe400078cc0ff */
        /* <DEDUP_REMOVED lines=25> */
.L_x_5103:
        /* <DEDUP_REMOVED lines=10> */
[----:B------:R-:W-:Y:S02]  /*66e0*/  ISETP.NE.AND P2, PT, R109, 0x3, PT ;  /* 0x000000036d00780c */ /* 0x000fe40003f45270 */
[----:B------:R-:W-:-:S11]  /*66f0*/  MOV R168, R140 ;  /* 0x0000008c00a87202 */ /* 0x000fd60000000f00 */
[----:B------:R-:W-:Y:S05]  /*6700*/  @P2 BRA `(.L_x_5106) ;  /* 0x0000003000002947 */ /* 0x000fea0003800000 */
[----:B------:R-:W-:Y:S01]  /*6710*/  IMAD.MOV.U32 R168, RZ, RZ, R150 ;  /* 0x000000ffffa87224 */ /* 0x000fe200078e0096 */
[----:B------:R-:W-:Y:S05]  /*6720*/  BRA `(.L_x_5106) ;  /* 0x0000001000007947 */ /* 0x000fea0003800000 */
.L_x_5105:
[----:B-1----:R-:W-:Y:S02]  /*6730*/  IMAD.MOV.U32 R168, RZ, RZ, R152 ;  /* 0x000000ffffa87224 */ /* 0x002fe400078e0098 */
.L_x_5106:
[----:B------:R-:W-:Y:S05]  /*6740*/  BSYNC B0 ;  /* 0x0000000000007941 */ /* 0x000fea0003800000 */
.L_x_5104:
        /* <DEDUP_REMOVED lines=16> */
.L_x_5110:
[----:B------:R-:W-:Y:S05]  /*6850*/  BSYNC B1 ;  /* 0x0000000000017941 */ /* 0x000fea0003800000 */
.L_x_5109:
        /* <DEDUP_REMOVED lines=44> */
.L_x_5108:
[----:B------:R-:W-:Y:S05]  /*6b20*/  BSYNC B0 ;  /* 0x0000000000007941 */ /* 0x000fea0003800000 */
.L_x_5107:
[----:B------:R-:W0:Y:S01]  /*6b30*/  I2F.U32 R109, R168 ;  /* 0x000000a8006d7306 */ /* 0x000e220000201000 */
[----:B-----5:R-:W-:Y:S02]  /*6b40*/  PRMT R160, RZ, 0x5410, R104 ;  /* 0x00005410ffa07816 */ /* 0x020fe40000000068 */
        /* <DEDUP_REMOVED lines=9> */
[----:B------:R-:W-:Y:S01]  /*6be0*/  PRMT R160, RZ, 0x5410, R100 ;  /* 0x00005410ffa07816 */ /* 0x000fe20000000064 */
[----:B------:R-:W-:-:S04]  /*6bf0*/  IMAD.MOV.U32 R109, RZ, RZ, R166 ;  /* 0x000000ffff6d7224 */ /* 0x000fc800078e00a6 */
[----:B------:R-:W-:Y:S01]  /*6c00*/  FADD.FTZ R161, R160, R161 ;  /* 0x000000a1a0a17221 */ /* 0x000fe20000010000 */
[----:B------:R-:W-:Y:S05]  /*6c10*/  BRA `(.L_x_5112) ;  /* 0x0000055000007947 */ /* 0x000fea0003800000 */
.L_x_5111:
        /* <DEDUP_REMOVED lines=12> */
.L_x_5114:
[----:B------:R-:W-:Y:S02]  /*6ce0*/  IMAD.MOV.U32 R160, RZ, RZ, R152 ;  /* 0x000000ffffa07224 */ /* 0x000fe400078e0098 */
.L_x_5115:
[----:B------:R-:W-:Y:S05]  /*6cf0*/  BSYNC B0 ;  /* 0x0000000000007941 */ /* 0x000fea0003800000 */
.L_x_5113:
        /* <DEDUP_REMOVED lines=16> */
.L_x_5119:
[----:B------:R-:W-:Y:S05]  /*6e00*/  BSYNC B1 ;  /* 0x0000000000017941 */ /* 0x000fea0003800000 */
.L_x_5118:
        /* <DEDUP_REMOVED lines=41> */
[----:B------:R-:W-:Y:S02]  /*70a0*/  MOV R152, R162 ;  /* 0x000000a200987202 */ /* 0x000fe40000000f00 */
[----:B------:R-:W-:Y:S02]  /*70b0*/  LOP3.LUT R139, R151, R164, R137, 0x96, !PT ;  /* 0x000000a4978b7212 */ /* 0x000fe400078e9689 */
.L_x_5117:
[----:B------:R-:W-:Y:S05]  /*70c0*/  BSYNC B0 ;  /* 0x0000000000007941 */ /* 0x000fea0003800000 */
.L_x_5116:
        /* <DEDUP_REMOVED lines=10> */
.L_x_5112:
        /* <DEDUP_REMOVED lines=12> */
.L_x_5121:
[----:B------:R-:W-:Y:S02]  /*7230*/  IMAD.MOV.U32 R168, RZ, RZ, R152 ;  /* 0x000000ffffa87224 */ /* 0x000fe400078e0098 */
.L_x_5122:
[----:B------:R-:W-:Y:S05]  /*7240*/  BSYNC B0 ;  /* 0x0000000000007941 */ /* 0x000fea0003800000 */
.L_x_5120:
        /* <DEDUP_REMOVED lines=16> */
.L_x_5126:
[----:B------:R-:W-:Y:S05]  /*7350*/  BSYNC B1 ;  /* 0x0000000000017941 */ /* 0x000fea0003800000 */
.L_x_5125:
        /* <DEDUP_REMOVED lines=44> */
.L_x_5124:
[----:B------:R-:W-:Y:S05]  /*7620*/  BSYNC B0 ;  /* 0x0000000000007941 */ /* 0x000fea0003800000 */
.L_x_5123:
        /* <DEDUP_REMOVED lines=15> */
.L_x_5127:
        /* <DEDUP_REMOVED lines=12> */
.L_x_5130:
[----:B------:R-:W-:Y:S02]  /*77e0*/  IMAD.MOV.U32 R109, RZ, RZ, R152 ;  /* 0x000000ffff6d7224 */ /* 0x000fe400078e0098 */
.L_x_5131:
[----:B------:R-:W-:Y:S05]  /*77f0*/  BSYNC B0 ;  /* 0x0000000000007941 */ /* 0x000fea0003800000 */
.L_x_5129:
        /* <DEDUP_REMOVED lines=16> */
.L_x_5135:
[----:B------:R-:W-:Y:S05]  /*7900*/  BSYNC B1 ;  /* 0x0000000000017941 */ /* 0x000fea0003800000 */
.L_x_5134:
        /* <DEDUP_REMOVED lines=43> */
.L_x_5133:
[----:B------:R-:W-:Y:S05]  /*7bc0*/  BSYNC B0 ;  /* 0x0000000000007941 */ /* 0x000fea0003800000 */
.L_x_5132:
        /* <DEDUP_REMOVED lines=10> */
.L_x_5128:
        /* <DEDUP_REMOVED lines=12> */
.L_x_5137:
[----:B------:R-:W-:Y:S02]  /*7d30*/  IMAD.MOV.U32 R160, RZ, RZ, R152 ;  /* 0x000000ffffa07224 */ /* 0x000fe400078e0098 */
.L_x_5138:
[----:B------:R-:W-:Y:S05]  /*7d40*/  BSYNC B0 ;  /* 0x0000000000007941 */ /* 0x000fea0003800000 */
.L_x_5136:
        /* <DEDUP_REMOVED lines=16> */
.L_x_5142:
[----:B------:R-:W-:Y:S05]  /*7e50*/  BSYNC B1 ;  /* 0x0000000000017941 */ /* 0x000fea0003800000 */
.L_x_5141:
        /* <DEDUP_REMOVED lines=44> */
.L_x_5140:
[----:B------:R-:W-:Y:S05]  /*8120*/  BSYNC B0 ;  /* 0x0000000000007941 */ /* 0x000fea0003800000 */
.L_x_5139:
        /* <DEDUP_REMOVED lines=15> */
.L_x_5143:
        /* <DEDUP_REMOVED lines=12> */
.L_x_5146:
[----:B------:R-:W-:Y:S02]  /*82e0*/  IMAD.MOV.U32 R160, RZ, RZ, R152 ;  /* 0x000000ffffa07224 */ /* 0x000fe400078e0098 */
.L_x_5147:
[----:B------:R-:W-:Y:S05]  /*82f0*/  BSYNC B0 ;  /* 0x0000000000007941 */ /* 0x000fea0003800000 */
.L_x_5145:
        /* <DEDUP_REMOVED lines=16> */
.L_x_5151:
[----:B------:R-:W-:Y:S05]  /*8400*/  BSYNC B1 ;  /* 0x0000000000017941 */ /* 0x000fea0003800000 */
.L_x_5150:
        /* <DEDUP_REMOVED lines=44> */
.L_x_5149:
[----:B------:R-:W-:Y:S05]  /*86d0*/  BSYNC B0 ;  /* 0x0000000000007941 */ /* 0x000fea0003800000 */
.L_x_5148:
[----:B------:R0:W1:Y:S01]  /*86e0*/  I2F.U32 R109, R160 ;  /* 0x000000a0006d7306 */ /* 0x0000620000201000 */
[----:B------:R-:W-:-:S05]  /*86f0*/  PRMT R154, RZ, 0x5410, R145 ;  /* 0x00005410ff9a7816 */ /* 0x000fca0000000091 */
[----:B------:R-:W-:Y:S01]  /*8700*/  FMUL.FTZ R154, R154, c[0x0][0x1e8] ;  /* 0x00007a009a9a7a20 */ /* 0x000fe20000410000 */
[----:B0-----:R-:W-:Y:S01]  /*8710*/  @P0 PRMT R160, RZ, 0x5410, R101 ;  /* 0x00005410ffa00816 */ /* 0x001fe20000000065 */
[----:B-1----:R-:W-:-:S05]  /*8720*/  FFMA.FTZ R109, R109, R108, 1.1641532182693481445e-10 ;  /* 0x2f0000006d6d7423 */ /* 0x002fca000001006c */
[----:B------:R-:W-:-:S04]  /*8730*/  FSETP.GTU.FTZ.AND P2, PT, R109, c[0x0][0x1e4], PT ;  /* 0x000079006d007a0b */ /* 0x000fc80003f5c000 */
[----:B------:R-:W-:Y:S02]  /*8740*/  FSEL R164, R154, RZ, !P2 ;  /* 0x000000ff9aa47208 */ /* 0x000fe40005000000 */
[----:B------:R-:W-:-:S03]  /*8750*/  SEL R154, RZ, 0x1, P2 ;  /* 0x00000001ff9a7807 */ /* 0x000fc60001000000 */
[----:B------:R-:W-:-:S04]  /*8760*/  FADD.FTZ R163, R163, R164 ;  /* 0x000000a4a3a37221 */ /* 0x000fc80000010000 */
[----:B------:R-:W-:Y:S02]  /*8770*/  @P0 FADD.FTZ R163, R160, R163 ;  /* 0x000000a3a0a30221 */ /* 0x000fe40000010000 */
.L_x_5144:
        /* <DEDUP_REMOVED lines=12> */
.L_x_5153:
[----:B------:R-:W-:Y:S02]  /*8840*/  IMAD.MOV.U32 R160, RZ, RZ, R152 ;  /* 0x000000ffffa07224 */ /* 0x000fe400078e0098 */
.L_x_5154:
[----:B------:R-:W-:Y:S05]  /*8850*/  BSYNC B0 ;  /* 0x0000000000007941 */ /* 0x000fea0003800000 */
.L_x_5152:
        /* <DEDUP_REMOVED lines=16> */
.L_x_5158:
[----:B------:R-:W-:Y:S05]  /*8960*/  BSYNC B1 ;  /* 0x0000000000017941 */ /* 0x000fea0003800000 */
.L_x_5157:
        /* <DEDUP_REMOVED lines=44> */
.L_x_5156:
[----:B------:R-:W-:Y:S05]  /*8c30*/  BSYNC B0 ;  /* 0x0000000000007941 */ /* 0x000fea0003800000 */
.L_x_5155:
        /* <DEDUP_REMOVED lines=15> */
.L_x_5159:
        /* <DEDUP_REMOVED lines=12> */
.L_x_5162:
[----:B------:R-:W-:Y:S02]  /*8df0*/  IMAD.MOV.U32 R160, RZ, RZ, R152 ;  /* 0x000000ffffa07224 */ /* 0x000fe400078e0098 */
.L_x_5163:
[----:B------:R-:W-:Y:S05]  /*8e00*/  BSYNC B0 ;  /* 0x0000000000007941 */ /* 0x000fea0003800000 */
.L_x_5161:
        /* <DEDUP_REMOVED lines=16> */
.L_x_5167:
[----:B------:R-:W-:Y:S05]  /*8f10*/  BSYNC B1 ;  /* 0x0000000000017941 */ /* 0x000fea0003800000 */
.L_x_5166:
        /* <DEDUP_REMOVED lines=44> */
.L_x_5165:
[----:B------:R-:W-:Y:S05]  /*91e0*/  BSYNC B0 ;  /* 0x0000000000007941 */ /* 0x000fea0003800000 */
.L_x_5164:
        /* <DEDUP_REMOVED lines=10> */
.L_x_5160:
        /* <DEDUP_REMOVED lines=12> */
.L_x_5169:
[----:B------:R-:W-:Y:S02]  /*9350*/  IMAD.MOV.U32 R109, RZ, RZ, R152 ;  /* 0x000000ffff6d7224 */ /* 0x000fe400078e0098 */
.L_x_5170:
[----:B------:R-:W-:Y:S05]  /*9360*/  BSYNC B0 ;  /* 0x0000000000007941 */ /* 0x000fea0003800000 */
.L_x_5168:
        /* <DEDUP_REMOVED lines=16> */
.L_x_5174:
[----:B------:R-:W-:Y:S05]  /*9470*/  BSYNC B1 ;  /* 0x0000000000017941 */ /* 0x000fea0003800000 */
.L_x_5173:
        /* <DEDUP_REMOVED lines=44> */
.L_x_5172:
[----:B------:R-:W-:Y:S05]  /*9740*/  BSYNC B0 ;  /* 0x0000000000007941 */ /* 0x000fea0003800000 */
.L_x_5171:
        /* <DEDUP_REMOVED lines=13> */
.L_x_5175:
        /* <DEDUP_REMOVED lines=12> */
.L_x_5178:
[----:B------:R-:W-:Y:S02]  /*98e0*/  IMAD.MOV.U32 R109, RZ, RZ, R152 ;  /* 0x000000ffff6d7224 */ /* 0x000fe400078e0098 */
.L_x_5179:
[----:B------:R-:W-:Y:S05]  /*98f0*/  BSYNC B0 ;  /* 0x0000000000007941 */ /* 0x000fea0003800000 */
.L_x_5177:
        /* <DEDUP_REMOVED lines=16> */
.L_x_5183:
[----:B------:R-:W-:Y:S05]  /*9a00*/  BSYNC B1 ;  /* 0x0000000000017941 */ /* 0x000fea0003800000 */
.L_x_5182:
        /* <DEDUP_REMOVED lines=44> */
.L_x_5181:
[----:B------:R-:W-:Y:S05]  /*9cd0*/  BSYNC B0 ;  /* 0x0000000000007941 */ /* 0x000fea0003800000 */
.L_x_5180:
        /* <DEDUP_REMOVED lines=10> */
.L_x_5176:
        /* <DEDUP_REMOVED lines=12> */
.L_x_5185:
[----:B------:R-:W-:Y:S02]  /*9e40*/  IMAD.MOV.U32 R109, RZ, RZ, R152 ;  /* 0x000000ffff6d7224 */ /* 0x000fe400078e0098 */
.L_x_5186:
[----:B------:R-:W-:Y:S05]  /*9e50*/  BSYNC B0 ;  /* 0x0000000000007941 */ /* 0x000fea0003800000 */
.L_x_5184:
        /* <DEDUP_REMOVED lines=16> */
.L_x_5190:
[----:B------:R-:W-:Y:S05]  /*9f60*/  BSYNC B1 ;  /* 0x0000000000017941 */ /* 0x000fea0003800000 */
.L_x_5189:
        /* <DEDUP_REMOVED lines=44> */
.L_x_5188:
[----:B------:R-:W-:Y:S05]  /*a230*/  BSYNC B0 ;  /* 0x0000000000007941 */ /* 0x000fea0003800000 */
.L_x_5187:
[----:B------:R-:W0:Y:S01]  /*a240*/  I2F.U32 R109, R109 ;  /* 0x0000006d006d7306 */ /* 0x000e220000201000 */
[----:B------:R-:W-:-:S05]  /*a250*/  PRMT R106, RZ, 0x7610, R106 ;  /* 0x00007610ff6a7816 */ /* 0x000fca000000006a */
[----:B------:R-:W-:Y:S02]  /*a260*/  FMUL.FTZ R106, R106, c[0x0][0x1e8] ;  /* 0x00007a006a6a7a20 */ /* 0x000fe40000410000 */
[----:B0-----:R-:W-:-:S05]  /*a270*/  FFMA.FTZ R104, R109, R108, 1.1641532182693481445e-10 ;  /* 0x2f0000006d687423 */ /* 0x001fca000001006c */
[----:B------:R-:W-:-:S04]  /*a280*/  FSETP.GTU.FTZ.AND P3, PT, R104, c[0x0][0x1e4], PT ;  /* 0x0000790068007a0b */ /* 0x000fc80003f7c000 */
[----:B------:R-:W-:Y:S01]  /*a290*/  FSEL R166, R106, RZ, !P3 ;  /* 0x000000ff6aa67208 */ /* 0x000fe20005800000 */
[----:B------:R-:W-:Y:S05]  /*a2a0*/  @P1 BRA `(.L_x_5191) ;  /* 0x0000006000001947 */ /* 0x000fea0003800000 */
[----:B------:R-:W-:Y:S01]  /*a2b0*/  MOV R104, R105 ;  /* 0x0000006900687202 */ /* 0x000fe20000000f00 */
[----:B------:R-:W-:Y:S05]  /*a2c0*/  @!P0 BRA `(.L_x_5192) ;  /* 0x000005a000008947 */ /* 0x000fea0003800000 */
[----:B------:R-:W-:Y:S01]  /*a2d0*/  IMAD.MOV.U32 R104, RZ, RZ, R105 ;  /* 0x000000ffff687224 */ /* 0x000fe200078e0069 */
[----:B------:R-:W-:-:S05]  /*a2e0*/  PRMT R105, RZ, 0x7610, R102 ;  /* 0x00007610ff697816 */ /* 0x000fca0000000066 */
[----:B------:R-:W-:Y:S01]  /*a2f0*/  FADD.FTZ R166, R105, R166 ;  /* 0x000000a669a67221 */ /* 0x000fe20000010000 */
[----:B------:R-:W-:Y:S05]  /*a300*/  BRA `(.L_x_5192) ;  /* 0x0000056000007947 */ /* 0x000fea0003800000 */
.L_x_5191:
        /* <DEDUP_REMOVED lines=12> */
.L_x_5194:
[----:B------:R-:W-:Y:S02]  /*a3d0*/  IMAD.MOV.U32 R106, RZ, RZ, R152 ;  /* 0x000000ffff6a7224 */ /* 0x000fe400078e0098 */
.L_x_5195:
[----:B------:R-:W-:Y:S05]  /*a3e0*/  BSYNC B0 ;  /* 0x0000000000007941 */ /* 0x000fea0003800000 */
.L_x_5193:
        /* <DEDUP_REMOVED lines=16> */
.L_x_5199:
[----:B------:R-:W-:Y:S05]  /*a4f0*/  BSYNC B1 ;  /* 0x0000000000017941 */ /* 0x000fea0003800000 */
.L_x_5198:
        /* <DEDUP_REMOVED lines=44> */
.L_x_5197:
[----:B------:R-:W-:Y:S05]  /*a7c0*/  BSYNC B0 ;  /* 0x0000000000007941 */ /* 0x000fea0003800000 */
.L_x_5196:
        /* <DEDUP_REMOVED lines=10> */
.L_x_5192:
        /* <DEDUP_REMOVED lines=12> */
.L_x_5201:
[----:B------:R-:W-:Y:S02]  /*a930*/  IMAD.MOV.U32 R106, RZ, RZ, R152 ;  /* 0x000000ffff6a7224 */ /* 0x000fe400078e0098 */
.L_x_5202:
[----:B------:R-:W-:Y:S05]  /*a940*/  BSYNC B0 ;  /* 0x0000000000007941 */ /* 0x000fea0003800000 */
.L_x_5200:
        /* <DEDUP_REMOVED lines=16> */
.L_x_5206:
[----:B------:R-:W-:Y:S05]  /*aa50*/  BSYNC B1 ;  /* 0x0000000000017941 */ /* 0x000fea0003800000 */
.L_x_5205:
        /* <DEDUP_REMOVED lines=44> */
.L_x_5204:
[----:B------:R-:W-:Y:S05]  /*ad20*/  BSYNC B0 ;  /* 0x0000000000007941 */ /* 0x000fea0003800000 */
.L_x_5203:
        /* <DEDUP_REMOVED lines=13> */
.L_x_5207:
        /* <DEDUP_REMOVED lines=12> */
.L_x_5210:
[----:B------:R-:W-:Y:S02]  /*aec0*/  MOV R106, R152 ;  /* 0x00000098006a7202 */ /* 0x000fe40000000f00 */
.L_x_5211:
[----:B------:R-:W-:Y:S05]  /*aed0*/  BSYNC B0 ;  /* 0x0000000000007941 */ /* 0x000fea0003800000 */
.L_x_5209:
        /* <DEDUP_REMOVED lines=16> */
.L_x_5215:
[----:B------:R-:W-:Y:S05]  /*afe0*/  BSYNC B1 ;  /* 0x0000000000017941 */ /* 0x000fea0003800000 */
.L_x_5214:
        /* <DEDUP_REMOVED lines=44> */
.L_x_5213:
[----:B------:R-:W-:Y:S05]  /*b2b0*/  BSYNC B0 ;  /* 0x0000000000007941 */ /* 0x000fea0003800000 */
.L_x_5212:
        /* <DEDUP_REMOVED lines=10> */
.L_x_5208:
        /* <DEDUP_REMOVED lines=12> */
.L_x_5217:
[----:B------:R-:W-:Y:S02]  /*b420*/  IMAD.MOV.U32 R106, RZ, RZ, R152 ;  /* 0x000000ffff6a7224 */ /* 0x000fe400078e0098 */
.L_x_5218:
[----:B------:R-:W-:Y:S05]  /*b430*/  BSYNC B0 ;  /* 0x0000000000007941 */ /* 0x000fea0003800000 */
.L_x_5216:
        /* <DEDUP_REMOVED lines=16> */
.L_x_5222:
[----:B------:R-:W-:Y:S05]  /*b540*/  BSYNC B1 ;  /* 0x0000000000017941 */ /* 0x000fea0003800000 */
.L_x_5221:
        /* <DEDUP_REMOVED lines=44> */
.L_x_5220:
[----:B------:R-:W-:Y:S05]  /*b810*/  BSYNC B0 ;  /* 0x0000000000007941 */ /* 0x000fea0003800000 */
.L_x_5219:
        /* <DEDUP_REMOVED lines=9> */
[----:B------:R-:W-:Y:S02]  /*b8b0*/  MOV R109, R105 ;  /* 0x00000069006d7202 */ /* 0x000fe40000000f00 */
[----:B------:R-:W-:-:S05]  /*b8c0*/  PRMT R105, RZ, 0x7610, R103 ;  /* 0x00007610ff697816 */ /* 0x000fca0000000067 */
[----:B------:R-:W-:Y:S01]  /*b8d0*/  FADD.FTZ R168, R105, R168 ;  /* 0x000000a869a87221 */ /* 0x000fe20000010000 */
[----:B------:R-:W-:Y:S05]  /*b8e0*/  BRA `(.L_x_5224) ;  /* 0x0000058000007947 */ /* 0x000fea0003800000 */
.L_x_5223:
        /* <DEDUP_REMOVED lines=12> */
.L_x_5226:
[----:B------:R-:W-:Y:S02]  /*b9b0*/  IMAD.MOV.U32 R160, RZ, RZ, R152 ;  /* 0x000000ffffa07224 */ /* 0x000fe400078e0098 */
.L_x_5227:
[----:B------:R-:W-:Y:S05]  /*b9c0*/  BSYNC B0 ;  /* 0x0000000000007941 */ /* 0x000fea0003800000 */
.L_x_5225:
        /* <DEDUP_REMOVED lines=18> */
.L_x_5231:
[----:B------:R-:W-:Y:S05]  /*baf0*/  BSYNC B1 ;  /* 0x0000000000017941 */ /* 0x000fea0003800000 */
.L_x_5230:
        /* <DEDUP_REMOVED lines=44> */
.L_x_5229:
[----:B------:R-:W-:Y:S05]  /*bdc0*/  BSYNC B0 ;  /* 0x0000000000007941 */ /* 0x000fea0003800000 */
.L_x_5228:
        /* <DEDUP_REMOVED lines=10> */
.L_x_5224:
[----:B------:R-:W-:Y:S01]  /*be70*/  SEL R105, RZ, 0x10000, P4 ;  /* 0x00010000ff697807 */ /* 0x000fe20002000000 */
[C---:B------:R-:W-:Y:S01]  /*be80*/  IMAD.WIDE.U32 R172, R170.reuse, R169, c[0x0][0x188] ;  /* 0x00006200aaac7625 */ /* 0x040fe200078e00a9 */
[----:B------:R-:W-:Y:S02]  /*be90*/  SEL R160, RZ, 0x100, P3 ;  /* 0x00000100ffa07807 */ /* 0x000fe40001800000 */
[----:B------:R-:W-:Y:S01]  /*bea0*/  SEL R183, RZ, 0x1, P2 ;  /* 0x00000001ffb77807 */ /* 0x000fe20001000000 */
[----:B------:R-:W-:Y:S01]  /*beb0*/  IMAD.WIDE.U32 R180, R170, R119, c[0x0][0x190] ;  /* 0x00006400aab47625 */ /* 0x000fe200078e0077 */
[C---:B------:R-:W-:Y:S02]  /*bec0*/  LOP3.LUT P4, RZ, R184.reuse, 0x8, RZ, 0xc0, !PT ;  /* 0x00000008b8ff7812 */ /* 0x040fe4000788c0ff */
        /* <DEDUP_REMOVED lines=10> */
[----:B------:R-:W-:Y:S01]  /*bf70*/  SEL R171, RZ, 0x1, P5 ;  /* 0x00000001ffab7807 */ /* 0x000fe20002800000 */
[----:B------:R-:W-:Y:S01]  /*bf80*/  IMAD.WIDE.U32 R178, R178, 0x100, RZ ;  /* 0x00000100b2b27825 */ /* 0x000fe200078e00ff */
[----:B------:R-:W-:Y:S02]  /*bf90*/  LOP3.LUT R183, R177, R160, R183, 0xfe, !PT ;  /* 0x000000a0b1b77212 */ /* 0x000fe400078efeb7 */
[----:B------:R-:W-:Y:S02]  /*bfa0*/  F2FP.BF16.PACK_AB R107, R168, R167 ;  /* 0x000000a7a86b723e */ /* 0x000fe400000010ff */
        /* <DEDUP_REMOVED lines=20> */
[----:B------:R-:W-:Y:S02]  /*c0f0*/  LOP3.LUT R172, R154, 0xff, RZ, 0xc0, !PT ;  /* 0x000000ff9aac7812 */ /* 0x000fe400078ec0ff */
[----:B------:R-:W-:Y:S02]  /*c100*/  LOP3.LUT R173, R153, 0xff, RZ, 0xc0, !PT ;  /* 0x000000ff99ad7812 */ /* 0x000fe400078ec0ff */
[----:B------:R-:W-:Y:S01]  /*c110*/  LOP3.LUT R171, R104, 0xff00, R107, 0xf8, !PT ;  /* 0x0000ff0068ab7812 */ /* 0x000fe200078ef86b */
[----:B------:R-:W-:-:S03]  /*c120*/  IMAD.WIDE.U32 R104, R106, 0x1000000, RZ ;  /* 0x010000006a687825 */ /* 0x000fc600078e00ff */
[----:B------:R-:W-:Y:S01]  /*c130*/  LOP3.LUT R171, R171, 0xff, R156, 0xf8, !PT ;  /* 0x000000ffabab7812 */ /* 0x000fe200078ef89c */
[----:B------:R-:W-:-:S04]  /*c140*/  IMAD.WIDE.U32 R106, R172, 0x10000, RZ ;  /* 0x00010000ac6a7825 */ /* 0x000fc800078e00ff */
[----:B------:R-:W-:Y:S01]  /*c150*/  IMAD.WIDE.U32 R172, R173, 0x100, RZ ;  /* 0x00000100adac7825 */ /* 0x000fe200078e00ff */
[----:B------:R-:W-:-:S04]  /*c160*/  LOP3.LUT R171, R107, R171, R105, 0xfe, !PT ;  /* 0x000000ab6bab7212 */ /* 0x000fc800078efe69 */
[----:B------:R-:W-:Y:S02]  /*c170*/  LOP3.LUT R104, R172, R104, R106, 0xfe, !PT ;  /* 0x00000068ac687212 */ /* 0x000fe400078efe6a */
[----:B------:R-:W-:Y:S01]  /*c180*/  LOP3.LUT R105, R171, R173, RZ, 0xfc, !PT ;  /* 0x000000adab697212 */ /* 0x000fe200078efcff */
[----:B------:R-:W-:Y:S01]  /*c190*/  IMAD.WIDE.U32 R170, R170, R119, c[0x0][0x198] ;  /* 0x00006600aaaa7625 */ /* 0x000fe200078e0077 */
[----:B------:R-:W-:-:S05]  /*c1a0*/  LOP3.LUT R104, R104, 0xff, R151, 0xf8, !PT ;  /* 0x000000ff68687812 */ /* 0x000fca00078ef897 */
[----:B------:R0:W-:Y:S02]  /*c1b0*/  STG.E.64 [R170.64], R104 ;  /* 0x00000068aa007986 */ /* 0x0001e4000c101b04 */
.L_x_5232:
        /* <DEDUP_REMOVED lines=15> */
.L_x_5234:
[----:B-1----:R-:W-:Y:S02]  /*c2b0*/  IMAD.MOV.U32 R178, RZ, RZ, R152 ;  /* 0x000000ffffb27224 */ /* 0x002fe400078e0098 */
.L_x_5235:
[----:B------:R-:W-:Y:S05]  /*c2c0*/  BSYNC B0 ;  /* 0x0000000000007941 */ /* 0x000fea0003800000 */
.L_x_5233:
        /* <DEDUP_REMOVED lines=16> */
.L_x_5239:
[----:B------:R-:W-:Y:S05]  /*c3d0*/  BSYNC B1 ;  /* 0x0000000000017941 */ /* 0x000fea0003800000 */
.L_x_5238:
        /* <DEDUP_REMOVED lines=44> */
.L_x_5237:
[----:B------:R-:W-:Y:S05]  /*c6a0*/  BSYNC B0 ;  /* 0x0000000000007941 */ /* 0x000fea0003800000 */
.L_x_5236:
        /* <DEDUP_REMOVED lines=15> */
.L_x_5240:
        /* <DEDUP_REMOVED lines=12> */
.L_x_5243:
[----:B------:R-:W-:Y:S02]  /*c860*/  MOV R178, R152 ;  /* 0x0000009800b27202 */ /* 0x000fe40000000f00 */
.L_x_5244:
[----:B------:R-:W-:Y:S05]  /*c870*/  BSYNC B0 ;  /* 0x0000000000007941 */ /* 0x000fea0003800000 */
.L_x_5242:
        /* <DEDUP_REMOVED lines=16> */
.L_x_5248:
[----:B------:R-:W-:Y:S05]  /*c980*/  BSYNC B1 ;  /* 0x0000000000017941 */ /* 0x000fea0003800000 */
.L_x_5247:
        /* <DEDUP_REMOVED lines=43> */
.L_x_5246:
[----:B------:R-:W-:Y:S05]  /*cc40*/  BSYNC B0 ;  /* 0x0000000000007941 */ /* 0x000fea0003800000 */
.L_x_5245:
        /* <DEDUP_REMOVED lines=10> */
.L_x_5241:
        /* <DEDUP_REMOVED lines=12> */
.L_x_5250:
[----:B------:R-:W-:Y:S02]  /*cdb0*/  MOV R180, R152 ;  /* 0x0000009800b47202 */ /* 0x000fe40000000f00 */
.L_x_5251:
[----:B------:R-:W-:Y:S05]  /*cdc0*/  BSYNC B0 ;  /* 0x0000000000007941 */ /* 0x000fea0003800000 */
.L_x_5249:
        /* <DEDUP_REMOVED lines=16> */
.L_x_5255:
[----:B------:R-:W-:Y:S05]  /*ced0*/  BSYNC B1 ;  /* 0x0000000000017941 */ /* 0x000fea0003800000 */
.L_x_5254:
        /* <DEDUP_REMOVED lines=44> */
.L_x_5253:
[----:B------:R-:W-:Y:S05]  /*d1a0*/  BSYNC B0 ;  /* 0x0000000000007941 */ /* 0x000fea0003800000 */
.L_x_5252:
        /* <DEDUP_REMOVED lines=15> */
.L_x_5256:
        /* <DEDUP_REMOVED lines=12> */
.L_x_5259:
[----:B------:R-:W-:Y:S02]  /*d360*/  IMAD.MOV.U32 R109, RZ, RZ, R152 ;  /* 0x000000ffff6d7224 */ /* 0x000fe400078e0098 */
.L_x_5260:
[----:B------:R-:W-:Y:S05]  /*d370*/  BSYNC B0 ;  /* 0x0000000000007941 */ /* 0x000fea0003800000 */
.L_x_5258:
        /* <DEDUP_REMOVED lines=16> */
.L_x_5264:
[----:B------:R-:W-:Y:S05]  /*d480*/  BSYNC B1 ;  /* 0x0000000000017941 */ /* 0x000fea0003800000 */
.L_x_5263:
        /* <DEDUP_REMOVED lines=43> */
.L_x_5262:
[----:B------:R-:W-:Y:S05]  /*d740*/  BSYNC B0 ;  /* 0x0000000000007941 */ /* 0x000fea0003800000 */
.L_x_5261:
        /* <DEDUP_REMOVED lines=10> */
.L_x_5257:
        /* <DEDUP_REMOVED lines=12> */
.L_x_5266:
[----:B------:R-:W-:Y:S02]  /*d8b0*/  IMAD.MOV.U32 R180, RZ, RZ, R152 ;  /* 0x000000ffffb47224 */ /* 0x000fe400078e0098 */
.L_x_5267:
[----:B------:R-:W-:Y:S05]  /*d8c0*/  BSYNC B0 ;  /* 0x0000000000007941 */ /* 0x000fea0003800000 */
.L_x_5265:
        /* <DEDUP_REMOVED lines=16> */
.L_x_5271:
[----:B------:R-:W-:Y:S05]  /*d9d0*/  BSYNC B1 ;  /* 0x0000000000017941 */ /* 0x000fea0003800000 */
.L_x_5270:
        /* <DEDUP_REMOVED lines=44> */
.L_x_5269:
[----:B------:R-:W-:Y:S05]  /*dca0*/  BSYNC B0 ;  /* 0x0000000000007941 */ /* 0x000fea0003800000 */
.L_x_5268:
        /* <DEDUP_REMOVED lines=15> */
.L_x_5272:
        /* <DEDUP_REMOVED lines=12> */
.L_x_5275:
[----:B------:R-:W-:Y:S02]  /*de60*/  IMAD.MOV.U32 R173, RZ, RZ, R152 ;  /* 0x000000ffffad7224 */ /* 0x000fe400078e0098 */
.L_x_5276:
[----:B------:R-:W-:Y:S05]  /*de70*/  BSYNC B0 ;  /* 0x0000000000007941 */ /* 0x000fea0003800000 */
.L_x_5274:
        /* <DEDUP_REMOVED lines=16> */
.L_x_5280:
[----:B------:R-:W-:Y:S05]  /*df80*/  BSYNC B1 ;  /* 0x0000000000017941 */ /* 0x000fea0003800000 */
.L_x_5279:
        /* <DEDUP_REMOVED lines=44> */
.L_x_5278:
[----:B------:R-:W-:Y:S05]  /*e250*/  BSYNC B0 ;  /* 0x0000000000007941 */ /* 0x000fea0003800000 */
.L_x_5277:
        /* <DEDUP_REMOVED lines=10> */
.L_x_5273:
        /* <DEDUP_REMOVED lines=12> */
.L_x_5282:
[----:B------:R-:W-:Y:S02]  /*e3c0*/  IMAD.MOV.U32 R182, RZ, RZ, R152 ;  /* 0x000000ffffb67224 */ /* 0x000fe400078e0098 */
.L_x_5283:
[----:B------:R-:W-:Y:S05]  /*e3d0*/  BSYNC B0 ;  /* 0x0000000000007941 */ /* 0x000fea0003800000 */
.L_x_5281:
        /* <DEDUP_REMOVED lines=16> */
.L_x_5287:
[----:B------:R-:W-:Y:S05]  /*e4e0*/  BSYNC B1 ;  /* 0x0000000000017941 */ /* 0x000fea0003800000 */
.L_x_5286:
        /* <DEDUP_REMOVED lines=44> */
.L_x_5285:
[----:B------:R-:W-:Y:S05]  /*e7b0*/  BSYNC B0 ;  /* 0x0000000000007941 */ /* 0x000fea0003800000 */
.L_x_5284:
        /* <DEDUP_REMOVED lines=15> */
.L_x_5288:
        /* <DEDUP_REMOVED lines=12> */
.L_x_5291:
[----:B------:R-:W-:Y:S02]  /*e970*/  IMAD.MOV.U32 R180, RZ, RZ, R152 ;  /* 0x000000ffffb47224 */ /* 0x000fe400078e0098 */
.L_x_5292:
[----:B------:R-:W-:Y:S05]  /*e980*/  BSYNC B0 ;  /* 0x0000000000007941 */ /* 0x000fea0003800000 */
.L_x_5290:
        /* <DEDUP_REMOVED lines=16> */
.L_x_5296:
[----:B------:R-:W-:Y:S05]  /*ea90*/  BSYNC B1 ;  /* 0x0000000000017941 */ /* 0x000fea0003800000 */
.L_x_5295:
        /* <DEDUP_REMOVED lines=44> */
.L_x_5294:
[----:B------:R-:W-:Y:S05]  /*ed60*/  BSYNC B0 ;  /* 0x0000000000007941 */ /* 0x000fea0003800000 */
.L_x_5293:
        /* <DEDUP_REMOVED lines=10> */
.L_x_5289:
        /* <DEDUP_REMOVED lines=12> */
.L_x_5298:
[----:B------:R-:W-:Y:S02]  /*eed0*/  IMAD.MOV.U32 R109, RZ, RZ, R152 ;  /* 0x000000ffff6d7224 */ /* 0x000fe400078e0098 */
.L_x_5299:
[----:B------:R-:W-:Y:S05]  /*eee0*/  BSYNC B0 ;  /* 0x0000000000007941 */ /* 0x000fea0003800000 */
.L_x_5297:
        /* <DEDUP_REMOVED lines=16> */
.L_x_5303:
[----:B------:R-:W-:Y:S05]  /*eff0*/  BSYNC B1 ;  /* 0x0000000000017941 */ /* 0x000fea0003800000 */
.L_x_5302:
        /* <DEDUP_REMOVED lines=44> */
.L_x_5301:
[----:B------:R-:W-:Y:S05]  /*f2c0*/  BSYNC B0 ;  /* 0x0000000000007941 */ /* 0x000fea0003800000 */
.L_x_5300:
        /* <DEDUP_REMOVED lines=13> */
.L_x_5304:
        /* <DEDUP_REMOVED lines=12> */
.L_x_5307:
[----:B------:R-:W-:Y:S02]  /*f460*/  IMAD.MOV.U32 R109, RZ, RZ, R152 ;  /* 0x000000ffff6d7224 */ /* 0x000fe400078e0098 */
.L_x_5308:
[----:B------:R-:W-:Y:S05]  /*f470*/  BSYNC B0 ;  /* 0x0000000000007941 */ /* 0x000fea0003800000 */
.L_x_5306:
        /* <DEDUP_REMOVED lines=16> */
.L_x_5312:
[----:B------:R-:W-:Y:S05]  /*f580*/  BSYNC B1 ;  /* 0x0000000000017941 */ /* 0x000fea0003800000 */
.L_x_5311:
        /* <DEDUP_REMOVED lines=44> */
.L_x_5310:
[----:B------:R-:W-:Y:S05]  /*f850*/  BSYNC B0 ;  /* 0x0000000000007941 */ /* 0x000fea0003800000 */
.L_x_5309:
        /* <DEDUP_REMOVED lines=10> */
.L_x_5305:
        /* <DEDUP_REMOVED lines=12> */
.L_x_5314:
[----:B------:R-:W-:Y:S02]  /*f9c0*/  IMAD.MOV.U32 R109, RZ, RZ, R152 ;  /* 0x000000ffff6d7224 */ /* 0x000fe400078e0098 */
.L_x_5315:
[----:B------:R-:W-:Y:S05]  /*f9d0*/  BSYNC B0 ;  /* 0x0000000000007941 */ /* 0x000fea0003800000 */
.L_x_5313:
        /* <DEDUP_REMOVED lines=16> */
.L_x_5319:
[----:B------:R-:W-:Y:S05]  /*fae0*/  BSYNC B1 ;  /* 0x0000000000017941 */ /* 0x000fea0003800000 */
.L_x_5318:
        /* <DEDUP_REMOVED lines=40> */
[----:B------:R-:W-:-:S03]  /*fd70*/  LOP3.LUT R140, R181, R178, R138, 0x96, !PT ;  /* 0x000000b2b58c7212 */ /* 0x000fc600078e968a */
[----:B------:R-:W-:Y:S01]  /*fd80*/  IMAD.MOV.U32 R152, RZ, RZ, R180 ;  /* 0x000000ffff987224 */ /* 0x000fe200078e00b4 */
[----:B------:R-:W-:Y:S01]  /*fd90*/  LOP3.LUT R139, R177, R104, R137, 0x96, !PT ;  /* 0x00000068b18b7212 */ /* 0x000fe200078e9689 */
[----:B------:R-:W-:Y:S02]  /*fda0*/  IMAD.MOV.U32 R150, RZ, RZ, R176 ;  /* 0x000000ffff967224 */ /* 0x000fe400078e00b0 */
.L_x_5317:
[----:B------:R-:W-:Y:S05]  /*fdb0*/  BSYNC B0 ;  /* 0x0000000000007941 */ /* 0x000fea0003800000 */
.L_x_5316:
        /* <DEDUP_REMOVED lines=13> */
.L_x_5320:
        /* <DEDUP_REMOVED lines=12> */
.L_x_5323:
[----:B------:R-:W-:Y:S02]  /*ff50*/  MOV R106, R152 ;  /* 0x00000098006a7202 */ /* 0x000fe40000000f00 */
.L_x_5324:
[----:B------:R-:W-:Y:S05]  /*ff60*/  BSYNC B0 ;  /* 0x0000000000007941 */ /* 0x000fea0003800000 */
.L_x_5322:
        /* <DEDUP_REMOVED lines=16> */
.L_x_5328:
[----:B------:R-:W-:Y:S05]  /*10070*/  BSYNC B1 ;  /* 0x0000000000017941 */ /* 0x000fea0003800000 */
.L_x_5327:
        /* <DEDUP_REMOVED lines=44> */
.L_x_5326:
[----:B------:R-:W-:Y:S05]  /*10340*/  BSYNC B0 ;  /* 0x0000000000007941 */ /* 0x000fea0003800000 */
.L_x_5325:
        /* <DEDUP_REMOVED lines=10> */
.L_x_5321:
        /* <DEDUP_REMOVED lines=12> */
.L_x_5330:
[----:B------:R-:W-:Y:S02]  /*104b0*/  IMAD.MOV.U32 R106, RZ, RZ, R152 ;  /* 0x000000ffff6a7224 */ /* 0x000fe400078e0098 */
.L_x_5331:
[----:B------:R-:W-:Y:S05]  /*104c0*/  BSYNC B0 ;  /* 0x0000000000007941 */ /* 0x000fea0003800000 */
.L_x_5329:
        /* <DEDUP_REMOVED lines=16> */
.L_x_5335:
[----:B------:R-:W-:Y:S05]  /*105d0*/  BSYNC B1 ;  /* 0x0000000000017941 */ /* 0x000fea0003800000 */
.L_x_5334:
        /* <DEDUP_REMOVED lines=44> */
.L_x_5333:
[----:B------:R-:W-:Y:S05]  /*108a0*/  BSYNC B0 ;  /* 0x0000000000007941 */ /* 0x000fea0003800000 */
.L_x_5332:
        /* <DEDUP_REMOVED lines=13> */
.L_x_5336:
        /* <DEDUP_REMOVED lines=12> */
.L_x_5339:
[----:B------:R-:W-:Y:S02]  /*10a40*/  IMAD.MOV.U32 R106, RZ, RZ, R152 ;  /* 0x000000ffff6a7224 */ /* 0x000fe400078e0098 */
.L_x_5340:
[----:B------:R-:W-:Y:S05]  /*10a50*/  BSYNC B0 ;  /* 0x0000000000007941 */ /* 0x000fea0003800000 */
.L_x_5338:
        /* <DEDUP_REMOVED lines=16> */
.L_x_5344:
[----:B------:R-:W-:Y:S05]  /*10b60*/  BSYNC B1 ;  /* 0x0000000000017941 */ /* 0x000fea0003800000 */
.L_x_5343:
        /* <DEDUP_REMOVED lines=44> */
.L_x_5342:
[----:B------:R-:W-:Y:S05]  /*10e30*/  BSYNC B0 ;  /* 0x0000000000007941 */ /* 0x000fea0003800000 */
.L_x_5341:
        /* <DEDUP_REMOVED lines=10> */
.L_x_5337:
        /* <DEDUP_REMOVED lines=12> */
.L_x_5346:
[----:B------:R-:W-:Y:S02]  /*10fa0*/  IMAD.MOV.U32 R106, RZ, RZ, R152 ;  /* 0x000000ffff6a7224 */ /* 0x000fe400078e0098 */
.L_x_5347:
[----:B------:R-:W-:Y:S05]  /*10fb0*/  BSYNC B0 ;  /* 0x0000000000007941 */ /* 0x000fea0003800000 */
.L_x_5345:
        /* <DEDUP_REMOVED lines=16> */
.L_x_5351:
[----:B------:R-:W-:Y:S05]  /*110c0*/  BSYNC B1 ;  /* 0x0000000000017941 */ /* 0x000fea0003800000 */
.L_x_5350:
        /* <DEDUP_REMOVED lines=44> */
.L_x_5349:
[----:B------:R-:W-:Y:S05]  /*11390*/  BSYNC B0 ;  /* 0x0000000000007941 */ /* 0x000fea0003800000 */
.L_x_5348:
        /* <DEDUP_REMOVED lines=13> */
.L_x_5352:
        /* <DEDUP_REMOVED lines=12> */
.L_x_5355:
[----:B------:R-:W-:Y:S02]  /*11530*/  IMAD.MOV.U32 R109, RZ, RZ, R152 ;  /* 0x000000ffff6d7224 */ /* 0x000fe400078e0098 */
.L_x_5356:
[----:B------:R-:W-:Y:S05]  /*11540*/  BSYNC B0 ;  /* 0x0000000000007941 */ /* 0x000fea0003800000 */
.L_x_5354:
        /* <DEDUP_REMOVED lines=16> */
.L_x_5360:
[----:B------:R-:W-:Y:S05]  /*11650*/  BSYNC B1 ;  /* 0x0000000000017941 */ /* 0x000fea0003800000 */
.L_x_5359:
[----:B------:R-:W-:Y:S01]  /*11660*/  IMAD.HI.U32 R104, R141, -0x326172a9, RZ ;  /* 0xcd9e8d578d687827 */ /* 0x000fe200078e00ff */
        /* <DEDUP_REMOVED lines=43> */
.L_x_5358:
[----:B------:R-:W-:Y:S05]  /*11920*/  BSYNC B0 ;  /* 0x0000000000007941 */ /* 0x000fea0003800000 */
.L_x_5357:
        /* <DEDUP_REMOVED lines=10> */
.L_x_5353:
[----:B------:R-:W-:Y:S01]  /*119d0*/  FADD.FTZ R104, RZ, R110 ;  /* 0x0000006eff687221 */ /* 0x000fe20000010000 */
[----:B------:R-:W-:Y:S02]  /*119e0*/  SEL R108, RZ, 0x1000000, P5 ;  /* 0x01000000ff6c7807 */ /* 0x000fe40002800000 */
[----:B------:R-:W-:Y:S01]  /*119f0*/  SEL R107, RZ, 0x10000, P4 ;  /* 0x00010000ff6b7807 */ /* 0x000fe20002000000 */
[----:B------:R-:W-:Y:S01]  /*11a00*/  FADD.FTZ R105, R104, R111 ;  /* 0x0000006f68697221 */ /* 0x000fe20000010000 */
[----:B------:R-:W-:Y:S02]  /*11a10*/  SEL R180, RZ, 0x100, P3 ;  /* 0x00000100ffb47807 */ /* 0x000fe40001800000 */
[C---:B------:R-:W-:Y:S01]  /*11a20*/  LOP3.LUT P6, RZ, R184.reuse, 0x2, RZ, 0xc0, !PT ;  /* 0x00000002b8ff7812 */ /* 0x040fe200078cc0ff */
[----:B------:R-:W-:Y:S01]  /*11a30*/  FADD.FTZ R104, R105, R112 ;  /* 0x0000007069687221 */ /* 0x000fe20000010000 */
[C---:B------:R-:W-:Y:S02]  /*11a40*/  LOP3.LUT P1, RZ, R184.reuse, 0x4, RZ, 0xc0, !PT ;  /* 0x00000004b8ff7812 */ /* 0x040fe4000782c0ff */
[----:B------:R-:W-:Y:S01]  /*11a50*/  LOP3.LUT P5, RZ, R184, 0x1, RZ, 0xc0, !PT ;  /* 0x00000001b8ff7812 */ /* 0x000fe200078ac0ff */
[----:B------:R-:W-:Y:S01]  /*11a60*/  FADD.FTZ R104, R104, R113 ;  /* 0x0000007168687221 */ /* 0x000fe20000010000 */
[----:B------:R-:W-:-:S02]  /*11a70*/  LOP3.LUT R180, R180, R108, R107, 0xfe, !PT ;  /* 0x0000006cb4b47212 */ /* 0x000fc400078efe6b */
[----:B------:R-:W-:Y:S01]  /*11a80*/  SEL R108, RZ, 0x1, P6 ;  /* 0x00000001ff6c7807 */ /* 0x000fe20003000000 */
[----:B------:R-:W-:Y:S01]  /*11a90*/  FADD.FTZ R105, R104, R115 ;  /* 0x0000007368697221 */ /* 0x000fe20000010000 */
[----:B------:R-:W-:Y:S02]  /*11aa0*/  SEL R183, RZ, 0x1, P2 ;  /* 0x00000001ffb77807 */ /* 0x000fe40001000000 */
[C---:B------:R-:W-:Y:S01]  /*11ab0*/  LOP3.LUT P0, RZ, R184.reuse, 0x8, RZ, 0xc0, !PT ;  /* 0x00000008b8ff7812 */ /* 0x040fe2000780c0ff */
[----:B------:R-:W-:Y:S01]  /*11ac0*/  FADD.FTZ R104, R105, R116 ;  /* 0x0000007469687221 */ /* 0x000fe20000010000 */
[----:B------:R-:W-:Y:S01]  /*11ad0*/  LOP3.LUT P6, RZ, R184, 0x20, RZ, 0xc0, !PT ;  /* 0x00000020b8ff7812 */ /* 0x000fe200078cc0ff */
[----:B------:R-:W-:-:S04]  /*11ae0*/  IMAD.WIDE.U32 R108, R108, 0x10000, RZ ;  /* 0x000100006c6c7825 */ /* 0x000fc800078e00ff */
[----:B------:R-:W-:-:S04]  /*11af0*/  FADD.FTZ R105, R104, R117 ;  /* 0x0000007568697221 */ /* 0x000fc80000010000 */
[----:B------:R-:W-:-:S04]  /*11b00*/  FADD.FTZ R104, R105, R118 ;  /* 0x0000007669687221 */ /* 0x000fc80000010000 */
[----:B------:R-:W-:-:S04]  /*11b10*/  FADD.FTZ R105, R104, R161 ;  /* 0x000000a168697221 */ /* 0x000fc80000010000 */
[----:B------:R-:W-:-:S04]  /*11b20*/  FADD.FTZ R104, R105, R162 ;  /* 0x000000a269687221 */ /* 0x000fc80000010000 */
[----:B------:R-:W-:Y:S01]  /*11b30*/  FADD.FTZ R105, R104, R163 ;  /* 0x000000a368697221 */ /* 0x000fe20000010000 */
[----:B------:R-:W-:-:S03]  /*11b40*/  SEL R104, RZ, 0x1, P5 ;  /* 0x00000001ff687807 */ /* 0x000fc60002800000 */
[----:B------:R-:W-:-:S04]  /*11b50*/  FADD.FTZ R106, R105, R164 ;  /* 0x000000a4696a7221 */ /* 0x000fc80000010000 */
[----:B------:R-:W-:Y:S01]  /*11b60*/  FADD.FTZ R105, R106, R165 ;  /* 0x000000a56a697221 */ /* 0x000fe20000010000 */
[----:B------:R-:W-:Y:S02]  /*11b70*/  SEL R106, RZ, 0x1, P1 ;  /* 0x00000001ff6a7807 */ /* 0x000fe40000800000 */
[----:B------:R-:W-:Y:S01]  /*11b80*/  LOP3.LUT P1, RZ, R148, 0xff, RZ, 0xc0, !PT ;  /* 0x000000ff94ff7812 */ /* 0x000fe2000782c0ff */
[----:B------:R-:W-:Y:S02]  /*11b90*/  FADD.FTZ R178, R105, R166 ;  /* 0x000000a669b27221 */ /* 0x000fe40000010000 */
[----:B------:R-:W-:-:S04]  /*11ba0*/  IMAD.WIDE.U32 R104, R104, 0x1000000, RZ ;  /* 0x0100000068687825 */ /* 0x000fc800078e00ff */
[----:B------:R-:W-:Y:S01]  /*11bb0*/  FADD.FTZ R181, R178, R167 ;  /* 0x000000a7b2b57221 */ /* 0x000fe20000010000 */
[----:B------:R-:W-:Y:S01]  /*11bc0*/  LOP3.LUT R105, R105, R180, R183, 0xfe, !PT ;  /* 0x000000b469697212 */ /* 0x000fe200078efeb7 */
[----:B------:R-:W-:Y:S01]  /*11bd0*/  IMAD.WIDE.U32 R106, R106, 0x100, RZ ;  /* 0x000001006a6a7825 */ /* 0x000fe200078e00ff */
[----:B------:R-:W-:Y:S01]  /*11be0*/  SEL R183, RZ, 0x1, P0 ;  /* 0x00000001ffb77807 */ /* 0x000fe20000000000 */
[----:B------:R-:W0:Y:S02]  /*11bf0*/  S2R R178, SR_TID.X ;  /* 0x0000000000b27919 */ /* 0x000e240000002100 */
[----:B------:R-:W-:Y:S01]  /*11c00*/  FADD.FTZ R181, R181, R168 ;  /* 0x000000a8b5b57221 */ /* 0x000fe20000010000 */
[----:B------:R-:W-:Y:S02]  /*11c10*/  LOP3.LUT R108, R106, R104, R108, 0xfe, !PT ;  /* 0x000000686a6c7212 */ /* 0x000fe400078efe6c */
[----:B------:R-:W-:Y:S01]  /*11c20*/  LOP3.LUT R109, R107, R105, R109, 0xfe, !PT ;  /* 0x000000696b6d7212 */ /* 0x000fe200078efe6d */
[----:B------:R-:W-:Y:S01]  /*11c30*/  FADD.FTZ R104, R181, R170 ;  /* 0x000000aab5687221 */ /* 0x000fe20000010000 */
[----:B------:R-:W-:Y:S01]  /*11c40*/  F2FP.BF16.PACK_AB R107, R179, R176 ;  /* 0x000000b0b36b723e */ /* 0x000fe200000010ff */
[----:B------:R-:W-:Y:S01]  /*11c50*/  IMAD.WIDE.U32 R180, R160, R169, c[0x0][0x188] ;  /* 0x00006200a0b47625 */ /* 0x000fe200078e00a9 */
[----:B------:R-:W-:-:S02]  /*11c60*/  F2FP.BF16.PACK_AB R106, R175, R174 ;  /* 0x000000aeaf6a723e */ /* 0x000fc400000010ff */
[----:B------:R-:W-:Y:S01]  /*11c70*/  F2FP.BF16.PACK_AB R105, R173, R172 ;  /* 0x000000acad69723e */ /* 0x000fe200000010ff */
[----:B------:R-:W-:Y:S01]  /*11c80*/  FADD.FTZ R169, R104, R171 ;  /* 0x000000ab68a97221 */ /* 0x000fe20000010000 */
[----:B------:R-:W-:Y:S02]  /*11c90*/  F2FP.BF16.PACK_AB R104, R171, R170 ;  /* 0x000000aaab68723e */ /* 0x000fe400000010ff */
[----:B------:R-:W-:Y:S01]  /*11ca0*/  LOP3.LUT R108, R108, R183, RZ, 0xfc, !PT ;  /* 0x000000b76c6c7212 */ /* 0x000fe200078efcff */
[----:B------:R-:W-:Y:S02]  /*11cb0*/  IMAD.WIDE.U32 R182, R160, R119, c[0x0][0x190] ;  /* 0x00006400a0b67625 */ /* 0x000fe400078e0077 */
[----:B------:R1:W-:Y:S02]  /*11cc0*/  STG.E.128 [R180.64], R104 ;  /* 0x00000068b4007986 */ /* 0x0003e4000c101d04 */
[----:B------:R-:W-:Y:S02]  /*11cd0*/  FADD.FTZ R186, R169, R172 ;  /* 0x000000aca9ba7221 */ /* 0x000fe40000010000 */
[----:B------:R1:W-:Y:S02]  /*11ce0*/  STG.E.64 [R182.64], R108 ;  /* 0x0000006cb6007986 */ /* 0x0003e4000c101b04 */
[----:B------:R-:W-:Y:S01]  /*11cf0*/  FADD.FTZ R169, R186, R173 ;  /* 0x000000adbaa97221 */ /* 0x000fe20000010000 */
[----:B0-----:R-:W-:-:S03]  /*11d00*/  LOP3.LUT P0, RZ, R178, 0x1f, RZ, 0xc0, !PT ;  /* 0x0000001fb2ff7812 */ /* 0x001fc6000780c0ff */
[----:B------:R-:W-:Y:S01]  /*11d10*/  FADD.FTZ R186, R169, R174 ;  /* 0x000000aea9ba7221 */ /* 0x000fe20000010000 */
[----:B------:R-:W-:-:S03]  /*11d20*/  SHF.R.U32.HI R169, RZ, 0x5, R178 ;  /* 0x00000005ffa97819 */ /* 0x000fc600000116b2 */
[----:B------:R-:W-:Y:S01]  /*11d30*/  FADD.FTZ R185, R186, R175 ;  /* 0x000000afbab97221 */ /* 0x000fe20000010000 */
[----:B------:R-:W-:-:S03]  /*11d40*/  LOP3.LUT R169, R169, 0x7fffff8, RZ, 0xc0, !PT ;  /* 0x07fffff8a9a97812 */ /* 0x000fc600078ec0ff */
[----:B------:R-:W-:Y:S01]  /*11d50*/  FADD.FTZ R186, R185, R176 ;  /* 0x000000b0b9ba7221 */ /* 0x000fe20000010000 */
[----:B------:R-:W-:Y:S05]  /*11d60*/  @!P6 BRA `(.L_x_5361) ;  /* 0x000001300000e947 */ /* 0x000fea0003800000 */
[----:B-1----:R-:W-:Y:S01]  /*11d70*/  IMAD.U32 R105, R158, 0x10000, RZ ;  /* 0x000100009e697824 */ /* 0x002fe200078e00ff */
        /* <DEDUP_REMOVED lines=13> */
[----:B------:R-:W-:Y:S01]  /*11e50*/  LOP3.LUT R106, R108, R104, R106, 0xfe, !PT ;  /* 0x000000686c6a7212 */ /* 0x000fe200078efe6a */
[----:B------:R-:W-:Y:S01]  /*11e60*/  IMAD.WIDE.U32 R104, R160, R119, c[0x0][0x198] ;  /* 0x00006600a0687625 */ /* 0x000fe200078e0077 */
[----:B------:R-:W-:Y:S02]  /*11e70*/  LOP3.LUT R107, R181, R109, RZ, 0xfc, !PT ;  /* 0x0000006db56b7212 */ /* 0x000fe400078efcff */
[----:B------:R-:W-:-:S05]  /*11e80*/  LOP3.LUT R106, R106, 0xff, R151, 0xf8, !PT ;  /* 0x000000ff6a6a7812 */ /* 0x000fca00078ef897 */
[----:B------:R0:W-:Y:S02]  /*11e90*/  STG.E.64 [R104.64], R106 ;  /* 0x0000006a68007986 */ /* 0x0001e4000c101b04 */
.L_x_5361:
[----:B-1----:R-:W-:Y:S01]  /*11ea0*/  @!P1 IADD3 R169, R169, 0x8, RZ ;  /* 0x00000008a9a99810 */ /* 0x002fe20007ffe0ff */
[----:B------:R-:W-:Y:S01]  /*11eb0*/  FADD.FTZ R180, R186, R179 ;  /* 0x000000b3bab47221 */ /* 0x000fe20000010000 */
[----:B------:R-:W-:Y:S05]  /*11ec0*/  BRA.DIV ~URZ, `(.L_x_5362) ;  /* 0x000012d27f007947 */ /* 0x000fea000b800000 */
[----:B0-----:R0:W1:Y:S02]  /*11ed0*/  SHFL.BFLY PT, R104, R180, 0x1, 0x1f ;  /* 0x0c201f00b4687f89 */ /* 0x00106400000e0000 */
.L_x_5366:
        /* <DEDUP_REMOVED lines=68> */
.L_x_5367:
[----:B------:R-:W2:Y:S01]  /*12320*/  S2R R185, SR_TID.X ;  /* 0x0000000000b97919 */ /* 0x000ea20000002100 */
[----:B------:R-:W-:Y:S01]  /*12330*/  @!P0 SHF.R.U32.HI R106, RZ, 0x5, R178 ;  /* 0x00000005ff6a8819 */ /* 0x000fe200000116b2 */
[----:B-1----:R-:W-:Y:S01]  /*12340*/  FADD.FTZ R105, R109, R180 ;  /* 0x000000b46d697221 */ /* 0x002fe20000010000 */
[----:B------:R-:W-:Y:S01]  /*12350*/  WARPSYNC 0xffffffff ;  /* 0xffffffff00007948 */ /* 0x000fe20003800000 */
[----:B------:R-:W-:Y:S01]  /*12360*/  IMAD.MOV.U32 R109, RZ, RZ, RZ ;  /* 0x000000ffff6d7224 */ /* 0x000fe200078e00ff */
        /* <DEDUP_REMOVED lines=8> */
[----:B------:R-:W-:-:S04]  /*123f0*/  @!P1 IMAD.MOV.U32 R109, RZ, RZ, 0x300 ;  /* 0x00000300ff6d9424 */ /* 0x000fc800078e00ff */
[----:B------:R-:W-:Y:S01]  /*12400*/  I2F R182, R109 ;  /* 0x0000006d00b67306 */ /* 0x000fe20000201400 */
[----:B------:R-:W1:Y:S04]  /*12410*/  SHFL.DOWN PT, R178, R109, 0x4, 0x1f ;  /* 0x08801f006db27f89 */ /* 0x000e6800000e0000 */
[----:B------:R-:W2:Y:S01]  /*12420*/  @!P1 LDS.64 R106, [R169.X8] ;  /* 0x00000000a96a9984 */ /* 0x000ea20000008a00 */
[----:B------:R-:W-:Y:S01]  /*12430*/  ISETP.NE.AND P1, PT, RZ, UR6, PT ;  /* 0x00000006ff007c0c */ /* 0x000fe2000bf25270 */
[----:B01----:R-:W-:Y:S02]  /*12440*/  IMAD.IADD R180, R178, 0x1, R109 ;  /* 0x00000001b2b47824 */ /* 0x003fe400078e026d */
[----:B------:R-:W-:Y:S03]  /*12450*/  I2F R178, R178 ;  /* 0x000000b200b27306 */ /* 0x000fe60000201400 */
[----:B------:R-:W-:Y:S05]  /*12460*/  SHFL.DOWN PT, R183, R180, 0x2, 0x1f ;  /* 0x08401f00b4b77f89 */ /* 0x000fea00000e0000 */
[----:B------:R-:W0:Y:S01]  /*12470*/  I2F R181, R180 ;  /* 0x000000b400b57306 */ /* 0x000e220000201400 */
[----:B--2---:R-:W1:Y:S04]  /*12480*/  SHFL.DOWN PT, R119, R106, 0x4, 0x1f ;  /* 0x08801f006a777f89 */ /* 0x004e6800000e0000 */
[----:B------:R-:W2:Y:S03]  /*12490*/  SHFL.DOWN PT, R104, R107, 0x4, 0x1f ;  /* 0x08801f006b687f89 */ /* 0x000ea600000e0000 */
[----:B0-----:R-:W0:Y:S01]  /*124a0*/  MUFU.RCP R105, R181 ;  /* 0x000000b500697308 */ /* 0x001e220000001000 */
[----:B-1----:R-:W-:-:S02]  /*124b0*/  FMUL.FTZ R169, R119, R178 ;  /* 0x000000b277a97220 */ /* 0x002fc40000410000 */
[----:B------:R-:W-:Y:S02]  /*124c0*/  FADD.FTZ R119, -R119, R106 ;  /* 0x0000006a77777221 */ /* 0x000fe40000010100 */
[----:B------:R-:W-:Y:S02]  /*124d0*/  FFMA.FTZ R108, R182, R106, R169 ;  /* 0x0000006ab66c7223 */ /* 0x000fe400000100a9 */
[----:B------:R-:W-:Y:S02]  /*124e0*/  IMAD.IADD R169, R180, 0x1, R183 ;  /* 0x00000001b4a97824 */ /* 0x000fe400078e02b7 */
[----:B0-----:R-:W-:Y:S02]  /*124f0*/  FMUL.FTZ R108, R105, R108 ;  /* 0x0000006c696c7220 */ /* 0x001fe40000410000 */
[----:B------:R-:W-:Y:S01]  /*12500*/  FMUL.FTZ R119, R119, R119 ;  /* 0x0000007777777220 */ /* 0x000fe20000410000 */
[----:B------:R-:W0:Y:S01]  /*12510*/  I2F R106, R169 ;  /* 0x000000a9006a7306 */ /* 0x000e220000201400 */
[----:B--2---:R-:W-:Y:S01]  /*12520*/  FADD.FTZ R104, R104, R107 ;  /* 0x0000006b68687221 */ /* 0x004fe20000010000 */
[----:B------:R-:W1:Y:S01]  /*12530*/  SHFL.DOWN PT, R109, R108, 0x2, 0x1f ;  /* 0x08401f006c6d7f89 */ /* 0x000e6200000e0000 */
[----:B------:R-:W-:-:S03]  /*12540*/  FMUL.FTZ R119, R119, R182 ;  /* 0x000000b677777220 */ /* 0x000fc60000410000 */
[----:B------:R-:W2:Y:S01]  /*12550*/  SHFL.DOWN PT, R182, R169, 0x1, 0x1f ;  /* 0x08201f00a9b67f89 */ /* 0x000ea200000e0000 */
[----:B------:R-:W-:Y:S02]  /*12560*/  FMUL.FTZ R119, R119, R178 ;  /* 0x000000b277777220 */ /* 0x000fe40000410000 */
[----:B------:R-:W1:Y:S02]  /*12570*/  I2F R178, R183 ;  /* 0x000000b700b27306 */ /* 0x000e640000201400 */
[----:B------:R-:W-:-:S05]  /*12580*/  FFMA.FTZ R104, R105, R119, R104 ;  /* 0x0000007769687223 */ /* 0x000fca0000010068 */
[----:B------:R-:W3:Y:S01]  /*12590*/  SHFL.DOWN PT, R105, R104, 0x2, 0x1f ;  /* 0x08401f0068697f89 */ /* 0x000ee200000e0000 */
[----:B0-----:R-:W0:Y:S01]  /*125a0*/  MUFU.RCP R107, R106 ;  /* 0x0000006a006b7308 */ /* 0x001e220000001000 */
[----:B-1----:R-:W-:Y:S02]  /*125b0*/  FMUL.FTZ R119, R109, R178 ;  /* 0x000000b26d777220 */ /* 0x002fe40000410000 */
[----:B------:R-:W-:Y:S02]  /*125c0*/  FADD.FTZ R109, R108, -R109 ;  /* 0x8000006d6c6d7221 */ /* 0x000fe40000010000 */
[----:B------:R-:W-:Y:S01]  /*125d0*/  FFMA.FTZ R180, R181, R108, R119 ;  /* 0x0000006cb5b47223 */ /* 0x000fe20000010077 */
[----:B--2---:R-:W-:Y:S01]  /*125e0*/  IADD3 R119, R169, R182, RZ ;  /* 0x000000b6a9777210 */ /* 0x004fe20007ffe0ff */
[----:B------:R-:W-:Y:S01]  /*125f0*/  FMUL.FTZ R108, R109, R109 ;  /* 0x0000006d6d6c7220 */ /* 0x000fe20000410000 */
[----:B------:R-:W-:Y:S01]  /*12600*/  I2F R182, R182 ;  /* 0x000000b600b67306 */ /* 0x000fe20000201400 */
[----:B0-----:R-:W-:-:S02]  /*12610*/  FMUL.FTZ R109, R107, R180 ;  /* 0x000000b46b6d7220 */ /* 0x001fc40000410000 */
[----:B------:R-:W-:-:S03]  /*12620*/  FMUL.FTZ R181, R181, R108 ;  /* 0x0000006cb5b57220 */ /* 0x000fc60000410000 */
[----:B------:R-:W0:Y:S01]  /*12630*/  SHFL.DOWN PT, R180, R109, 0x1, 0x1f ;  /* 0x08201f006db47f89 */ /* 0x000e2200000e0000 */
[----:B---3--:R-:W-:Y:S01]  /*12640*/  FADD.FTZ R108, R104, R105 ;  /* 0x00000069686c7221 */ /* 0x008fe20000010000 */
[----:B------:R-:W1:Y:S01]  /*12650*/  I2F R119, R119 ;  /* 0x0000007700777306 */ /* 0x000e620000201400 */
        /* <DEDUP_REMOVED lines=8> */
[----:B------:R-:W-:Y:S01]  /*126e0*/  FMUL.FTZ R107, R106, R107 ;  /* 0x0000006b6a6b7220 */ /* 0x000fe20000410000 */
[----:B------:R-:W-:Y:S01]  /*126f0*/  SHF.R.U32.HI R106, RZ, 0x5, R185 ;  /* 0x00000005ff6a7819 */ /* 0x000fe200000116b9 */
[----:B-1----:R-:W-:-:S02]  /*12700*/  FMUL.FTZ R169, R104, R169 ;  /* 0x000000a968a97220 */ /* 0x002fc40000410000 */
[----:B--2---:R-:W-:Y:S01]  /*12710*/  FADD.FTZ R105, R108, R105 ;  /* 0x000000696c697221 */ /* 0x004fe20000010000 */
[----:B------:R-:W-:Y:S01]  /*12720*/  LOP3.LUT R106, R106, 0x7, RZ, 0xc0, !PT ;  /* 0x000000076a6a7812 */ /* 0x000fe200078ec0ff */
[----:B------:R-:W-:Y:S01]  /*12730*/  FMUL.FTZ R107, R107, R182 ;  /* 0x000000b66b6b7220 */ /* 0x000fe20000410000 */
[----:B------:R-:W0:Y:S01]  /*12740*/  SHFL.IDX PT, R181, R169, RZ, 0x1f ;  /* 0x00001fffa9b57589 */ /* 0x000e2200000e0000 */
[----:B------:R-:W-:Y:S01]  /*12750*/  IMAD.MOV.U32 R108, RZ, RZ, c[0x0][0x1e0] ;  /* 0x00007800ff6c7624 */ /* 0x000fe200078e00ff */
[----:B------:R-:W-:Y:S01]  /*12760*/  LOP3.LUT P0, RZ, R106, 0x1f, R185, 0xf8, !PT ;  /* 0x0000001f6aff7812 */ /* 0x000fe2000780f8b9 */
[----:B------:R-:W-:-:S06]  /*12770*/  FFMA.FTZ R105, R104, R107, R105 ;  /* 0x0000006b68697223 */ /* 0x000fcc0000010069 */
[----:B------:R-:W1:Y:S06]  /*12780*/  SHFL.IDX PT, R105, R105, RZ, 0x1f ;  /* 0x00001fff69697589 */ /* 0x000e6c00000e0000 */
[----:B------:R-:W-:Y:S02]  /*12790*/  @!P0 IMAD.MOV.U32 R107, RZ, RZ, 0x4 ;  /* 0x00000004ff6b8424 */ /* 0x000fe400078e00ff */
[----:B------:R-:W-:Y:S02]  /*127a0*/  @!P0 IMAD.MOV.U32 R119, RZ, RZ, 0x4 ;  /* 0x00000004ff778424 */ /* 0x000fe400078e00ff */
[----:B------:R-:W-:-:S04]  /*127b0*/  @!P0 IMAD.WIDE R106, R120, R107, c[0x0][0x1a0] ;  /* 0x00006800786a8625 */ /* 0x000fc800078e026b */
[----:B0-----:R-:W-:Y:S01]  /*127c0*/  FMUL.FTZ R104, R181, R181 ;  /* 0x000000b5b5687220 */ /* 0x001fe20000410000 */
[----:B------:R0:W-:Y:S04]  /*127d0*/  @!P0 STG.E [R106.64], R181 ;  /* 0x000000b56a008986 */ /* 0x0001e8000c101904 */
[----:B------:R-:W-:Y:S01]  /*127e0*/  FSEL R109, R104, RZ, P1 ;  /* 0x000000ff686d7208 */ /* 0x000fe20000800000 */
[----:B-1----:R-:W-:Y:S01]  /*127f0*/  FFMA.FTZ R104, R105, R108, c[0x0][0x228] ;  /* 0x00008a0069687623 */ /* 0x002fe2000001006c */
[----:B------:R-:W-:-:S03]  /*12800*/  FSEL R108, R181, RZ, !P1 ;  /* 0x000000ffb56c7208 */ /* 0x000fc60004800000 */
[----:B------:R-:W-:Y:S02]  /*12810*/  FADD.FTZ R109, R104, R109 ;  /* 0x0000006d686d7221 */ /* 0x000fe40000010000 */
[C---:B------:R-:W-:Y:S02]  /*12820*/  FADD.FTZ R110, -R108.reuse, R110 ;  /* 0x0000006e6c6e7221 */ /* 0x040fe40000010100 */
        /* <DEDUP_REMOVED lines=8> */
[----:B------:R-:W-:Y:S01]  /*128b0*/  FADD.FTZ R117, -R108, R117 ;  /* 0x000000756c757221 */ /* 0x000fe20000010100 */
[----:B-1----:R1:W-:Y:S01]  /*128c0*/  @!P0 STG.E [R104.64], R188 ;  /* 0x000000bc68008986 */ /* 0x0023e2000c101904 */
[----:B------:R-:W-:-:S02]  /*128d0*/  FMUL.FTZ R109, R188, R110 ;  /* 0x0000006ebc6d7220 */ /* 0x000fc40000410000 */
[----:B------:R-:W-:Y:S02]  /*128e0*/  FMUL.FTZ R112, R188, R111 ;  /* 0x0000006fbc707220 */ /* 0x000fe40000410000 */
[C---:B------:R-:W-:Y:S02]  /*128f0*/  FADD.FTZ R118, -R108.reuse, R118 ;  /* 0x000000766c767221 */ /* 0x040fe40000010100 */
[C---:B0-----:R-:W-:Y:S02]  /*12900*/  FADD.FTZ R106, -R108.reuse, R165 ;  /* 0x000000a56c6a7221 */ /* 0x041fe40000010100 */
[C---:B------:R-:W-:Y:S02]  /*12910*/  FADD.FTZ R161, -R108.reuse, R161 ;  /* 0x000000a16ca17221 */ /* 0x040fe40000010100 */
[----:B------:R-:W-:Y:S02]  /*12920*/  FADD.FTZ R162, -R108, R162 ;  /* 0x000000a26ca27221 */ /* 0x000fe40000010100 */
[----:B-1----:R-:W-:-:S02]  /*12930*/  FFMA.FTZ R104, R48, R109, R96 ;  /* 0x0000006d30687223 */ /* 0x002fc40000010060 */
[----:B------:R-:W-:Y:S02]  /*12940*/  FFMA.FTZ R105, R49, R112, R97 ;  /* 0x0000007031697223 */ /* 0x000fe40000010061 */
[C---:B------:R-:W-:Y:S02]  /*12950*/  FADD.FTZ R163, -R108.reuse, R163 ;  /* 0x000000a36ca37221 */ /* 0x040fe40000010100 */
[C---:B------:R-:W-:Y:S01]  /*12960*/  FADD.FTZ R164, -R108.reuse, R164 ;  /* 0x000000a46ca47221 */ /* 0x040fe20000010100 */
[----:B------:R-:W-:Y:S01]  /*12970*/  F2FP.BF16.PACK_AB R104, R105, R104 ;  /* 0x000000686968723e */ /* 0x000fe200000010ff */
        /* <DEDUP_REMOVED lines=21> */
[----:B------:R-:W-:Y:S02]  /*12ad0*/  FMUL.FTZ R176, R188, R168 ;  /* 0x000000a8bcb07220 */ /* 0x000fe40000410000 */
[----:B------:R-:W-:Y:S01]  /*12ae0*/  FFMA.FTZ R107, R44, R115, R92 ;  /* 0x000000732c6b7223 */ /* 0x000fe2000001005c */
[----:B------:R-:W-:Y:S01]  /*12af0*/  F2FP.BF16.PACK_AB R105, R106, R105 ;  /* 0x000000696a69723e */ /* 0x000fe200000010ff */
[----:B------:R-:W-:Y:S02]  /*12b00*/  FFMA.FTZ R118, R45, R108, R93 ;  /* 0x0000006c2d767223 */ /* 0x000fe4000001005d */
        /* <DEDUP_REMOVED lines=22> */
[----:B------:R-:W-:Y:S02]  /*12c70*/  IMAD.SHL.U32 R166, R114, 0x10, RZ ;  /* 0x0000001072a67824 */ /* 0x000fe400078e00ff */
[----:B------:R-:W-:Y:S01]  /*12c80*/  FFMA.FTZ R117, R42, R171, R90 ;  /* 0x000000ab2a757223 */ /* 0x000fe2000001005a */
[----:B------:R-:W-:Y:S01]  /*12c90*/  F2FP.BF16.PACK_AB R112, R115, R112 ;  /* 0x000000707370723e */ /* 0x000fe200000010ff */
[----:B------:R-:W-:Y:S01]  /*12ca0*/  FFMA.FTZ R118, R43, R172, R91 ;  /* 0x000000ac2b767223 */ /* 0x000fe2000001005b */
[----:B------:R-:W-:Y:S01]  /*12cb0*/  IADD3 R116, P0, R166, c[0x0][0x208], RZ ;  /* 0x00008200a6747a10 */ /* 0x000fe20007f1e0ff */
[C---:B------:R-:W-:Y:S01]  /*12cc0*/  FMUL.FTZ R175, R188.reuse, R167 ;  /* 0x000000a7bcaf7220 */ /* 0x040fe20000410000 */
[----:B------:R-:W-:Y:S01]  /*12cd0*/  SHF.R.U32.HI R167, RZ, 0x1c, R114 ;  /* 0x0000001cffa77819 */ /* 0x000fe20000011672 */
[----:B------:R-:W-:Y:S01]  /*12ce0*/  FMUL.FTZ R163, R188, R181 ;  /* 0x000000b5bca37220 */ /* 0x000fe20000410000 */
[----:B------:R-:W-:Y:S01]  /*12cf0*/  IADD3 R181, R114, 0x100, RZ ;  /* 0x0000010072b57810 */ /* 0x000fe20007ffe0ff */
[----:B------:R-:W-:Y:S01]  /*12d00*/  FFMA.FTZ R114, R36, R173, R84 ;  /* 0x000000ad24727223 */ /* 0x000fe20000010054 */
[----:B------:R-:W-:Y:S01]  /*12d10*/  F2FP.BF16.PACK_AB R113, R118, R117 ;  /* 0x000000757671723e */ /* 0x000fe200000010ff */
[----:B------:R-:W-:Y:S01]  /*12d20*/  FFMA.FTZ R115, R37, R174, R85 ;  /* 0x000000ae25737223 */ /* 0x000fe20000010055 */
[----:B------:R-:W-:Y:S01]  /*12d30*/  IADD3.X R117, R167, c[0x0][0x20c], RZ, P0, !PT ;  /* 0x00008300a7757a10 */ /* 0x000fe200007fe4ff */
[----:B------:R-:W-:Y:S01]  /*12d40*/  FFMA.FTZ R118, R38, R175, R86 ;  /* 0x000000af26767223 */ /* 0x000fe20000010056 */
[----:B------:R-:W-:Y:S01]  /*12d50*/  IADD3 R166, P1, R166, c[0x0][0x210], RZ ;  /* 0x00008400a6a67a10 */ /* 0x000fe20007f3e0ff */
[----:B------:R-:W-:Y:S01]  /*12d60*/  FFMA.FTZ R119, R39, R176, R87 ;  /* 0x000000b027777223 */ /* 0x000fe20000010057 */
[----:B------:R-:W-:Y:S01]  /*12d70*/  F2FP.BF16.PACK_AB R114, R115, R114 ;  /* 0x000000727372723e */ /* 0x000fe200000010ff */
[C---:B------:R-:W-:Y:S01]  /*12d80*/  FMUL.FTZ R161, R188.reuse, R178 ;  /* 0x000000b2bca17220 */ /* 0x040fe20000410000 */
[----:B------:R0:W-:Y:S01]  /*12d90*/  STG.E.128 [R116.64], R104 ;  /* 0x0000006874007986 */ /* 0x0001e2000c101d04 */
[C---:B------:R-:W-:Y:S01]  /*12da0*/  FMUL.FTZ R162, R188.reuse, R180 ;  /* 0x000000b4bca27220 */ /* 0x040fe20000410000 */
[----:B------:R-:W-:Y:S01]  /*12db0*/  F2FP.BF16.PACK_AB R115, R119, R118 ;  /* 0x000000767773723e */ /* 0x000fe200000010ff */
[----:B------:R-:W-:Y:S01]  /*12dc0*/  FMUL.FTZ R164, R188, R182 ;  /* 0x000000b6bca47220 */ /* 0x000fe20000410000 */
[----:B------:R-:W-:Y:S01]  /*12dd0*/  IADD3.X R167, R167, c[0x0][0x214], RZ, P1, !PT ;  /* 0x00008500a7a77a10 */ /* 0x000fe20000ffe4ff */
[----:B------:R-:W-:-:S02]  /*12de0*/  IMAD.MOV.U32 R182, RZ, RZ, 0x10 ;  /* 0x00000010ffb67424 */ /* 0x000fc400078e00ff */
[----:B------:R-:W-:Y:S02]  /*12df0*/  FFMA.FTZ R118, R12, R173, R60 ;  /* 0x000000ad0c767223 */ /* 0x000fe4000001003c */
[----:B------:R-:W-:Y:S01]  /*12e00*/  FFMA.FTZ R173, R13, R174, R61 ;  /* 0x000000ae0dad7223 */ /* 0x000fe2000001003d */
[----:B------:R1:W-:Y:S01]  /*12e10*/  STG.E.128 [R166.64], R108 ;  /* 0x0000006ca6007986 */ /* 0x0003e2000c101d04 */
[----:B------:R-:W-:Y:S02]  /*12e20*/  FFMA.FTZ R174, R32, R161, R80 ;  /* 0x000000a120ae7223 */ /* 0x000fe40000010050 */
[----:B------:R-:W-:Y:S01]  /*12e30*/  IMAD.WIDE.U32 R168, R181, R182, c[0x0][0x208] ;  /* 0x00008200b5a87625 */ /* 0x000fe200078e00b6 */
[----:B------:R-:W-:-:S03]  /*12e40*/  F2FP.BF16.PACK_AB R118, R173, R118 ;  /* 0x00000076ad76723e */ /* 0x000fc600000010ff */
[----:B------:R-:W-:Y:S01]  /*12e50*/  FMUL.FTZ R183, R188, R183 ;  /* 0x000000b7bcb77220 */ /* 0x000fe20000410000 */
[----:B------:R2:W-:Y:S01]  /*12e60*/  STG.E.128 [R168.64], R112 ;  /* 0x00000070a8007986 */ /* 0x0005e2000c101d04 */
[----:B0-----:R-:W-:Y:S02]  /*12e70*/  FFMA.FTZ R105, R33, R162, R81 ;  /* 0x000000a221697223 */ /* 0x001fe40000010051 */
[----:B------:R-:W-:Y:S02]  /*12e80*/  FFMA.FTZ R106, R34, R163, R82 ;  /* 0x000000a3226a7223 */ /* 0x000fe40000010052 */
[----:B------:R-:W-:Y:S01]  /*12e90*/  FFMA.FTZ R107, R35, R164, R83 ;  /* 0x000000a4236b7223 */ /* 0x000fe20000010053 */
[----:B------:R-:W-:Y:S01]  /*12ea0*/  F2FP.BF16.PACK_AB R104, R105, R174 ;  /* 0x000000ae6968723e */ /* 0x000fe200000010ff */
[C---:B------:R-:W-:Y:S02]  /*12eb0*/  FMUL.FTZ R178, R188.reuse, R185 ;  /* 0x000000b9bcb27220 */ /* 0x040fe40000410000 */
[C---:B------:R-:W-:Y:S01]  /*12ec0*/  FMUL.FTZ R179, R188.reuse, R186 ;  /* 0x000000babcb37220 */ /* 0x040fe20000410000 */
[----:B------:R-:W-:Y:S01]  /*12ed0*/  F2FP.BF16.PACK_AB R105, R107, R106 ;  /* 0x0000006a6b69723e */ /* 0x000fe200000010ff */
[----:B------:R-:W-:-:S02]  /*12ee0*/  FMUL.FTZ R180, R188, R187 ;  /* 0x000000bbbcb47220 */ /* 0x000fc40000410000 */
[----:B------:R-:W-:Y:S02]  /*12ef0*/  FFMA.FTZ R106, R28, R183, R76 ;  /* 0x000000b71c6a7223 */ /* 0x000fe4000001004c */
[----:B------:R-:W-:Y:S02]  /*12f00*/  FFMA.FTZ R107, R29, R178, R77 ;  /* 0x000000b21d6b7223 */ /* 0x000fe4000001004d */
[----:B-1----:R-:W-:Y:S02]  /*12f10*/  FFMA.FTZ R108, R30, R179, R78 ;  /* 0x000000b31e6c7223 */ /* 0x002fe4000001004e */
[----:B--2---:R-:W-:Y:S01]  /*12f20*/  FFMA.FTZ R113, R31, R180, R79 ;  /* 0x000000b41f717223 */ /* 0x004fe2000001004f */
[----:B------:R-:W-:Y:S01]  /*12f30*/  F2FP.BF16.PACK_AB R106, R107, R106 ;  /* 0x0000006a6b6a723e */ /* 0x000fe200000010ff */
[----:B------:R-:W-:Y:S02]  /*12f40*/  FFMA.FTZ R165, R16, R165, R64 ;  /* 0x000000a510a57223 */ /* 0x000fe40000010040 */
[----:B------:R-:W-:Y:S01]  /*12f50*/  FFMA.FTZ R170, R17, R170, R65 ;  /* 0x000000aa11aa7223 */ /* 0x000fe20000010041 */
[----:B------:R-:W-:Y:S01]  /*12f60*/  F2FP.BF16.PACK_AB R107, R113, R108 ;  /* 0x0000006c716b723e */ /* 0x000fe200000010ff */
[----:B------:R-:W-:-:S02]  /*12f70*/  FFMA.FTZ R110, R4, R183, R52 ;  /* 0x000000b7046e7223 */ /* 0x000fc40000010034 */
[----:B------:R-:W-:Y:S01]  /*12f80*/  FFMA.FTZ R109, R5, R178, R53 ;  /* 0x000000b2056d7223 */ /* 0x000fe20000010035 */
[----:B------:R-:W-:Y:S01]  /*12f90*/  F2FP.BF16.PACK_AB R116, R170, R165 ;  /* 0x000000a5aa74723e */ /* 0x000fe200000010ff */
[----:B------:R-:W-:Y:S01]  /*12fa0*/  IMAD.SHL.U32 R108, R160, 0x10, RZ ;  /* 0x00000010a06c7824 */ /* 0x000fe200078e00ff */
[----:B------:R-:W-:Y:S01]  /*12fb0*/  SHF.R.U32.HI R165, RZ, 0x1c, R160 ;  /* 0x0000001cffa57819 */ /* 0x000fe200000116a0 */
[----:B------:R-:W-:Y:S01]  /*12fc0*/  FFMA.FTZ R119, R14, R175, R62 ;  /* 0x000000af0e777223 */ /* 0x000fe2000001003e */
[----:B------:R-:W-:Y:S01]  /*12fd0*/  F2FP.BF16.PACK_AB R110, R109, R110 ;  /* 0x0000006e6d6e723e */ /* 0x000fe200000010ff */
[----:B------:R-:W-:Y:S01]  /*12fe0*/  FFMA.FTZ R176, R15, R176, R63 ;  /* 0x000000b00fb07223 */ /* 0x000fe2000001003f */
[----:B------:R-:W-:Y:S01]  /*12ff0*/  IADD3 R114, P0, R108, c[0x0][0x208], RZ ;  /* 0x000082006c727a10 */ /* 0x000fe20007f1e0ff */
[----:B------:R-:W-:Y:S01]  /*13000*/  FFMA.FTZ R171, R18, R171, R66 ;  /* 0x000000ab12ab7223 */ /* 0x000fe20000010042 */
[----:B------:R-:W-:Y:S01]  /*13010*/  IADD3 R160, P1, R108, c[0x0][0x210], RZ ;  /* 0x000084006ca07a10 */ /* 0x000fe20007f3e0ff */
[----:B------:R-:W-:Y:S01]  /*13020*/  FFMA.FTZ R172, R19, R172, R67 ;  /* 0x000000ac13ac7223 */ /* 0x000fe20000010043 */
[----:B------:R-:W-:Y:S01]  /*13030*/  F2FP.BF16.PACK_AB R119, R176, R119 ;  /* 0x00000077b077723e */ /* 0x000fe200000010ff */
[----:B------:R-:W-:Y:S01]  /*13040*/  FFMA.FTZ R109, R10, R163, R58 ;  /* 0x000000a30a6d7223 */ /* 0x000fe2000001003a */
[----:B------:R-:W-:Y:S01]  /*13050*/  IADD3.X R115, R165, c[0x0][0x20c], RZ, P0, !PT ;  /* 0x00008300a5737a10 */ /* 0x000fe200007fe4ff */
[----:B------:R-:W-:Y:S01]  /*13060*/  FFMA.FTZ R111, R6, R179, R54 ;  /* 0x000000b3066f7223 */ /* 0x000fe20000010036 */
[----:B------:R-:W-:Y:S01]  /*13070*/  F2FP.BF16.PACK_AB R117, R172, R171 ;  /* 0x000000abac75723e */ /* 0x000fe200000010ff */
[----:B------:R-:W-:Y:S01]  /*13080*/  FFMA.FTZ R180, R7, R180, R55 ;  /* 0x000000b407b47223 */ /* 0x000fe20000010037 */
[----:B------:R-:W-:Y:S01]  /*13090*/  ISETP.GE.AND P0, PT, R120, c[0x0][0x164], PT ;  /* 0x0000590078007a0c */ /* 0x000fe20003f06270 */
[----:B------:R-:W-:-:S02]  /*130a0*/  FFMA.FTZ R164, R11, R164, R59 ;  /* 0x000000a40ba47223 */ /* 0x000fc4000001003b */
[----:B------:R-:W-:Y:S01]  /*130b0*/  FFMA.FTZ R108, R8, R161, R56 ;  /* 0x000000a1086c7223 */ /* 0x000fe20000010038 */
[----:B------:R-:W-:Y:S01]  /*130c0*/  F2FP.BF16.PACK_AB R111, R180, R111 ;  /* 0x0000006fb46f723e */ /* 0x000fe200000010ff */
[----:B------:R-:W-:Y:S01]  /*130d0*/  FFMA.FTZ R163, R9, R162, R57 ;  /* 0x000000a209a37223 */ /* 0x000fe20000010039 */
[----:B------:R-:W-:Y:S01]  /*130e0*/  F2FP.BF16.PACK_AB R109, R164, R109 ;  /* 0x0000006da46d723e */ /* 0x000fe200000010ff */
[----:B------:R-:W-:Y:S01]  /*130f0*/  IMAD.WIDE.U32 R112, R181, R182, c[0x0][0x210] ;  /* 0x00008400b5707625 */ /* 0x000fe200078e00b6 */
[----:B------:R-:W-:Y:S02]  /*13100*/  IADD3.X R161, R165, c[0x0][0x214], RZ, P1, !PT ;  /* 0x00008500a5a17a10 */ /* 0x000fe40000ffe4ff */
[----:B------:R-:W-:Y:S02]  /*13110*/  F2FP.BF16.PACK_AB R108, R163, R108 ;  /* 0x0000006ca36c723e */ /* 0x000fe400000010ff */
[----:B------:R0:W-:Y:S01]  /*13120*/  STG.E.128 [R112.64], R116 ;  /* 0x0000007470007986 */ /* 0x0001e2000c101d04 */
[----:B------:R-:W-:-:S03]  /*13130*/  LOP3.LUT P1, RZ, R148, 0xff, RZ, 0xc0, !PT ;  /* 0x000000ff94ff7812 */ /* 0x000fc6000782c0ff */
[----:B------:R0:W-:Y:S01]  /*13140*/  STG.E.128 [R114.64], R104 ;  /* 0x0000006872007986 */ /* 0x0001e2000c101d04 */
[----:B------:R-:W-:-:S03]  /*13150*/  SEL R148, RZ, 0x1, P1 ;  /* 0x00000001ff947807 */ /* 0x000fc60000800000 */
[----:B------:R0:W-:Y:S02]  /*13160*/  STG.E.128 [R160.64], R108 ;  /* 0x0000006ca0007986 */ /* 0x0001e4000c101d04 */
[----:B0-----:R-:W-:Y:S01]  /*13170*/  @P0 CALL.REL.NOINC `(.L_x_5364) ;  /* 0x0000001000000944 */ /* 0x001fe20003c00000 */
[----:B------:R-:W-:Y:S05]  /*13180*/  BRA `(.L_x_5365) ;  /* 0xfffed7f000007947 */ /* 0x000fea000383ffff */
.L_x_5364:
[----:B------:R-:W-:Y:S05]  /*13190*/  EXIT ;  /* 0x000000000000794d */ /* 0x000fea0003800000 */
.L_x_5362:
[----:B------:R-:W-:Y:S01]  /*131a0*/  IMAD.MOV.U32 R109, RZ, RZ, 0x1 ;  /* 0x00000001ff6d7424 */ /* 0x000fe200078e00ff */
[----:B0-----:R-:W-:Y:S01]  /*131b0*/  MOV R105, 0x1f ;  /* 0x0000001f00697802 */ /* 0x001fe20000000f00 */
[----:B------:R-:W-:Y:S01]  /*131c0*/  IMAD.MOV.U32 R108, RZ, RZ, -0x1 ;  /* 0xffffffffff6c7424 */ /* 0x000fe200078e00ff */
[----:B------:R-:W-:Y:S02]  /*131d0*/  MOV R106, 0x131f0 ;  /* 0x000131f0006a7802 */ /* 0x000fe40000000f00 */
[----:B------:R-:W-:Y:S05]  /*131e0*/  CALL.REL.NOINC `($__internal_21_$__cuda_sm70_shflsync_bfly_p) ;  /* 0x0000069000007944 */ /* 0x000fea0003c00000 */
[----:B-1----:R-:W-:Y:S01]  /*131f0*/  IMAD.MOV.U32 R104, RZ, RZ, R109 ;  /* 0x000000ffff687224 */ /* 0x002fe200078e006d */
[----:B0-----:R-:W-:Y:S05]  /*13200*/  BRA `(.L_x_5366) ;  /* 0xffffecd000007947 */ /* 0x001fea000383ffff */
.L_x_5363:
[----:B------:R-:W-:Y:S01]  /*13210*/  IMAD.MOV.U32 R109, RZ, RZ, 0x2 ;  /* 0x00000002ff6d7424 */ /* 0x000fe200078e00ff */
[----:B------:R-:W-:Y:S01]  /*13220*/  MOV R106, 0x13260 ;  /* 0x00013260006a7802 */ /* 0x000fe20000000f00 */
[----:B------:R-:W-:Y:S02]  /*13230*/  IMAD.MOV.U32 R105, RZ, RZ, 0x1f ;  /* 0x0000001fff697424 */ /* 0x000fe400078e00ff */
[----:B------:R-:W-:-:S02]  /*13240*/  IMAD.MOV.U32 R108, RZ, RZ, -0x1 ;  /* 0xffffffffff6c7424 */ /* 0x000fc400078e00ff */
[----:B------:R-:W-:Y:S05]  /*13250*/  CALL.REL.NOINC `($__internal_21_$__cuda_sm70_shflsync_bfly_p) ;  /* 0x0000062000007944 */ /* 0x000fea0003c00000 */
[----:B01----:R-:W-:Y:S01]  /*13260*/  FADD.FTZ R180, R180, R109 ;  /* 0x0000006db4b47221 */ /* 0x003fe20000010000 */
[----:B------:R-:W-:Y:S01]  /*13270*/  MOV R108, 0xffffffff ;  /* 0xffffffff006c7802 */ /* 0x000fe20000000f00 */
[----:B------:R-:W-:Y:S01]  /*13280*/  IMAD.MOV.U32 R109, RZ, RZ, 0x4 ;  /* 0x00000004ff6d7424 */ /* 0x000fe200078e00ff */
[----:B------:R-:W-:Y:S01]  /*13290*/  MOV R106, 0x132c0 ;  /* 0x000132c0006a7802 */ /* 0x000fe20000000f00 */
[----:B------:R-:W-:-:S02]  /*132a0*/  IMAD.MOV.U32 R105, RZ, RZ, 0x1f ;  /* 0x0000001fff697424 */ /* 0x000fc400078e00ff */
[----:B------:R-:W-:Y:S05]  /*132b0*/  CALL.REL.NOINC `($__internal_21_$__cuda_sm70_shflsync_bfly_p) ;  /* 0x000005c000007944 */ /* 0x000fea0003c00000 */
[----:B01----:R-:W-:Y:S01]  /*132c0*/  FADD.FTZ R180, R180, R109 ;  /* 0x0000006db4b47221 */ /* 0x003fe20000010000 */
[----:B------:R-:W-:Y:S01]  /*132d0*/  MOV R106, 0x13320 ;  /* 0x00013320006a7802 */ /* 0x000fe20000000f00 */
[----:B------:R-:W-:-:S02]  /*132e0*/  IMAD.MOV.U32 R109, RZ, RZ, 0x8 ;  /* 0x00000008ff6d7424 */ /* 0x000fc400078e00ff */
[----:B------:R-:W-:Y:S02]  /*132f0*/  IMAD.MOV.U32 R105, RZ, RZ, 0x1f ;  /* 0x0000001fff697424 */ /* 0x000fe400078e00ff */
[----:B------:R-:W-:Y:S02]  /*13300*/  IMAD.MOV.U32 R108, RZ, RZ, -0x1 ;  /* 0xffffffffff6c7424 */ /* 0x000fe400078e00ff */
[----:B------:R-:W-:Y:S05]  /*13310*/  CALL.REL.NOINC `($__internal_21_$__cuda_sm70_shflsync_bfly_p) ;  /* 0x0000056000007944 */ /* 0x000fea0003c00000 */
[----:B01----:R-:W-:Y:S01]  /*13320*/  FADD.FTZ R180, R180, R109 ;  /* 0x0000006db4b47221 */ /* 0x003fe20000010000 */
[----:B------:R-:W-:Y:S01]  /*13330*/  MOV R106, 0x13380 ;  /* 0x00013380006a7802 */ /* 0x000fe20000000f00 */
[----:B------:R-:W-:Y:S02]  /*13340*/  IMAD.MOV.U32 R109, RZ, RZ, 0x10 ;  /* 0x00000010ff6d7424 */ /* 0x000fe400078e00ff */
[----:B------:R-:W-:Y:S02]  /*13350*/  IMAD.MOV.U32 R105, RZ, RZ, 0x1f ;  /* 0x0000001fff697424 */ /* 0x000fe400078e00ff */
[----:B------:R-:W-:Y:S02]  /*13360*/  IMAD.MOV.U32 R108, RZ, RZ, -0x1 ;  /* 0xffffffffff6c7424 */ /* 0x000fe400078e00ff */
[----:B------:R-:W-:Y:S05]  /*13370*/  CALL.REL.NOINC `($__internal_21_$__cuda_sm70_shflsync_bfly_p) ;  /* 0x0000050000007944 */ /* 0x000fea0003c00000 */
        /* <DEDUP_REMOVED lines=52> */
[----:B------:R-:W-:Y:S01]  /*136c0*/  HFMA2.MMA R105, -RZ, RZ, 0, 1.847743988037109375e-06 ;  /* 0x0000001fff697435 */ /* 0x000fe200000001ff */
[----:B------:R-:W-:-:S05]  /*136d0*/  MOV R106, 0x136f0 ;  /* 0x000136f0006a7802 */ /* 0x000fca0000000f00 */
[----:B------:R-:W-:Y:S05]  /*136e0*/  CALL.REL.NOINC `($__internal_21_$__cuda_sm70_shflsync_bfly_p) ;  /* 0x0000019000007944 */ /* 0x000fea0003c00000 */
[----:B01----:R-:W-:Y:S01]  /*136f0*/  FADD.FTZ R180, R180, R109 ;  /* 0x0000006db4b47221 */ /* 0x003fe20000010000 */
[----:B------:R-:W-:Y:S01]  /*13700*/  MOV R106, 0x13750 ;  /* 0x00013750006a7802 */ /* 0x000fe20000000f00 */
[----:B------:R-:W-:Y:S02]  /*13710*/  IMAD.MOV.U32 R109, RZ, RZ, 0x2 ;  /* 0x00000002ff6d7424 */ /* 0x000fe400078e00ff */
[----:B------:R-:W-:Y:S02]  /*13720*/  IMAD.MOV.U32 R105, RZ, RZ, 0x1f ;  /* 0x0000001fff697424 */ /* 0x000fe400078e00ff */
[----:B------:R-:W-:Y:S02]  /*13730*/  IMAD.MOV.U32 R108, RZ, RZ, -0x1 ;  /* 0xffffffffff6c7424 */ /* 0x000fe400078e00ff */
        /* <DEDUP_REMOVED lines=9> */
[----:B------:R-:W-:Y:S01]  /*137d0*/  IMAD.MOV.U32 R105, RZ, RZ, 0x1f ;  /* 0x0000001fff697424 */ /* 0x000fe200078e00ff */
[----:B------:R-:W-:Y:S01]  /*137e0*/  MOV R106, 0x13810 ;  /* 0x00013810006a7802 */ /* 0x000fe20000000f00 */
[----:B------:R-:W-:Y:S02]  /*137f0*/  IMAD.MOV.U32 R108, RZ, RZ, -0x1 ;  /* 0xffffffffff6c7424 */ /* 0x000fe400078e00ff */
[----:B------:R-:W-:Y:S05]  /*13800*/  CALL.REL.NOINC `($__internal_21_$__cuda_sm70_shflsync_bfly_p) ;  /* 0x0000007000007944 */ /* 0x000fea0003c00000 */
[----:B01----:R-:W-:Y:S01]  /*13810*/  FADD.FTZ R180, R180, R109 ;  /* 0x0000006db4b47221 */ /* 0x003fe20000010000 */
[----:B------:R-:W-:Y:S01]  /*13820*/  MOV R106, 0x13870 ;  /* 0x00013870006a7802 */ /* 0x000fe20000000f00 */
[----:B------:R-:W-:Y:S02]  /*13830*/  IMAD.MOV.U32 R109, RZ, RZ, 0x10 ;  /* 0x00000010ff6d7424 */ /* 0x000fe400078e00ff */
[----:B------:R-:W-:-:S02]  /*13840*/  IMAD.MOV.U32 R105, RZ, RZ, 0x1f ;  /* 0x0000001fff697424 */ /* 0x000fc400078e00ff */
[----:B------:R-:W-:Y:S02]  /*13850*/  IMAD.MOV.U32 R108, RZ, RZ, -0x1 ;  /* 0xffffffffff6c7424 */ /* 0x000fe400078e00ff */
[----:B------:R-:W-:Y:S05]  /*13860*/  CALL.REL.NOINC `($__internal_21_$__cuda_sm70_shflsync_bfly_p) ;  /* 0x0000001000007944 */ /* 0x000fea0003c00000 */
[----:B01----:R-:W-:Y:S05]  /*13870*/  BRA `(.L_x_5367) ;  /* 0xffffeaa000007947 */ /* 0x003fea000383ffff */
        .weak           $__internal_21_$__cuda_sm70_shflsync_bfly_p
        .type           $__internal_21_$__cuda_sm70_shflsync_bfly_p,@function
        .size           $__internal_21_$__cuda_sm70_shflsync_bfly_p,(.L_x_20001 - $__internal_21_$__cuda_sm70_shflsync_bfly_p)
$__internal_21_$__cuda_sm70_shflsync_bfly_p:
[----:B------:R-:W-:Y:S01]  /*13880*/  IMAD.MOV.U32 R107, RZ, RZ, 0x0 ;  /* 0x00000000ff6b7424 */ /* 0x000fe200078e00ff */
[----:B------:R-:W-:Y:S04]  /*13890*/  WARPSYNC R108 ;  /* 0x0000006c00007348 */ /* 0x000fe80003800000 */
[----:B------:R0:W1:Y:S01]  /*138a0*/  SHFL.BFLY PT, R109, R180, R109, R105 ;  /* 0x0c00006db46d7389 */ /* 0x00006200000e0069 */
[----:B------:R-:W-:Y:S05]  /*138b0*/  RET.REL.NODEC R106 `(_ZN10layer_norm31ln_parallel_residual_fwd_kernelINS_13Kernel_traitsIf13__nv_bfloat16S2_S2_fjLj6144ELj1ELj1ELj8ELj16ENS_18Kernel_traits_baseILj6144EfS2_S2_S2_fjLj256EEEEELb1ELb0ELb1EEEvNS_9FwdParamsE) ;  /* 0xfffec7406a007950 */ /* 0x000fea0003c3ffff */
.L_x_5368:
        /* <DEDUP_REMOVED lines=12> */
.L_x_20001:


//--------------------- .text._ZN10layer_norm31ln_parallel_residual_fwd_kernelINS_13Kernel_traitsIf13__nv_bfloat16S2_S2_fjLj6144ELj1ELj1ELj8ELj16ENS_18Kernel_traits_baseILj6144EfS2_S2_S2_fjLj256EEEEELb1ELb1ELb0EEEvNS_9FwdParamsE --------------------------
	.section	.text._ZN10layer_norm31ln_parallel_residual_fwd_kernelINS_13Kernel_traitsIf13__nv_bfloat16S2_S2_fjLj6144ELj1ELj1ELj8ELj16ENS_18Kernel_traits_baseILj6144EfS2_S2_S2_fjLj256EEEEELb1ELb1ELb0EEEvNS_9FwdParamsE,"ax",@progbits
	.sectioninfo	@"SHI_REGISTERS=126"
	.align	128
        .global         _ZN10layer_norm31ln_parallel_residual_fwd_kernelINS_13Kernel_traitsIf13__nv_bfloat16S2_S2_fjLj6144ELj1ELj1ELj8ELj16ENS_18Kernel_traits_baseILj6144EfS2_S2_S2_fjLj256EEEEELb1ELb1ELb0EEEvNS_9FwdParamsE
        .type           _ZN10layer_norm31ln_parallel_residual_fwd_kernelINS_13Kernel_traitsIf13__nv_bfloat16S2_S2_fjLj6144ELj1ELj1ELj8ELj16ENS_18Kernel_traits_baseILj6144EfS2_S2_S2_fjLj256EEEEELb1ELb1ELb0EEEvNS_9FwdParamsE,@function
        .size           _ZN10layer_norm31ln_parallel_residual_fwd_kernelINS_13Kernel_traitsIf13__nv_bfloat16S2_S2_fjLj6144ELj1ELj1ELj8ELj16ENS_18Kernel_traits_baseILj6144EfS2_S2_S2_fjLj256EEEEELb1ELb1ELb0EEEvNS_9FwdParamsE,(.L_x_20002 - _ZN10layer_norm31ln_parallel_residual_fwd_kernelINS_13Kernel_traitsIf13__nv_bfloat16S2_S2_fjLj6144ELj1ELj1ELj8ELj16ENS_18Kernel_traits_baseILj6144EfS2_S2_S2_fjLj256EEEEELb1ELb1ELb0EEEvNS_9FwdParamsE)
        .other          _ZN10layer_norm31ln_parallel_residual_fwd_kernelINS_13Kernel_traitsIf13__nv_bfloat16S2_S2_fjLj6144ELj1ELj1ELj8ELj16ENS_18Kernel_traits_baseILj6144EfS2_S2_S2_fjLj256EEEEELb1ELb1ELb0EEEvNS_9FwdParamsE,@"STO_CUDA_ENTRY STV_DEFAULT"
_ZN10layer_norm31ln_parallel_residual_fwd_kernelINS_13Kernel_traitsIf13__nv_bfloat16S2_S2_fjLj6144ELj1ELj1ELj8ELj16ENS_18Kernel_traits_baseILj6144EfS2_S2_S2_fjLj256EEEEELb1ELb1ELb0EEEvNS_9FwdParamsE:
.text._ZN10layer_norm31ln_parallel_residual_fwd_kernelINS_13Kernel_traitsIf13__nv_bfloat16S2_S2_fjLj6144ELj1ELj1ELj8ELj16ENS_18Kernel_traits_baseILj6144EfS2_S2_S2_fjLj256EEEEELb1ELb1ELb0EEEvNS_9FwdParamsE:
        /* <DEDUP_REMOVED lines=9> */
[----:B------:R-:W2:Y:S04]  /*0090*/  @P0 LDG.E.64 R6, [R6.64] ;  /* 0x0000000606060981 */ /* 0x000ea8000c1e1b00 */
[----:B------:R-:W3:Y:S01]  /*00a0*/  @P0 LDG.E.64 R2, [R10.64] ;  /* 0x000000060a020981 */ /* 0x000ee2000c1e1b00 */
[----:B------:R-:W-:Y:S03]  /*00b0*/  BSSY B0, `(.L_x_5369) ;  /* 0x000005b000007945 */ /* 0x000fe60003800000 */
[----:B------:R-:W0:Y:S04]  /*00c0*/  S2R R0, SR_TID.X ;  /* 0x0000000000007919 */ /* 0x000e280000002100 */
[----:B------:R-:W0:Y:S01]  /*00d0*/  S2R R19, SR_CTAID.X ;  /* 0x0000000000137919 */ /* 0x000e220000002500 */
[----:B--2---:R-:W1:Y:S01]  /*00e0*/  @P0 R2UR UR4, R6 ;  /* 0x00000000060403c2 */ /* 0x004e6200000e0000 */
[----:B---3--:R-:W-:Y:S01]  /*00f0*/  @P0 IADD3 R10, P1, R2, c[0x0][0x240], RZ ;  /* 0x00009000020a0a10 */ /* 0x008fe20007f3e0ff */
[----:B0-----:R-:W-:-:S06]  /*0100*/  IMAD R2, R19, c[0x0][0x0], R0 ;  /* 0x0000000013027a24 */ /* 0x001fcc00078e0200 */
[----:B------:R0:W2:Y:S01]  /*0110*/  @P0 R2UR UR5, R7 ;  /* 0x00000000070503c2 */ /* 0x0000a200000e0000 */
[----:B------:R-:W-:Y:S02]  /*0120*/  @P0 IMAD.X R11, RZ, RZ, R3, P1 ;  /* 0x000000ffff0b0224 */ /* 0x000fe400008e0603 */
[----:B------:R-:W-:-:S03]  /*0130*/  IMAD.WIDE.U32 R12, R2, -0x326172a9, RZ ;  /* 0xcd9e8d57020c7825 */ /* 0x000fc600078e00ff */
[--C-:B------:R-:W-:Y:S02]  /*0140*/  SHF.R.U64 R3, R10, 0x2, R11.reuse ;  /* 0x000000020a037819 */ /* 0x100fe4000000120b */
[----:B------:R-:W-:-:S03]  /*0150*/  SHF.R.U32.HI R4, RZ, 0x2, R11 ;  /* 0x00000002ff047819 */ /* 0x000fc6000001160b */
[----:B------:R-:W-:Y:S01]  /*0160*/  IMAD.WIDE.U32 R8, R3, -0x2daee0ad, RZ ;  /* 0xd2511f5303087825 */ /* 0x000fe200078e00ff */
[----:B-1----:R-:W-:Y:S01]  /*0170*/  LOP3.LUT R5, R13, UR4, R4, 0x96, !PT ;  /* 0x000000040d057c12 */ /* 0x002fe2000f8e9604 */
[----:B------:R-:W-:Y:S02]  /*0180*/  UIADD3 UR9, UR4, -0x61c88647, URZ ;  /* 0x9e3779b904097890 */ /* 0x000fe4000fffe03f */
[----:B------:R-:W-:Y:S02]  /*0190*/  UIADD3 UR11, UR4, 0x3c6ef372, URZ ;  /* 0x3c6ef372040b7890 */ /* 0x000fe4000fffe03f */
[----:B0-----:R-:W-:Y:S01]  /*01a0*/  IMAD.WIDE.U32 R6, R5, -0x2daee0ad, RZ ;  /* 0xd2511f5305067825 */ /* 0x001fe200078e00ff */
        /* <DEDUP_REMOVED lines=18> */
[----:B------:R-:W-:-:S02]  /*02d0*/  UIADD3 UR19, UR4, -0x4ab325aa, URZ ;  /* 0xb54cda5604137890 */ /* 0x000fc4000fffe03f */
[----:B------:R-:W-:Y:S01]  /*02e0*/  UIADD3 UR20, UR5, 0x646e171e, URZ ;  /* 0x646e171e05147890 */ /* 0x000fe2000fffe03f */
[----:B------:R-:W-:Y:S01]  /*02f0*/  LOP3.LUT R14, R9, UR12, R6, 0x96, !PT ;  /* 0x0000000c090e7c12 */ /* 0x000fe2000f8e9606 */
[----:B------:R-:W-:Y:S01]  /*0300*/  IMAD.WIDE.U32 R6, R7, -0x2daee0ad, RZ ;  /* 0xd2511f5307067825 */ /* 0x000fe200078e00ff */
[----:B------:R-:W-:Y:S02]  /*0310*/  UIADD3 UR21, UR4, 0x5384540f, URZ ;  /* 0x5384540f04157890 */ /* 0x000fe4000fffe03f */
[----:B------:R-:W-:Y:S01]  /*0320*/  UIADD3 UR22, UR5, 0x1fd5c5a3, URZ ;  /* 0x1fd5c5a305167890 */ /* 0x000fe2000fffe03f */
[----:B------:R-:W-:Y:S01]  /*0330*/  IMAD.WIDE.U32 R14, R14, -0x326172a9, RZ ;  /* 0xcd9e8d570e0e7825 */ /* 0x000fe200078e00ff */
[----:B------:R-:W-:Y:S01]  /*0340*/  LOP3.LUT R13, R7, UR14, R8, 0x96, !PT ;  /* 0x0000000e070d7c12 */ /* 0x000fe2000f8e9608 */
[----:B------:R-:W-:Y:S02]  /*0350*/  UIADD3 UR23, UR4, -0xe443238, URZ ;  /* 0xf1bbcdc804177890 */ /* 0x000fe4000fffe03f */
[----:B------:R-:W-:Y:S01]  /*0360*/  UIADD3 UR24, UR5, -0x24c28bd8, URZ ;  /* 0xdb3d742805187890 */ /* 0x000fe2000fffe03f */
[----:B------:R-:W-:Y:S01]  /*0370*/  LOP3.LUT R8, R15, UR13, R12, 0x96, !PT ;  /* 0x0000000d0f087c12 */ /* 0x000fe2000f8e960c */
[----:B------:R-:W-:Y:S01]  /*0380*/  IMAD.WIDE.U32 R12, R13, -0x326172a9, RZ ;  /* 0xcd9e8d570d0c7825 */ /* 0x000fe200078e00ff */
[----:B------:R-:W-:-:S02]  /*0390*/  UIADD3 UR25, UR4, -0x700cb87f, URZ ;  /* 0x8ff3478104197890 */ /* 0x000fc4000fffe03f */
[----:B------:R-:W-:Y:S01]  /*03a0*/  UIADD3 UR26, UR5, -0x695add53, URZ ;  /* 0x96a522ad051a7890 */ /* 0x000fe2000fffe03f */
[----:B------:R-:W-:Y:S01]  /*03b0*/  IMAD.WIDE.U32 R8, R8, -0x2daee0ad, RZ ;  /* 0xd2511f5308087825 */ /* 0x000fe200078e00ff */
[----:B------:R-:W-:-:S04]  /*03c0*/  LOP3.LUT R7, R13, UR15, R14, 0x96, !PT ;  /* 0x0000000f0d077c12 */ /* 0x000fc8000f8e960e */
[----:B------:R-:W-:Y:S01]  /*03d0*/  LOP3.LUT R14, R9, UR16, R6, 0x96, !PT ;  /* 0x00000010090e7c12 */ /* 0x000fe2000f8e9606 */
[----:B------:R-:W-:-:S04]  /*03e0*/  IMAD.WIDE.U32 R6, R7, -0x2daee0ad, RZ ;  /* 0xd2511f5307067825 */ /* 0x000fc800078e00ff */
[----:B------:R-:W-:Y:S01]  /*03f0*/  IMAD.WIDE.U32 R14, R14, -0x326172a9, RZ ;  /* 0xcd9e8d570e0e7825 */ /* 0x000fe200078e00ff */
[----:B------:R-:W-:Y:S02]  /*0400*/  LOP3.LUT R13, R7, UR18, R8, 0x96, !PT ;  /* 0x00000012070d7c12 */ /* 0x000fe4000f8e9608 */
[----:B------:R-:W-:Y:S02]  /*0410*/  LOP3.LUT R7, R0, 0xff, RZ, 0xc0, !PT ;  /* 0x000000ff00077812 */ /* 0x000fe400078ec0ff */
[----:B------:R-:W-:Y:S01]  /*0420*/  LOP3.LUT R8, R15, UR17, R12, 0x96, !PT ;  /* 0x000000110f087c12 */ /* 0x000fe2000f8e960c */
[----:B------:R-:W-:Y:S01]  /*0430*/  IMAD.WIDE.U32 R12, R13, -0x326172a9, RZ ;  /* 0xcd9e8d570d0c7825 */ /* 0x000fe200078e00ff */
[----:B------:R-:W-:-:S03]  /*0440*/  LOP3.LUT R5, R7, 0xff, RZ, 0x3c, !PT ;  /* 0x000000ff07057812 */ /* 0x000fc600078e3cff */
[----:B------:R-:W-:Y:S01]  /*0450*/  IMAD.WIDE.U32 R8, R8, -0x2daee0ad, RZ ;  /* 0xd2511f5308087825 */ /* 0x000fe200078e00ff */
[----:B------:R-:W-:Y:S02]  /*0460*/  LEA.HI.SX32 R5, R18, R5, 0x1d ;  /* 0x0000000512057211 */ /* 0x000fe400078feaff */
[----:B------:R-:W-:Y:S02]  /*0470*/  LOP3.LUT R14, R13, UR19, R14, 0x96, !PT ;  /* 0x000000130d0e7c12 */ /* 0x000fe4000f8e960e */
[----:B------:R-:W-:Y:S02]  /*0480*/  LOP3.LUT R16, R9, UR20, R6, 0x96, !PT ;  /* 0x0000001409107c12 */ /* 0x000fe4000f8e9606 */
[C---:B------:R-:W-:Y:S01]  /*0490*/  LOP3.LUT P4, RZ, R5.reuse, 0xffffff00, RZ, 0xc0, !PT ;  /* 0xffffff0005ff7812 */ /* 0x040fe2000788c0ff */
[----:B------:R-:W-:Y:S01]  /*04a0*/  IMAD.WIDE.U32 R14, R14, -0x2daee0ad, RZ ;  /* 0xd2511f530e0e7825 */ /* 0x000fe200078e00ff */
[C---:B------:R-:W-:Y:S02]  /*04b0*/  ISETP.GE.U32.AND P3, PT, R5.reuse, 0x200, PT ;  /* 0x000002000500780c */ /* 0x040fe40003f66070 */
[----:B------:R-:W-:Y:S01]  /*04c0*/  ISETP.GE.U32.AND P2, PT, R5, 0x300, PT ;  /* 0x000003000500780c */ /* 0x000fe20003f46070 */
[----:B------:R-:W-:Y:S01]  /*04d0*/  IMAD.WIDE.U32 R16, R16, -0x326172a9, RZ ;  /* 0xcd9e8d5710107825 */ /* 0x000fe200078e00ff */
[----:B------:R-:W-:-:S02]  /*04e0*/  LOP3.LUT R21, R15, UR22, R8, 0x96, !PT ;  /* 0x000000160f157c12 */ /* 0x000fc4000f8e9608 */
[----:B------:R-:W-:Y:S02]  /*04f0*/  LEA.HI R6, R0, R19, RZ, 0x18 ;  /* 0x0000001300067211 */ /* 0x000fe400078fc0ff */
[----:B------:R-:W-:Y:S01]  /*0500*/  LOP3.LUT R20, R17, UR21, R12, 0x96, !PT ;  /* 0x0000001511147c12 */ /* 0x000fe2000f8e960c */
[----:B------:R-:W-:Y:S01]  /*0510*/  IMAD.HI.U32 R19, R21, -0x326172a9, RZ ;  /* 0xcd9e8d5715137827 */ /* 0x000fe200078e00ff */
[----:B------:R-:W-:Y:S02]  /*0520*/  P2R R76, PR, RZ, 0x10 ;  /* 0x00000010ff4c7803 */ /* 0x000fe40000000000 */
[----:B------:R-:W-:Y:S01]  /*0530*/  P2R R87, PR, RZ, 0x8 ;  /* 0x00000008ff577803 */ /* 0x000fe20000000000 */
[----:B------:R-:W-:Y:S01]  /*0540*/  IMAD.HI.U32 R11, R20, -0x2daee0ad, RZ ;  /* 0xd2511f53140b7827 */ /* 0x000fe200078e00ff */
[----:B------:R-:W-:Y:S01]  /*0550*/  P2R R89, PR, RZ, 0x4 ;  /* 0x00000004ff597803 */ /* 0x000fe20000000000 */
[----:B------:R-:W-:Y:S05]  /*0560*/  @!P4 BRA `(.L_x_5370) ;  /* 0x000000f00000c947 */ /* 0x000fea0003800000 */
[----:B------:R-:W-:Y:S01]  /*0570*/  ISETP.NE.U32.AND P0, PT, RZ, c[0x0][0x218], PT ;  /* 0x00008600ff007a0c */ /* 0x000fe20003f05070 */
[----:B------:R-:W-:Y:S01]  /*0580*/  IMAD.MOV.U32 R8, RZ, RZ, 0x20 ;  /* 0x00000020ff087424 */ /* 0x000fe200078e00ff */
        /* <DEDUP_REMOVED lines=12> */
[----:B------:R-:W-:-:S03]  /*0650*/  LOP3.LUT R7, R7, 0x100, RZ, 0xfc, !PT ;  /* 0x0000010007077812 */ /* 0x000fc600078efcff */
.L_x_5370:
[----:B------:R-:W-:Y:S05]  /*0660*/  BSYNC B0 ;  /* 0x0000000000007941 */ /* 0x000fea0003800000 */
.L_x_5369:
        /* <DEDUP_REMOVED lines=17> */
.L_x_5372:
[----:B------:R-:W-:Y:S05]  /*0780*/  BSYNC B0 ;  /* 0x0000000000007941 */ /* 0x000fea0003800000 */
.L_x_5371:
        /* <DEDUP_REMOVED lines=15> */
[----:B------:R0:W5:Y:S02]  /*0880*/  @P0 LDG.E.128 R32, [R12.64+0x10] ;  /* 0x000010060c200981 */ /* 0x000164000c1e1d00 */
.L_x_5374:
[----:B------:R-:W-:Y:S05]  /*0890*/  BSYNC B0 ;  /* 0x0000000000007941 */ /* 0x000fea0003800000 */
.L_x_5373:
[----:B------:R-:W-:Y:S02]  /*08a0*/  ISETP.GE.AND P0, PT, R6, c[0x0][0x164], PT ;  /* 0x0000590006007a0c */ /* 0x000fe40003f06270 */
[----:B------:R-:W-:Y:S02]  /*08b0*/  LOP3.LUT R19, R19, UR23, R16, 0x96, !PT ;  /* 0x0000001713137c12 */ /* 0x000fe4000f8e9610 */
[----:B------:R-:W-:-:S09]  /*08c0*/  LOP3.LUT R17, R11, UR24, R14, 0x96, !PT ;  /* 0x000000180b117c12 */ /* 0x000fd2000f8e960e */
[----:B------:R-:W-:Y:S05]  /*08d0*/  @P0 EXIT ;  /* 0x000000000000094d */ /* 0x000fea0003800000 */
[----:B------:R-:W-:Y:S01]  /*08e0*/  SHF.R.S32.HI R18, RZ, 0x3, R18 ;  /* 0x00000003ff127819 */ /* 0x000fe20000011412 */
[C---:B0-----:R-:W-:Y:S01]  /*08f0*/  IMAD.SHL.U32 R12, R0.reuse, 0x20, RZ ;  /* 0x00000020000c7824 */ /* 0x041fe200078e00ff */
[----:B------:R-:W-:Y:S01]  /*0900*/  LOP3.LUT R8, R0, 0xe0, RZ, 0xc0, !PT ;  /* 0x000000e000087812 */ /* 0x000fe200078ec0ff */
[----:B------:R-:W-:Y:S01]  /*0910*/  IMAD R14, R20, -0x2daee0ad, RZ ;  /* 0xd2511f53140e7824 */ /* 0x000fe200078e02ff */
[----:B------:R-:W-:Y:S01]  /*0920*/  LOP3.LUT R7, R18, 0xff, RZ, 0xc0, !PT ;  /* 0x000000ff12077812 */ /* 0x000fe200078ec0ff */
[----:B------:R-:W-:Y:S01]  /*0930*/  IMAD.HI.U32 R13, R19, -0x2daee0ad, RZ ;  /* 0xd2511f53130d7827 */ /* 0x000fe200078e00ff */
[----:B------:R-:W-:Y:S01]  /*0940*/  SHF.R.U32.HI R18, RZ, 0x3, R18 ;  /* 0x00000003ff127819 */ /* 0x000fe20000011612 */
[----:B------:R-:W-:Y:S01]  /*0950*/  ULDC.U8 UR8, c[0x0][0x1f0] ;  /* 0x00007c0000087ab9 */ /* 0x000fe20000000000 */
[----:B------:R-:W-:Y:S01]  /*0960*/  LOP3.LUT R12, R12, 0x3e0, RZ, 0xc0, !PT ;  /* 0x000003e00c0c7812 */ /* 0x000fe200078ec0ff */
[----:B------:R-:W-:Y:S01]  /*0970*/  IMAD.IADD R8, R7, 0x1, -R8 ;  /* 0x0000000107087824 */ /* 0x000fe200078e0a08 */
[----:B------:R-:W-:Y:S01]  /*0980*/  LOP3.LUT R11, R18, 0x1fffffe0, RZ, 0xc0, !PT ;  /* 0x1fffffe0120b7812 */ /* 0x000fe200078ec0ff */
[----:B------:R-:W-:Y:S01]  /*0990*/  IMAD R16, R21, -0x326172a9, RZ ;  /* 0xcd9e8d5715107824 */ /* 0x000fe200078e02ff */
[----:B------:R-:W-:Y:S01]  /*09a0*/  LOP3.LUT R10, R10, 0x3, RZ, 0xc0, !PT ;  /* 0x000000030a0a7812 */ /* 0x000fe200078ec0ff */
[----:B------:R-:W-:Y:S01]  /*09b0*/  IMAD.IADD R12, R7, 0x1, -R12 ;  /* 0x00000001070c7824 */ /* 0x000fe200078e0a0c */
[----:B------:R-:W-:Y:S01]  /*09c0*/  IMNMX R8, RZ, R8, !PT ;  /* 0x00000008ff087217 */ /* 0x000fe20007800200 */
[----:B------:R-:W-:-:S03]  /*09d0*/  IMAD.HI.U32 R7, R17, -0x326172a9, RZ ;  /* 0xcd9e8d5711077827 */ /* 0x000fc600078e00ff */
[----:B------:R-:W-:Y:S02]  /*09e0*/  IMNMX R8, R8, 0x20, PT ;  /* 0x0000002008087817 */ /* 0x000fe40003800200 */
[----:B------:R-:W-:Y:S02]  /*09f0*/  IMNMX R12, RZ, R12, !PT ;  /* 0x0000000cff0c7217 */ /* 0x000fe40007800200 */
[----:B------:R-:W-:Y:S01]  /*0a00*/  LOP3.LUT R7, R7, UR25, R16, 0x96, !PT ;  /* 0x0000001907077c12 */ /* 0x000fe2000f8e9610 */
[----:B------:R-:W-:Y:S01]  /*0a10*/  IMAD.IADD R8, R8, 0x1, R11 ;  /* 0x0000000108087824 */ /* 0x000fe200078e020b */
[----:B------:R-:W-:-:S03]  /*0a20*/  IMNMX R12, R12, 0x20, PT ;  /* 0x000000200c0c7817 */ /* 0x000fc60003800200 */
[----:B------:R-:W-:Y:S02]  /*0a30*/  IMAD.SHL.U32 R9, R8, 0x8, RZ ;  /* 0x0000000808097824 */ /* 0x000fe400078e00ff */
[----:B------:R-:W-:Y:S02]  /*0a40*/  IMAD.IADD R15, R11, 0x1, R12 ;  /* 0x000000010b0f7824 */ /* 0x000fe400078e020c */
[----:B------:R0:W1:Y:S01]  /*0a50*/  I2F.U32 R8, R9 ;  /* 0x0000000900087306 */ /* 0x0000620000201000 */
[----:B------:R-:W-:Y:S02]  /*0a60*/  IMAD R11, R17, -0x326172a9, RZ ;  /* 0xcd9e8d57110b7824 */ /* 0x000fe400078e02ff */
[----:B------:R-:W-:Y:S02]  /*0a70*/  IMAD R12, R19, -0x2daee0ad, RZ ;  /* 0xd2511f53130c7824 */ /* 0x000fe400078e02ff */
[----:B------:R-:W-:Y:S01]  /*0a80*/  IMAD.SHL.U32 R15, R15, 0x8, RZ ;  /* 0x000000080f0f7824 */ /* 0x000fe200078e00ff */
[----:B0-----:R-:W-:Y:S01]  /*0a90*/  LOP3.LUT R9, R13, UR26, R14, 0x96, !PT ;  /* 0x0000001a0d097c12 */ /* 0x001fe2000f8e960e */
[----:B------:R-:W-:Y:S01]  /*0aa0*/  HFMA2.MMA R14, -RZ, RZ, 0, 5.9604644775390625e-08 ;  /* 0x00000001ff0e7435 */ /* 0x000fe200000001ff */
[----:B------:R-:W-:Y:S01]  /*0ab0*/  IMAD.MOV.U32 R13, RZ, RZ, RZ ;  /* 0x000000ffff0d7224 */ /* 0x000fe200078e00ff */
[----:B-1----:R-:W0:Y:S08]  /*0ac0*/  MUFU.RCP R8, R8 ;  /* 0x0000000800087308 */ /* 0x002e300000001000 */
.L_x_5776:
        /* <DEDUP_REMOVED lines=35> */
.L_x_5378:
[----:B-1----:R-:W-:Y:S02]  /*0d00*/  IMAD.MOV.U32 R78, RZ, RZ, R11 ;  /* 0x000000ffff4e7224 */ /* 0x002fe400078e000b */
.L_x_5379:
[----:B------:R-:W-:Y:S05]  /*0d10*/  BSYNC B1 ;  /* 0x0000000000017941 */ /* 0x000fea0003800000 */
.L_x_5377:
        /* <DEDUP_REMOVED lines=16> */
.L_x_5383:
[----:B------:R-:W-:Y:S05]  /*0e20*/  BSYNC B2 ;  /* 0x0000000000027941 */ /* 0x000fea0003800000 */
.L_x_5382:
        /* <DEDUP_REMOVED lines=44> */
.L_x_5381:
[----:B------:R-:W-:Y:S05]  /*10f0*/  BSYNC B1 ;  /* 0x0000000000017941 */ /* 0x000fea0003800000 */
.L_x_5380:
[----:B------:R-:W1:Y:S01]  /*1100*/  I2F.U32 R93, R78 ;  /* 0x0000004e005d7306 */ /* 0x000e620000201000 */
[----:B------:R-:W-:Y:S01]  /*1110*/  ISETP.NE.U32.AND P1, PT, RZ, c[0x0][0x178], PT ;  /* 0x00005e00ff007a0c */ /* 0x000fe20003f25070 */
[----:B------:R-:W-:Y:S01]  /*1120*/  IMAD.MOV.U32 R116, RZ, RZ, 0x2f800000 ;  /* 0x2f800000ff747424 */ /* 0x000fe200078e00ff */
[----:B-----5:R-:W-:Y:S02]  /*1130*/  PRMT R10, RZ, 0x5410, R72 ;  /* 0x00005410ff0a7816 */ /* 0x020fe40000000048 */
[----:B------:R-:W-:-:S03]  /*1140*/  ISETP.NE.AND.EX P1, PT, RZ, c[0x0][0x17c], PT, P1 ;  /* 0x00005f00ff007a0c */ /* 0x000fc60003f25310 */
        /* <DEDUP_REMOVED lines=12> */
.L_x_5384:
        /* <DEDUP_REMOVED lines=12> */
.L_x_5387:
[----:B------:R-:W-:Y:S02]  /*12d0*/  IMAD.MOV.U32 R79, RZ, RZ, R11 ;  /* 0x000000ffff4f7224 */ /* 0x000fe400078e000b */
.L_x_5388:
[----:B------:R-:W-:Y:S05]  /*12e0*/  BSYNC B1 ;  /* 0x0000000000017941 */ /* 0x000fea0003800000 */
.L_x_5386:
        /* <DEDUP_REMOVED lines=16> */
.L_x_5392:
[----:B------:R-:W-:Y:S05]  /*13f0*/  BSYNC B2 ;  /* 0x0000000000027941 */ /* 0x000fea0003800000 */
.L_x_5391:
        /* <DEDUP_REMOVED lines=44> */
.L_x_5390:
[----:B------:R-:W-:Y:S05]  /*16c0*/  BSYNC B1 ;  /* 0x0000000000017941 */ /* 0x000fea0003800000 */
.L_x_5389:
[----:B------:R-:W1:Y:S02]  /*16d0*/  I2F.U32 R79, R79 ;  /* 0x0000004f004f7306 */ /* 0x000e640000201000 */
[----:B-1----:R-:W-:Y:S01]  /*16e0*/  FFMA.FTZ R92, R79, R116, 1.1641532182693481445e-10 ;  /* 0x2f0000004f5c7423 */ /* 0x002fe20000010074 */
        /* <DEDUP_REMOVED lines=9> */
.L_x_5385:
        /* <DEDUP_REMOVED lines=12> */
.L_x_5394:
[----:B------:R-:W-:Y:S02]  /*1840*/  IMAD.MOV.U32 R97, RZ, RZ, R11 ;  /* 0x000000ffff617224 */ /* 0x000fe400078e000b */
.L_x_5395:
[----:B------:R-:W-:Y:S05]  /*1850*/  BSYNC B1 ;  /* 0x0000000000017941 */ /* 0x000fea0003800000 */
.L_x_5393:
        /* <DEDUP_REMOVED lines=16> */
.L_x_5399:
[----:B------:R-:W-:Y:S05]  /*1960*/  BSYNC B2 ;  /* 0x0000000000027941 */ /* 0x000fea0003800000 */
.L_x_5398:
        /* <DEDUP_REMOVED lines=44> */
.L_x_5397:
[----:B------:R-:W-:Y:S05]  /*1c30*/  BSYNC B1 ;  /* 0x0000000000017941 */ /* 0x000fea0003800000 */
.L_x_5396:
[----:B------:R-:W1:Y:S01]  /*1c40*/  I2F.U32 R93, R97 ;  /* 0x00000061005d7306 */ /* 0x000e620000201000 */
[----:B------:R-:W-:-:S05]  /*1c50*/  PRMT R72, RZ, 0x7610, R72 ;  /* 0x00007610ff487816 */ /* 0x000fca0000000048 */
        /* <DEDUP_REMOVED lines=12> */
.L_x_5400:
        /* <DEDUP_REMOVED lines=12> */
.L_x_5403:
[----:B------:R-:W-:Y:S02]  /*1de0*/  IMAD.MOV.U32 R72, RZ, RZ, R11 ;  /* 0x000000ffff487224 */ /* 0x000fe400078e000b */
.L_x_5404:
[----:B------:R-:W-:Y:S05]  /*1df0*/  BSYNC B1 ;  /* 0x0000000000017941 */ /* 0x000fea0003800000 */
.L_x_5402:
        /* <DEDUP_REMOVED lines=16> */
.L_x_5408:
[----:B------:R-:W-:Y:S05]  /*1f00*/  BSYNC B2 ;  /* 0x0000000000027941 */ /* 0x000fea0003800000 */
.L_x_5407:
        /* <DEDUP_REMOVED lines=44> */
.L_x_5406:
[----:B------:R-:W-:Y:S05]  /*21d0*/  BSYNC B1 ;  /* 0x0000000000017941 */ /* 0x000fea0003800000 */
.L_x_5405:
[----:B------:R1:W2:Y:S02]  /*21e0*/  I2F.U32 R97, R72 ;  /* 0x0000004800617306 */ /* 0x0002a40000201000 */
[----:B-1----:R-:W-:-:S05]  /*21f0*/  PRMT R72, RZ, 0x7610, R20 ;  /* 0x00007610ff487816 */ /* 0x002fca0000000014 */
[----:B------:R-:W-:Y:S01]  /*2200*/  FMUL.FTZ R80, R72, c[0x0][0x1e8] ;  /* 0x00007a0048507a20 */ /* 0x000fe20000410000 */
[----:B------:R-:W-:Y:S01]  /*2210*/  @P0 PRMT R72, RZ, 0x7610, R16 ;  /* 0x00007610ff480816 */ /* 0x000fe20000000010 */
[----:B--2---:R-:W-:-:S05]  /*2220*/  FFMA.FTZ R97, R97, R116, 1.1641532182693481445e-10 ;  /* 0x2f00000061617423 */ /* 0x004fca0000010074 */
[----:B------:R-:W-:-:S04]  /*2230*/  FSETP.GTU.FTZ.AND P2, PT, R97, c[0x0][0x1e4], PT ;  /* 0x0000790061007a0b */ /* 0x000fc80003f5c000 */
[----:B------:R-:W-:Y:S02]  /*2240*/  FSEL R92, R80, RZ, !P2 ;  /* 0x000000ff505c7208 */ /* 0x000fe40005000000 */
[----:B------:R-:W-:-:S03]  /*2250*/  SEL R80, RZ, 0x1, P2 ;  /* 0x00000001ff507807 */ /* 0x000fc60001000000 */
[----:B------:R-:W-:-:S04]  /*2260*/  FADD.FTZ R93, R92, R93 ;  /* 0x0000005d5c5d7221 */ /* 0x000fc80000010000 */
[----:B------:R-:W-:Y:S02]  /*2270*/  @P0 FADD.FTZ R93, R72, R93 ;  /* 0x0000005d485d0221 */ /* 0x000fe40000010000 */
.L_x_5401:
        /* <DEDUP_REMOVED lines=12> */
.L_x_5410:
[----:B------:R-:W-:Y:S02]  /*2340*/  IMAD.MOV.U32 R72, RZ, RZ, R11 ;  /* 0x000000ffff487224 */ /* 0x000fe400078e000b */
.L_x_5411:
[----:B------:R-:W-:Y:S05]  /*2350*/  BSYNC B1 ;  /* 0x0000000000017941 */ /* 0x000fea0003800000 */
.L_x_5409:
        /* <DEDUP_REMOVED lines=16> */
.L_x_5415:
[----:B------:R-:W-:Y:S05]  /*2460*/  BSYNC B2 ;  /* 0x0000000000027941 */ /* 0x000fea0003800000 */
.L_x_5414:
        /* <DEDUP_REMOVED lines=44> */
.L_x_5413:
[----:B------:R-:W-:Y:S05]  /*2730*/  BSYNC B1 ;  /* 0x0000000000017941 */ /* 0x000fea0003800000 */
.L_x_5412:
        /* <DEDUP_REMOVED lines=14> */
.L_x_5416:
        /* <DEDUP_REMOVED lines=12> */
.L_x_5419:
[----:B------:R-:W-:Y:S02]  /*28e0*/  IMAD.MOV.U32 R72, RZ, RZ, R11 ;  /* 0x000000ffff487224 */ /* 0x000fe400078e000b */
.L_x_5420:
[----:B------:R-:W-:Y:S05]  /*28f0*/  BSYNC B1 ;  /* 0x0000000000017941 */ /* 0x000fea0003800000 */
.L_x_5418:
        /* <DEDUP_REMOVED lines=16> */
.L_x_5424:
[----:B------:R-:W-:Y:S05]  /*2a00*/  BSYNC B2 ;  /* 0x0000000000027941 */ /* 0x000fea0003800000 */
.L_x_5423:
        /* <DEDUP_REMOVED lines=44> */
.L_x_5422:
[----:B------:R-:W-:Y:S05]  /*2cd0*/  BSYNC B1 ;  /* 0x0000000000017941 */ /* 0x000fea0003800000 */
.L_x_5421:
[----:B------:R1:W2:Y:S02]  /*2ce0*/  I2F.U32 R81, R72 ;  /* 0x0000004800517306 */ /* 0x0002a40000201000 */
[----:B-1----:R-:W-:-:S05]  /*2cf0*/  PRMT R72, RZ, 0x5410, R21 ;  /* 0x00005410ff487816 */ /* 0x002fca0000000015 */
[----:B------:R-:W-:Y:S02]  /*2d00*/  FMUL.FTZ R97, R72, c[0x0][0x1e8] ;  /* 0x00007a0048617a20 */ /* 0x000fe40000410000 */
[----:B--2---:R-:W-:-:S05]  /*2d10*/  FFMA.FTZ R81, R81, R116, 1.1641532182693481445e-10 ;  /* 0x2f00000051517423 */ /* 0x004fca0000010074 */
[----:B------:R-:W-:-:S04]  /*2d20*/  FSETP.GTU.FTZ.AND P2, PT, R81, c[0x0][0x1e4], PT ;  /* 0x0000790051007a0b */ /* 0x000fc80003f5c000 */
[----:B------:R-:W-:Y:S02]  /*2d30*/  FSEL R97, R97, RZ, !P2 ;  /* 0x000000ff61617208 */ /* 0x000fe40005000000 */
[----:B------:R-:W-:-:S03]  /*2d40*/  SEL R81, RZ, 0x1, P2 ;  /* 0x00000001ff517807 */ /* 0x000fc60001000000 */
[----:B------:R-:W-:Y:S01]  /*2d50*/  FADD.FTZ R92, R97, R92 ;  /* 0x0000005c615c7221 */ /* 0x000fe20000010000 */
[----:B------:R-:W-:-:S05]  /*2d60*/  @P0 PRMT R97, RZ, 0x5410, R17 ;  /* 0x00005410ff610816 */ /* 0x000fca0000000011 */
[----:B------:R-:W-:Y:S02]  /*2d70*/  @P0 FADD.FTZ R92, R97, R92 ;  /* 0x0000005c615c0221 */ /* 0x000fe40000010000 */
.L_x_5417:
        /* <DEDUP_REMOVED lines=12> */
.L_x_5426:
[----:B------:R-:W-:Y:S02]  /*2e40*/  IMAD.MOV.U32 R72, RZ, RZ, R11 ;  /* 0x000000ffff487224 */ /* 0x000fe400078e000b */
.L_x_5427:
[----:B------:R-:W-:Y:S05]  /*2e50*/  BSYNC B1 ;  /* 0x0000000000017941 */ /* 0x000fea0003800000 */
.L_x_5425:
        /* <DEDUP_REMOVED lines=16> */
.L_x_5431:
[----:B------:R-:W-:Y:S05]  /*2f60*/  BSYNC B2 ;  /* 0x0000000000027941 */ /* 0x000fea0003800000 */
.L_x_5430:
        /* <DEDUP_REMOVED lines=44> */
.L_x_5429:
[----:B------:R-:W-:Y:S05]  /*3230*/  BSYNC B1 ;  /* 0x0000000000017941 */ /* 0x000fea0003800000 */
.L_x_5428:
        /* <DEDUP_REMOVED lines=14> */
.L_x_5432:
        /* <DEDUP_REMOVED lines=12> */
.L_x_5435:
[----:B------:R-:W-:Y:S02]  /*33e0*/  IMAD.MOV.U32 R82, RZ, RZ, R11 ;  /* 0x000000ffff527224 */ /* 0x000fe400078e000b */
.L_x_5436:
[----:B------:R-:W-:Y:S05]  /*33f0*/  BSYNC B1 ;  /* 0x0000000000017941 */ /* 0x000fea0003800000 */
.L_x_5434:
        /* <DEDUP_REMOVED lines=16> */
.L_x_5440:
[----:B------:R-:W-:Y:S05]  /*3500*/  BSYNC B2 ;  /* 0x0000000000027941 */ /* 0x000fea0003800000 */
.L_x_5439:
        /* <DEDUP_REMOVED lines=44> */
.L_x_5438:
[----:B------:R-:W-:Y:S05]  /*37d0*/  BSYNC B1 ;  /* 0x0000000000017941 */ /* 0x000fea0003800000 */
.L_x_5437:
[----:B------:R-:W1:Y:S01]  /*37e0*/  I2F.U32 R73, R82 ;  /* 0x0000005200497306 */ /* 0x000e620000201000 */
[----:B------:R-:W-:-:S05]  /*37f0*/  PRMT R72, RZ, 0x7610, R21 ;  /* 0x00007610ff487816 */ /* 0x000fca0000000015 */
        /* <DEDUP_REMOVED lines=9> */
.L_x_5433:
        /* <DEDUP_REMOVED lines=12> */
.L_x_5442:
[----:B------:R-:W-:Y:S02]  /*3950*/  IMAD.MOV.U32 R98, RZ, RZ, R11 ;  /* 0x000000ffff627224 */ /* 0x000fe400078e000b */
.L_x_5443:
[----:B------:R-:W-:Y:S05]  /*3960*/  BSYNC B1 ;  /* 0x0000000000017941 */ /* 0x000fea0003800000 */
.L_x_5441:
        /* <DEDUP_REMOVED lines=16> */
.L_x_5447:
[----:B------:R-:W-:Y:S05]  /*3a70*/  BSYNC B2 ;  /* 0x0000000000027941 */ /* 0x000fea0003800000 */
.L_x_5446:
        /* <DEDUP_REMOVED lines=44> */
.L_x_5445:
[----:B------:R-:W-:Y:S05]  /*3d40*/  BSYNC B1 ;  /* 0x0000000000017941 */ /* 0x000fea0003800000 */
.L_x_5444:
[----:B------:R-:W1:Y:S01]  /*3d50*/  I2F.U32 R73, R98 ;  /* 0x0000006200497306 */ /* 0x000e620000201000 */
[----:B------:R-:W-:-:S05]  /*3d60*/  PRMT R10, RZ, 0x5410, R74 ;  /* 0x00005410ff0a7816 */ /* 0x000fca000000004a */
        /* <DEDUP_REMOVED lines=11> */
.L_x_5448:
        /* <DEDUP_REMOVED lines=12> */
.L_x_5451:
[----:B------:R-:W-:Y:S02]  /*3ee0*/  IMAD.MOV.U32 R83, RZ, RZ, R11 ;  /* 0x000000ffff537224 */ /* 0x000fe400078e000b */
.L_x_5452:
[----:B------:R-:W-:Y:S05]  /*3ef0*/  BSYNC B1 ;  /* 0x0000000000017941 */ /* 0x000fea0003800000 */
.L_x_5450:
        /* <DEDUP_REMOVED lines=16> */
.L_x_5456:
[----:B------:R-:W-:Y:S05]  /*4000*/  BSYNC B2 ;  /* 0x0000000000027941 */ /* 0x000fea0003800000 */
.L_x_5455:
        /* <DEDUP_REMOVED lines=44> */
.L_x_5454:
[----:B------:R-:W-:Y:S05]  /*42d0*/  BSYNC B1 ;  /* 0x0000000000017941 */ /* 0x000fea0003800000 */
.L_x_5453:
        /* <DEDUP_REMOVED lines=11> */
.L_x_5449:
        /* <DEDUP_REMOVED lines=12> */
.L_x_5458:
[----:B------:R-:W-:Y:S02]  /*4450*/  MOV R103, R11 ;  /* 0x0000000b00677202 */ /* 0x000fe40000000f00 */
.L_x_5459:
[----:B------:R-:W-:Y:S05]  /*4460*/  BSYNC B1 ;  /* 0x0000000000017941 */ /* 0x000fea0003800000 */
.L_x_5457:
        /* <DEDUP_REMOVED lines=16> */
.L_x_5463:
[----:B------:R-:W-:Y:S05]  /*4570*/  BSYNC B2 ;  /* 0x0000000000027941 */ /* 0x000fea0003800000 */
.L_x_5462:
        /* <DEDUP_REMOVED lines=44> */
.L_x_5461:
[----:B------:R-:W-:Y:S05]  /*4840*/  BSYNC B1 ;  /* 0x0000000000017941 */ /* 0x000fea0003800000 */
.L_x_5460:
        /* <DEDUP_REMOVED lines=13> */
.L_x_5464:
        /* <DEDUP_REMOVED lines=12> */
.L_x_5467:
[----:B------:R-:W-:Y:S02]  /*49e0*/  IMAD.MOV.U32 R74, RZ, RZ, R11 ;  /* 0x000000ffff4a7224 */ /* 0x000fe400078e000b */
.L_x_5468:
[----:B------:R-:W-:Y:S05]  /*49f0*/  BSYNC B1 ;  /* 0x0000000000017941 */ /* 0x000fea0003800000 */
.L_x_5466:
        /* <DEDUP_REMOVED lines=16> */
.L_x_5472:
[----:B------:R-:W-:Y:S05]  /*4b00*/  BSYNC B2 ;  /* 0x0000000000027941 */ /* 0x000fea0003800000 */
.L_x_5471:
        /* <DEDUP_REMOVED lines=44> */
.L_x_5470:
[----:B------:R-:W-:Y:S05]  /*4dd0*/  BSYNC B1 ;  /* 0x0000000000017941 */ /* 0x000fea0003800000 */
.L_x_5469:
        /* <DEDUP_REMOVED lines=10> */
.L_x_5465:
        /* <DEDUP_REMOVED lines=12> */
.L_x_5474:
[----:B------:R-:W-:Y:S02]  /*4f40*/  IMAD.MOV.U32 R74, RZ, RZ, R11 ;  /* 0x000000ffff4a7224 */ /* 0x000fe400078e000b */
.L_x_5475:
[----:B------:R-:W-:Y:S05]  /*4f50*/  BSYNC B1 ;  /* 0x0000000000017941 */ /* 0x000fea0003800000 */
.L_x_5473:
        /* <DEDUP_REMOVED lines=16> */
.L_x_5479:
[----:B------:R-:W-:Y:S05]  /*5060*/  BSYNC B2 ;  /* 0x0000000000027941 */ /* 0x000fea0003800000 */
.L_x_5478:
        /* <DEDUP_REMOVED lines=44> */
.L_x_5477:
[----:B------:R-:W-:Y:S05]  /*5330*/  BSYNC B1 ;  /* 0x0000000000017941 */ /* 0x000fea0003800000 */
.L_x_5476:
        /* <DEDUP_REMOVED lines=13> */
.L_x_5480:
        /* <DEDUP_REMOVED lines=12> */
.L_x_5483:
[----:B------:R-:W-:Y:S02]  /*54d0*/  MOV R74, R11 ;  /* 0x0000000b004a7202 */ /* 0x000fe40000000f00 */
.L_x_5484:
[----:B------:R-:W-:Y:S05]  /*54e0*/  BSYNC B1 ;  /* 0x0000000000017941 */ /* 0x000fea0003800000 */
.L_x_5482:
        /* <DEDUP_REMOVED lines=16> */
.L_x_5488:
[----:B------:R-:W-:Y:S05]  /*55f0*/  BSYNC B2 ;  /* 0x0000000000027941 */ /* 0x000fea0003800000 */
.L_x_5487:
        /* <DEDUP_REMOVED lines=44> */
.L_x_5486:
[----:B------:R-:W-:Y:S05]  /*58c0*/  BSYNC B1 ;  /* 0x0000000000017941 */ /* 0x000fea0003800000 */
.L_x_5485:
        /* <DEDUP_REMOVED lines=10> */
.L_x_5481:
        /* <DEDUP_REMOVED lines=12> */
.L_x_5490:
[----:B------:R-:W-:Y:S02]  /*5a30*/  IMAD.MOV.U32 R74, RZ, RZ, R11 ;  /* 0x000000ffff4a7224 */ /* 0x000fe400078e000b */
.L_x_5491:
[----:B------:R-:W-:Y:S05]  /*5a40*/  BSYNC B1 ;  /* 0x0000000000017941 */ /* 0x000fea0003800000 */
.L_x_5489:
        /* <DEDUP_REMOVED lines=16> */
.L_x_5495:
[----:B------:R-:W-:Y:S05]  /*5b50*/  BSYNC B2 ;  /* 0x0000000000027941 */ /* 0x000fea0003800000 */
.L_x_5494:
        /* <DEDUP_REMOVED lines=44> */
.L_x_5493:
[----:B------:R-:W-:Y:S05]  /*5e20*/  BSYNC B1 ;  /* 0x0000000000017941 */ /* 0x000fea0003800000 */
.L_x_5492:
[----:B------:R-:W1:Y:S01]  /*5e30*/  I2F.U32 R73, R74 ;  /* 0x0000004a00497306 */ /* 0x000e620000201000 */
[----:B------:R-:W-:-:S05]  /*5e40*/  PRMT R75, RZ, 0x7610, R75 ;  /* 0x00007610ff4b7816 */ /* 0x000fca000000004b */
[----:B------:R-:W-:Y:S02]  /*5e50*/  FMUL.FTZ R75, R75, c[0x0][0x1e8] ;  /* 0x00007a004b4b7a20 */ /* 0x000fe40000410000 */
[----:B-1----:R-:W-:-:S05]  /*5e60*/  FFMA.FTZ R73, R73, R116, 1.1641532182693481445e-10 ;  /* 0x2f00000049497423 */ /* 0x002fca0000010074 */
        /* <DEDUP_REMOVED lines=9> */
.L_x_5496:
        /* <DEDUP_REMOVED lines=12> */
.L_x_5499:
[----:B------:R-:W-:Y:S02]  /*5fc0*/  IMAD.MOV.U32 R86, RZ, RZ, R11 ;  /* 0x000000ffff567224 */ /* 0x000fe400078e000b */
.L_x_5500:
[----:B------:R-:W-:Y:S05]  /*5fd0*/  BSYNC B1 ;  /* 0x0000000000017941 */ /* 0x000fea0003800000 */
.L_x_5498:
        /* <DEDUP_REMOVED lines=16> */
.L_x_5504:
[----:B------:R-:W-:Y:S05]  /*60e0*/  BSYNC B2 ;  /* 0x0000000000027941 */ /* 0x000fea0003800000 */
.L_x_5503:
        /* <DEDUP_REMOVED lines=44> */
.L_x_5502:
[----:B------:R-:W-:Y:S05]  /*63b0*/  BSYNC B1 ;  /* 0x0000000000017941 */ /* 0x000fea0003800000 */
.L_x_5501:
        /* <DEDUP_REMOVED lines=11> */
.L_x_5497:
        /* <DEDUP_REMOVED lines=9> */
[----:B------:R-:W-:Y:S02]  /*6500*/  F2FP.BF16.PACK_AB R75, R109, R104 ;  /* 0x000000686d4b723e */ /* 0x000fe400000010ff */
[----:B------:R-:W-:Y:S02]  /*6510*/  F2FP.BF16.PACK_AB R74, R103, R98 ;  /* 0x00000062674a723e */ /* 0x000fe400000010ff */
[----:B------:R-:W-:-:S02]  /*6520*/  F2FP.BF16.PACK_AB R73, R97, R92 ;  /* 0x0000005c6149723e */ /* 0x000fc400000010ff */
[----:B------:R-:W-:Y:S02]  /*6530*/  F2FP.BF16.PACK_AB R72, R93, R78 ;  /* 0x0000004e5d48723e */ /* 0x000fe400000010ff */
[----:B------:R-:W-:Y:S02]  /*6540*/  ISETP.NE.AND P1, PT, R118, RZ, PT ;  /* 0x000000ff7600720c */ /* 0x000fe40003f25270 */
[----:B------:R-:W-:Y:S01]  /*6550*/  SEL R114, RZ, 0x1, P4 ;  /* 0x00000001ff727807 */ /* 0x000fe20002000000 */
[----:B------:R1:W-:Y:S01]  /*6560*/  STG.E.128 [R112.64], R72 ;  /* 0x0000004870007986 */ /* 0x0003e2000c101d06 */
[----:B------:R-:W-:Y:S02]  /*6570*/  SEL R116, RZ, 0x1, P5 ;  /* 0x00000001ff747807 */ /* 0x000fe40002800000 */
[----:B------:R-:W-:-:S04]  /*6580*/  SEL R118, RZ, 0x100, P3 ;  /* 0x00000100ff767807 */ /* 0x000fc80001800000 */
[----:B------:R-:W-:Y:S02]  /*6590*/  LOP3.LUT R118, R118, R120, R117, 0xfe, !PT ;  /* 0x0000007876767212 */ /* 0x000fe400078efe75 */
[----:B------:R-:W-:Y:S01]  /*65a0*/  SEL R117, RZ, 0x1, P2 ;  /* 0x00000001ff757807 */ /* 0x000fe20001000000 */
[----:B-1----:R-:W-:-:S04]  /*65b0*/  IMAD.WIDE.U32 R112, R114, 0x1000000, RZ ;  /* 0x0100000072707825 */ /* 0x002fc800078e00ff */
        /* <DEDUP_REMOVED lines=13> */
[----:B-1----:R-:W-:Y:S01]  /*6690*/  IMAD.U32 R73, R85, 0x10000, RZ ;  /* 0x0001000055497824 */ /* 0x002fe200078e00ff */
        /* <DEDUP_REMOVED lines=19> */
.L_x_5505:
[----:B------:R-:W-:Y:S02]  /*67d0*/  IADD3 R112, R77, 0x100, RZ ;  /* 0x000001004d707810 */ /* 0x000fe40007ffe0ff */
.L_x_5376:
[----:B------:R-:W-:Y:S05]  /*67e0*/  BSYNC B0 ;  /* 0x0000000000007941 */ /* 0x000fea0003800000 */
.L_x_5375:
[----:B------:R-:W-:Y:S01]  /*67f0*/  ISETP.NE.AND P0, PT, R87, RZ, PT ;  /* 0x000000ff5700720c */ /* 0x000fe20003f05270 */
[----:B------:R-:W-:-:S12]  /*6800*/  BSSY B0, `(.L_x_5506) ;  /* 0x00005ca000007945 */ /* 0x000fd80003800000 */
[----:B------:R-:W-:Y:S05]  /*6810*/  @!P0 BRA `(.L_x_5507) ;  /* 0x00005c8000008947 */ /* 0x000fea0003800000 */
[----:B------:R-:W-:Y:S01]  /*6820*/  ISETP.NE.U32.AND P0, PT, RZ, c[0x0][0x178], PT ;  /* 0x00005e00ff007a0c */ /* 0x000fe20003f05070 */
[----:B-1----:R-:W-:Y:S01]  /*6830*/  IMAD.MOV.U32 R73, RZ, RZ, 0x10 ;  /* 0x00000010ff497424 */ /* 0x002fe200078e00ff */
        /* <DEDUP_REMOVED lines=22> */
[----:B------:R-:W-:Y:S01]  /*69a0*/  MOV R88, R12 ;  /* 0x0000000c00587202 */ /* 0x000fe20000000f00 */
[----:B------:R-:W-:Y:S05]  /*69b0*/  BRA `(.L_x_5510) ;  /* 0x0000001000007947 */ /* 0x000fea0003800000 */
.L_x_5509:
[----:B-1----:R-:W-:Y:S02]  /*69c0*/  IMAD.MOV.U32 R88, RZ, RZ, R11 ;  /* 0x000000ffff587224 */ /* 0x002fe400078e000b */
.L_x_5510:
[----:B------:R-:W-:Y:S05]  /*69d0*/  BSYNC B1 ;  /* 0x0000000000017941 */ /* 0x000fea0003800000 */
.L_x_5508:
        /* <DEDUP_REMOVED lines=16> */
.L_x_5514:
[----:B------:R-:W-:Y:S05]  /*6ae0*/  BSYNC B2 ;  /* 0x0000000000027941 */ /* 0x000fea0003800000 */
.L_x_5513:
        /* <DEDUP_REMOVED lines=44> */
.L_x_5512:
[----:B------:R-:W-:Y:S05]  /*6db0*/  BSYNC B1 ;  /* 0x0000000000017941 */ /* 0x000fea0003800000 */
.L_x_5511:
[----:B------:R1:W2:Y:S01]  /*6dc0*/  I2F.U32 R10, R88 ;  /* 0x00000058000a7306 */ /* 0x0002a20000201000 */
[----:B------:R-:W-:Y:S01]  /*6dd0*/  ISETP.NE.U32.AND P1, PT, RZ, c[0x0][0x178], PT ;  /* 0x00005e00ff007a0c */ /* 0x000fe20003f25070 */
[----:B------:R-:W-:-:S03]  /*6de0*/  IMAD.MOV.U32 R119, RZ, RZ, 0x2f800000 ;  /* 0x2f800000ff777424 */ /* 0x000fc600078e00ff */
[----:B------:R-:W-:Y:S02]  /*6df0*/  ISETP.NE.AND.EX P1, PT, RZ, c[0x0][0x17c], PT, P1 ;  /* 0x00005f00ff007a0c */ /* 0x000fe40003f25310 */
[----:B-1---5:R-:W-:Y:S01]  /*6e00*/  PRMT R88, RZ, 0x5410, R72 ;  /* 0x00005410ff587816 */ /* 0x022fe20000000048 */
[----:B--2---:R-:W-:-:S05]  /*6e10*/  FFMA.FTZ R10, R10, R119, 1.1641532182693481445e-10 ;  /* 0x2f0000000a0a7423 */ /* 0x004fca0000010077 */
        /* <DEDUP_REMOVED lines=11> */
.L_x_5515:
        /* <DEDUP_REMOVED lines=12> */
.L_x_5518:
[----:B------:R-:W-:Y:S02]  /*6f90*/  IMAD.MOV.U32 R79, RZ, RZ, R11 ;  /* 0x000000ffff4f7224 */ /* 0x000fe400078e000b */
.L_x_5519:
[----:B------:R-:W-:Y:S05]  /*6fa0*/  BSYNC B1 ;  /* 0x0000000000017941 */ /* 0x000fea0003800000 */
.L_x_5517:
        /* <DEDUP_REMOVED lines=16> */
.L_x_5523:
[----:B------:R-:W-:Y:S05]  /*70b0*/  BSYNC B2 ;  /* 0x0000000000027941 */ /* 0x000fea0003800000 */
.L_x_5522:
        /* <DEDUP_REMOVED lines=44> */
.L_x_5521:
[----:B------:R-:W-:Y:S05]  /*7380*/  BSYNC B1 ;  /* 0x0000000000017941 */ /* 0x000fea0003800000 */
.L_x_5520:
        /* <DEDUP_REMOVED lines=8> */
[----:B------:R-:W-:Y:S02]  /*7410*/  @P0 PRMT R99, RZ, 0x5410, R16 ;  /* 0x00005410ff630816 */ /* 0x000fe40000000010 */
[----:B------:R-:W-:-:S03]  /*7420*/  PRMT R79, R91, 0x7610, R79 ;  /* 0x000076105b4f7816 */ /* 0x000fc6000000004f */
[----:B------:R-:W-:Y:S02]  /*7430*/  @P0 FADD.FTZ R88, R99, R88 ;  /* 0x0000005863580221 */ /* 0x000fe40000010000 */
.L_x_5516:
        /* <DEDUP_REMOVED lines=12> */
.L_x_5525:
[----:B------:R-:W-:Y:S02]  /*7500*/  IMAD.MOV.U32 R91, RZ, RZ, R11 ;  /* 0x000000ffff5b7224 */ /* 0x000fe400078e000b */
.L_x_5526:
[----:B------:R-:W-:Y:S05]  /*7510*/  BSYNC B1 ;  /* 0x0000000000017941 */ /* 0x000fea0003800000 */
.L_x_5524:
        /* <DEDUP_REMOVED lines=16> */
.L_x_5530:
[----:B------:R-:W-:Y:S05]  /*7620*/  BSYNC B2 ;  /* 0x0000000000027941 */ /* 0x000fea0003800000 */
.L_x_5529:
        /* <DEDUP_REMOVED lines=44> */
.L_x_5528:
[----:B------:R-:W-:Y:S05]  /*78f0*/  BSYNC B1 ;  /* 0x0000000000017941 */ /* 0x000fea0003800000 */
.L_x_5527:
        /* <DEDUP_REMOVED lines=14> */
.L_x_5531:
        /* <DEDUP_REMOVED lines=12> */
.L_x_5534:
[----:B------:R-:W-:Y:S02]  /*7aa0*/  IMAD.MOV.U32 R72, RZ, RZ, R11 ;  /* 0x000000ffff487224 */ /* 0x000fe400078e000b */
.L_x_5535:
[----:B------:R-:W-:Y:S05]  /*7ab0*/  BSYNC B1 ;  /* 0x0000000000017941 */ /* 0x000fea0003800000 */
.L_x_5533:
        /* <DEDUP_REMOVED lines=16> */
.L_x_5539:
[----:B------:R-:W-:Y:S05]  /*7bc0*/  BSYNC B2 ;  /* 0x0000000000027941 */ /* 0x000fea0003800000 */
.L_x_5538:
        /* <DEDUP_REMOVED lines=44> */
.L_x_5537:
[----:B------:R-:W-:Y:S05]  /*7e90*/  BSYNC B1 ;  /* 0x0000000000017941 */ /* 0x000fea0003800000 */
.L_x_5536:
[----:B------:R-:W1:Y:S02]  /*7ea0*/  I2F.U32 R72, R72 ;  /* 0x0000004800487306 */ /* 0x000e640000201000 */
[----:B-1----:R-:W-:Y:S01]  /*7eb0*/  FFMA.FTZ R80, R72, R119, 1.1641532182693481445e-10 ;  /* 0x2f00000048507423 */ /* 0x002fe20000010077 */
        /* <DEDUP_REMOVED lines=8> */
.L_x_5532:
        /* <DEDUP_REMOVED lines=12> */
.L_x_5541:
[----:B------:R-:W-:Y:S02]  /*8000*/  IMAD.MOV.U32 R72, RZ, RZ, R11 ;  /* 0x000000ffff487224 */ /* 0x000fe400078e000b */
.L_x_5542:
[----:B------:R-:W-:Y:S05]  /*8010*/  BSYNC B1 ;  /* 0x0000000000017941 */ /* 0x000fea0003800000 */
.L_x_5540:
        /* <DEDUP_REMOVED lines=16> */
.L_x_5546:
[----:B------:R-:W-:Y:S05]  /*8120*/  BSYNC B2 ;  /* 0x0000000000027941 */ /* 0x000fea0003800000 */
.L_x_5545:
        /* <DEDUP_REMOVED lines=44> */
.L_x_5544:
[----:B------:R-:W-:Y:S05]  /*83f0*/  BSYNC B1 ;  /* 0x0000000000017941 */ /* 0x000fea0003800000 */
.L_x_5543:
[----:B------:R1:W2:Y:S02]  /*8400*/  I2F.U32 R10, R72 ;  /* 0x00000048000a7306 */ /* 0x0002a40000201000 */
[----:B-1----:R-:W-:-:S05]  /*8410*/  PRMT R72, RZ, 0x5410, R73 ;  /* 0x00005410ff487816 */ /* 0x002fca0000000049 */
[----:B------:R-:W-:Y:S02]  /*8420*/  FMUL.FTZ R94, R72, c[0x0][0x1e8] ;  /* 0x00007a00485e7a20 */ /* 0x000fe40000410000 */
[----:B--2---:R-:W-:-:S05]  /*8430*/  FFMA.FTZ R10, R10, R119, 1.1641532182693481445e-10 ;  /* 0x2f0000000a0a7423 */ /* 0x004fca0000010077 */
        /* <DEDUP_REMOVED lines=10> */
.L_x_5547:
        /* <DEDUP_REMOVED lines=12> */
.L_x_5550:
[----:B------:R-:W-:Y:S02]  /*85a0*/  IMAD.MOV.U32 R72, RZ, RZ, R11 ;  /* 0x000000ffff487224 */ /* 0x000fe400078e000b */
.L_x_5551:
[----:B------:R-:W-:Y:S05]  /*85b0*/  BSYNC B1 ;  /* 0x0000000000017941 */ /* 0x000fea0003800000 */
.L_x_5549:
        /* <DEDUP_REMOVED lines=16> */
.L_x_5555:
[----:B------:R-:W-:Y:S05]  /*86c0*/  BSYNC B2 ;  /* 0x0000000000027941 */ /* 0x000fea0003800000 */
.L_x_5554:
        /* <DEDUP_REMOVED lines=44> */
.L_x_5553:
[----:B------:R-:W-:Y:S05]  /*8990*/  BSYNC B1 ;  /* 0x0000000000017941 */ /* 0x000fea0003800000 */
.L_x_5552:
[----:B------:R-:W1:Y:S02]  /*89a0*/  I2F.U32 R72, R72 ;  /* 0x0000004800487306 */ /* 0x000e640000201000 */
[----:B-1----:R-:W-:Y:S01]  /*89b0*/  FFMA.FTZ R81, R72, R119, 1.1641532182693481445e-10 ;  /* 0x2f00000048517423 */ /* 0x002fe20000010077 */
        /* <DEDUP_REMOVED lines=8> */
.L_x_5548:
        /* <DEDUP_REMOVED lines=12> */
.L_x_5557:
[----:B------:R-:W-:Y:S02]  /*8b00*/  MOV R72, R11 ;  /* 0x0000000b00487202 */ /* 0x000fe40000000f00 */
.L_x_5558:
[----:B------:R-:W-:Y:S05]  /*8b10*/  BSYNC B1 ;  /* 0x0000000000017941 */ /* 0x000fea0003800000 */
.L_x_5556:
        /* <DEDUP_REMOVED lines=16> */
.L_x_5562:
[----:B------:R-:W-:Y:S05]  /*8c20*/  BSYNC B2 ;  /* 0x0000000000027941 */ /* 0x000fea0003800000 */
.L_x_5561:
        /* <DEDUP_REMOVED lines=44> */
.L_x_5560:
[----:B------:R-:W-:Y:S05]  /*8ef0*/  BSYNC B1 ;  /* 0x0000000000017941 */ /* 0x000fea0003800000 */
.L_x_5559:
        /* <DEDUP_REMOVED lines=14> */
.L_x_5563:
        /* <DEDUP_REMOVED lines=12> */
.L_x_5566:
[----:B------:R-:W-:Y:S02]  /*90a0*/  IMAD.MOV.U32 R82, RZ, RZ, R11 ;  /* 0x000000ffff527224 */ /* 0x000fe400078e000b */
.L_x_5567:
[----:B------:R-:W-:Y:S05]  /*90b0*/  BSYNC B1 ;  /* 0x0000000000017941 */ /* 0x000fea0003800000 */
.L_x_5565:
        /* <DEDUP_REMOVED lines=16> */
.L_x_5571:
[----:B------:R-:W-:Y:S05]  /*91c0*/  BSYNC B2 ;  /* 0x0000000000027941 */ /* 0x000fea0003800000 */
.L_x_5570:
        /* <DEDUP_REMOVED lines=44> */
.L_x_5569:
[----:B------:R-:W-:Y:S05]  /*9490*/  BSYNC B1 ;  /* 0x0000000000017941 */ /* 0x000fea0003800000 */
.L_x_5568:
        /* <DEDUP_REMOVED lines=11> */
.L_x_5564:
        /* <DEDUP_REMOVED lines=12> */
.L_x_5573:
[----:B------:R-:W-:Y:S02]  /*9610*/  IMAD.MOV.U32 R100, RZ, RZ, R11 ;  /* 0x000000ffff647224 */ /* 0x000fe400078e000b */
.L_x_5574:
[----:B------:R-:W-:Y:S05]  /*9620*/  BSYNC B1 ;  /* 0x0000000000017941 */ /* 0x000fea0003800000 */
.L_x_5572:
        /* <DEDUP_REMOVED lines=16> */
.L_x_5578:
[----:B------:R-:W-:Y:S05]  /*9730*/  BSYNC B2 ;  /* 0x0000000000027941 */ /* 0x000fea0003800000 */
.L_x_5577:
        /* <DEDUP_REMOVED lines=44> */
.L_x_5576:
[----:B------:R-:W-:Y:S05]  /*9a00*/  BSYNC B1 ;  /* 0x0000000000017941 */ /* 0x000fea0003800000 */
.L_x_5575:
        /* <DEDUP_REMOVED lines=13> */
.L_x_5579:
        /* <DEDUP_REMOVED lines=12> */
.L_x_5582:
[----:B------:R-:W-:Y:S02]  /*9ba0*/  IMAD.MOV.U32 R83, RZ, RZ, R11 ;  /* 0x000000ffff537224 */ /* 0x000fe400078e000b */
.L_x_5583:
[----:B------:R-:W-:Y:S05]  /*9bb0*/  BSYNC B1 ;  /* 0x0000000000017941 */ /* 0x000fea0003800000 */
.L_x_5581:
        /* <DEDUP_REMOVED lines=16> */
.L_x_5587:
[----:B------:R-:W-:Y:S05]  /*9cc0*/  BSYNC B2 ;  /* 0x0000000000027941 */ /* 0x000fea0003800000 */
.L_x_5586:
        /* <DEDUP_REMOVED lines=44> */
.L_x_5585:
[----:B------:R-:W-:Y:S05]  /*9f90*/  BSYNC B1 ;  /* 0x0000000000017941 */ /* 0x000fea0003800000 */
.L_x_5584:
        /* <DEDUP_REMOVED lines=11> */
.L_x_5580:
        /* <DEDUP_REMOVED lines=12> */
.L_x_5589:
[----:B------:R-:W-:Y:S02]  /*a110*/  IMAD.MOV.U32 R105, RZ, RZ, R11 ;  /* 0x000000ffff697224 */ /* 0x000fe400078e000b */
.L_x_5590:
[----:B------:R-:W-:Y:S05]  /*a120*/  BSYNC B1 ;  /* 0x0000000000017941 */ /* 0x000fea0003800000 */
.L_x_5588:
        /* <DEDUP_REMOVED lines=16> */
.L_x_5594:
[----:B------:R-:W-:Y:S05]  /*a230*/  BSYNC B2 ;  /* 0x0000000000027941 */ /* 0x000fea0003800000 */
.L_x_5593:
        /* <DEDUP_REMOVED lines=44> */
.L_x_5592:
[----:B------:R-:W-:Y:S05]  /*a500*/  BSYNC B1 ;  /* 0x0000000000017941 */ /* 0x000fea0003800000 */
.L_x_5591:
        /* <DEDUP_REMOVED lines=13> */
.L_x_5595:
        /* <DEDUP_REMOVED lines=12> */
.L_x_5598:
[----:B------:R-:W-:Y:S02]  /*a6a0*/  IMAD.MOV.U32 R74, RZ, RZ, R11 ;  /* 0x000000ffff4a7224 */ /* 0x000fe400078e000b */
.L_x_5599:
[----:B------:R-:W-:Y:S05]  /*a6b0*/  BSYNC B1 ;  /* 0x0000000000017941 */ /* 0x000fea0003800000 */
.L_x_5597:
        /* <DEDUP_REMOVED lines=16> */
.L_x_5603:
[----:B------:R-:W-:Y:S05]  /*a7c0*/  BSYNC B2 ;  /* 0x0000000000027941 */ /* 0x000fea0003800000 */
.L_x_5602:
        /* <DEDUP_REMOVED lines=44> */
.L_x_5601:
[----:B------:R-:W-:Y:S05]  /*aa90*/  BSYNC B1 ;  /* 0x0000000000017941 */ /* 0x000fea0003800000 */
.L_x_5600:
        /* <DEDUP_REMOVED lines=10> */
.L_x_5596:
        /* <DEDUP_REMOVED lines=12> */
.L_x_5605:
[----:B------:R-:W-:Y:S02]  /*ac00*/  IMAD.MOV.U32 R74, RZ, RZ, R11 ;  /* 0x000000ffff4a7224 */ /* 0x000fe400078e000b */
.L_x_5606:
[----:B------:R-:W-:Y:S05]  /*ac10*/  BSYNC B1 ;  /* 0x0000000000017941 */ /* 0x000fea0003800000 */
.L_x_5604:
        /* <DEDUP_REMOVED lines=16> */
.L_x_5610:
[----:B------:R-:W-:Y:S05]  /*ad20*/  BSYNC B2 ;  /* 0x0000000000027941 */ /* 0x000fea0003800000 */
.L_x_5609:
        /* <DEDUP_REMOVED lines=44> */
.L_x_5608:
[----:B------:R-:W-:Y:S05]  /*aff0*/  BSYNC B1 ;  /* 0x0000000000017941 */ /* 0x000fea0003800000 */
.L_x_5607:
        /* <DEDUP_REMOVED lines=13> */
.L_x_5611:
        /* <DEDUP_REMOVED lines=12> */
.L_x_5614:
[----:B------:R-:W-:Y:S02]  /*b190*/  IMAD.MOV.U32 R74, RZ, RZ, R11 ;  /* 0x000000ffff4a7224 */ /* 0x000fe400078e000b */
.L_x_5615:
[----:B------:R-:W-:Y:S05]  /*b1a0*/  BSYNC B1 ;  /* 0x0000000000017941 */ /* 0x000fea0003800000 */
.L_x_5613:
        /* <DEDUP_REMOVED lines=16> */
.L_x_5619:
[----:B------:R-:W-:Y:S05]  /*b2b0*/  BSYNC B2 ;  /* 0x0000000000027941 */ /* 0x000fea0003800000 */
.L_x_5618:
        /* <DEDUP_REMOVED lines=44> */
.L_x_5617:
[----:B------:R-:W-:Y:S05]  /*b580*/  BSYNC B1 ;  /* 0x0000000000017941 */ /* 0x000fea0003800000 */
.L_x_5616:
        /* <DEDUP_REMOVED lines=10> */
.L_x_5612:
        /* <DEDUP_REMOVED lines=12> */
.L_x_5621:
[----:B------:R-:W-:Y:S02]  /*b6f0*/  IMAD.MOV.U32 R74, RZ, RZ, R11 ;  /* 0x000000ffff4a7224 */ /* 0x000fe400078e000b */
.L_x_5622:
[----:B------:R-:W-:Y:S05]  /*b700*/  BSYNC B1 ;  /* 0x0000000000017941 */ /* 0x000fea0003800000 */
.L_x_5620:
        /* <DEDUP_REMOVED lines=16> */
.L_x_5626:
[----:B------:R-:W-:Y:S05]  /*b810*/  BSYNC B2 ;  /* 0x0000000000027941 */ /* 0x000fea0003800000 */
.L_x_5625:
        /* <DEDUP_REMOVED lines=44> */
.L_x_5624:
[----:B------:R-:W-:Y:S05]  /*bae0*/  BSYNC B1 ;  /* 0x0000000000017941 */ /* 0x000fea0003800000 */
.L_x_5623:
        /* <DEDUP_REMOVED lines=13> */
.L_x_5627:
        /* <DEDUP_REMOVED lines=12> */
.L_x_5630:
[----:B------:R-:W-:Y:S02]  /*bc80*/  IMAD.MOV.U32 R86, RZ, RZ, R11 ;  /* 0x000000ffff567224 */ /* 0x000fe400078e000b */
.L_x_5631:
[----:B------:R-:W-:Y:S05]  /*bc90*/  BSYNC B1 ;  /* 0x0000000000017941 */ /* 0x000fea0003800000 */
.L_x_5629:
        /* <DEDUP_REMOVED lines=16> */
.L_x_5635:
[----:B------:R-:W-:Y:S05]  /*bda0*/  BSYNC B2 ;  /* 0x0000000000027941 */ /* 0x000fea0003800000 */
.L_x_5634:
        /* <DEDUP_REMOVED lines=44> */
.L_x_5633:
[----:B------:R-:W-:Y:S05]  /*c070*/  BSYNC B1 ;  /* 0x0000000000017941 */ /* 0x000fea0003800000 */
.L_x_5632:
        /* <DEDUP_REMOVED lines=11> */
.L_x_5628:
        /* <DEDUP_REMOVED lines=8> */
[----:B------:R-:W-:Y:S02]  /*c1b0*/  F2FP.BF16.PACK_AB R75, R110, R106 ;  /* 0x0000006a6e4b723e */ /* 0x000fe400000010ff */
[----:B------:R-:W-:Y:S02]  /*c1c0*/  F2FP.BF16.PACK_AB R74, R105, R100 ;  /* 0x00000064694a723e */ /* 0x000fe400000010ff */
[----:B------:R-:W-:Y:S02]  /*c1d0*/  F2FP.BF16.PACK_AB R73, R99, R94 ;  /* 0x0000005e6349723e */ /* 0x000fe400000010ff */
[----:B------:R-:W-:-:S02]  /*c1e0*/  F2FP.BF16.PACK_AB R72, R91, R88 ;  /* 0x000000585b48723e */ /* 0x000fc400000010ff */
[----:B------:R-:W-:Y:S02]  /*c1f0*/  ISETP.NE.AND P5, PT, R121, RZ, PT ;  /* 0x000000ff7900720c */ /* 0x000fe40003fa5270 */
[----:B------:R-:W-:Y:S01]  /*c200*/  SEL R113, RZ, 0x1, P4 ;  /* 0x00000001ff717807 */ /* 0x000fe20002000000 */
[----:B------:R1:W-:Y:S01]  /*c210*/  STG.E.128 [R114.64], R72 ;  /* 0x0000004872007986 */ /* 0x0003e2000c101d06 */
[----:B------:R-:W-:Y:S02]  /*c220*/  ISETP.NE.AND P6, PT, R118, RZ, PT ;  /* 0x000000ff7600720c */ /* 0x000fe40003fc5270 */
[----:B------:R-:W-:Y:S02]  /*c230*/  SEL R118, RZ, 0x100, P3 ;  /* 0x00000100ff767807 */ /* 0x000fe40001800000 */
[----:B------:R-:W-:Y:S02]  /*c240*/  SEL R117, RZ, 0x1, P5 ;  /* 0x00000001ff757807 */ /* 0x000fe40002800000 */
[----:B------:R-:W-:Y:S01]  /*c250*/  LOP3.LUT R118, R118, R120, R119, 0xfe, !PT ;  /* 0x0000007876767212 */ /* 0x000fe200078efe77 */
[----:B-1----:R-:W-:Y:S01]  /*c260*/  IMAD.WIDE.U32 R114, R113, 0x1000000, RZ ;  /* 0x0100000071727825 */ /* 0x002fe200078e00ff */
        /* <DEDUP_REMOVED lines=14> */
[----:B-1----:R-:W-:Y:S01]  /*c350*/  IMAD.U32 R73, R85, 0x10000, RZ ;  /* 0x0001000055497824 */ /* 0x002fe200078e00ff */
        /* <DEDUP_REMOVED lines=19> */
.L_x_5636:
[----:B------:R-:W-:Y:S02]  /*c490*/  IADD3 R112, R112, 0x100, RZ ;  /* 0x0000010070707810 */ /* 0x000fe40007ffe0ff */
.L_x_5507:
[----:B------:R-:W-:Y:S05]  /*c4a0*/  BSYNC B0 ;  /* 0x0000000000007941 */ /* 0x000fea0003800000 */
.L_x_5506:
        /* <DEDUP_REMOVED lines=29> */
.L_x_5640:
[----:B-1----:R-:W-:Y:S02]  /*c680*/  IMAD.MOV.U32 R90, RZ, RZ, R11 ;  /* 0x000000ffff5a7224 */ /* 0x002fe400078e000b */
.L_x_5641:
[----:B------:R-:W-:Y:S05]  /*c690*/  BSYNC B1 ;  /* 0x0000000000017941 */ /* 0x000fea0003800000 */
.L_x_5639:
        /* <DEDUP_REMOVED lines=16> */
.L_x_5645:
[----:B------:R-:W-:Y:S05]  /*c7a0*/  BSYNC B2 ;  /* 0x0000000000027941 */ /* 0x000fea0003800000 */
.L_x_5644:
        /* <DEDUP_REMOVED lines=44> */
.L_x_5643:
[----:B------:R-:W-:Y:S05]  /*ca70*/  BSYNC B1 ;  /* 0x0000000000017941 */ /* 0x000fea0003800000 */
.L_x_5642:
        /* <DEDUP_REMOVED lines=17> */
.L_x_5646:
        /* <DEDUP_REMOVED lines=12> */
.L_x_5649:
[----:B------:R-:W-:Y:S02]  /*cc50*/  IMAD.MOV.U32 R79, RZ, RZ, R11 ;  /* 0x000000ffff4f7224 */ /* 0x000fe400078e000b */
.L_x_5650:
[----:B------:R-:W-:Y:S05]  /*cc60*/  BSYNC B1 ;  /* 0x0000000000017941 */ /* 0x000fea0003800000 */
.L_x_5648:
        /* <DEDUP_REMOVED lines=16> */
.L_x_5654:
[----:B------:R-:W-:Y:S05]  /*cd70*/  BSYNC B2 ;  /* 0x0000000000027941 */ /* 0x000fea0003800000 */
.L_x_5653:
        /* <DEDUP_REMOVED lines=44> */
.L_x_5652:
[----:B------:R-:W-:Y:S05]  /*d040*/  BSYNC B1 ;  /* 0x0000000000017941 */ /* 0x000fea0003800000 */
.L_x_5651:
        /* <DEDUP_REMOVED lines=11> */
.L_x_5647:
        /* <DEDUP_REMOVED lines=12> */
.L_x_5656:
[----:B------:R-:W-:Y:S02]  /*d1c0*/  IMAD.MOV.U32 R95, RZ, RZ, R11 ;  /* 0x000000ffff5f7224 */ /* 0x000fe400078e000b */
.L_x_5657:
[----:B------:R-:W-:Y:S05]  /*d1d0*/  BSYNC B1 ;  /* 0x0000000000017941 */ /* 0x000fea0003800000 */
.L_x_5655:
        /* <DEDUP_REMOVED lines=16> */
.L_x_5661:
[----:B------:R-:W-:Y:S05]  /*d2e0*/  BSYNC B2 ;  /* 0x0000000000027941 */ /* 0x000fea0003800000 */
.L_x_5660:
        /* <DEDUP_REMOVED lines=44> */
.L_x_5659:
[----:B------:R-:W-:Y:S05]  /*d5b0*/  BSYNC B1 ;  /* 0x0000000000017941 */ /* 0x000fea0003800000 */
.L_x_5658:
        /* <DEDUP_REMOVED lines=14> */
.L_x_5662:
        /* <DEDUP_REMOVED lines=12> */
.L_x_5665:
[----:B------:R-:W-:Y:S02]  /*d760*/  IMAD.MOV.U32 R72, RZ, RZ, R11 ;  /* 0x000000ffff487224 */ /* 0x000fe400078e000b */
.L_x_5666:
[----:B------:R-:W-:Y:S05]  /*d770*/  BSYNC B1 ;  /* 0x0000000000017941 */ /* 0x000fea0003800000 */
.L_x_5664:
        /* <DEDUP_REMOVED lines=16> */
.L_x_5670:
[----:B------:R-:W-:Y:S05]  /*d880*/  BSYNC B2 ;  /* 0x0000000000027941 */ /* 0x000fea0003800000 */
.L_x_5669:
        /* <DEDUP_REMOVED lines=44> */
.L_x_5668:
[----:B------:R-:W-:Y:S05]  /*db50*/  BSYNC B1 ;  /* 0x0000000000017941 */ /* 0x000fea0003800000 */
.L_x_5667:
        /* <DEDUP_REMOVED lines=10> */
.L_x_5663:
        /* <DEDUP_REMOVED lines=12> */
.L_x_5672:
[----:B------:R-:W-:Y:S02]  /*dcc0*/  IMAD.MOV.U32 R72, RZ, RZ, R11 ;  /* 0x000000ffff487224 */ /* 0x000fe400078e000b */
.L_x_5673:
[----:B------:R-:W-:Y:S05]  /*dcd0*/  BSYNC B1 ;  /* 0x0000000000017941 */ /* 0x000fea0003800000 */
.L_x_5671:
        /* <DEDUP_REMOVED lines=16> */
.L_x_5677:
[----:B------:R-:W-:Y:S05]  /*dde0*/  BSYNC B2 ;  /* 0x0000000000027941 */ /* 0x000fea0003800000 */
.L_x_5676:
        /* <DEDUP_REMOVED lines=44> */
.L_x_5675:
[----:B------:R-:W-:Y:S05]  /*e0b0*/  BSYNC B1 ;  /* 0x0000000000017941 */ /* 0x000fea0003800000 */
.L_x_5674:
        /* <DEDUP_REMOVED lines=14> */
.L_x_5678:
        /* <DEDUP_REMOVED lines=12> */
.L_x_5681:
[----:B------:R-:W-:Y:S02]  /*e260*/  IMAD.MOV.U32 R72, RZ, RZ, R11 ;  /* 0x000000ffff487224 */ /* 0x000fe400078e000b */
.L_x_5682:
[----:B------:R-:W-:Y:S05]  /*e270*/  BSYNC B1 ;  /* 0x0000000000017941 */ /* 0x000fea0003800000 */
.L_x_5680:
        /* <DEDUP_REMOVED lines=16> */
.L_x_5686:
[----:B------:R-:W-:Y:S05]  /*e380*/  BSYNC B2 ;  /* 0x0000000000027941 */ /* 0x000fea0003800000 */
.L_x_5685:
        /* <DEDUP_REMOVED lines=44> */
.L_x_5684:
[----:B------:R-:W-:Y:S05]  /*e650*/  BSYNC B1 ;  /* 0x0000000000017941 */ /* 0x000fea0003800000 */
.L_x_5683:
        /* <DEDUP_REMOVED lines=10> */
.L_x_5679:
        /* <DEDUP_REMOVED lines=12> */
.L_x_5688:
[----:B------:R-:W-:Y:S02]  /*e7c0*/  IMAD.MOV.U32 R72, RZ, RZ, R11 ;  /* 0x000000ffff487224 */ /* 0x000fe400078e000b */
.L_x_5689:
[----:B------:R-:W-:Y:S05]  /*e7d0*/  BSYNC B1 ;  /* 0x0000000000017941 */ /* 0x000fea0003800000 */
.L_x_5687:
        /* <DEDUP_REMOVED lines=16> */
.L_x_5693:
[----:B------:R-:W-:Y:S05]  /*e8e0*/  BSYNC B2 ;  /* 0x0000000000027941 */ /* 0x000fea0003800000 */
.L_x_5692:
        /* <DEDUP_REMOVED lines=44> */
.L_x_5691:
[----:B------:R-:W-:Y:S05]  /*ebb0*/  BSYNC B1 ;  /* 0x0000000000017941 */ /* 0x000fea0003800000 */
.L_x_5690:
        /* <DEDUP_REMOVED lines=14> */
.L_x_5694:
        /* <DEDUP_REMOVED lines=12> */
.L_x_5697:
[----:B------:R-:W-:Y:S02]  /*ed60*/  MOV R82, R11 ;  /* 0x0000000b00527202 */ /* 0x000fe40000000f00 */
.L_x_5698:
[----:B------:R-:W-:Y:S05]  /*ed70*/  BSYNC B1 ;  /* 0x0000000000017941 */ /* 0x000fea0003800000 */
.L_x_5696:
        /* <DEDUP_REMOVED lines=16> */
.L_x_5702:
[----:B------:R-:W-:Y:S05]  /*ee80*/  BSYNC B2 ;  /* 0x0000000000027941 */ /* 0x000fea0003800000 */
.L_x_5701:
        /* <DEDUP_REMOVED lines=44> */
.L_x_5700:
[----:B------:R-:W-:Y:S05]  /*f150*/  BSYNC B1 ;  /* 0x0000000000017941 */ /* 0x000fea0003800000 */
.L_x_5699:
        /* <DEDUP_REMOVED lines=11> */
.L_x_5695:
        /* <DEDUP_REMOVED lines=12> */
.L_x_5704:
[----:B------:R-:W-:Y:S02]  /*f2d0*/  IMAD.MOV.U32 R102, RZ, RZ, R11 ;  /* 0x000000ffff667224 */ /* 0x000fe400078e000b */
.L_x_5705:
[----:B------:R-:W-:Y:S05]  /*f2e0*/  BSYNC B1 ;  /* 0x0000000000017941 */ /* 0x000fea0003800000 */
.L_x_5703:
        /* <DEDUP_REMOVED lines=16> */
.L_x_5709:
[----:B------:R-:W-:Y:S05]  /*f3f0*/  BSYNC B2 ;  /* 0x0000000000027941 */ /* 0x000fea0003800000 */
.L_x_5708:
        /* <DEDUP_REMOVED lines=44> */
.L_x_5707:
[----:B------:R-:W-:Y:S05]  /*f6c0*/  BSYNC B1 ;  /* 0x0000000000017941 */ /* 0x000fea0003800000 */
.L_x_5706:
        /* <DEDUP_REMOVED lines=13> */
.L_x_5710:
        /* <DEDUP_REMOVED lines=12> */
.L_x_5713:
[----:B------:R-:W-:Y:S02]  /*f860*/  IMAD.MOV.U32 R83, RZ, RZ, R11 ;  /* 0x000000ffff537224 */ /* 0x000fe400078e000b */
.L_x_5714:
[----:B------:R-:W-:Y:S05]  /*f870*/  BSYNC B1 ;  /* 0x0000000000017941 */ /* 0x000fea0003800000 */
.L_x_5712:
        /* <DEDUP_REMOVED lines=16> */
.L_x_5718:
[----:B------:R-:W-:Y:S05]  /*f980*/  BSYNC B2 ;  /* 0x0000000000027941 */ /* 0x000fea0003800000 */
.L_x_5717:
        /* <DEDUP_REMOVED lines=44> */
.L_x_5716:
[----:B------:R-:W-:Y:S05]  /*fc50*/  BSYNC B1 ;  /* 0x0000000000017941 */ /* 0x000fea0003800000 */
.L_x_5715:
        /* <DEDUP_REMOVED lines=11> */
.L_x_5711:
        /* <DEDUP_REMOVED lines=12> */
.L_x_5720:
[----:B------:R-:W-:Y:S02]  /*fdd0*/  MOV R107, R11 ;  /* 0x0000000b006b7202 */ /* 0x000fe40000000f00 */
.L_x_5721:
[----:B------:R-:W-:Y:S05]  /*fde0*/  BSYNC B1 ;  /* 0x0000000000017941 */ /* 0x000fea0003800000 */
.L_x_5719:
        /* <DEDUP_REMOVED lines=16> */
.L_x_5725:
[----:B------:R-:W-:Y:S05]  /*fef0*/  BSYNC B2 ;  /* 0x0000000000027941 */ /* 0x000fea0003800000 */
.L_x_5724:
        /* <DEDUP_REMOVED lines=44> */
.L_x_5723:
[----:B------:R-:W-:Y:S05]  /*101c0*/  BSYNC B1 ;  /* 0x0000000000017941 */ /* 0x000fea0003800000 */
.L_x_5722:
        /* <DEDUP_REMOVED lines=13> */
.L_x_5726:
        /* <DEDUP_REMOVED lines=12> */
.L_x_5729:
[----:B------:R-:W-:Y:S02]  /*10360*/  IMAD.MOV.U32 R74, RZ, RZ, R11 ;  /* 0x000000ffff4a7224 */ /* 0x000fe400078e000b */
.L_x_5730:
[----:B------:R-:W-:Y:S05]  /*10370*/  BSYNC B1 ;  /* 0x0000000000017941 */ /* 0x000fea0003800000 */
.L_x_5728:
        /* <DEDUP_REMOVED lines=16> */
.L_x_5734:
[----:B------:R-:W-:Y:S05]  /*10480*/  BSYNC B2 ;  /* 0x0000000000027941 */ /* 0x000fea0003800000 */
.L_x_5733:
        /* <DEDUP_REMOVED lines=44> */
.L_x_5732:
[----:B------:R-:W-:Y:S05]  /*10750*/  BSYNC B1 ;  /* 0x0000000000017941 */ /* 0x000fea0003800000 */
.L_x_5731:
        /* <DEDUP_REMOVED lines=10> */
.L_x_5727:
        /* <DEDUP_REMOVED lines=12> */
.L_x_5736:
[----:B------:R-:W-:Y:S02]  /*108c0*/  IMAD.MOV.U32 R74, RZ, RZ, R11 ;  /* 0x000000ffff4a7224 */ /* 0x000fe400078e000b */
.L_x_5737:
[----:B------:R-:W-:Y:S05]  /*108d0*/  BSYNC B1 ;  /* 0x0000000000017941 */ /* 0x000fea0003800000 */
.L_x_5735:
        /* <DEDUP_REMOVED lines=16> */
.L_x_5741:
[----:B------:R-:W-:Y:S05]  /*109e0*/  BSYNC B2 ;  /* 0x0000000000027941 */ /* 0x000fea0003800000 */
.L_x_5740:
        /* <DEDUP_REMOVED lines=44> */
.L_x_5739:
[----:B------:R-:W-:Y:S05]  /*10cb0*/  BSYNC B1 ;  /* 0x0000000000017941 */ /* 0x000fea0003800000 */
.L_x_5738:
        /* <DEDUP_REMOVED lines=13> */
.L_x_5742:
        /* <DEDUP_REMOVED lines=12> */
.L_x_5745:
[----:B------:R-:W-:Y:S02]  /*10e50*/  IMAD.MOV.U32 R74, RZ, RZ, R11 ;  /* 0x000000ffff4a7224 */ /* 0x000fe400078e000b */
.L_x_5746:
[----:B------:R-:W-:Y:S05]  /*10e60*/  BSYNC B1 ;  /* 0x0000000000017941 */ /* 0x000fea0003800000 */
.L_x_5744:
        /* <DEDUP_REMOVED lines=16> */
.L_x_5750:
[----:B------:R-:W-:Y:S05]  /*10f70*/  BSYNC B2 ;  /* 0x0000000000027941 */ /* 0x000fea0003800000 */
.L_x_5749:
        /* <DEDUP_REMOVED lines=44> */
.L_x_5748:
[----:B------:R-:W-:Y:S05]  /*11240*/  BSYNC B1 ;  /* 0x0000000000017941 */ /* 0x000fea0003800000 */
.L_x_5747:
        /* <DEDUP_REMOVED lines=10> */
.L_x_5743:
        /* <DEDUP_REMOVED lines=12> */
.L_x_5752:
[----:B------:R-:W-:Y:S02]  /*113b0*/  IMAD.MOV.U32 R74, RZ, RZ, R11 ;  /* 0x000000ffff4a7224 */ /* 0x000fe400078e000b */
.L_x_5753:
[----:B------:R-:W-:Y:S05]  /*113c0*/  BSYNC B1 ;  /* 0x0000000000017941 */ /* 0x000fea0003800000 */
.L_x_5751:
        /* <DEDUP_REMOVED lines=16> */
.L_x_5757:
[----:B------:R-:W-:Y:S05]  /*114d0*/  BSYNC B2 ;  /* 0x0000000000027941 */ /* 0x000fea0003800000 */
.L_x_5756:
        /* <DEDUP_REMOVED lines=44> */
.L_x_5755:
[----:B------:R-:W-:Y:S05]  /*117a0*/  BSYNC B1 ;  /* 0x0000000000017941 */ /* 0x000fea0003800000 */
.L_x_5754:
        /* <DEDUP_REMOVED lines=13> */
.L_x_5758:
        /* <DEDUP_REMOVED lines=12> */
.L_x_5761:
[----:B------:R-:W-:Y:S02]  /*11940*/  IMAD.MOV.U32 R86, RZ, RZ, R11 ;  /* 0x000000ffff567224 */ /* 0x000fe400078e000b */
.L_x_5762:
[----:B------:R-:W-:Y:S05]  /*11950*/  BSYNC B1 ;  /* 0x0000000000017941 */ /* 0x000fea0003800000 */
.L_x_5760:
        /* <DEDUP_REMOVED lines=16> */
.L_x_5766:
[----:B------:R-:W-:Y:S05]  /*11a60*/  BSYNC B2 ;  /* 0x0000000000027941 */ /* 0x000fea0003800000 */
.L_x_5765:
        /* <DEDUP_REMOVED lines=44> */
.L_x_5764:
[----:B------:R-:W-:Y:S05]  /*11d30*/  BSYNC B1 ;  /* 0x0000000000017941 */ /* 0x000fea0003800000 */
.L_x_5763:
        /* <DEDUP_REMOVED lines=11> */
.L_x_5759:
        /* <DEDUP_REMOVED lines=34> */
[----:B-1----:R-:W-:Y:S02]  /*12010*/  SHF.L.U32 R73, R85, 0x10, RZ ;  /* 0x0000001055497819 */ /* 0x002fe400000006ff */
        /* <DEDUP_REMOVED lines=10> */
[----:B------:R-:W-:Y:S02]  /*120c0*/  LOP3.LUT R115, R114, 0xff, R83, 0xf8, !PT ;  /* 0x000000ff72737812 */ /* 0x000fe400078ef853 */
[----:B------:R-:W-:Y:S01]  /*120d0*/  IADD3 R114, P0, R116, c[0x0][0x198], RZ ;  /* 0x0000660074727a10 */ /* 0x000fe20007f1e0ff */
[----:B------:R-:W-:Y:S01]  /*120e0*/  IMAD.WIDE.U32 R72, R73, 0x100, RZ ;  /* 0x0000010049487825 */ /* 0x000fe200078e00ff */
[----:B------:R-:W-:Y:S02]  /*120f0*/  LOP3.LUT R75, R75, R115, R113, 0xfe, !PT ;  /* 0x000000734b4b7212 */ /* 0x000fe400078efe71 */
[----:B------:R-:W-:Y:S02]  /*12100*/  IADD3.X R115, R117, c[0x0][0x19c], RZ, P0, !PT ;  /* 0x0000670075737a10 */ /* 0x000fe400007fe4ff */
[----:B------:R-:W-:Y:S02]  /*12110*/  LOP3.LUT R72, R72, R112, R74, 0xfe, !PT ;  /* 0x0000007048487212 */ /* 0x000fe400078efe4a */
[----:B------:R-:W-:-:S02]  /*12120*/  LOP3.LUT R73, R75, R73, RZ, 0xfc, !PT ;  /* 0x000000494b497212 */ /* 0x000fc400078efcff */
[----:B------:R-:W-:-:S05]  /*12130*/  LOP3.LUT R72, R72, 0xff, R79, 0xf8, !PT ;  /* 0x000000ff48487812 */ /* 0x000fca00078ef84f */
[----:B------:R1:W-:Y:S02]  /*12140*/  STG.E.64 [R114.64], R72 ;  /* 0x0000004872007986 */ /* 0x0003e4000c101b06 */
.L_x_5638:
[----:B------:R-:W-:Y:S05]  /*12150*/  BSYNC B0 ;  /* 0x0000000000007941 */ /* 0x000fea0003800000 */
.L_x_5637:
[----:B-1----:R-:W-:Y:S01]  /*12160*/  FADD.FTZ R72, RZ, R78 ;  /* 0x0000004eff487221 */ /* 0x002fe20000010000 */
        /* <DEDUP_REMOVED lines=33> */
.L_x_5777:
[----:B-12---:R-:W-:Y:S01]  /*12380*/  FADD.FTZ R73, R73, R72 ;  /* 0x0000004849497221 */ /* 0x006fe20000010000 */
[----:B------:R-:W-:Y:S05]  /*12390*/  BRA.DIV ~URZ, `(.L_x_5768) ;  /* 0x000010e27f007947 */ /* 0x000fea000b800000 */
[----:B------:R-:W1:Y:S01]  /*123a0*/  SHFL.BFLY PT, R72, R73, 0x2, 0x1f ;  /* 0x0c401f0049487f89 */ /* 0x000e6200000e0000 */
[----:B------:R-:W-:Y:S01]  /*123b0*/  ISETP.NE.AND P0, PT, R76, RZ, PT ;  /* 0x000000ff4c00720c */ /* 0x000fe20003f05270 */
        /* <DEDUP_REMOVED lines=66> */
.L_x_5778:
[----:B------:R-:W-:Y:S01]  /*127e0*/  LOP3.LUT P0, RZ, R0, 0x1f, RZ, 0xc0, !PT ;  /* 0x0000001f00ff7812 */ /* 0x000fe2000780c0ff */
[----:B-1----:R-:W-:Y:S01]  /*127f0*/  FADD.FTZ R73, R116, R113 ;  /* 0x0000007174497221 */ /* 0x002fe20000010000 */
[----:B------:R-:W-:Y:S01]  /*12800*/  SHF.R.U32.HI R75, RZ, 0x5, R0 ;  /* 0x00000005ff4b7819 */ /* 0x000fe20000011600 */
[----:B------:R-:W-:Y:S01]  /*12810*/  WARPSYNC 0xffffffff ;  /* 0xffffffff00007948 */ /* 0x000fe20003800000 */
[----:B0-----:R-:W-:Y:S02]  /*12820*/  LOP3.LUT R113, R0, 0x1f, RZ, 0xc0, !PT ;  /* 0x0000001f00717812 */ /* 0x001fe400078ec0ff */
[----:B------:R-:W-:-:S07]  /*12830*/  LOP3.LUT R75, R75, 0x7, RZ, 0xc0, !PT ;  /* 0x000000074b4b7812 */ /* 0x000fce00078ec0ff */
[----:B------:R-:W-:-:S05]  /*12840*/  @!P0 IMAD.IADD R74, R112, 0x1, R75 ;  /* 0x00000001704a8824 */ /* 0x000fca00078e024b */
[----:B------:R0:W-:Y:S01]  /*12850*/  @!P0 STS.64 [R74.X8], R72 ;  /* 0x000000484a008388 */ /* 0x0001e20000008a00 */
[----:B------:R-:W-:-:S11]  /*12860*/  ISETP.GT.U32.AND P0, PT, R113, 0x7, PT ;  /* 0x000000077100780c */ /* 0x000fd60003f04070 */
[----:B------:R-:W-:Y:S01]  /*12870*/  BAR.SYNC.DEFER_BLOCKING 0x0 ;  /* 0x0000000000007b1d */ /* 0x000fe20000010000 */
[----:B0-----:R-:W-:Y:S01]  /*12880*/  CS2R R72, SRZ ;  /* 0x0000000000487805 */ /* 0x001fe2000001ff00 */
[----:B------:R-:W-:Y:S01]  /*12890*/  @!P0 IMAD.IADD R115, R112, 0x1, R113 ;  /* 0x0000000170738824 */ /* 0x000fe200078e0271 */
[----:B------:R-:W-:Y:S01]  /*128a0*/  ISETP.NE.AND P1, PT, RZ, UR8, PT ;  /* 0x00000008ff007c0c */ /* 0x000fe2000bf25270 */
[----:B------:R-:W-:Y:S01]  /*128b0*/  IMAD.MOV.U32 R112, RZ, RZ, RZ ;  /* 0x000000ffff707224 */ /* 0x000fe200078e00ff */
[----:B------:R-:W-:Y:S01]  /*128c0*/  ISETP.NE.AND P2, PT, R76, RZ, PT ;  /* 0x000000ff4c00720c */ /* 0x000fe20003f45270 */
[----:B------:R-:W-:Y:S01]  /*128d0*/  @!P0 IMAD.MOV.U32 R112, RZ, RZ, R15 ;  /* 0x000000ffff708224 */ /* 0x000fe200078e000f */
[----:B------:R-:W-:Y:S03]  /*128e0*/  BSSY B0, `(.L_x_5769) ;  /* 0x0000064000007945 */ /* 0x000fe60003800000 */
[----:B------:R-:W-:Y:S01]  /*128f0*/  I2F R119, R112 ;  /* 0x0000007000777306 */ /* 0x000fe20000201400 */
[----:B------:R-:W0:Y:S04]  /*12900*/  SHFL.DOWN PT, R117, R112, 0x4, 0x1f ;  /* 0x08801f0070757f89 */ /* 0x000e2800000e0000 */
[----:B------:R-:W1:Y:S01]  /*12910*/  @!P0 LDS.64 R72, [R115.X8] ;  /* 0x0000000073488984 */ /* 0x000e620000008a00 */
[----:B------:R-:W-:Y:S01]  /*12920*/  LOP3.LUT P0, RZ, R75, 0x1f, R0, 0xf8, !PT ;  /* 0x0000001f4bff7812 */ /* 0x000fe2000780f800 */
[----:B0-----:R-:W-:-:S02]  /*12930*/  IMAD.IADD R120, R117, 0x1, R112 ;  /* 0x0000000175787824 */ /* 0x001fc400078e0270 */
[----:B------:R-:W-:Y:S10]  /*12940*/  I2F R117, R117 ;  /* 0x0000007500757306 */ /* 0x000ff40000201400 */
[----:B------:R-:W-:Y:S01]  /*12950*/  @!P0 IMAD.MOV.U32 R75, RZ, RZ, 0x4 ;  /* 0x00000004ff4b8424 */ /* 0x000fe200078e00ff */
[----:B------:R-:W0:Y:S01]  /*12960*/  SHFL.DOWN PT, R113, R120, 0x2, 0x1f ;  /* 0x08401f0078717f89 */ /* 0x000e2200000e0000 */
[----:B------:R-:W2:Y:S08]  /*12970*/  I2F R74, R120 ;  /* 0x00000078004a7306 */ /* 0x000eb00000201400 */
[----:B--2---:R-:W2:Y:S01]  /*12980*/  MUFU.RCP R114, R74 ;  /* 0x0000004a00727308 */ /* 0x004ea20000001000 */
[----:B-1----:R-:W1:Y:S01]  /*12990*/  SHFL.DOWN PT, R116, R72, 0x4, 0x1f ;  /* 0x08801f0048747f89 */ /* 0x002e6200000e0000 */
[----:B0-----:R-:W-:-:S03]  /*129a0*/  IMAD.IADD R112, R120, 0x1, R113 ;  /* 0x0000000178707824 */ /* 0x001fc600078e0271 */
[----:B------:R-:W0:Y:S03]  /*129b0*/  SHFL.DOWN PT, R118, R73, 0x4, 0x1f ;  /* 0x08801f0049767f89 */ /* 0x000e2600000e0000 */
[----:B------:R-:W-:Y:S01]  /*129c0*/  I2F R113, R113 ;  /* 0x0000007100717306 */ /* 0x000fe20000201400 */
[C---:B-1----:R-:W-:Y:S02]  /*129d0*/  FMUL.FTZ R115, R116.reuse, R117 ;  /* 0x0000007574737220 */ /* 0x042fe40000410000 */
[----:B------:R-:W-:Y:S02]  /*129e0*/  FADD.FTZ R116, -R116, R72 ;  /* 0x0000004874747221 */ /* 0x000fe40000010100 */
[----:B------:R-:W-:Y:S02]  /*129f0*/  FFMA.FTZ R115, R119, R72, R115 ;  /* 0x0000004877737223 */ /* 0x000fe40000010073 */
[----:B------:R-:W-:Y:S01]  /*12a00*/  FMUL.FTZ R116, R116, R116 ;  /* 0x0000007474747220 */ /* 0x000fe20000410000 */
[----:B------:R-:W1:Y:S01]  /*12a10*/  I2F R72, R112 ;  /* 0x0000007000487306 */ /* 0x000e620000201400 */
[----:B--2---:R-:W-:-:S02]  /*12a20*/  FMUL.FTZ R115, R114, R115 ;  /* 0x0000007372737220 */ /* 0x004fc40000410000 */
[----:B------:R-:W-:-:S03]  /*12a30*/  FMUL.FTZ R122, R116, R119 ;  /* 0x00000077747a7220 */ /* 0x000fc60000410000 */
[----:B------:R-:W2:Y:S01]  /*12a40*/  SHFL.DOWN PT, R116, R115, 0x2, 0x1f ;  /* 0x08401f0073747f89 */ /* 0x000ea200000e0000 */
[----:B------:R-:W-:Y:S02]  /*12a50*/  FMUL.FTZ R122, R122, R117 ;  /* 0x000000757a7a7220 */ /* 0x000fe40000410000 */
[----:B0-----:R-:W-:Y:S02]  /*12a60*/  FADD.FTZ R117, R118, R73 ;  /* 0x0000004976757221 */ /* 0x001fe40000010000 */
[----:B------:R-:W0:Y:S02]  /*12a70*/  SHFL.DOWN PT, R73, R112, 0x1, 0x1f ;  /* 0x08201f0070497f89 */ /* 0x000e2400000e0000 */
[----:B------:R-:W-:Y:S02]  /*12a80*/  FFMA.FTZ R117, R114, R122, R117 ;  /* 0x0000007a72757223 */ /* 0x000fe40000010075 */
[----:B-1----:R-:W1:Y:S03]  /*12a90*/  MUFU.RCP R114, R72 ;  /* 0x0000004800727308 */ /* 0x002e660000001000 */
[----:B------:R-:W3:Y:S01]  /*12aa0*/  SHFL.DOWN PT, R118, R117, 0x2, 0x1f ;  /* 0x08401f0075767f89 */ /* 0x000ee200000e0000 */
[----:B--2---:R-:W-:-:S02]  /*12ab0*/  FMUL.FTZ R119, R116, R113 ;  /* 0x0000007174777220 */ /* 0x004fc40000410000 */
[----:B------:R-:W-:Y:S02]  /*12ac0*/  FADD.FTZ R116, R115, -R116 ;  /* 0x8000007473747221 */ /* 0x000fe40000010000 */
[----:B------:R-:W-:Y:S02]  /*12ad0*/  FFMA.FTZ R119, R74, R115, R119 ;  /* 0x000000734a777223 */ /* 0x000fe40000010077 */
[----:B------:R-:W-:Y:S02]  /*12ae0*/  FMUL.FTZ R115, R116, R116 ;  /* 0x0000007474737220 */ /* 0x000fe40000410000 */
[----:B0-----:R-:W-:Y:S02]  /*12af0*/  IMAD.IADD R116, R112, 0x1, R73 ;  /* 0x0000000170747824 */ /* 0x001fe400078e0249 */
[----:B------:R-:W-:Y:S01]  /*12b00*/  FMUL.FTZ R74, R74, R115 ;  /* 0x000000734a4a7220 */ /* 0x000fe20000410000 */
[----:B------:R-:W-:Y:S01]  /*12b10*/  I2F R73, R73 ;  /* 0x0000004900497306 */ /* 0x000fe20000201400 */
[----:B-1----:R-:W-:-:S02]  /*12b20*/  FMUL.FTZ R115, R114, R119 ;  /* 0x0000007772737220 */ /* 0x002fc40000410000 */
[----:B------:R-:W-:Y:S02]  /*12b30*/  FMUL.FTZ R74, R74, R113 ;  /* 0x000000714a4a7220 */ /* 0x000fe40000410000 */
[----:B---3--:R-:W-:Y:S01]  /*12b40*/  FADD.FTZ R117, R117, R118 ;  /* 0x0000007675757221 */ /* 0x008fe20000010000 */
[----:B------:R-:W0:Y:S02]  /*12b50*/  SHFL.DOWN PT, R112, R115, 0x1, 0x1f ;  /* 0x08201f0073707f89 */ /* 0x000e2400000e0000 */
        /* <DEDUP_REMOVED lines=12> */
[----:B------:R-:W0:Y:S01]  /*12c20*/  SHFL.IDX PT, R113, R119, RZ, 0x1f ;  /* 0x00001fff77717589 */ /* 0x000e2200000e0000 */
[----:B------:R-:W-:Y:S02]  /*12c30*/  IMAD.MOV.U32 R74, RZ, RZ, c[0x0][0x1e0] ;  /* 0x00007800ff4a7624 */ /* 0x000fe400078e00ff */
[----:B------:R-:W-:-:S06]  /*12c40*/  FFMA.FTZ R117, R114, R117, R115 ;  /* 0x0000007572757223 */ /* 0x000fcc0000010073 */
[----:B------:R-:W1:Y:S01]  /*12c50*/  SHFL.IDX PT, R117, R117, RZ, 0x1f ;  /* 0x00001fff75757589 */ /* 0x000e6200000e0000 */
[----:B0-----:R-:W-:-:S05]  /*12c60*/  FMUL.FTZ R72, R113, R113 ;  /* 0x0000007171487220 */ /* 0x001fca0000410000 */
[----:B------:R-:W-:Y:S01]  /*12c70*/  FSEL R73, R72, RZ, P1 ;  /* 0x000000ff48497208 */ /* 0x000fe20000800000 */
[----:B-1----:R-:W-:Y:S01]  /*12c80*/  FFMA.FTZ R72, R117, R74, c[0x0][0x228] ;  /* 0x00008a0075487623 */ /* 0x002fe2000001004a */
[----:B------:R-:W-:Y:S01]  /*12c90*/  FSEL R117, R113, RZ, !P1 ;  /* 0x000000ff71757208 */ /* 0x000fe20004800000 */
[----:B------:R-:W-:-:S04]  /*12ca0*/  @!P0 IMAD.WIDE R74, R6, R75, c[0x0][0x1a0] ;  /* 0x00006800064a8625 */ /* 0x000fc800078e024b */
[----:B------:R-:W-:Y:S01]  /*12cb0*/  FADD.FTZ R115, R72, R73 ;  /* 0x0000004948737221 */ /* 0x000fe20000010000 */
[----:B------:R0:W-:Y:S01]  /*12cc0*/  @!P0 STG.E [R74.64], R113 ;  /* 0x000000714a008986 */ /* 0x0001e2000c101906 */
[----:B------:R-:W-:-:S04]  /*12cd0*/  @!P0 IMAD.MOV.U32 R73, RZ, RZ, 0x4 ;  /* 0x00000004ff498424 */ /* 0x000fc800078e00ff */
[----:B------:R-:W1:Y:S01]  /*12ce0*/  MUFU.RSQ R115, R115 ;  /* 0x0000007300737308 */ /* 0x000e620000001400 */
[----:B------:R-:W-:-:S05]  /*12cf0*/  @!P0 IMAD.WIDE R72, R6, R73, c[0x0][0x1a8] ;  /* 0x00006a0006488625 */ /* 0x000fca00078e0249 */
[----:B-1----:R0:W-:Y:S01]  /*12d00*/  @!P0 STG.E [R72.64], R115 ;  /* 0x0000007348008986 */ /* 0x0021e2000c101906 */
[----:B------:R-:W-:Y:S05]  /*12d10*/  @!P2 BRA `(.L_x_5770) ;  /* 0x000002000000a947 */ /* 0x000fea0003800000 */
[--C-:B0-----:R-:W-:Y:S02]  /*12d20*/  FADD.FTZ R72, R78, -R117.reuse ;  /* 0x800000754e487221 */ /* 0x101fe40000010000 */
[----:B------:R-:W-:Y:S02]  /*12d30*/  FADD.FTZ R74, R93, -R117 ;  /* 0x800000755d4a7221 */ /* 0x000fe40000010000 */
[C---:B------:R-:W-:Y:S02]  /*12d40*/  FMUL.FTZ R73, R115.reuse, R72 ;  /* 0x0000004873497220 */ /* 0x040fe40000410000 */
[----:B------:R-:W-:Y:S02]  /*12d50*/  FMUL.FTZ R74, R115, R74 ;  /* 0x0000004a734a7220 */ /* 0x000fe40000410000 */
[----:B-----5:R-:W-:Y:S02]  /*12d60*/  FFMA.FTZ R72, R60, R73, R68 ;  /* 0x000000493c487223 */ /* 0x020fe40000010044 */
[----:B------:R-:W-:-:S02]  /*12d70*/  FFMA.FTZ R73, R61, R74, R69 ;  /* 0x0000004a3d497223 */ /* 0x000fc40000010045 */
[--C-:B------:R-:W-:Y:S02]  /*12d80*/  FADD.FTZ R114, R98, -R117.reuse ;  /* 0x8000007562727221 */ /* 0x100fe40000010000 */
[--C-:B------:R-:W-:Y:S01]  /*12d90*/  FADD.FTZ R116, R103, -R117.reuse ;  /* 0x8000007567747221 */ /* 0x100fe20000010000 */
[----:B------:R-:W-:Y:S01]  /*12da0*/  F2FP.BF16.PACK_AB R72, R73, R72 ;  /* 0x000000484948723e */ /* 0x000fe200000010ff */
        /* <DEDUP_REMOVED lines=23> */
.L_x_5770:
[----:B------:R-:W-:Y:S05]  /*12f20*/  BSYNC B0 ;  /* 0x0000000000007941 */ /* 0x000fea0003800000 */
.L_x_5769:
[----:B------:R-:W-:Y:S01]  /*12f30*/  ISETP.NE.AND P0, PT, R87, RZ, PT ;  /* 0x000000ff5700720c */ /* 0x000fe20003f05270 */
[----:B------:R-:W-:-:S12]  /*12f40*/  BSSY B0, `(.L_x_5771) ;  /* 0x0000022000007945 */ /* 0x000fd80003800000 */
        /* <DEDUP_REMOVED lines=33> */
.L_x_5772:
[----:B------:R-:W-:Y:S05]  /*13160*/  BSYNC B0 ;  /* 0x0000000000007941 */ /* 0x000fea0003800000 */
.L_x_5771:
[----:B------:R-:W-:Y:S01]  /*13170*/  ISETP.NE.AND P0, PT, R89, RZ, PT ;  /* 0x000000ff5900720c */ /* 0x000fe20003f05270 */
[----:B------:R-:W-:-:S12]  /*13180*/  BSSY B0, `(.L_x_5773) ;  /* 0x0000021000007945 */ /* 0x000fd80003800000 */
[----:B------:R-:W-:Y:S05]  /*13190*/  @!P0 BRA `(.L_x_5774) ;  /* 0x000001f000008947 */ /* 0x000fea0003800000 */
[--C-:B0-----:R-:W-:Y:S02]  /*131a0*/  FADD.FTZ R72, R90, -R117.reuse ;  /* 0x800000755a487221 */ /* 0x101fe40000010000 */
        /* <DEDUP_REMOVED lines=30> */
.L_x_5774:
[----:B------:R-:W-:Y:S05]  /*13390*/  BSYNC B0 ;  /* 0x0000000000007941 */ /* 0x000fea0003800000 */
.L_x_5773:
[----:B------:R-:W-:Y:S02]  /*133a0*/  IADD3 R6, R6, c[0x0][0x160], RZ ;  /* 0x0000580006067a10 */ /* 0x000fe40007ffe0ff */
[----:B------:R-:W-:Y:S02]  /*133b0*/  LOP3.LUT P1, RZ, R14, 0xff, RZ, 0xc0, !PT ;  /* 0x000000ff0eff7812 */ /* 0x000fe4000782c0ff */
[----:B------:R-:W-:Y:S02]  /*133c0*/  ISETP.GE.AND P0, PT, R6, c[0x0][0x164], PT ;  /* 0x0000590006007a0c */ /* 0x000fe40003f06270 */
[----:B------:R-:W-:-:S11]  /*133d0*/  SEL R14, RZ, 0x1, P1 ;  /* 0x00000001ff0e7807 */ /* 0x000fd60000800000 */
[----:B0----5:R-:W-:Y:S01]  /*133e0*/  @P0 CALL.REL.NOINC `(.L_x_5775) ;  /* 0x0000001000000944 */ /* 0x021fe20003c00000 */
[----:B------:R-:W-:Y:S05]  /*133f0*/  BRA `(.L_x_5776) ;  /* 0xfffed6d000007947 */ /* 0x000fea000383ffff */
.L_x_5775:
[----:B------:R-:W-:Y:S05]  /*13400*/  EXIT ;  /* 0x000000000000794d */ /* 0x000fea0003800000 */
.L_x_5767:
[----:B------:R-:W-:Y:S01]  /*13410*/  IMAD.MOV.U32 R116, RZ, RZ, 0x1 ;  /* 0x00000001ff747424 */ /* 0x000fe200078e00ff */
[----:B------:R-:W-:Y:S01]  /*13420*/  MOV R115, 0xffffffff ;  /* 0xffffffff00737802 */ /* 0x000fe20000000f00 */
[----:B------:R-:W-:Y:S01]  /*13430*/  IMAD.MOV.U32 R114, RZ, RZ, 0x1f ;  /* 0x0000001fff727424 */ /* 0x000fe200078e00ff */
[----:B------:R-:W-:Y:S02]  /*13440*/  MOV R74, 0x13460 ;  /* 0x00013460004a7802 */ /* 0x000fe40000000f00 */
[----:B0----5:R-:W-:Y:S05]  /*13450*/  CALL.REL.NOINC `($__internal_22_$__cuda_sm70_shflsync_bfly_p) ;  /* 0x000006c000007944 */ /* 0x021fea0003c00000 */
[----:B-1----:R-:W-:Y:S01]  /*13460*/  IMAD.MOV.U32 R72, RZ, RZ, R116 ;  /* 0x000000ffff487224 */ /* 0x002fe200078e0074 */
[----:B0-----:R-:W-:Y:S05]  /*13470*/  BRA `(.L_x_5777) ;  /* 0xffffef0000007947 */ /* 0x001fea000383ffff */
.L_x_5768:
[----:B------:R-:W-:Y:S01]  /*13480*/  IMAD.MOV.U32 R116, RZ, RZ, 0x2 ;  /* 0x00000002ff747424 */ /* 0x000fe200078e00ff */
[----:B------:R-:W-:Y:S01]  /*13490*/  MOV R74, 0x134d0 ;  /* 0x000134d0004a7802 */ /* 0x000fe20000000f00 */
[----:B------:R-:W-:Y:S02]  /*134a0*/  IMAD.MOV.U32 R114, RZ, RZ, 0x1f ;  /* 0x0000001fff727424 */ /* 0x000fe400078e00ff */
[----:B------:R-:W-:Y:S02]  /*134b0*/  IMAD.MOV.U32 R115, RZ, RZ, -0x1 ;  /* 0xffffffffff737424 */ /* 0x000fe400078e00ff */
[----:B0----5:R-:W-:Y:S05]  /*134c0*/  CALL.REL.NOINC `($__internal_22_$__cuda_sm70_shflsync_bfly_p) ;  /* 0x0000065000007944 */ /* 0x021fea0003c00000 */
[----:B01----:R-:W-:Y:S01]  /*134d0*/  FADD.FTZ R73, R73, R116 ;  /* 0x0000007449497221 */ /* 0x003fe20000010000 */
[----:B------:R-:W-:Y:S01]  /*134e0*/  MOV R74, 0x13530 ;  /* 0x00013530004a7802 */ /* 0x000fe20000000f00 */
[----:B------:R-:W-:-:S02]  /*134f0*/  IMAD.MOV.U32 R116, RZ, RZ, 0x4 ;  /* 0x00000004ff747424 */ /* 0x000fc400078e00ff */
[----:B------:R-:W-:Y:S02]  /*13500*/  IMAD.MOV.U32 R114, RZ, RZ, 0x1f ;  /* 0x0000001fff727424 */ /* 0x000fe400078e00ff */
[----:B------:R-:W-:Y:S02]  /*13510*/  IMAD.MOV.U32 R115, RZ, RZ, -0x1 ;  /* 0xffffffffff737424 */ /* 0x000fe400078e00ff */
[----:B------:R-:W-:Y:S05]  /*13520*/  CALL.REL.NOINC `($__internal_22_$__cuda_sm70_shflsync_bfly_p) ;  /* 0x000005f000007944 */ /* 0x000fea0003c00000 */
[----:B01----:R-:W-:Y:S01]  /*13530*/  FADD.FTZ R73, R73, R116 ;  /* 0x0000007449497221 */ /* 0x003fe20000010000 */
[----:B------:R-:W-:Y:S01]  /*13540*/  MOV R74, 0x13590 ;  /* 0x00013590004a7802 */ /* 0x000fe20000000f00 */
[----:B------:R-:W-:Y:S02]  /*13550*/  IMAD.MOV.U32 R116, RZ, RZ, 0x8 ;  /* 0x00000008ff747424 */ /* 0x000fe400078e00ff */
[----:B------:R-:W-:Y:S02]  /*13560*/  IMAD.MOV.U32 R114, RZ, RZ, 0x1f ;  /* 0x0000001fff727424 */ /* 0x000fe400078e00ff */
[----:B------:R-:W-:Y:S02]  /*13570*/  IMAD.MOV.U32 R115, RZ, RZ, -0x1 ;  /* 0xffffffffff737424 */ /* 0x000fe400078e00ff */
[----:B------:R-:W-:Y:S05]  /*13580*/  CALL.REL.NOINC `($__internal_22_$__cuda_sm70_shflsync_bfly_p) ;  /* 0x0000059000007944 */ /* 0x000fea0003c00000 */
[----:B01----:R-:W-:Y:S01]  /*13590*/  FADD.FTZ R73, R73, R116 ;  /* 0x0000007449497221 */ /* 0x003fe20000010000 */
[----:B------:R-:W-:Y:S01]  /*135a0*/  MOV R74, 0x135f0 ;  /* 0x000135f0004a7802 */ /* 0x000fe20000000f00 */
[----:B------:R-:W-:-:S02]  /*135b0*/  IMAD.MOV.U32 R116, RZ, RZ, 0x10 ;  /* 0x00000010ff747424 */ /* 0x000fc400078e00ff */
[----:B------:R-:W-:Y:S02]  /*135c0*/  IMAD.MOV.U32 R114, RZ, RZ, 0x1f ;  /* 0x0000001fff727424 */ /* 0x000fe400078e00ff */
[----:B------:R-:W-:Y:S02]  /*135d0*/  IMAD.MOV.U32 R115, RZ, RZ, -0x1 ;  /* 0xffffffffff737424 */ /* 0x000fe400078e00ff */
[----:B------:R-:W-:Y:S05]  /*135e0*/  CALL.REL.NOINC `($__internal_22_$__cuda_sm70_shflsync_bfly_p) ;  /* 0x0000053000007944 */ /* 0x000fea0003c00000 */
[----:B01----:R-:W-:Y:S01]  /*135f0*/  FADD.FTZ R73, R73, R116 ;  /* 0x0000007449497221 */ /* 0x003fe20000010000 */
[----:B------:R-:W-:Y:S01]  /*13600*/  ISETP.NE.AND P0, PT, R76, RZ, PT ;  /* 0x000000ff4c00720c */ /* 0x000fe20003f05270 */
[----:B------:R-:W-:Y:S01]  /*13610*/  IMAD.MOV.U32 R116, RZ, RZ, 0x1 ;  /* 0x00000001ff747424 */ /* 0x000fe200078e00ff */
[----:B------:R-:W-:Y:S01]  /*13620*/  MOV R115, 0xffffffff ;  /* 0xffffffff00737802 */ /* 0x000fe20000000f00 */
        /* <DEDUP_REMOVED lines=71> */
[----:B-1----:R-:W-:Y:S01]  /*13aa0*/  FADD.FTZ R113, R73, R116 ;  /* 0x0000007449717221 */ /* 0x002fe20000010000 */
[----:B------:R-:W-:Y:S01]  /*13ab0*/  MOV R74, 0x13b10 ;  /* 0x00013b10004a7802 */ /* 0x000fe20000000f00 */
[----:B------:R-:W-:-:S02]  /*13ac0*/  IMAD.MOV.U32 R116, RZ, RZ, 0x10 ;  /* 0x00000010ff747424 */ /* 0x000fc400078e00ff */
[----:B0-----:R-:W-:Y:S02]  /*13ad0*/  IMAD.MOV.U32 R114, RZ, RZ, 0x1f ;  /* 0x0000001fff727424 */ /* 0x001fe400078e00ff */
[----:B------:R-:W-:Y:S02]  /*13ae0*/  IMAD.MOV.U32 R115, RZ, RZ, -0x1 ;  /* 0xffffffffff737424 */ /* 0x000fe400078e00ff */
[----:B------:R-:W-:Y:S02]  /*13af0*/  IMAD.MOV.U32 R73, RZ, RZ, R113 ;  /* 0x000000ffff497224 */ /* 0x000fe400078e0071 */
[----:B------:R-:W-:Y:S05]  /*13b00*/  CALL.REL.NOINC `($__internal_22_$__cuda_sm70_shflsync_bfly_p) ;  /* 0x0000001000007944 */ /* 0x000fea0003c00000 */
[----:B01----:R-:W-:Y:S05]  /*13b10*/  BRA `(.L_x_5778) ;  /* 0xffffecc000007947 */ /* 0x003fea000383ffff */
        .weak           $__internal_22_$__cuda_sm70_shflsync_bfly_p
        .type           $__internal_22_$__cuda_sm70_shflsync_bfly_p,@function
        .size           $__internal_22_$__cuda_sm70_shflsync_bfly_p,(.L_x_20002 - $__internal_22_$__cuda_sm70_shflsync_bfly_p)
$__internal_22_$__cuda_sm70_shflsync_bfly_p:
[----:B------:R-:W-:Y:S01]  /*13b20*/  IMAD.MOV.U32 R75, RZ, RZ, 0x0 ;  /* 0x00000000ff4b7424 */ /* 0x000fe200078e00ff */
[----:B------:R-:W-:Y:S04]  /*13b30*/  WARPSYNC R115 ;  /* 0x0000007300007348 */ /* 0x000fe80003800000 */
[----:B------:R0:W1:Y:S01]  /*13b40*/  SHFL.BFLY PT, R116, R73, R116, R114 ;  /* 0x0c00007449747389 */ /* 0x00006200000e0072 */
[----:B------:R-:W-:Y:S05]  /*13b50*/  RET.REL.NODEC R74 `(_ZN10layer_norm31ln_parallel_residual_fwd_kernelINS_13Kernel_traitsIf13__nv_bfloat16S2_S2_fjLj6144ELj1ELj1ELj8ELj16ENS_18Kernel_traits_baseILj6144EfS2_S2_S2_fjLj256EEEEELb1ELb1ELb0EEEvNS_9FwdParamsE) ;  /* 0xfffec4a04a007950 */ /* 0x000fea0003c3ffff */
.L_x_5779:
        /* <DEDUP_REMOVED lines=10> */
.L_x_20002:


//--------------------- .text._ZN10layer_norm31ln_parallel_residual_fwd_kernelINS_13Kernel_traitsIf13__nv_bfloat16S2_S2_fjLj6144ELj1ELj1ELj8ELj16ENS_18Kernel_traits_baseILj6144EfS2_S2_S2_fjLj256EEEEELb1ELb1ELb1EEEvNS_9FwdParamsE --------------------------
	.section	.text._ZN10layer_norm31ln_parallel_residual_fwd_kernelINS_13Kernel_traitsIf13__nv_bfloat16S2_S2_fjLj6144ELj1ELj1ELj8ELj16ENS_18Kernel_traits_baseILj6144EfS2_S2_S2_fjLj256EEEEELb1ELb1ELb1EEEvNS_9FwdParamsE,"ax",@progbits
	.sectioninfo	@"SHI_REGISTERS=128"
	.align	128
        .global         _ZN10layer_norm31ln_parallel_residual_fwd_kernelINS_13Kernel_traitsIf13__nv_bfloat16S2_S2_fjLj6144ELj1ELj1ELj8ELj16ENS_18Kernel_traits_baseILj6144EfS2_S2_S2_fjLj256EEEEELb1ELb1ELb1EEEvNS_9FwdParamsE
        .type           _ZN10layer_norm31ln_parallel_residual_fwd_kernelINS_13Kernel_traitsIf13__nv_bfloat16S2_S2_fjLj6144ELj1ELj1ELj8ELj16ENS_18Kernel_traits_baseILj6144EfS2_S2_S2_fjLj256EEEEELb1ELb1ELb1EEEvNS_9FwdParamsE,@function
        .size           _ZN10layer_norm31ln_parallel_residual_fwd_kernelINS_13Kernel_traitsIf13__nv_bfloat16S2_S2_fjLj6144ELj1ELj1ELj8ELj16ENS_18Kernel_traits_baseILj6144EfS2_S2_S2_fjLj256EEEEELb1ELb1ELb1EEEvNS_9FwdParamsE,(.L_x_20003 - _ZN10layer_norm31ln_parallel_residual_fwd_kernelINS_13Kernel_traitsIf13__nv_bfloat16S2_S2_fjLj6144ELj1ELj1ELj8ELj16ENS_18Kernel_traits_baseILj6144EfS2_S2_S2_fjLj256EEEEELb1ELb1ELb1EEEvNS_9FwdParamsE)
        .other          _ZN10layer_norm31ln_parallel_residual_fwd_kernelINS_13Kernel_traitsIf13__nv_bfloat16S2_S2_fjLj6144ELj1ELj1ELj8ELj16ENS_18Kernel_traits_baseILj6144EfS2_S2_S2_fjLj256EEEEELb1ELb1ELb1EEEvNS_9FwdParamsE,@"STO_CUDA_ENTRY STV_DEFAULT"
_ZN10layer_norm31ln_parallel_residual_fwd_kernelINS_13Kernel_traitsIf13__nv_bfloat16S2_S2_fjLj6144ELj1ELj1ELj8ELj16ENS_18Kernel_traits_baseILj6144EfS2_S2_S2_fjLj256EEEEELb1ELb1ELb1EEEvNS_9FwdParamsE:
.text._ZN10layer_norm31ln_parallel_residual_fwd_kernelINS_13Kernel_traitsIf13__nv_bfloat16S2_S2_fjLj6144ELj1ELj1ELj8ELj16ENS_18Kernel_traits_baseILj6144EfS2_S2_S2_fjLj256EEEEELb1ELb1ELb1EEEvNS_9FwdParamsE:
        /* <DEDUP_REMOVED lines=13> */
[----:B------:R-:W-:Y:S01]  /*00d0*/  CS2R R16, SRZ ;  /* 0x0000000000107805 */ /* 0x000fe2000001ff00 */
[----:B------:R-:W-:Y:S01]  /*00e0*/  CS2R R18, SRZ ;  /* 0x0000000000127805 */ /* 0x000fe2000001ff00 */
[----:B------:R-:W-:Y:S01]  /*00f0*/  CS2R R20, SRZ ;  /* 0x0000000000147805 */ /* 0x000fe2000001ff00 */
[----:B------:R-:W0:Y:S01]  /*0100*/  S2R R4, SR_TID.X ;  /* 0x0000000000047919 */ /* 0x000e220000002100 */
[----:B------:R-:W-:Y:S01]  /*0110*/  CS2R R22, SRZ ;  /* 0x0000000000167805 */ /* 0x000fe2000001ff00 */
[----:B------:R-:W-:Y:S01]  /*0120*/  CS2R R24, SRZ ;  /* 0x0000000000187805 */ /* 0x000fe2000001ff00 */
[----:B------:R-:W-:Y:S01]  /*0130*/  CS2R R26, SRZ ;  /* 0x00000000001a7805 */ /* 0x000fe2000001ff00 */
[----:B------:R-:W0:Y:S01]  /*0140*/  S2R R13, SR_CTAID.X ;  /* 0x00000000000d7919 */ /* 0x000e220000002500 */
[----:B------:R-:W-:Y:S01]  /*0150*/  CS2R R28, SRZ ;  /* 0x00000000001c7805 */ /* 0x000fe2000001ff00 */
[----:B------:R-:W-:Y:S01]  /*0160*/  CS2R R30, SRZ ;  /* 0x00000000001e7805 */ /* 0x000fe2000001ff00 */
[----:B------:R-:W-:Y:S01]  /*0170*/  CS2R R32, SRZ ;  /* 0x0000000000207805 */ /* 0x000fe2000001ff00 */
[----:B------:R-:W-:Y:S01]  /*0180*/  CS2R R34, SRZ ;  /* 0x0000000000227805 */ /* 0x000fe2000001ff00 */
[----:B------:R-:W-:Y:S01]  /*0190*/  CS2R R36, SRZ ;  /* 0x0000000000247805 */ /* 0x000fe2000001ff00 */
[----:B------:R-:W-:Y:S01]  /*01a0*/  CS2R R38, SRZ ;  /* 0x0000000000267805 */ /* 0x000fe2000001ff00 */
        /* <DEDUP_REMOVED lines=18> */
[----:B------:R-:W-:Y:S01]  /*02d0*/  IMAD.SHL.U32 R0, R4, 0x20, RZ ;  /* 0x0000002004007824 */ /* 0x000fe200078e00ff */
[----:B------:R-:W-:-:S02]  /*02e0*/  UIADD3 UR12, UR5, 0x76cf5d0a, URZ ;  /* 0x76cf5d0a050c7890 */ /* 0x000fc4000fffe03f */
[----:B------:R-:W-:Y:S01]  /*02f0*/  IMAD.WIDE.U32 R10, R10, -0x326172a9, RZ ;  /* 0xcd9e8d570a0a7825 */ /* 0x000fe200078e00ff */
[----:B------:R-:W-:Y:S01]  /*0300*/  UIADD3 UR14, UR5, 0x32370b8f, URZ ;  /* 0x32370b8f050e7890 */ /* 0x000fe2000fffe03f */
[----:B------:R-:W-:Y:S01]  /*0310*/  LOP3.LUT R9, R3, UR10, R6, 0x96, !PT ;  /* 0x0000000a03097c12 */ /* 0x000fe2000f8e9606 */
[----:B------:R-:W-:Y:S01]  /*0320*/  UIADD3 UR15, UR4, 0x78dde6e4, URZ ;  /* 0x78dde6e4040f7890 */ /* 0x000fe2000fffe03f */
[----:B------:R-:W-:Y:S01]  /*0330*/  LOP3.LUT R0, R0, 0x1fe0, RZ, 0xc0, !PT ;  /* 0x00001fe000007812 */ /* 0x000fe200078ec0ff */
[----:B------:R-:W-:Y:S01]  /*0340*/  UIADD3 UR16, UR5, -0x126145ec, URZ ;  /* 0xed9eba1405107890 */ /* 0x000fe2000fffe03f */
[----:B------:R-:W-:Y:S01]  /*0350*/  LOP3.LUT R6, R11, UR9, R8, 0x96, !PT ;  /* 0x000000090b067c12 */ /* 0x000fe2000f8e9608 */
[----:B------:R-:W-:Y:S01]  /*0360*/  IMAD.WIDE.U32 R8, R9, -0x326172a9, RZ ;  /* 0xcd9e8d5709087825 */ /* 0x000fe200078e00ff */
[----:B------:R-:W-:Y:S02]  /*0370*/  UIADD3 UR18, UR5, -0x56f99767, URZ ;  /* 0xa906689905127890 */ /* 0x000fe4000fffe03f */
        /* <DEDUP_REMOVED lines=30> */
[----:B------:R-:W-:Y:S01]  /*0560*/  IMAD.HI.U32 R5, R6, -0x326172a9, RZ ;  /* 0xcd9e8d5706057827 */ /* 0x000fe200078e00ff */
[----:B------:R-:W-:-:S03]  /*0570*/  IADD3 R8, P2, R0, c[0x0][0x1b0], RZ ;  /* 0x00006c0000087a10 */ /* 0x000fc60007f5e0ff */
[----:B------:R-:W-:Y:S01]  /*0580*/  IMAD.HI.U32 R3, R7, -0x2daee0ad, RZ ;  /* 0xd2511f5307037827 */ /* 0x000fe200078e00ff */
[----:B------:R-:W-:Y:S02]  /*0590*/  LOP3.LUT R88, R5, UR23, R10, 0x96, !PT ;  /* 0x0000001705587c12 */ /* 0x000fe4000f8e960a */
[----:B------:R-:W-:Y:S01]  /*05a0*/  LEA.HI R5, R4, R13, RZ, 0x18 ;  /* 0x0000000d04057211 */ /* 0x000fe200078fc0ff */
[----:B------:R-:W-:Y:S01]  /*05b0*/  IMAD.X R9, RZ, RZ, c[0x0][0x1b4], P2 ;  /* 0x00006d00ff097624 */ /* 0x000fe200010e06ff */
[----:B------:R-:W-:Y:S02]  /*05c0*/  LOP3.LUT R10, R3, UR24, R2, 0x96, !PT ;  /* 0x00000018030a7c12 */ /* 0x000fe4000f8e9602 */
[----:B------:R-:W-:-:S04]  /*05d0*/  IADD3 R2, P1, R0, c[0x0][0x218], RZ ;  /* 0x0000860000027a10 */ /* 0x000fc80007f3e0ff */
[----:B------:R-:W-:Y:S02]  /*05e0*/  IADD3.X R3, RZ, c[0x0][0x21c], RZ, P1, !PT ;  /* 0x00008700ff037a10 */ /* 0x000fe40000ffe4ff */
[----:B------:R-:W-:-:S03]  /*05f0*/  ISETP.GE.AND P1, PT, R5, c[0x0][0x164], PT ;  /* 0x0000590005007a0c */ /* 0x000fc60003f26270 */
[----:B------:R0:W5:Y:S04]  /*0600*/  @P0 LDG.E.128 R16, [R2.64] ;  /* 0x0000000602100981 */ /* 0x000168000c1e1d00 */
[----:B------:R0:W5:Y:S04]  /*0610*/  @P0 LDG.E.128 R20, [R2.64+0x10] ;  /* 0x0000100602140981 */ /* 0x000168000c1e1d00 */
[----:B------:R0:W5:Y:S04]  /*0620*/  @P0 LDG.E.128 R24, [R2.64+0x2000] ;  /* 0x0020000602180981 */ /* 0x000168000c1e1d00 */
[----:B------:R0:W5:Y:S04]  /*0630*/  @P0 LDG.E.128 R28, [R2.64+0x2010] ;  /* 0x00201006021c0981 */ /* 0x000168000c1e1d00 */
[----:B------:R0:W5:Y:S04]  /*0640*/  @P0 LDG.E.128 R32, [R2.64+0x4000] ;  /* 0x0040000602200981 */ /* 0x000168000c1e1d00 */
[----:B------:R0:W5:Y:S01]  /*0650*/  @P0 LDG.E.128 R36, [R2.64+0x4010] ;  /* 0x0040100602240981 */ /* 0x000162000c1e1d00 */
[----:B------:R-:W-:Y:S05]  /*0660*/  @P1 EXIT ;  /* 0x000000000000194d */ /* 0x000fea0003800000 */
[----:B------:R-:W-:Y:S01]  /*0670*/  UIADD3 UR25, UR4, -0x700cb87f, URZ ;  /* 0x8ff3478104197890 */ /* 0x000fe2000fffe03f */
[----:B------:R-:W-:Y:S01]  /*0680*/  IMAD R0, R6, -0x326172a9, RZ ;  /* 0xcd9e8d5706007824 */ /* 0x000fe200078e02ff */
[----:B------:R-:W-:Y:S01]  /*0690*/  UIADD3 UR26, UR5, -0x695add53, URZ ;  /* 0x96a522ad051a7890 */ /* 0x000fe2000fffe03f */
[----:B0-----:R-:W-:Y:S01]  /*06a0*/  IMAD.HI.U32 R3, R10, -0x326172a9, RZ ;  /* 0xcd9e8d570a037827 */ /* 0x001fe200078e00ff */
[----:B------:R0:W5:Y:S03]  /*06b0*/  LDG.E.128 R40, [R8.64] ;  /* 0x0000000608287981 */ /* 0x000166000c1e1d00 */
[----:B------:R-:W-:Y:S01]  /*06c0*/  IMAD R7, R7, -0x2daee0ad, RZ ;  /* 0xd2511f5307077824 */ /* 0x000fe200078e02ff */
[----:B------:R0:W5:Y:S01]  /*06d0*/  LDG.E.128 R44, [R8.64+0x10] ;  /* 0x00001006082c7981 */ /* 0x000162000c1e1d00 */
[----:B------:R-:W-:Y:S01]  /*06e0*/  IMAD.WIDE.U32 R88, R88, -0x2daee0ad, RZ ;  /* 0xd2511f5358587825 */ /* 0x000fe200078e00ff */
[----:B------:R-:W-:-:S02]  /*06f0*/  LOP3.LUT R3, R3, UR25, R0, 0x96, !PT ;  /* 0x0000001903037c12 */ /* 0x000fc4000f8e9600 */
[----:B------:R0:W5:Y:S01]  /*0700*/  LDG.E.128 R48, [R8.64+0x2000] ;  /* 0x0020000608307981 */ /* 0x000162000c1e1d00 */
[----:B------:R-:W-:Y:S01]  /*0710*/  IMAD.MOV.U32 R11, RZ, RZ, 0x1 ;  /* 0x00000001ff0b7424 */ /* 0x000fe200078e00ff */
[----:B------:R-:W-:Y:S01]  /*0720*/  LOP3.LUT R0, R89, UR26, R7, 0x96, !PT ;  /* 0x0000001a59007c12 */ /* 0x000fe2000f8e9607 */
[----:B------:R-:W-:Y:S01]  /*0730*/  IMAD R2, R10, -0x326172a9, RZ ;  /* 0xcd9e8d570a027824 */ /* 0x000fe200078e02ff */
[----:B------:R0:W5:Y:S01]  /*0740*/  LDG.E.128 R52, [R8.64+0x2010] ;  /* 0x0020100608347981 */ /* 0x000162000c1e1d00 */
[----:B------:R-:W-:Y:S01]  /*0750*/  IMAD.MOV.U32 R6, RZ, RZ, R12 ;  /* 0x000000ffff067224 */ /* 0x000fe200078e000c */
[----:B------:R-:W-:Y:S01]  /*0760*/  LOP3.LUT R94, R94, 0x3, RZ, 0xc0, !PT ;  /* 0x000000035e5e7812 */ /* 0x000fe200078ec0ff */
[----:B------:R-:W-:Y:S01]  /*0770*/  IMAD.MOV.U32 R7, RZ, RZ, R14 ;  /* 0x000000ffff077224 */ /* 0x000fe200078e000e */
[----:B------:R0:W5:Y:S01]  /*0780*/  LDG.E.128 R56, [R8.64+0x4000] ;  /* 0x0040000608387981 */ /* 0x000162000c1e1d00 */
[----:B------:R-:W-:-:S03]  /*0790*/  PRMT R10, R11, 0x7610, R10 ;  /* 0x000076100b0a7816 */ /* 0x000fc6000000000a */
[----:B------:R0:W5:Y:S01]  /*07a0*/  LDG.E.128 R60, [R8.64+0x4010] ;  /* 0x00401006083c7981 */ /* 0x000162000c1e1d00 */
[----:B------:R-:W-:Y:S01]  /*07b0*/  ULDC.U8 UR8, c[0x0][0x1f0] ;  /* 0x00007c0000087ab9 */ /* 0x000fe20000000000 */
[----:B0-----:R-:W-:Y:S02]  /*07c0*/  IMAD.MOV.U32 R8, RZ, RZ, R15 ;  /* 0x000000ffff087224 */ /* 0x001fe400078e000f */
[----:B------:R-:W-:Y:S02]  /*07d0*/  IMAD.MOV.U32 R9, RZ, RZ, RZ ;  /* 0x000000ffff097224 */ /* 0x000fe400078e00ff */
.L_x_6170:
[----:B------:R-:W-:Y:S01]  /*07e0*/  IMAD R72, R5, c[0x0][0x168], RZ ;  /* 0x00005a0005487a24 */ /* 0x000fe200078e02ff */
[----:B------:R-:W-:Y:S01]  /*07f0*/  ISETP.NE.U32.AND P0, PT, RZ, c[0x0][0x178], PT ;  /* 0x00005e00ff007a0c */ /* 0x000fe20003f05070 */
[----:B------:R-:W-:Y:S01]  /*0800*/  IMAD.MOV.U32 R93, RZ, RZ, 0x10 ;  /* 0x00000010ff5d7424 */ /* 0x000fe200078e00ff */
[----:B------:R-:W-:Y:S02]  /*0810*/  ISETP.NE.U32.AND P1, PT, RZ, c[0x0][0x180], PT ;  /* 0x00006000ff007a0c */ /* 0x000fe40003f25070 */
[----:B------:R-:W-:Y:S02]  /*0820*/  SHF.R.S32.HI R73, RZ, 0x1f, R72 ;  /* 0x0000001fff497819 */ /* 0x000fe40000011448 */
[----:B------:R-:W-:-:S02]  /*0830*/  ISETP.NE.AND.EX P2, PT, RZ, c[0x0][0x17c], PT, P0 ;  /* 0x00005f00ff007a0c */ /* 0x000fc40003f45300 */
[----:B------:R-:W-:Y:S02]  /*0840*/  ISETP.NE.AND.EX P0, PT, RZ, c[0x0][0x184], PT, P1 ;  /* 0x00006100ff007a0c */ /* 0x000fe40003f05310 */
        /* <DEDUP_REMOVED lines=22> */
.L_x_5781:
[----:B0-----:R-:W-:Y:S02]  /*09b0*/  IMAD.MOV.U32 R77, RZ, RZ, R2 ;  /* 0x000000ffff4d7224 */ /* 0x001fe400078e0002 */
.L_x_5782:
[----:B------:R-:W-:Y:S05]  /*09c0*/  BSYNC B0 ;  /* 0x0000000000007941 */ /* 0x000fea0003800000 */
.L_x_5780:
        /* <DEDUP_REMOVED lines=16> */
.L_x_5786:
[----:B------:R-:W-:Y:S05]  /*0ad0*/  BSYNC B1 ;  /* 0x0000000000017941 */ /* 0x000fea0003800000 */
.L_x_5785:
        /* <DEDUP_REMOVED lines=43> */
.L_x_5784:
[----:B------:R-:W-:Y:S05]  /*0d90*/  BSYNC B0 ;  /* 0x0000000000007941 */ /* 0x000fea0003800000 */
.L_x_5783:
        /* <DEDUP_REMOVED lines=17> */
.L_x_5787:
        /* <DEDUP_REMOVED lines=12> */
.L_x_5790:
[----:B------:R-:W-:Y:S02]  /*0f70*/  IMAD.MOV.U32 R77, RZ, RZ, R2 ;  /* 0x000000ffff4d7224 */ /* 0x000fe400078e0002 */
.L_x_5791:
[----:B------:R-:W-:Y:S05]  /*0f80*/  BSYNC B0 ;  /* 0x0000000000007941 */ /* 0x000fea0003800000 */
.L_x_5789:
        /* <DEDUP_REMOVED lines=16> */
.L_x_5795:
[----:B------:R-:W-:Y:S05]  /*1090*/  BSYNC B1 ;  /* 0x0000000000017941 */ /* 0x000fea0003800000 */
.L_x_5794:
        /* <DEDUP_REMOVED lines=43> */
.L_x_5793:
[----:B------:R-:W-:Y:S05]  /*1350*/  BSYNC B0 ;  /* 0x0000000000007941 */ /* 0x000fea0003800000 */
.L_x_5792:
        /* <DEDUP_REMOVED lines=10> */
.L_x_5788:
        /* <DEDUP_REMOVED lines=12> */
.L_x_5797:
[----:B------:R-:W-:Y:S02]  /*14c0*/  IMAD.MOV.U32 R77, RZ, RZ, R2 ;  /* 0x000000ffff4d7224 */ /* 0x000fe400078e0002 */
.L_x_5798:
[----:B------:R-:W-:Y:S05]  /*14d0*/  BSYNC B0 ;  /* 0x0000000000007941 */ /* 0x000fea0003800000 */
.L_x_5796:
        /* <DEDUP_REMOVED lines=16> */
.L_x_5802:
[----:B------:R-:W-:Y:S05]  /*15e0*/  BSYNC B1 ;  /* 0x0000000000017941 */ /* 0x000fea0003800000 */
.L_x_5801:
        /* <DEDUP_REMOVED lines=43> */
.L_x_5800:
[----:B------:R-:W-:Y:S05]  /*18a0*/  BSYNC B0 ;  /* 0x0000000000007941 */ /* 0x000fea0003800000 */
.L_x_5799:
        /* <DEDUP_REMOVED lines=14> */
.L_x_5803:
        /* <DEDUP_REMOVED lines=12> */
.L_x_5806:
[----:B------:R-:W-:Y:S02]  /*1a50*/  IMAD.MOV.U32 R72, RZ, RZ, R2 ;  /* 0x000000ffff487224 */ /* 0x000fe400078e0002 */
.L_x_5807:
[----:B------:R-:W-:Y:S05]  /*1a60*/  BSYNC B0 ;  /* 0x0000000000007941 */ /* 0x000fea0003800000 */
.L_x_5805:
        /* <DEDUP_REMOVED lines=16> */
.L_x_5811:
[----:B------:R-:W-:Y:S05]  /*1b70*/  BSYNC B1 ;  /* 0x0000000000017941 */ /* 0x000fea0003800000 */
.L_x_5810:
        /* <DEDUP_REMOVED lines=43> */
.L_x_5809:
[----:B------:R-:W-:Y:S05]  /*1e30*/  BSYNC B0 ;  /* 0x0000000000007941 */ /* 0x000fea0003800000 */
.L_x_5808:
        /* <DEDUP_REMOVED lines=10> */
.L_x_5804:
        /* <DEDUP_REMOVED lines=12> */
.L_x_5813:
[----:B------:R-:W-:Y:S02]  /*1fa0*/  IMAD.MOV.U32 R72, RZ, RZ, R2 ;  /* 0x000000ffff487224 */ /* 0x000fe400078e0002 */
.L_x_5814:
[----:B------:R-:W-:Y:S05]  /*1fb0*/  BSYNC B0 ;  /* 0x0000000000007941 */ /* 0x000fea0003800000 */
.L_x_5812:
        /* <DEDUP_REMOVED lines=16> */
.L_x_5818:
[----:B------:R-:W-:Y:S05]  /*20c0*/  BSYNC B1 ;  /* 0x0000000000017941 */ /* 0x000fea0003800000 */
.L_x_5817:
        /* <DEDUP_REMOVED lines=43> */
.L_x_5816:
[----:B------:R-:W-:Y:S05]  /*2380*/  BSYNC B0 ;  /* 0x0000000000007941 */ /* 0x000fea0003800000 */
.L_x_5815:
        /* <DEDUP_REMOVED lines=14> */
.L_x_5819:
        /* <DEDUP_REMOVED lines=12> */
.L_x_5822:
[----:B------:R-:W-:Y:S02]  /*2530*/  IMAD.MOV.U32 R78, RZ, RZ, R2 ;  /* 0x000000ffff4e7224 */ /* 0x000fe400078e0002 */
.L_x_5823:
[----:B------:R-:W-:Y:S05]  /*2540*/  BSYNC B0 ;  /* 0x0000000000007941 */ /* 0x000fea0003800000 */
.L_x_5821:
        /* <DEDUP_REMOVED lines=16> */
.L_x_5827:
[----:B------:R-:W-:Y:S05]  /*2650*/  BSYNC B1 ;  /* 0x0000000000017941 */ /* 0x000fea0003800000 */
.L_x_5826:
        /* <DEDUP_REMOVED lines=43> */
.L_x_5825:
[----:B------:R-:W-:Y:S05]  /*2910*/  BSYNC B0 ;  /* 0x0000000000007941 */ /* 0x000fea0003800000 */
.L_x_5824:
        /* <DEDUP_REMOVED lines=10> */
.L_x_5820:
        /* <DEDUP_REMOVED lines=12> */
.L_x_5829:
[----:B------:R-:W-:Y:S02]  /*2a80*/  IMAD.MOV.U32 R78, RZ, RZ, R2 ;  /* 0x000000ffff4e7224 */ /* 0x000fe400078e0002 */
.L_x_5830:
[----:B------:R-:W-:Y:S05]  /*2a90*/  BSYNC B0 ;  /* 0x0000000000007941 */ /* 0x000fea0003800000 */
.L_x_5828:
        /* <DEDUP_REMOVED lines=16> */
.L_x_5834:
[----:B------:R-:W-:Y:S05]  /*2ba0*/  BSYNC B1 ;  /* 0x0000000000017941 */ /* 0x000fea0003800000 */
.L_x_5833:
        /* <DEDUP_REMOVED lines=43> */
.L_x_5832:
[----:B------:R-:W-:Y:S05]  /*2e60*/  BSYNC B0 ;  /* 0x0000000000007941 */ /* 0x000fea0003800000 */
.L_x_5831:
        /* <DEDUP_REMOVED lines=14> */
.L_x_5835:
        /* <DEDUP_REMOVED lines=12> */
.L_x_5838:
[----:B------:R-:W-:Y:S02]  /*3010*/  IMAD.MOV.U32 R78, RZ, RZ, R2 ;  /* 0x000000ffff4e7224 */ /* 0x000fe400078e0002 */
.L_x_5839:
[----:B------:R-:W-:Y:S05]  /*3020*/  BSYNC B0 ;  /* 0x0000000000007941 */ /* 0x000fea0003800000 */
.L_x_5837:
        /* <DEDUP_REMOVED lines=16> */
.L_x_5843:
[----:B------:R-:W-:Y:S05]  /*3130*/  BSYNC B1 ;  /* 0x0000000000017941 */ /* 0x000fea0003800000 */
.L_x_5842:
        /* <DEDUP_REMOVED lines=43> */
.L_x_5841:
[----:B------:R-:W-:Y:S05]  /*33f0*/  BSYNC B0 ;  /* 0x0000000000007941 */ /* 0x000fea0003800000 */
.L_x_5840:
        /* <DEDUP_REMOVED lines=10> */
.L_x_5836:
        /* <DEDUP_REMOVED lines=12> */
.L_x_5845:
[----:B------:R-:W-:Y:S02]  /*3560*/  IMAD.MOV.U32 R81, RZ, RZ, R2 ;  /* 0x000000ffff517224 */ /* 0x000fe400078e0002 */
.L_x_5846:
[----:B------:R-:W-:Y:S05]  /*3570*/  BSYNC B0 ;  /* 0x0000000000007941 */ /* 0x000fea0003800000 */
.L_x_5844:
        /* <DEDUP_REMOVED lines=16> */
.L_x_5850:
[----:B------:R-:W-:Y:S05]  /*3680*/  BSYNC B1 ;  /* 0x0000000000017941 */ /* 0x000fea0003800000 */
.L_x_5849:
        /* <DEDUP_REMOVED lines=43> */
.L_x_5848:
[----:B------:R-:W-:Y:S05]  /*3940*/  BSYNC B0 ;  /* 0x0000000000007941 */ /* 0x000fea0003800000 */
.L_x_5847:
        /* <DEDUP_REMOVED lines=13> */
.L_x_5851:
        /* <DEDUP_REMOVED lines=12> */
.L_x_5854:
[----:B------:R-:W-:Y:S02]  /*3ae0*/  IMAD.MOV.U32 R81, RZ, RZ, R2 ;  /* 0x000000ffff517224 */ /* 0x000fe400078e0002 */
.L_x_5855:
[----:B------:R-:W-:Y:S05]  /*3af0*/  BSYNC B0 ;  /* 0x0000000000007941 */ /* 0x000fea0003800000 */
.L_x_5853:
        /* <DEDUP_REMOVED lines=16> */
.L_x_5859:
[----:B------:R-:W-:Y:S05]  /*3c00*/  BSYNC B1 ;  /* 0x0000000000017941 */ /* 0x000fea0003800000 */
.L_x_5858:
        /* <DEDUP_REMOVED lines=43> */
.L_x_5857:
[----:B------:R-:W-:Y:S05]  /*3ec0*/  BSYNC B0 ;  /* 0x0000000000007941 */ /* 0x000fea0003800000 */
.L_x_5856:
        /* <DEDUP_REMOVED lines=10> */
.L_x_5852:
        /* <DEDUP_REMOVED lines=12> */
.L_x_5861:
[----:B------:R-:W-:Y:S02]  /*4030*/  IMAD.MOV.U32 R83, RZ, RZ, R2 ;  /* 0x000000ffff537224 */ /* 0x000fe400078e0002 */
.L_x_5862:
[----:B------:R-:W-:Y:S05]  /*4040*/  BSYNC B0 ;  /* 0x0000000000007941 */ /* 0x000fea0003800000 */
.L_x_5860:
        /* <DEDUP_REMOVED lines=16> */
.L_x_5866:
[----:B------:R-:W-:Y:S05]  /*4150*/  BSYNC B1 ;  /* 0x0000000000017941 */ /* 0x000fea0003800000 */
.L_x_5865:
        /* <DEDUP_REMOVED lines=44> */
.L_x_5864:
[----:B------:R-:W-:Y:S05]  /*4420*/  BSYNC B0 ;  /* 0x0000000000007941 */ /* 0x000fea0003800000 */
.L_x_5863:
        /* <DEDUP_REMOVED lines=13> */
.L_x_5867:
        /* <DEDUP_REMOVED lines=12> */
.L_x_5870:
[----:B------:R-:W-:Y:S02]  /*45c0*/  IMAD.MOV.U32 R74, RZ, RZ, R2 ;  /* 0x000000ffff4a7224 */ /* 0x000fe400078e0002 */
.L_x_5871:
[----:B------:R-:W-:Y:S05]  /*45d0*/  BSYNC B0 ;  /* 0x0000000000007941 */ /* 0x000fea0003800000 */
.L_x_5869:
        /* <DEDUP_REMOVED lines=16> */
.L_x_5875:
[----:B------:R-:W-:Y:S05]  /*46e0*/  BSYNC B1 ;  /* 0x0000000000017941 */ /* 0x000fea0003800000 */
.L_x_5874:
[----:B------:R-:W-:Y:S01]  /*46f0*/  IMAD.HI.U32 R3, R6, -0x326172a9, RZ ;  /* 0xcd9e8d5706037827 */ /* 0x000fe200078e00ff */
[----:B------:R-:W-:-:S03]  /*4700*/  LOP3.LUT R0, R0, UR5, R9, 0x96, !PT ;  /* 0x0000000500007c12 */ /* 0x000fc6000f8e9609 */
[----:B------:R-:W-:Y:S01]  /*4710*/  IMAD R83, R6, -0x326172a9, RZ ;  /* 0xcd9e8d5706537824 */ /* 0x000fe200078e02ff */
[----:B------:R-:W-:Y:S01]  /*4720*/  LOP3.LUT R3, R3, UR4, R8, 0x96, !PT ;  /* 0x0000000403037c12 */ /* 0x000fe2000f8e9608 */
[----:B------:R-:W-:-:S04]  /*4730*/  IMAD.WIDE.U32 R98, R0, -0x326172a9, RZ ;  /* 0xcd9e8d5700627825 */ /* 0x000fc800078e00ff */
[----:B------:R-:W-:Y:S01]  /*4740*/  IMAD R87, R7, -0x2daee0ad, RZ ;  /* 0xd2511f5307577824 */ /* 0x000fe200078e02ff */
[----:B------:R-:W-:Y:S01]  /*4750*/  LOP3.LUT R2, R99, UR9, R83, 0x96, !PT ;  /* 0x0000000963027c12 */ /* 0x000fe2000f8e9653 */
[----:B------:R-:W-:Y:S01]  /*4760*/  IMAD.WIDE.U32 R100, R3, -0x2daee0ad, RZ ;  /* 0xd2511f5303647825 */ /* 0x000fe200078e00ff */
[----:B------:R-:W-:-:S03]  /*4770*/  HFMA2.MMA R83, -RZ, RZ, 0, 0 ;  /* 0x00000000ff537435 */ /* 0x000fc600000001ff */
        /* <DEDUP_REMOVED lines=35> */
.L_x_5873:
[----:B------:R-:W-:Y:S05]  /*49b0*/  BSYNC B0 ;  /* 0x0000000000007941 */ /* 0x000fea0003800000 */
.L_x_5872:
        /* <DEDUP_REMOVED lines=10> */
.L_x_5868:
        /* <DEDUP_REMOVED lines=12> */
.L_x_5877:
[----:B------:R-:W-:Y:S02]  /*4b20*/  IMAD.MOV.U32 R74, RZ, RZ, R2 ;  /* 0x000000ffff4a7224 */ /* 0x000fe400078e0002 */
.L_x_5878:
[----:B------:R-:W-:Y:S05]  /*4b30*/  BSYNC B0 ;  /* 0x0000000000007941 */ /* 0x000fea0003800000 */
.L_x_5876:
        /* <DEDUP_REMOVED lines=16> */
.L_x_5882:
[----:B------:R-:W-:Y:S05]  /*4c40*/  BSYNC B1 ;  /* 0x0000000000017941 */ /* 0x000fea0003800000 */
.L_x_5881:
        /* <DEDUP_REMOVED lines=43> */
.L_x_5880:
[----:B------:R-:W-:Y:S05]  /*4f00*/  BSYNC B0 ;  /* 0x0000000000007941 */ /* 0x000fea0003800000 */
.L_x_5879:
[----:B------:R0:W1:Y:S02]  /*4f10*/  I2F.U32 R83, R74 ;  /* 0x0000004a00537306 */ /* 0x0000640000201000 */
[----:B0-----:R-:W-:-:S05]  /*4f20*/  PRMT R74, RZ, 0x5410, R75 ;  /* 0x00005410ff4a7816 */ /* 0x001fca000000004b */
[----:B------:R-:W-:Y:S02]  /*4f30*/  FMUL.FTZ R90, R74, c[0x0][0x1e8] ;  /* 0x00007a004a5a7a20 */ /* 0x000fe40000410000 */
[----:B-1----:R-:W-:-:S05]  /*4f40*/  FFMA.FTZ R83, R83, R92, 1.1641532182693481445e-10 ;  /* 0x2f00000053537423 */ /* 0x002fca000001005c */
[----:B------:R-:W-:-:S04]  /*4f50*/  FSETP.GTU.FTZ.AND P4, PT, R83, c[0x0][0x1e4], PT ;  /* 0x0000790053007a0b */ /* 0x000fc80003f9c000 */
        /* <DEDUP_REMOVED lines=8> */
.L_x_5883:
        /* <DEDUP_REMOVED lines=12> */
.L_x_5886:
[----:B------:R-:W-:Y:S02]  /*50a0*/  IMAD.MOV.U32 R74, RZ, RZ, R2 ;  /* 0x000000ffff4a7224 */ /* 0x000fe400078e0002 */
.L_x_5887:
[----:B------:R-:W-:Y:S05]  /*50b0*/  BSYNC B0 ;  /* 0x0000000000007941 */ /* 0x000fea0003800000 */
.L_x_5885:
        /* <DEDUP_REMOVED lines=16> */
.L_x_5891:
[----:B------:R-:W-:Y:S05]  /*51c0*/  BSYNC B1 ;  /* 0x0000000000017941 */ /* 0x000fea0003800000 */
.L_x_5890:
        /* <DEDUP_REMOVED lines=43> */
.L_x_5889:
[----:B------:R-:W-:Y:S05]  /*5480*/  BSYNC B0 ;  /* 0x0000000000007941 */ /* 0x000fea0003800000 */
.L_x_5888:
        /* <DEDUP_REMOVED lines=10> */
.L_x_5884:
        /* <DEDUP_REMOVED lines=12> */
.L_x_5893:
[----:B------:R-:W-:Y:S02]  /*55f0*/  IMAD.MOV.U32 R74, RZ, RZ, R2 ;  /* 0x000000ffff4a7224 */ /* 0x000fe400078e0002 */
.L_x_5894:
[----:B------:R-:W-:Y:S05]  /*5600*/  BSYNC B0 ;  /* 0x0000000000007941 */ /* 0x000fea0003800000 */
.L_x_5892:
        /* <DEDUP_REMOVED lines=16> */
.L_x_5898:
[----:B------:R-:W-:Y:S05]  /*5710*/  BSYNC B1 ;  /* 0x0000000000017941 */ /* 0x000fea0003800000 */
.L_x_5897:
        /* <DEDUP_REMOVED lines=43> */
.L_x_5896:
[----:B------:R-:W-:Y:S05]  /*59d0*/  BSYNC B0 ;  /* 0x0000000000007941 */ /* 0x000fea0003800000 */
.L_x_5895:
        /* <DEDUP_REMOVED lines=13> */
.L_x_5899:
        /* <DEDUP_REMOVED lines=12> */
.L_x_5902:
[----:B------:R-:W-:Y:S02]  /*5b70*/  IMAD.MOV.U32 R95, RZ, RZ, R2 ;  /* 0x000000ffff5f7224 */ /* 0x000fe400078e0002 */
.L_x_5903:
[----:B------:R-:W-:Y:S05]  /*5b80*/  BSYNC B0 ;  /* 0x0000000000007941 */ /* 0x000fea0003800000 */
.L_x_5901:
        /* <DEDUP_REMOVED lines=18> */
.L_x_5907:
[----:B------:R-:W-:Y:S05]  /*5cb0*/  BSYNC B1 ;  /* 0x0000000000017941 */ /* 0x000fea0003800000 */
.L_x_5906:
        /* <DEDUP_REMOVED lines=35> */
[----:B------:R-:W-:Y:S01]  /*5ef0*/  LOP3.LUT R3, R87, UR24, R74, 0x96, !PT ;  /* 0x0000001857037c12 */ /* 0x000fe2000f8e964a */
[----:B------:R-:W-:-:S03]  /*5f00*/  HFMA2.MMA R87, -RZ, RZ, 0, 0 ;  /* 0x00000000ff577435 */ /* 0x000fc600000001ff */
[----:B------:R-:W-:Y:S01]  /*5f10*/  LOP3.LUT R74, R97, UR23, R2, 0x96, !PT ;  /* 0x00000017614a7c12 */ /* 0x000fe2000f8e9602 */
[----:B------:R-:W-:-:S04]  /*5f20*/  IMAD.WIDE.U32 R2, R3, -0x326172a9, RZ ;  /* 0xcd9e8d5703027825 */ /* 0x000fc800078e00ff */
[----:B------:R-:W-:Y:S01]  /*5f30*/  IMAD.WIDE.U32 R74, R74, -0x2daee0ad, RZ ;  /* 0xd2511f534a4a7825 */ /* 0x000fe200078e00ff */
[----:B------:R-:W-:-:S03]  /*5f40*/  LOP3.LUT R3, R3, UR25, R96, 0x96, !PT ;  /* 0x0000001903037c12 */ /* 0x000fc6000f8e9660 */
[----:B------:R-:W-:Y:S01]  /*5f50*/  IMAD.MOV.U32 R88, RZ, RZ, R74 ;  /* 0x000000ffff587224 */ /* 0x000fe200078e004a */
[----:B------:R-:W-:Y:S02]  /*5f60*/  LOP3.LUT R0, R75, UR26, R86, 0x96, !PT ;  /* 0x0000001a4b007c12 */ /* 0x000fe4000f8e9656 */
.L_x_5905:
[----:B------:R-:W-:Y:S05]  /*5f70*/  BSYNC B0 ;  /* 0x0000000000007941 */ /* 0x000fea0003800000 */
.L_x_5904:
        /* <DEDUP_REMOVED lines=10> */
.L_x_5900:
[----:B------:R-:W-:Y:S01]  /*6020*/  SEL R99, RZ, 0x1, P2 ;  /* 0x00000001ff637807 */ /* 0x000fe20001000000 */
[----:B------:R-:W-:Y:S01]  /*6030*/  IMAD.WIDE.U32 R106, R80, R93, c[0x0][0x188] ;  /* 0x00006200506a7625 */ /* 0x000fe200078e005d */
[----:B------:R-:W-:Y:S02]  /*6040*/  SEL R75, RZ, 0x10000, P4 ;  /* 0x00010000ff4b7807 */ /* 0x000fe40002000000 */
[----:B------:R-:W-:Y:S02]  /*6050*/  SEL R74, RZ, 0x100, P3 ;  /* 0x00000100ff4a7807 */ /* 0x000fe40001800000 */
        /* <DEDUP_REMOVED lines=8> */
[----:B------:R-:W-:Y:S01]  /*60e0*/  LOP3.LUT R72, R74, R95, R75, 0xfe, !PT ;  /* 0x0000005f4a487212 */ /* 0x000fe200078efe4b */
[----:B------:R-:W-:Y:S01]  /*60f0*/  IMAD.WIDE.U32 R94, R94, 0x10000, RZ ;  /* 0x000100005e5e7825 */ /* 0x000fe200078e00ff */
[----:B------:R-:W-:-:S02]  /*6100*/  ISETP.NE.AND P5, PT, R89, RZ, PT ;  /* 0x000000ff5900720c */ /* 0x000fc40003fa5270 */
[----:B------:R-:W-:Y:S01]  /*6110*/  LOP3.LUT R99, R97, R72, R99, 0xfe, !PT ;  /* 0x0000004861637212 */ /* 0x000fe200078efe63 */
[----:B------:R-:W-:Y:S01]  /*6120*/  IMAD.WIDE.U32 R102, R102, 0x100, RZ ;  /* 0x0000010066667825 */ /* 0x000fe200078e00ff */
[----:B------:R-:W-:Y:S02]  /*6130*/  SEL R97, RZ, 0x1, P5 ;  /* 0x00000001ff617807 */ /* 0x000fe40002800000 */
[----:B------:R-:W-:Y:S01]  /*6140*/  F2FP.BF16.PACK_AB R75, R90, R83 ;  /* 0x000000535a4b723e */ /* 0x000fe200000010ff */
[----:B------:R-:W-:Y:S01]  /*6150*/  IMAD.MOV.U32 R89, RZ, RZ, 0x8 ;  /* 0x00000008ff597424 */ /* 0x000fe200078e00ff */
[----:B------:R-:W-:Y:S02]  /*6160*/  LOP3.LUT R96, R102, R96, R94, 0xfe, !PT ;  /* 0x0000006066607212 */ /* 0x000fe400078efe5e */
[----:B------:R-:W-:Y:S01]  /*6170*/  F2FP.BF16.PACK_AB R74, R81, R78 ;  /* 0x0000004e514a723e */ /* 0x000fe200000010ff */
[----:B------:R-:W-:Y:S01]  /*6180*/  IMAD.WIDE.U32 R104, R80, R89, c[0x0][0x190] ;  /* 0x0000640050687625 */ /* 0x000fe200078e0059 */
[----:B------:R-:W-:-:S02]  /*6190*/  F2FP.BF16.PACK_AB R73, R82, R77 ;  /* 0x0000004d5249723e */ /* 0x000fc400000010ff */
        /* <DEDUP_REMOVED lines=30> */
.L_x_5908:
        /* <DEDUP_REMOVED lines=15> */
.L_x_5910:
[----:B-1----:R-:W-:Y:S02]  /*6470*/  IMAD.MOV.U32 R101, RZ, RZ, R2 ;  /* 0x000000ffff657224 */ /* 0x002fe400078e0002 */
.L_x_5911:
[----:B------:R-:W-:Y:S05]  /*6480*/  BSYNC B0 ;  /* 0x0000000000007941 */ /* 0x000fea0003800000 */
.L_x_5909:
        /* <DEDUP_REMOVED lines=16> */
.L_x_5915:
[----:B------:R-:W-:Y:S05]  /*6590*/  BSYNC B1 ;  /* 0x0000000000017941 */ /* 0x000fea0003800000 */
.L_x_5914:
        /* <DEDUP_REMOVED lines=43> */
.L_x_5913:
[----:B------:R-:W-:Y:S05]  /*6850*/  BSYNC B0 ;  /* 0x0000000000007941 */ /* 0x000fea0003800000 */
.L_x_5912:
        /* <DEDUP_REMOVED lines=14> */
.L_x_5916:
        /* <DEDUP_REMOVED lines=12> */
.L_x_5919:
[----:B------:R-:W-:Y:S02]  /*6a00*/  IMAD.MOV.U32 R99, RZ, RZ, R2 ;  /* 0x000000ffff637224 */ /* 0x000fe400078e0002 */
.L_x_5920:
[----:B------:R-:W-:Y:S05]  /*6a10*/  BSYNC B0 ;  /* 0x0000000000007941 */ /* 0x000fea0003800000 */
.L_x_5918:
        /* <DEDUP_REMOVED lines=16> */
.L_x_5924:
[----:B------:R-:W-:Y:S05]  /*6b20*/  BSYNC B1 ;  /* 0x0000000000017941 */ /* 0x000fea0003800000 */
.L_x_5923:
        /* <DEDUP_REMOVED lines=43> */
.L_x_5922:
[----:B------:R-:W-:Y:S05]  /*6de0*/  BSYNC B0 ;  /* 0x0000000000007941 */ /* 0x000fea0003800000 */
.L_x_5921:
        /* <DEDUP_REMOVED lines=10> */
.L_x_5917:
        /* <DEDUP_REMOVED lines=12> */
.L_x_5926:
[----:B------:R-:W-:Y:S02]  /*6f50*/  IMAD.MOV.U32 R99, RZ, RZ, R2 ;  /* 0x000000ffff637224 */ /* 0x000fe400078e0002 */
.L_x_5927:
[----:B------:R-:W-:Y:S05]  /*6f60*/  BSYNC B0 ;  /* 0x0000000000007941 */ /* 0x000fea0003800000 */
.L_x_5925:
        /* <DEDUP_REMOVED lines=16> */
.L_x_5931:
[----:B------:R-:W-:Y:S05]  /*7070*/  BSYNC B1 ;  /* 0x0000000000017941 */ /* 0x000fea0003800000 */
.L_x_5930:
        /* <DEDUP_REMOVED lines=43> */
.L_x_5929:
[----:B------:R-:W-:Y:S05]  /*7330*/  BSYNC B0 ;  /* 0x0000000000007941 */ /* 0x000fea0003800000 */
.L_x_5928:
        /* <DEDUP_REMOVED lines=14> */
.L_x_5932:
        /* <DEDUP_REMOVED lines=12> */
.L_x_5935:
[----:B------:R-:W-:Y:S02]  /*74e0*/  IMAD.MOV.U32 R72, RZ, RZ, R2 ;  /* 0x000000ffff487224 */ /* 0x000fe400078e0002 */
.L_x_5936:
[----:B------:R-:W-:Y:S05]  /*74f0*/  BSYNC B0 ;  /* 0x0000000000007941 */ /* 0x000fea0003800000 */
.L_x_5934:
        /* <DEDUP_REMOVED lines=16> */
.L_x_5940:
[----:B------:R-:W-:Y:S05]  /*7600*/  BSYNC B1 ;  /* 0x0000000000017941 */ /* 0x000fea0003800000 */
.L_x_5939:
        /* <DEDUP_REMOVED lines=43> */
.L_x_5938:
[----:B------:R-:W-:Y:S05]  /*78c0*/  BSYNC B0 ;  /* 0x0000000000007941 */ /* 0x000fea0003800000 */
.L_x_5937:
        /* <DEDUP_REMOVED lines=10> */
.L_x_5933:
        /* <DEDUP_REMOVED lines=12> */
.L_x_5942:
[----:B------:R-:W-:Y:S02]  /*7a30*/  IMAD.MOV.U32 R72, RZ, RZ, R2 ;  /* 0x000000ffff487224 */ /* 0x000fe400078e0002 */
.L_x_5943:
[----:B------:R-:W-:Y:S05]  /*7a40*/  BSYNC B0 ;  /* 0x0000000000007941 */ /* 0x000fea0003800000 */
.L_x_5941:
        /* <DEDUP_REMOVED lines=16> */
.L_x_5947:
[----:B------:R-:W-:Y:S05]  /*7b50*/  BSYNC B1 ;  /* 0x0000000000017941 */ /* 0x000fea0003800000 */
.L_x_5946:
        /* <DEDUP_REMOVED lines=43> */
.L_x_5945:
[----:B------:R-:W-:Y:S05]  /*7e10*/  BSYNC B0 ;  /* 0x0000000000007941 */ /* 0x000fea0003800000 */
.L_x_5944:
        /* <DEDUP_REMOVED lines=14> */
.L_x_5948:
        /* <DEDUP_REMOVED lines=12> */
.L_x_5951:
[----:B------:R-:W-:Y:S02]  /*7fc0*/  IMAD.MOV.U32 R72, RZ, RZ, R2 ;  /* 0x000000ffff487224 */ /* 0x000fe400078e0002 */
.L_x_5952:
[----:B------:R-:W-:Y:S05]  /*7fd0*/  BSYNC B0 ;  /* 0x0000000000007941 */ /* 0x000fea0003800000 */
.L_x_5950:
        /* <DEDUP_REMOVED lines=16> */
.L_x_5956:
[----:B------:R-:W-:Y:S05]  /*80e0*/  BSYNC B1 ;  /* 0x0000000000017941 */ /* 0x000fea0003800000 */
.L_x_5955:
        /* <DEDUP_REMOVED lines=43> */
.L_x_5954:
[----:B------:R-:W-:Y:S05]  /*83a0*/  BSYNC B0 ;  /* 0x0000000000007941 */ /* 0x000fea0003800000 */
.L_x_5953:
        /* <DEDUP_REMOVED lines=10> */
.L_x_5949:
        /* <DEDUP_REMOVED lines=12> */
.L_x_5958:
[----:B------:R-:W-:Y:S02]  /*8510*/  IMAD.MOV.U32 R72, RZ, RZ, R2 ;  /* 0x000000ffff487224 */ /* 0x000fe400078e0002 */
.L_x_5959:
[----:B------:R-:W-:Y:S05]  /*8520*/  BSYNC B0 ;  /* 0x0000000000007941 */ /* 0x000fea0003800000 */
.L_x_5957:
        /* <DEDUP_REMOVED lines=16> */
.L_x_5963:
[----:B------:R-:W-:Y:S05]  /*8630*/  BSYNC B1 ;  /* 0x0000000000017941 */ /* 0x000fea0003800000 */
.L_x_5962:
        /* <DEDUP_REMOVED lines=43> */
.L_x_5961:
[----:B------:R-:W-:Y:S05]  /*88f0*/  BSYNC B0 ;  /* 0x0000000000007941 */ /* 0x000fea0003800000 */
.L_x_5960:
        /* <DEDUP_REMOVED lines=14> */
.L_x_5964:
        /* <DEDUP_REMOVED lines=12> */
.L_x_5967:
[----:B------:R-:W-:Y:S02]  /*8aa0*/  IMAD.MOV.U32 R102, RZ, RZ, R2 ;  /* 0x000000ffff667224 */ /* 0x000fe400078e0002 */
.L_x_5968:
[----:B------:R-:W-:Y:S05]  /*8ab0*/  BSYNC B0 ;  /* 0x0000000000007941 */ /* 0x000fea0003800000 */
.L_x_5966:
        /* <DEDUP_REMOVED lines=16> */
.L_x_5972:
[----:B------:R-:W-:Y:S05]  /*8bc0*/  BSYNC B1 ;  /* 0x0000000000017941 */ /* 0x000fea0003800000 */
.L_x_5971:
        /* <DEDUP_REMOVED lines=40> */
[----:B------:R-:W-:Y:S01]  /*8e50*/  MOV R88, R72 ;  /* 0x0000004800587202 */ /* 0x000fe20000000f00 */
[----:B------:R-:W-:Y:S01]  /*8e60*/  IMAD.MOV.U32 R72, RZ, RZ, RZ ;  /* 0x000000ffff487224 */ /* 0x000fe200078e00ff */
[----:B------:R-:W-:Y:S02]  /*8e70*/  LOP3.LUT R0, R73, UR26, R94, 0x96, !PT ;  /* 0x0000001a49007c12 */ /* 0x000fe4000f8e965e */
.L_x_5970:
[----:B------:R-:W-:Y:S05]  /*8e80*/  BSYNC B0 ;  /* 0x0000000000007941 */ /* 0x000fea0003800000 */
.L_x_5969:
        /* <DEDUP_REMOVED lines=10> */
.L_x_5965:
        /* <DEDUP_REMOVED lines=12> */
.L_x_5974:
[----:B------:R-:W-:Y:S02]  /*8ff0*/  IMAD.MOV.U32 R102, RZ, RZ, R2 ;  /* 0x000000ffff667224 */ /* 0x000fe400078e0002 */
.L_x_5975:
[----:B------:R-:W-:Y:S05]  /*9000*/  BSYNC B0 ;  /* 0x0000000000007941 */ /* 0x000fea0003800000 */
.L_x_5973:
        /* <DEDUP_REMOVED lines=16> */
.L_x_5979:
[----:B------:R-:W-:Y:S05]  /*9110*/  BSYNC B1 ;  /* 0x0000000000017941 */ /* 0x000fea0003800000 */
.L_x_5978:
        /* <DEDUP_REMOVED lines=41> */
[----:B------:R-:W-:Y:S01]  /*93b0*/  IMAD.MOV.U32 R73, RZ, RZ, RZ ;  /* 0x000000ffff497224 */ /* 0x000fe200078e00ff */
[----:B------:R-:W-:Y:S02]  /*93c0*/  MOV R88, R72 ;  /* 0x0000004800587202 */ /* 0x000fe40000000f00 */
.L_x_5977:
[----:B------:R-:W-:Y:S05]  /*93d0*/  BSYNC B0 ;  /* 0x0000000000007941 */ /* 0x000fea0003800000 */
.L_x_5976:
        /* <DEDUP_REMOVED lines=13> */
.L_x_5980:
        /* <DEDUP_REMOVED lines=12> */
.L_x_5983:
[----:B------:R-:W-:Y:S02]  /*9570*/  IMAD.MOV.U32 R102, RZ, RZ, R2 ;  /* 0x000000ffff667224 */ /* 0x000fe400078e0002 */
.L_x_5984:
[----:B------:R-:W-:Y:S05]  /*9580*/  BSYNC B0 ;  /* 0x0000000000007941 */ /* 0x000fea0003800000 */
.L_x_5982:
        /* <DEDUP_REMOVED lines=16> */
.L_x_5988:
[----:B------:R-:W-:Y:S05]  /*9690*/  BSYNC B1 ;  /* 0x0000000000017941 */ /* 0x000fea0003800000 */
.L_x_5987:
        /* <DEDUP_REMOVED lines=43> */
.L_x_5986:
[----:B------:R-:W-:Y:S05]  /*9950*/  BSYNC B0 ;  /* 0x0000000000007941 */ /* 0x000fea0003800000 */
.L_x_5985:
        /* <DEDUP_REMOVED lines=10> */
.L_x_5981:
        /* <DEDUP_REMOVED lines=12> */
.L_x_5990:
[----:B------:R-:W-:Y:S02]  /*9ac0*/  IMAD.MOV.U32 R102, RZ, RZ, R2 ;  /* 0x000000ffff667224 */ /* 0x000fe400078e0002 */
.L_x_5991:
[----:B------:R-:W-:Y:S05]  /*9ad0*/  BSYNC B0 ;  /* 0x0000000000007941 */ /* 0x000fea0003800000 */
.L_x_5989:
        /* <DEDUP_REMOVED lines=16> */
.L_x_5995:
[----:B------:R-:W-:Y:S05]  /*9be0*/  BSYNC B1 ;  /* 0x0000000000017941 */ /* 0x000fea0003800000 */
.L_x_5994:
        /* <DEDUP_REMOVED lines=43> */
.L_x_5993:
[----:B------:R-:W-:Y:S05]  /*9ea0*/  BSYNC B0 ;  /* 0x0000000000007941 */ /* 0x000fea0003800000 */
.L_x_5992:
        /* <DEDUP_REMOVED lines=13> */
.L_x_5996:
        /* <DEDUP_REMOVED lines=12> */
.L_x_5999:
[----:B------:R-:W-:Y:S02]  /*a040*/  MOV R74, R2 ;  /* 0x00000002004a7202 */ /* 0x000fe40000000f00 */
.L_x_6000:
[----:B------:R-:W-:Y:S05]  /*a050*/  BSYNC B0 ;  /* 0x0000000000007941 */ /* 0x000fea0003800000 */
.L_x_5998:
        /* <DEDUP_REMOVED lines=16> */
.L_x_6004:
[----:B------:R-:W-:Y:S05]  /*a160*/  BSYNC B1 ;  /* 0x0000000000017941 */ /* 0x000fea0003800000 */
.L_x_6003:
        /* <DEDUP_REMOVED lines=43> */
.L_x_6002:
[----:B------:R-:W-:Y:S05]  /*a420*/  BSYNC B0 ;  /* 0x0000000000007941 */ /* 0x000fea0003800000 */
.L_x_6001:
        /* <DEDUP_REMOVED lines=10> */
.L_x_5997:
        /* <DEDUP_REMOVED lines=12> */
.L_x_6006:
[----:B------:R-:W-:Y:S02]  /*a590*/  MOV R74, R2 ;  /* 0x00000002004a7202 */ /* 0x000fe40000000f00 */
.L_x_6007:
[----:B------:R-:W-:Y:S05]  /*a5a0*/  BSYNC B0 ;  /* 0x0000000000007941 */ /* 0x000fea0003800000 */
.L_x_6005:
        /* <DEDUP_REMOVED lines=16> */
.L_x_6011:
[----:B------:R-:W-:Y:S05]  /*a6b0*/  BSYNC B1 ;  /* 0x0000000000017941 */ /* 0x000fea0003800000 */
.L_x_6010:
        /* <DEDUP_REMOVED lines=43> */
.L_x_6009:
[----:B------:R-:W-:Y:S05]  /*a970*/  BSYNC B0 ;  /* 0x0000000000007941 */ /* 0x000fea0003800000 */
.L_x_6008:
        /* <DEDUP_REMOVED lines=13> */
.L_x_6012:
        /* <DEDUP_REMOVED lines=12> */
.L_x_6015:
[----:B------:R-:W-:Y:S02]  /*ab10*/  IMAD.MOV.U32 R74, RZ, RZ, R2 ;  /* 0x000000ffff4a7224 */ /* 0x000fe400078e0002 */
.L_x_6016:
[----:B------:R-:W-:Y:S05]  /*ab20*/  BSYNC B0 ;  /* 0x0000000000007941 */ /* 0x000fea0003800000 */
.L_x_6014:
        /* <DEDUP_REMOVED lines=16> */
.L_x_6020:
[----:B------:R-:W-:Y:S05]  /*ac30*/  BSYNC B1 ;  /* 0x0000000000017941 */ /* 0x000fea0003800000 */
.L_x_6019:
        /* <DEDUP_REMOVED lines=43> */
.L_x_6018:
[----:B------:R-:W-:Y:S05]  /*aef0*/  BSYNC B0 ;  /* 0x0000000000007941 */ /* 0x000fea0003800000 */
.L_x_6017:
        /* <DEDUP_REMOVED lines=10> */
.L_x_6013:
        /* <DEDUP_REMOVED lines=12> */
.L_x_6022:
[----:B------:R-:W-:Y:S02]  /*b060*/  IMAD.MOV.U32 R74, RZ, RZ, R2 ;  /* 0x000000ffff4a7224 */ /* 0x000fe400078e0002 */
.L_x_6023:
[----:B------:R-:W-:Y:S05]  /*b070*/  BSYNC B0 ;  /* 0x0000000000007941 */ /* 0x000fea0003800000 */
.L_x_6021:
        /* <DEDUP_REMOVED lines=16> */
.L_x_6027:
[----:B------:R-:W-:Y:S05]  /*b180*/  BSYNC B1 ;  /* 0x0000000000017941 */ /* 0x000fea0003800000 */
.L_x_6026:
        /* <DEDUP_REMOVED lines=43> */
.L_x_6025:
[----:B------:R-:W-:Y:S05]  /*b440*/  BSYNC B0 ;  /* 0x0000000000007941 */ /* 0x000fea0003800000 */
.L_x_6024:
        /* <DEDUP_REMOVED lines=13> */
.L_x_6028:
        /* <DEDUP_REMOVED lines=12> */
.L_x_6031:
[----:B------:R-:W-:Y:S02]  /*b5e0*/  IMAD.MOV.U32 R96, RZ, RZ, R2 ;  /* 0x000000ffff607224 */ /* 0x000fe400078e0002 */
.L_x_6032:
[----:B------:R-:W-:Y:S05]  /*b5f0*/  BSYNC B0 ;  /* 0x0000000000007941 */ /* 0x000fea0003800000 */
.L_x_6030:
        /* <DEDUP_REMOVED lines=18> */
.L_x_6036:
[----:B------:R-:W-:Y:S05]  /*b720*/  BSYNC B1 ;  /* 0x0000000000017941 */ /* 0x000fea0003800000 */
.L_x_6035:
        /* <DEDUP_REMOVED lines=43> */
.L_x_6034:
[----:B------:R-:W-:Y:S05]  /*b9e0*/  BSYNC B0 ;  /* 0x0000000000007941 */ /* 0x000fea0003800000 */
.L_x_6033:
        /* <DEDUP_REMOVED lines=10> */
.L_x_6029:
        /* <DEDUP_REMOVED lines=53> */
.L_x_6037:
        /* <DEDUP_REMOVED lines=15> */
.L_x_6039:
[----:B-1----:R-:W-:Y:S02]  /*bed0*/  IMAD.MOV.U32 R100, RZ, RZ, R2 ;  /* 0x000000ffff647224 */ /* 0x002fe400078e0002 */
.L_x_6040:
[----:B------:R-:W-:Y:S05]  /*bee0*/  BSYNC B0 ;  /* 0x0000000000007941 */ /* 0x000fea0003800000 */
.L_x_6038:
        /* <DEDUP_REMOVED lines=16> */
.L_x_6044:
[----:B------:R-:W-:Y:S05]  /*bff0*/  BSYNC B1 ;  /* 0x0000000000017941 */ /* 0x000fea0003800000 */
.L_x_6043:
        /* <DEDUP_REMOVED lines=43> */
.L_x_6042:
[----:B------:R-:W-:Y:S05]  /*c2b0*/  BSYNC B0 ;  /* 0x0000000000007941 */ /* 0x000fea0003800000 */
.L_x_6041:
        /* <DEDUP_REMOVED lines=14> */
.L_x_6045:
        /* <DEDUP_REMOVED lines=12> */
.L_x_6048:
[----:B------:R-:W-:Y:S02]  /*c460*/  IMAD.MOV.U32 R102, RZ, RZ, R2 ;  /* 0x000000ffff667224 */ /* 0x000fe400078e0002 */
.L_x_6049:
[----:B------:R-:W-:Y:S05]  /*c470*/  BSYNC B0 ;  /* 0x0000000000007941 */ /* 0x000fea0003800000 */
.L_x_6047:
        /* <DEDUP_REMOVED lines=16> */
.L_x_6053:
[----:B------:R-:W-:Y:S05]  /*c580*/  BSYNC B1 ;  /* 0x0000000000017941 */ /* 0x000fea0003800000 */
.L_x_6052:
        /* <DEDUP_REMOVED lines=43> */
.L_x_6051:
[----:B------:R-:W-:Y:S05]  /*c840*/  BSYNC B0 ;  /* 0x0000000000007941 */ /* 0x000fea0003800000 */
.L_x_6050:
        /* <DEDUP_REMOVED lines=10> */
.L_x_6046:
        /* <DEDUP_REMOVED lines=12> */
.L_x_6055:
[----:B------:R-:W-:Y:S02]  /*c9b0*/  IMAD.MOV.U32 R102, RZ, RZ, R2 ;  /* 0x000000ffff667224 */ /* 0x000fe400078e0002 */
.L_x_6056:
[----:B------:R-:W-:Y:S05]  /*c9c0*/  BSYNC B0 ;  /* 0x0000000000007941 */ /* 0x000fea0003800000 */
.L_x_6054:
        /* <DEDUP_REMOVED lines=16> */
.L_x_6060:
[----:B------:R-:W-:Y:S05]  /*cad0*/  BSYNC B1 ;  /* 0x0000000000017941 */ /* 0x000fea0003800000 */
.L_x_6059:
        /* <DEDUP_REMOVED lines=43> */
.L_x_6058:
[----:B------:R-:W-:Y:S05]  /*cd90*/  BSYNC B0 ;  /* 0x0000000000007941 */ /* 0x000fea0003800000 */
.L_x_6057:
        /* <DEDUP_REMOVED lines=14> */
.L_x_6061:
        /* <DEDUP_REMOVED lines=12> */
.L_x_6064:
[----:B------:R-:W-:Y:S02]  /*cf40*/  MOV R72, R2 ;  /* 0x0000000200487202 */ /* 0x000fe40000000f00 */
.L_x_6065:
[----:B------:R-:W-:Y:S05]  /*cf50*/  BSYNC B0 ;  /* 0x0000000000007941 */ /* 0x000fea0003800000 */
.L_x_6063:
        /* <DEDUP_REMOVED lines=16> */
.L_x_6069:
[----:B------:R-:W-:Y:S05]  /*d060*/  BSYNC B1 ;  /* 0x0000000000017941 */ /* 0x000fea0003800000 */
.L_x_6068:
        /* <DEDUP_REMOVED lines=43> */
.L_x_6067:
[----:B------:R-:W-:Y:S05]  /*d320*/  BSYNC B0 ;  /* 0x0000000000007941 */ /* 0x000fea0003800000 */
.L_x_6066:
        /* <DEDUP_REMOVED lines=10> */
.L_x_6062:
        /* <DEDUP_REMOVED lines=12> */
.L_x_6071:
[----:B------:R-:W-:Y:S02]  /*d490*/  MOV R72, R2 ;  /* 0x0000000200487202 */ /* 0x000fe40000000f00 */
.L_x_6072:
[----:B------:R-:W-:Y:S05]  /*d4a0*/  BSYNC B0 ;  /* 0x0000000000007941 */ /* 0x000fea0003800000 */
.L_x_6070:
        /* <DEDUP_REMOVED lines=16> */
.L_x_6076:
[----:B------:R-:W-:Y:S05]  /*d5b0*/  BSYNC B1 ;  /* 0x0000000000017941 */ /* 0x000fea0003800000 */
.L_x_6075:
        /* <DEDUP_REMOVED lines=43> */
.L_x_6074:
[----:B------:R-:W-:Y:S05]  /*d870*/  BSYNC B0 ;  /* 0x0000000000007941 */ /* 0x000fea0003800000 */
.L_x_6073:
        /* <DEDUP_REMOVED lines=14> */
.L_x_6077:
        /* <DEDUP_REMOVED lines=12> */
.L_x_6080:
[----:B------:R-:W-:Y:S02]  /*da20*/  IMAD.MOV.U32 R72, RZ, RZ, R2 ;  /* 0x000000ffff487224 */ /* 0x000fe400078e0002 */
.L_x_6081:
[----:B------:R-:W-:Y:S05]  /*da30*/  BSYNC B0 ;  /* 0x0000000000007941 */ /* 0x000fea0003800000 */
.L_x_6079:
        /* <DEDUP_REMOVED lines=16> */
.L_x_6085:
[----:B------:R-:W-:Y:S05]  /*db40*/  BSYNC B1 ;  /* 0x0000000000017941 */ /* 0x000fea0003800000 */
.L_x_6084:
        /* <DEDUP_REMOVED lines=43> */
.L_x_6083:
[----:B------:R-:W-:Y:S05]  /*de00*/  BSYNC B0 ;  /* 0x0000000000007941 */ /* 0x000fea0003800000 */
.L_x_6082:
        /* <DEDUP_REMOVED lines=10> */
.L_x_6078:
        /* <DEDUP_REMOVED lines=12> */
.L_x_6087:
[----:B------:R-:W-:Y:S02]  /*df70*/  IMAD.MOV.U32 R72, RZ, RZ, R2 ;  /* 0x000000ffff487224 */ /* 0x000fe400078e0002 */
.L_x_6088:
[----:B------:R-:W-:Y:S05]  /*df80*/  BSYNC B0 ;  /* 0x0000000000007941 */ /* 0x000fea0003800000 */
.L_x_6086:
        /* <DEDUP_REMOVED lines=16> */
.L_x_6092:
[----:B------:R-:W-:Y:S05]  /*e090*/  BSYNC B1 ;  /* 0x0000000000017941 */ /* 0x000fea0003800000 */
.L_x_6091:
        /* <DEDUP_REMOVED lines=43> */
.L_x_6090:
[----:B------:R-:W-:Y:S05]  /*e350*/  BSYNC B0 ;  /* 0x0000000000007941 */ /* 0x000fea0003800000 */
.L_x_6089:
        /* <DEDUP_REMOVED lines=14> */
.L_x_6093:
        /* <DEDUP_REMOVED lines=12> */
.L_x_6096:
[----:B------:R-:W-:Y:S02]  /*e500*/  IMAD.MOV.U32 R108, RZ, RZ, R2 ;  /* 0x000000ffff6c7224 */ /* 0x000fe400078e0002 */
.L_x_6097:
[----:B------:R-:W-:Y:S05]  /*e510*/  BSYNC B0 ;  /* 0x0000000000007941 */ /* 0x000fea0003800000 */
.L_x_6095:
        /* <DEDUP_REMOVED lines=16> */
.L_x_6101:
[----:B------:R-:W-:Y:S05]  /*e620*/  BSYNC B1 ;  /* 0x0000000000017941 */ /* 0x000fea0003800000 */
.L_x_6100:
        /* <DEDUP_REMOVED lines=42> */
[----:B------:R-:W-:-:S05]  /*e8d0*/  LOP3.LUT R0, R73, UR26, R94, 0x96, !PT ;  /* 0x0000001a49007c12 */ /* 0x000fca000f8e965e */
.L_x_6099:
[----:B------:R-:W-:Y:S05]  /*e8e0*/  BSYNC B0 ;  /* 0x0000000000007941 */ /* 0x000fea0003800000 */
.L_x_6098:
        /* <DEDUP_REMOVED lines=10> */
.L_x_6094:
        /* <DEDUP_REMOVED lines=12> */
.L_x_6103:
[----:B------:R-:W-:Y:S02]  /*ea50*/  IMAD.MOV.U32 R108, RZ, RZ, R2 ;  /* 0x000000ffff6c7224 */ /* 0x000fe400078e0002 */
.L_x_6104:
[----:B------:R-:W-:Y:S05]  /*ea60*/  BSYNC B0 ;  /* 0x0000000000007941 */ /* 0x000fea0003800000 */
.L_x_6102:
        /* <DEDUP_REMOVED lines=16> */
.L_x_6108:
[----:B------:R-:W-:Y:S05]  /*eb70*/  BSYNC B1 ;  /* 0x0000000000017941 */ /* 0x000fea0003800000 */
.L_x_6107:
        /* <DEDUP_REMOVED lines=42> */
[----:B------:R-:W-:Y:S02]  /*ee20*/  MOV R73, RZ ;  /* 0x000000ff00497202 */ /* 0x000fe40000000f00 */
.L_x_6106:
[----:B------:R-:W-:Y:S05]  /*ee30*/  BSYNC B0 ;  /* 0x0000000000007941 */ /* 0x000fea0003800000 */
.L_x_6105:
        /* <DEDUP_REMOVED lines=13> */
.L_x_6109:
        /* <DEDUP_REMOVED lines=12> */
.L_x_6112:
[----:B------:R-:W-:Y:S02]  /*efd0*/  IMAD.MOV.U32 R108, RZ, RZ, R2 ;  /* 0x000000ffff6c7224 */ /* 0x000fe400078e0002 */
.L_x_6113:
[----:B------:R-:W-:Y:S05]  /*efe0*/  BSYNC B0 ;  /* 0x0000000000007941 */ /* 0x000fea0003800000 */
.L_x_6111:
        /* <DEDUP_REMOVED lines=16> */
.L_x_6117:
[----:B------:R-:W-:Y:S05]  /*f0f0*/  BSYNC B1 ;  /* 0x0000000000017941 */ /* 0x000fea0003800000 */
.L_x_6116:
        /* <DEDUP_REMOVED lines=43> */
.L_x_6115:
[----:B------:R-:W-:Y:S05]  /*f3b0*/  BSYNC B0 ;  /* 0x0000000000007941 */ /* 0x000fea0003800000 */
.L_x_6114:
        /* <DEDUP_REMOVED lines=10> */
.L_x_6110:
        /* <DEDUP_REMOVED lines=12> */
.L_x_6119:
[----:B------:R-:W-:Y:S02]  /*f520*/  IMAD.MOV.U32 R108, RZ, RZ, R2 ;  /* 0x000000ffff6c7224 */ /* 0x000fe400078e0002 */
.L_x_6120:
[----:B------:R-:W-:Y:S05]  /*f530*/  BSYNC B0 ;  /* 0x0000000000007941 */ /* 0x000fea0003800000 */
.L_x_6118:
        /* <DEDUP_REMOVED lines=16> */
.L_x_6124:
[----:B------:R-:W-:Y:S05]  /*f640*/  BSYNC B1 ;  /* 0x0000000000017941 */ /* 0x000fea0003800000 */
.L_x_6123:
        /* <DEDUP_REMOVED lines=43> */
.L_x_6122:
[----:B------:R-:W-:Y:S05]  /*f900*/  BSYNC B0 ;  /* 0x0000000000007941 */ /* 0x000fea0003800000 */
.L_x_6121:
        /* <DEDUP_REMOVED lines=13> */
.L_x_6125:
        /* <DEDUP_REMOVED lines=12> */
.L_x_6128:
[----:B------:R-:W-:Y:S02]  /*faa0*/  IMAD.MOV.U32 R74, RZ, RZ, R2 ;  /* 0x000000ffff4a7224 */ /* 0x000fe400078e0002 */
.L_x_6129:
[----:B------:R-:W-:Y:S05]  /*fab0*/  BSYNC B0 ;  /* 0x0000000000007941 */ /* 0x000fea0003800000 */
.L_x_6127:
        /* <DEDUP_REMOVED lines=16> */
.L_x_6133:
[----:B------:R-:W-:Y:S05]  /*fbc0*/  BSYNC B1 ;  /* 0x0000000000017941 */ /* 0x000fea0003800000 */
.L_x_6132:
        /* <DEDUP_REMOVED lines=43> */
.L_x_6131:
[----:B------:R-:W-:Y:S05]  /*fe80*/  BSYNC B0 ;  /* 0x0000000000007941 */ /* 0x000fea0003800000 */
.L_x_6130:
        /* <DEDUP_REMOVED lines=10> */
.L_x_6126:
        /* <DEDUP_REMOVED lines=12> */
.L_x_6135:
[----:B------:R-:W-:Y:S02]  /*fff0*/  IMAD.MOV.U32 R74, RZ, RZ, R2 ;  /* 0x000000ffff4a7224 */ /* 0x000fe400078e0002 */
.L_x_6136:
[----:B------:R-:W-:Y:S05]  /*10000*/  BSYNC B0 ;  /* 0x0000000000007941 */ /* 0x000fea0003800000 */
.L_x_6134:
        /* <DEDUP_REMOVED lines=16> */
.L_x_6140:
[----:B------:R-:W-:Y:S05]  /*10110*/  BSYNC B1 ;  /* 0x0000000000017941 */ /* 0x000fea0003800000 */
.L_x_6139:
        /* <DEDUP_REMOVED lines=43> */
.L_x_6138:
[----:B------:R-:W-:Y:S05]  /*103d0*/  BSYNC B0 ;  /* 0x0000000000007941 */ /* 0x000fea0003800000 */
.L_x_6137:
        /* <DEDUP_REMOVED lines=13> */
.L_x_6141:
        /* <DEDUP_REMOVED lines=12> */
.L_x_6144:
[----:B------:R-:W-:Y:S02]  /*10570*/  IMAD.MOV.U32 R74, RZ, RZ, R2 ;  /* 0x000000ffff4a7224 */ /* 0x000fe400078e0002 */
.L_x_6145:
[----:B------:R-:W-:Y:S05]  /*10580*/  BSYNC B0 ;  /* 0x0000000000007941 */ /* 0x000fea0003800000 */
.L_x_6143:
        /* <DEDUP_REMOVED lines=16> */
.L_x_6149:
[----:B------:R-:W-:Y:S05]  /*10690*/  BSYNC B1 ;  /* 0x0000000000017941 */ /* 0x000fea0003800000 */
.L_x_6148:
        /* <DEDUP_REMOVED lines=43> */
.L_x_6147:
[----:B------:R-:W-:Y:S05]  /*10950*/  BSYNC B0 ;  /* 0x0000000000007941 */ /* 0x000fea0003800000 */
.L_x_6146:
        /* <DEDUP_REMOVED lines=10> */
.L_x_6142:
        /* <DEDUP_REMOVED lines=12> */
.L_x_6151:
[----:B------:R-:W-:Y:S02]  /*10ac0*/  IMAD.MOV.U32 R74, RZ, RZ, R2 ;  /* 0x000000ffff4a7224 */ /* 0x000fe400078e0002 */
.L_x_6152:
[----:B------:R-:W-:Y:S05]  /*10ad0*/  BSYNC B0 ;  /* 0x0000000000007941 */ /* 0x000fea0003800000 */
.L_x_6150:
        /* <DEDUP_REMOVED lines=16> */
.L_x_6156:
[----:B------:R-:W-:Y:S05]  /*10be0*/  BSYNC B1 ;  /* 0x0000000000017941 */ /* 0x000fea0003800000 */
.L_x_6155:
        /* <DEDUP_REMOVED lines=43> */
.L_x_6154:
[----:B------:R-:W-:Y:S05]  /*10ea0*/  BSYNC B0 ;  /* 0x0000000000007941 */ /* 0x000fea0003800000 */
.L_x_6153:
        /* <DEDUP_REMOVED lines=13> */
.L_x_6157:
        /* <DEDUP_REMOVED lines=12> */
.L_x_6160:
[----:B------:R-:W-:Y:S02]  /*11040*/  IMAD.MOV.U32 R108, RZ, RZ, R2 ;  /* 0x000000ffff6c7224 */ /* 0x000fe400078e0002 */
.L_x_6161:
[----:B------:R-:W-:Y:S05]  /*11050*/  BSYNC B0 ;  /* 0x0000000000007941 */ /* 0x000fea0003800000 */
.L_x_6159:
        /* <DEDUP_REMOVED lines=16> */
.L_x_6165:
[----:B------:R-:W-:Y:S05]  /*11160*/  BSYNC B1 ;  /* 0x0000000000017941 */ /* 0x000fea0003800000 */
.L_x_6164:
        /* <DEDUP_REMOVED lines=43> */
.L_x_6163:
[----:B------:R-:W-:Y:S05]  /*11420*/  BSYNC B0 ;  /* 0x0000000000007941 */ /* 0x000fea0003800000 */
.L_x_6162:
        /* <DEDUP_REMOVED lines=10> */
.L_x_6158:
[----:B------:R-:W-:Y:S01]  /*114d0*/  FADD.FTZ R72, RZ, R76 ;  /* 0x0000004cff487221 */ /* 0x000fe20000010000 */
[----:B------:R-:W-:Y:S01]  /*114e0*/  ISETP.NE.AND P0, PT, R100, RZ, PT ;  /* 0x000000ff6400720c */ /* 0x000fe20003f05270 */
[----:B------:R-:W-:Y:S01]  /*114f0*/  IMAD.WIDE.U32 R92, R87, R93, c[0x0][0x188] ;  /* 0x00006200575c7625 */ /* 0x000fe200078e005d */
[----:B------:R-:W-:Y:S02]  /*11500*/  SEL R96, RZ, 0x10000, P4 ;  /* 0x00010000ff607807 */ /* 0x000fe40002000000 */
[----:B------:R-:W-:Y:S01]  /*11510*/  ISETP.NE.AND P6, PT, R91, RZ, PT ;  /* 0x000000ff5b00720c */ /* 0x000fe20003fc5270 */
[----:B------:R-:W-:Y:S01]  /*11520*/  FADD.FTZ R72, R72, R79 ;  /* 0x0000004f48487221 */ /* 0x000fe20000010000 */
[----:B------:R-:W-:Y:S02]  /*11530*/  ISETP.NE.AND P4, PT, R106, RZ, PT ;  /* 0x000000ff6a00720c */ /* 0x000fe40003f85270 */
[----:B------:R-:W-:Y:S01]  /*11540*/  SEL R91, RZ, 0x1000000, P5 ;  /* 0x01000000ff5b7807 */ /* 0x000fe20002800000 */
[----:B------:R-:W-:Y:S01]  /*11550*/  FADD.FTZ R73, R72, R77 ;  /* 0x0000004d48497221 */ /* 0x000fe20000010000 */
[----:B------:R-:W-:-:S02]  /*11560*/  SEL R106, RZ, 0x100, P3 ;  /* 0x00000100ff6a7807 */ /* 0x000fc40001800000 */
[----:B------:R-:W-:Y:S01]  /*11570*/  ISETP.NE.AND P1, PT, R104, RZ, PT ;  /* 0x000000ff6800720c */ /* 0x000fe20003f25270 */
[----:B------:R-:W-:Y:S01]  /*11580*/  FADD.FTZ R73, R73, R82 ;  /* 0x0000005249497221 */ /* 0x000fe20000010000 */
[----:B------:R-:W-:Y:S02]  /*11590*/  ISETP.NE.AND P5, PT, R102, RZ, PT ;  /* 0x000000ff6600720c */ /* 0x000fe40003fa5270 */
[----:B------:R-:W-:Y:S01]  /*115a0*/  F2FP.BF16.PACK_AB R75, R95, R125 ;  /* 0x0000007d5f4b723e */ /* 0x000fe200000010ff */
[----:B------:R-:W-:Y:S01]  /*115b0*/  FADD.FTZ R72, R73, R78 ;  /* 0x0000004e49487221 */ /* 0x000fe20000010000 */
[----:B------:R-:W-:Y:S02]  /*115c0*/  F2FP.BF16.PACK_AB R74, R123, R121 ;  /* 0x000000797b4a723e */ /* 0x000fe400000010ff */
[----:B------:R-:W-:Y:S01]  /*115d0*/  LOP3.LUT R106, R106, R91, R96, 0xfe, !PT ;  /* 0x0000005b6a6a7212 */ /* 0x000fe200078efe60 */
[----:B------:R-:W-:Y:S01]  /*115e0*/  FADD.FTZ R72, R72, R81 ;  /* 0x0000005148487221 */ /* 0x000fe20000010000 */
[----:B------:R-:W-:-:S02]  /*115f0*/  SEL R96, RZ, 0x1, P4 ;  /* 0x00000001ff607807 */ /* 0x000fc40002000000 */
[----:B------:R-:W-:Y:S01]  /*11600*/  SEL R91, RZ, 0x1, P5 ;  /* 0x00000001ff5b7807 */ /* 0x000fe20002800000 */
[----:B------:R-:W-:Y:S01]  /*11610*/  FADD.FTZ R73, R72, R83 ;  /* 0x0000005348497221 */ /* 0x000fe20000010000 */
[----:B------:R-:W-:Y:S01]  /*11620*/  SEL R104, RZ, 0x1, P2 ;  /* 0x00000001ff687807 */ /* 0x000fe20001000000 */
[----:B------:R-:W-:-:S04]  /*11630*/  IMAD.WIDE.U32 R96, R96, 0x1000000, RZ ;  /* 0x0100000060607825 */ /* 0x000fc800078e00ff */
[----:B------:R-:W-:-:S04]  /*11640*/  FADD.FTZ R73, R73, R90 ;  /* 0x0000005a49497221 */ /* 0x000fc80000010000 */
[----:B------:R-:W-:Y:S01]  /*11650*/  FADD.FTZ R72, R73, R98 ;  /* 0x0000006249487221 */ /* 0x000fe20000010000 */
[----:B------:R-:W-:-:S03]  /*11660*/  F2FP.BF16.PACK_AB R73, R119, R115 ;  /* 0x000000737749723e */ /* 0x000fc600000010ff */
[----:B------:R-:W-:-:S04]  /*11670*/  FADD.FTZ R72, R72, R101 ;  /* 0x0000006548487221 */ /* 0x000fc80000010000 */
[----:B------:R-:W-:-:S04]  /*11680*/  FADD.FTZ R72, R72, R99 ;  /* 0x0000006348487221 */ /* 0x000fc80000010000 */
[----:B------:R-:W-:Y:S01]  /*11690*/  FADD.FTZ R100, R72, R103 ;  /* 0x0000006748647221 */ /* 0x000fe20000010000 */
[----:B------:R-:W-:-:S03]  /*116a0*/  F2FP.BF16.PACK_AB R72, R117, R113 ;  /* 0x000000717548723e */ /* 0x000fc600000010ff */
[----:B------:R-:W-:Y:S02]  /*116b0*/  FADD.FTZ R100, R100, R105 ;  /* 0x0000006964647221 */ /* 0x000fe40000010000 */
[----:B------:R0:W-:Y:S02]  /*116c0*/  STG.E.128 [R92.64], R72 ;  /* 0x000000485c007986 */ /* 0x0001e4000c101d06 */
[----:B------:R-:W-:-:S04]  /*116d0*/  FADD.FTZ R100, R100, R109 ;  /* 0x0000006d64647221 */ /* 0x000fc80000010000 */
[----:B------:R-:W-:Y:S01]  /*116e0*/  FADD.FTZ R102, R100, R107 ;  /* 0x0000006b64667221 */ /* 0x000fe20000010000 */
[----:B------:R-:W-:Y:S02]  /*116f0*/  SEL R100, RZ, 0x1, P1 ;  /* 0x00000001ff647807 */ /* 0x000fe40000800000 */
[----:B------:R-:W-:Y:S01]  /*11700*/  LOP3.LUT P1, RZ, R10, 0xff, RZ, 0xc0, !PT ;  /* 0x000000ff0aff7812 */ /* 0x000fe2000782c0ff */
[----:B------:R-:W-:-:S04]  /*11710*/  FADD.FTZ R102, R102, R111 ;  /* 0x0000006f66667221 */ /* 0x000fc80000010000 */
[----:B------:R-:W-:Y:S02]  /*11720*/  FADD.FTZ R102, R102, R113 ;  /* 0x0000007166667221 */ /* 0x000fe40000010000 */
[----:B0-----:R-:W-:Y:S01]  /*11730*/  IMAD.WIDE.U32 R92, R91, 0x10000, RZ ;  /* 0x000100005b5c7825 */ /* 0x001fe200078e00ff */
[----:B------:R-:W-:Y:S02]  /*11740*/  SEL R75, RZ, 0x1, P0 ;  /* 0x00000001ff4b7807 */ /* 0x000fe40000000000 */
[----:B------:R-:W-:Y:S01]  /*11750*/  LOP3.LUT R91, R97, R106, R104, 0xfe, !PT ;  /* 0x0000006a615b7212 */ /* 0x000fe200078efe68 */
[----:B------:R-:W-:Y:S01]  /*11760*/  IMAD.WIDE.U32 R72, R100, 0x100, RZ ;  /* 0x0000010064487825 */ /* 0x000fe200078e00ff */
[----:B------:R-:W-:-:S03]  /*11770*/  LOP3.LUT P0, RZ, R4, 0x1f, RZ, 0xc0, !PT ;  /* 0x0000001f04ff7812 */ /* 0x000fc6000780c0ff */
[----:B------:R-:W-:Y:S01]  /*11780*/  FADD.FTZ R102, R102, R117 ;  /* 0x0000007566667221 */ /* 0x000fe20000010000 */
[----:B------:R-:W-:Y:S02]  /*11790*/  LOP3.LUT R96, R72, R96, R92, 0xfe, !PT ;  /* 0x0000006048607212 */ /* 0x000fe400078efe5c */
[----:B------:R-:W-:Y:S01]  /*117a0*/  LOP3.LUT R73, R73, R91, R93, 0xfe, !PT ;  /* 0x0000005b49497212 */ /* 0x000fe200078efe5d */
[----:B------:R-:W-:Y:S01]  /*117b0*/  FADD.FTZ R102, R102, R115 ;  /* 0x0000007366667221 */ /* 0x000fe20000010000 */
[----:B------:R-:W-:Y:S01]  /*117c0*/  LOP3.LUT R72, R96, R75, RZ, 0xfc, !PT ;  /* 0x0000004b60487212 */ /* 0x000fe200078efcff */
[----:B------:R-:W-:Y:S01]  /*117d0*/  IMAD.WIDE.U32 R74, R87, R89, c[0x0][0x190] ;  /* 0x00006400574a7625 */ /* 0x000fe200078e0059 */
[----:B------:R-:W-:-:S03]  /*117e0*/  SHF.R.U32.HI R91, RZ, 0x5, R4 ;  /* 0x00000005ff5b7819 */ /* 0x000fc60000011604 */
[----:B------:R-:W-:Y:S01]  /*117f0*/  FADD.FTZ R102, R102, R119 ;  /* 0x0000007766667221 */ /* 0x000fe20000010000 */
[----:B------:R0:W-:Y:S01]  /*11800*/  STG.E.64 [R74.64], R72 ;  /* 0x000000484a007986 */ /* 0x0001e2000c101b06 */
[----:B------:R-:W-:Y:S02]  /*11810*/  LOP3.LUT R91, R91, 0x7fffff8, RZ, 0xc0, !PT ;  /* 0x07fffff85b5b7812 */ /* 0x000fe400078ec0ff */
[----:B------:R-:W-:-:S04]  /*11820*/  FADD.FTZ R102, R102, R121 ;  /* 0x0000007966667221 */ /* 0x000fc80000010000 */
[----:B------:R-:W-:-:S04]  /*11830*/  FADD.FTZ R96, R102, R123 ;  /* 0x0000007b66607221 */ /* 0x000fc80000010000 */
[----:B------:R-:W-:Y:S01]  /*11840*/  FADD.FTZ R96, R96, R125 ;  /* 0x0000007d60607221 */ /* 0x000fe20000010000 */
        /* <DEDUP_REMOVED lines=15> */
[----:B------:R-:W-:Y:S01]  /*11940*/  LOP3.LUT R72, R72, R92, R74, 0xfe, !PT ;  /* 0x0000005c48487212 */ /* 0x000fe200078efe4a */
[----:B------:R-:W-:Y:S01]  /*11950*/  IMAD.WIDE.U32 R74, R87, R89, c[0x0][0x198] ;  /* 0x00006600574a7625 */ /* 0x000fe200078e0059 */
[----:B------:R-:W-:Y:S02]  /*11960*/  LOP3.LUT R73, R97, R73, RZ, 0xfc, !PT ;  /* 0x0000004961497212 */ /* 0x000fe400078efcff */
[----:B------:R-:W-:-:S05]  /*11970*/  LOP3.LUT R72, R72, 0xff, R11, 0xf8, !PT ;  /* 0x000000ff48487812 */ /* 0x000fca00078ef80b */
[----:B------:R0:W-:Y:S02]  /*11980*/  STG.E.64 [R74.64], R72 ;  /* 0x000000484a007986 */ /* 0x0001e4000c101b06 */
.L_x_6166:
[----:B------:R-:W-:Y:S01]  /*11990*/  @!P1 IADD3 R91, R91, 0x8, RZ ;  /* 0x000000085b5b9810 */ /* 0x000fe20007ffe0ff */
[----:B------:R-:W-:Y:S01]  /*119a0*/  FADD.FTZ R93, R96, R95 ;  /* 0x0000005f605d7221 */ /* 0x000fe20000010000 */
[----:B------:R-:W-:Y:S05]  /*119b0*/  BRA.DIV ~URZ, `(.L_x_6167) ;  /* 0x00000fa27f007947 */ /* 0x000fea000b800000 */
[----:B0-----:R0:W1:Y:S02]  /*119c0*/  SHFL.BFLY PT, R72, R93, 0x1, 0x1f ;  /* 0x0c201f005d487f89 */ /* 0x00106400000e0000 */
.L_x_6171:
        /* <DEDUP_REMOVED lines=68> */
.L_x_6172:
[----:B------:R-:W-:Y:S01]  /*11e10*/  SHF.R.U32.HI R89, RZ, 0x5, R4 ;  /* 0x00000005ff597819 */ /* 0x000fe20000011604 */
[----:B-1----:R-:W-:Y:S01]  /*11e20*/  FADD.FTZ R73, R96, R93 ;  /* 0x0000005d60497221 */ /* 0x002fe20000010000 */
[----:B------:R-:W-:Y:S01]  /*11e30*/  WARPSYNC 0xffffffff ;  /* 0xffffffff00007948 */ /* 0x000fe20003800000 */
[----:B------:R-:W-:Y:S01]  /*11e40*/  LOP3.LUT R74, R4, 0x1f, RZ, 0xc0, !PT ;  /* 0x0000001f044a7812 */ /* 0x000fe200078ec0ff */
[----:B0-----:R-:W-:Y:S01]  /*11e50*/  IMAD.MOV.U32 R93, RZ, RZ, RZ ;  /* 0x000000ffff5d7224 */ /* 0x001fe200078e00ff */
[----:B------:R-:W-:Y:S02]  /*11e60*/  LOP3.LUT R89, R89, 0x7, RZ, 0xc0, !PT ;  /* 0x0000000759597812 */ /* 0x000fe400078ec0ff */
[----:B------:R-:W-:-:S03]  /*11e70*/  ISETP.GT.U32.AND P1, PT, R74, 0x7, PT ;  /* 0x000000074a00780c */ /* 0x000fc60003f24070 */
[----:B------:R-:W-:-:S05]  /*11e80*/  @!P0 IMAD.IADD R92, R91, 0x1, R89 ;  /* 0x000000015b5c8824 */ /* 0x000fca00078e0259 */
[----:B------:R-:W-:Y:S04]  /*11e90*/  @!P0 STS.64 [R92.X8], R72 ;  /* 0x000000485c008388 */ /* 0x000fe80000008a00 */
[----:B------:R-:W-:Y:S01]  /*11ea0*/  BAR.SYNC.DEFER_BLOCKING 0x0 ;  /* 0x0000000000007b1d */ /* 0x000fe20000010000 */
[----:B------:R-:W-:Y:S01]  /*11eb0*/  @!P1 IMAD.IADD R96, R91, 0x1, R74 ;  /* 0x000000015b609824 */ /* 0x000fe200078e024a */
[----:B------:R-:W-:Y:S01]  /*11ec0*/  LOP3.LUT P0, RZ, R89, 0x1f, R4, 0xf8, !PT ;  /* 0x0000001f59ff7812 */ /* 0x000fe2000780f804 */
[----:B------:R-:W-:Y:S01]  /*11ed0*/  CS2R R74, SRZ ;  /* 0x00000000004a7805 */ /* 0x000fe2000001ff00 */
[----:B------:R-:W-:Y:S01]  /*11ee0*/  @!P1 IMAD.MOV.U32 R93, RZ, RZ, 0x300 ;  /* 0x00000300ff5d9424 */ /* 0x000fe200078e00ff */
[----:B------:R-:W-:-:S03]  /*11ef0*/  MOV R89, c[0x0][0x1e0] ;  /* 0x0000780000597a02 */ /* 0x000fc60000000f00 */
[----:B------:R-:W-:Y:S01]  /*11f00*/  I2F R104, R93 ;  /* 0x0000005d00687306 */ /* 0x000fe20000201400 */
[----:B------:R-:W0:Y:S04]  /*11f10*/  SHFL.DOWN PT, R100, R93, 0x4, 0x1f ;  /* 0x08801f005d647f89 */ /* 0x000e2800000e0000 */
[----:B------:R1:W2:Y:S01]  /*11f20*/  @!P1 LDS.64 R74, [R96.X8] ;  /* 0x00000000604a9984 */ /* 0x0002a20000008a00 */
[----:B------:R-:W-:Y:S01]  /*11f30*/  ISETP.NE.AND P1, PT, RZ, UR8, PT ;  /* 0x00000008ff007c0c */ /* 0x000fe2000bf25270 */
[----:B0-----:R-:W-:Y:S02]  /*11f40*/  IMAD.IADD R102, R100, 0x1, R93 ;  /* 0x0000000164667824 */ /* 0x001fe400078e025d */
[----:B------:R-:W-:Y:S03]  /*11f50*/  I2F R100, R100 ;  /* 0x0000006400647306 */ /* 0x000fe60000201400 */
[----:B------:R-:W-:Y:S05]  /*11f60*/  SHFL.DOWN PT, R72, R102, 0x2, 0x1f ;  /* 0x08401f0066487f89 */ /* 0x000fea00000e0000 */
        /* <DEDUP_REMOVED lines=9> */
[----:B------:R-:W-:Y:S02]  /*12000*/  IMAD.IADD R73, R102, 0x1, R72 ;  /* 0x0000000166497824 */ /* 0x000fe400078e0248 */
[----:B------:R-:W-:Y:S01]  /*12010*/  FMUL.FTZ R97, R97, R104 ;  /* 0x0000006861617220 */ /* 0x000fe20000410000 */
[----:B------:R-:W0:Y:S01]  /*12020*/  SHFL.DOWN PT, R93, R106, 0x2, 0x1f ;  /* 0x08401f006a5d7f89 */ /* 0x000e2200000e0000 */
[----:B------:R-:W1:Y:S01]  /*12030*/  I2F R74, R73 ;  /* 0x00000049004a7306 */ /* 0x000e620000201400 */
[----:B--2---:R-:W-:-:S02]  /*12040*/  FADD.FTZ R75, R92, R75 ;  /* 0x0000004b5c4b7221 */ /* 0x004fc40000010000 */
[----:B------:R-:W-:Y:S01]  /*12050*/  FMUL.FTZ R97, R97, R100 ;  /* 0x0000006461617220 */ /* 0x000fe20000410000 */
[----:B------:R-:W2:Y:S03]  /*12060*/  SHFL.DOWN PT, R102, R73, 0x1, 0x1f ;  /* 0x08201f0049667f89 */ /* 0x000ea600000e0000 */
[----:B------:R-:W-:Y:S01]  /*12070*/  FFMA.FTZ R97, R96, R97, R75 ;  /* 0x0000006160617223 */ /* 0x000fe2000001004b */
[----:B------:R-:W0:Y:S04]  /*12080*/  I2F R72, R72 ;  /* 0x0000004800487306 */ /* 0x000e280000201400 */
[----:B------:R-:W3:Y:S04]  /*12090*/  SHFL.DOWN PT, R92, R97, 0x2, 0x1f ;  /* 0x08401f00615c7f89 */ /* 0x000ee800000e0000 */
[----:B-1----:R-:W1:Y:S01]  /*120a0*/  MUFU.RCP R96, R74 ;  /* 0x0000004a00607308 */ /* 0x002e620000001000 */
[----:B0-----:R-:W-:-:S02]  /*120b0*/  FMUL.FTZ R75, R93, R72 ;  /* 0x000000485d4b7220 */ /* 0x001fc40000410000 */
[----:B------:R-:W-:Y:S02]  /*120c0*/  FADD.FTZ R93, R106, -R93 ;  /* 0x8000005d6a5d7221 */ /* 0x000fe40000010000 */
[----:B------:R-:W-:Y:S02]  /*120d0*/  FFMA.FTZ R75, R91, R106, R75 ;  /* 0x0000006a5b4b7223 */ /* 0x000fe4000001004b */
[----:B------:R-:W-:Y:S02]  /*120e0*/  FMUL.FTZ R100, R93, R93 ;  /* 0x0000005d5d647220 */ /* 0x000fe40000410000 */
[----:B-1----:R-:W-:Y:S02]  /*120f0*/  FMUL.FTZ R75, R96, R75 ;  /* 0x0000004b604b7220 */ /* 0x002fe40000410000 */
[----:B--2---:R-:W-:Y:S02]  /*12100*/  IMAD.IADD R93, R73, 0x1, R102 ;  /* 0x00000001495d7824 */ /* 0x004fe400078e0266 */
[----:B------:R-:W-:Y:S01]  /*12110*/  FMUL.FTZ R100, R91, R100 ;  /* 0x000000645b647220 */ /* 0x000fe20000410000 */
[----:B------:R-:W-:Y:S01]  /*12120*/  I2F R102, R102 ;  /* 0x0000006600667306 */ /* 0x000fe20000201400 */
[----:B---3--:R-:W-:-:S02]  /*12130*/  FADD.FTZ R91, R97, R92 ;  /* 0x0000005c615b7221 */ /* 0x008fc40000010000 */
[----:B------:R-:W0:Y:S01]  /*12140*/  SHFL.DOWN PT, R92, R75, 0x1, 0x1f ;  /* 0x08201f004b5c7f89 */ /* 0x000e2200000e0000 */
[----:B------:R-:W-:-:S04]  /*12150*/  FMUL.FTZ R100, R100, R72 ;  /* 0x0000004864647220 */ /* 0x000fc80000410000 */
[----:B------:R-:W1:Y:S01]  /*12160*/  I2F R93, R93 ;  /* 0x0000005d005d7306 */ /* 0x000e620000201400 */
[----:B------:R-:W-:Y:S02]  /*12170*/  FFMA.FTZ R91, R96, R100, R91 ;  /* 0x00000064605b7223 */ /* 0x000fe4000001005b */
[----:B------:R-:W-:-:S03]  /*12180*/  @!P0 IMAD.MOV.U32 R100, RZ, RZ, 0x4 ;  /* 0x00000004ff648424 */ /* 0x000fc600078e00ff */
[----:B------:R-:W2:Y:S02]  /*12190*/  SHFL.DOWN PT, R72, R91, 0x1, 0x1f ;  /* 0x08201f005b487f89 */ /* 0x000ea400000e0000 */
[----:B-1----:R-:W1:Y:S01]  /*121a0*/  MUFU.RCP R73, R93 ;  /* 0x0000005d00497308 */ /* 0x002e620000001000 */
[----:B0-----:R-:W-:Y:S02]  /*121b0*/  FADD.FTZ R96, R75, -R92 ;  /* 0x8000005c4b607221 */ /* 0x001fe40000010000 */
[----:B------:R-:W-:Y:S02]  /*121c0*/  FMUL.FTZ R92, R92, R102 ;  /* 0x000000665c5c7220 */ /* 0x000fe40000410000 */
[----:B------:R-:W-:Y:S02]  /*121d0*/  FMUL.FTZ R97, R96, R96 ;  /* 0x0000006060617220 */ /* 0x000fe40000410000 */
[C---:B------:R-:W-:Y:S02]  /*121e0*/  FFMA.FTZ R92, R74.reuse, R75, R92 ;  /* 0x0000004b4a5c7223 */ /* 0x040fe4000001005c */
[----:B------:R-:W-:-:S02]  /*121f0*/  FMUL.FTZ R97, R74, R97 ;  /* 0x000000614a617220 */ /* 0x000fc40000410000 */
[----:B------:R-:W-:Y:S02]  /*12200*/  @!P0 IMAD.MOV.U32 R74, RZ, RZ, 0x4 ;  /* 0x00000004ff4a8424 */ /* 0x000fe400078e00ff */
[----:B--2---:R-:W-:Y:S02]  /*12210*/  FADD.FTZ R72, R91, R72 ;  /* 0x000000485b487221 */ /* 0x004fe40000010000 */
[----:B-1----:R-:W-:Y:S02]  /*12220*/  FMUL.FTZ R92, R73, R92 ;  /* 0x0000005c495c7220 */ /* 0x002fe40000410000 */
[----:B------:R-:W-:Y:S02]  /*12230*/  FMUL.FTZ R97, R97, R102 ;  /* 0x0000006661617220 */ /* 0x000fe40000410000 */
[----:B------:R-:W-:Y:S01]  /*12240*/  @!P0 IMAD.WIDE R74, R5, R74, c[0x0][0x1a0] ;  /* 0x00006800054a8625 */ /* 0x000fe200078e024a */
[----:B------:R-:W0:Y:S03]  /*12250*/  SHFL.IDX PT, R102, R92, RZ, 0x1f ;  /* 0x00001fff5c667589 */ /* 0x000e2600000e0000 */
[----:B------:R-:W-:-:S06]  /*12260*/  FFMA.FTZ R72, R73, R97, R72 ;  /* 0x0000006149487223 */ /* 0x000fcc0000010048 */
[----:B------:R-:W1:Y:S01]  /*12270*/  SHFL.IDX PT, R72, R72, RZ, 0x1f ;  /* 0x00001fff48487589 */ /* 0x000e6200000e0000 */
[----:B0-----:R-:W-:-:S03]  /*12280*/  FMUL.FTZ R73, R102, R102 ;  /* 0x0000006666497220 */ /* 0x001fc60000410000 */
[----:B------:R0:W-:Y:S01]  /*12290*/  @!P0 STG.E [R74.64], R102 ;  /* 0x000000664a008986 */ /* 0x0001e2000c101906 */
[----:B------:R-:W-:Y:S02]  /*122a0*/  FSEL R92, R102, RZ, !P1 ;  /* 0x000000ff665c7208 */ /* 0x000fe40004800000 */
[----:B------:R-:W-:-:S03]  /*122b0*/  FSEL R96, R73, RZ, P1 ;  /* 0x000000ff49607208 */ /* 0x000fc60000800000 */
[----:B------:R-:W-:Y:S02]  /*122c0*/  FADD.FTZ R79, -R92, R79 ;  /* 0x0000004f5c4f7221 */ /* 0x000fe40000010100 */
[----:B-1----:R-:W-:Y:S02]  /*122d0*/  FFMA.FTZ R73, R72, R89, c[0x0][0x228] ;  /* 0x00008a0048497623 */ /* 0x002fe40000010059 */
[C---:B------:R-:W-:Y:S02]  /*122e0*/  FADD.FTZ R77, -R92.reuse, R77 ;  /* 0x0000004d5c4d7221 */ /* 0x040fe40000010100 */
[----:B------:R-:W-:Y:S02]  /*122f0*/  FADD.FTZ R89, R73, R96 ;  /* 0x0000006049597221 */ /* 0x000fe40000010000 */
[C---:B------:R-:W-:Y:S01]  /*12300*/  @!P0 IMAD.WIDE R72, R5.reuse, R100, c[0x0][0x1a8] ;  /* 0x00006a0005488625 */ /* 0x040fe200078e0264 */
[----:B------:R-:W-:Y:S01]  /*12310*/  IADD3 R5, R5, c[0x0][0x160], RZ ;  /* 0x0000580005057a10 */ /* 0x000fe20007ffe0ff */
[----:B0-----:R-:W0:Y:S02]  /*12320*/  MUFU.RSQ R75, R89 ;  /* 0x00000059004b7308 */ /* 0x001e240000001400 */
        /* <DEDUP_REMOVED lines=8> */
[----:B0-----:R0:W-:Y:S01]  /*123b0*/  @!P0 STG.E [R72.64], R75 ;  /* 0x0000004b48008986 */ /* 0x0011e2000c101906 */
        /* <DEDUP_REMOVED lines=18> */
[----:B0-----:R-:W-:Y:S02]  /*124e0*/  FFMA.FTZ R73, R42, R79, R18 ;  /* 0x0000004f2a497223 */ /* 0x001fe40000010012 */
[----:B------:R-:W-:Y:S02]  /*124f0*/  FFMA.FTZ R82, R43, R82, R19 ;  /* 0x000000522b527223 */ /* 0x000fe40000010013 */
[C---:B------:R-:W-:Y:S02]  /*12500*/  FMUL.FTZ R77, R75.reuse, R110 ;  /* 0x0000006e4b4d7220 */ /* 0x040fe40000410000 */
[C---:B------:R-:W-:Y:S01]  /*12510*/  FMUL.FTZ R101, R75.reuse, R96 ;  /* 0x000000604b657220 */ /* 0x040fe20000410000 */
[----:B------:R-:W-:Y:S01]  /*12520*/  F2FP.BF16.PACK_AB R73, R82, R73 ;  /* 0x000000495249723e */ /* 0x000fe200000010ff */
[C---:B------:R-:W-:Y:S01]  /*12530*/  FMUL.FTZ R90, R75.reuse, R90 ;  /* 0x0000005a4b5a7220 */ /* 0x040fe20000410000 */
[----:B------:R-:W-:Y:S01]  /*12540*/  IADD3 R96, R80, 0x100, RZ ;  /* 0x0000010050607810 */ /* 0x000fe20007ffe0ff */
[----:B------:R-:W-:-:S02]  /*12550*/  FMUL.FTZ R81, R75, R104 ;  /* 0x000000684b517220 */ /* 0x000fc40000410000 */
[C---:B------:R-:W-:Y:S02]  /*12560*/  FMUL.FTZ R83, R75.reuse, R106 ;  /* 0x0000006a4b537220 */ /* 0x040fe40000410000 */
[----:B------:R-:W-:Y:S02]  /*12570*/  FMUL.FTZ R98, R75, R98 ;  /* 0x000000624b627220 */ /* 0x000fe40000410000 */
[----:B------:R-:W-:Y:S02]  /*12580*/  FFMA.FTZ R72, R40, R97, R16 ;  /* 0x0000006128487223 */ /* 0x000fe40000010010 */
[----:B------:R-:W-:Y:S02]  /*12590*/  FFMA.FTZ R95, R41, R95, R17 ;  /* 0x0000005f295f7223 */ /* 0x000fe40000010011 */
[C---:B------:R-:W-:Y:S02]  /*125a0*/  FMUL.FTZ R76, R75.reuse, R74 ;  /* 0x0000004a4b4c7220 */ /* 0x040fe40000410000 */
[----:B------:R-:W-:Y:S01]  /*125b0*/  FMUL.FTZ R93, R75, R122 ;  /* 0x0000007a4b5d7220 */ /* 0x000fe20000410000 */
[----:B------:R-:W-:Y:S01]  /*125c0*/  F2FP.BF16.PACK_AB R72, R95, R72 ;  /* 0x000000485f48723e */ /* 0x000fe200000010ff */
        /* <DEDUP_REMOVED lines=15> */
[----:B------:R-:W-:Y:S02]  /*126c0*/  FFMA.FTZ R77, R50, R81, R26 ;  /* 0x00000051324d7223 */ /* 0x000fe4000001001a */
[----:B------:R-:W-:Y:S01]  /*126d0*/  FFMA.FTZ R78, R52, R83, R28 ;  /* 0x00000053344e7223 */ /* 0x000fe2000001001c */
[----:B------:R-:W-:Y:S01]  /*126e0*/  F2FP.BF16.PACK_AB R75, R90, R75 ;  /* 0x0000004b5a4b723e */ /* 0x000fe200000010ff */
[----:B------:R-:W-:Y:S01]  /*126f0*/  FFMA.FTZ R81, R53, R98, R29 ;  /* 0x0000006235517223 */ /* 0x000fe2000001001d */
[----:B------:R-:W-:Y:S01]  /*12700*/  LEA R90, P0, R80, c[0x0][0x208], 0x4 ;  /* 0x00008200505a7a11 */ /* 0x000fe200078020ff */
[----:B------:R-:W-:-:S02]  /*12710*/  FFMA.FTZ R76, R51, R76, R27 ;  /* 0x0000004c334c7223 */ /* 0x000fc4000001001b */
[----:B------:R-:W-:Y:S01]  /*12720*/  FFMA.FTZ R83, R62, R93, R38 ;  /* 0x0000005d3e537223 */ /* 0x000fe20000010026 */
[----:B------:R-:W-:Y:S01]  /*12730*/  F2FP.BF16.PACK_AB R78, R81, R78 ;  /* 0x0000004e514e723e */ /* 0x000fe200000010ff */
[----:B------:R-:W-:Y:S01]  /*12740*/  FFMA.FTZ R92, R63, R92, R39 ;  /* 0x0000005c3f5c7223 */ /* 0x000fe20000010027 */
[----:B------:R-:W-:Y:S01]  /*12750*/  F2FP.BF16.PACK_AB R77, R76, R77 ;  /* 0x0000004d4c4d723e */ /* 0x000fe200000010ff */
[----:B------:R-:W-:Y:S02]  /*12760*/  FFMA.FTZ R95, R49, R102, R25 ;  /* 0x00000066315f7223 */ /* 0x000fe40000010019 */
[----:B------:R-:W-:Y:S01]  /*12770*/  FFMA.FTZ R91, R60, R91, R36 ;  /* 0x0000005b3c5b7223 */ /* 0x000fe20000010024 */
[----:B------:R-:W-:Y:S01]  /*12780*/  F2FP.BF16.PACK_AB R83, R92, R83 ;  /* 0x000000535c53723e */ /* 0x000fe200000010ff */
[----:B------:R-:W-:Y:S01]  /*12790*/  FFMA.FTZ R118, R61, R118, R37 ;  /* 0x000000763d767223 */ /* 0x000fe20000010025 */
[----:B------:R-:W-:Y:S01]  /*127a0*/  F2FP.BF16.PACK_AB R76, R95, R82 ;  /* 0x000000525f4c723e */ /* 0x000fe200000010ff */
[----:B------:R-:W-:Y:S01]  /*127b0*/  FFMA.FTZ R74, R44, R99, R20 ;  /* 0x000000632c4a7223 */ /* 0x000fe20000010014 */
[----:B------:R-:W-:Y:S01]  /*127c0*/  LEA R92, P1, R87, c[0x0][0x208], 0x4 ;  /* 0x00008200575c7a11 */ /* 0x000fe200078220ff */
[----:B------:R-:W-:Y:S01]  /*127d0*/  FFMA.FTZ R79, R45, R100, R21 ;  /* 0x000000642d4f7223 */ /* 0x000fe20000010015 */
[----:B------:R-:W-:Y:S01]  /*127e0*/  F2FP.BF16.PACK_AB R82, R118, R91 ;  /* 0x0000005b7652723e */ /* 0x000fe200000010ff */
[----:B------:R-:W-:Y:S01]  /*127f0*/  FFMA.FTZ R103, R54, R103, R30 ;  /* 0x0000006736677223 */ /* 0x000fe2000001001e */
[----:B------:R-:W-:Y:S01]  /*12800*/  LEA.HI.X R91, R80, c[0x0][0x20c], RZ, 0x4, P0 ;  /* 0x00008300505b7a11 */ /* 0x000fe200000f24ff */
[----:B------:R-:W-:Y:S01]  /*12810*/  FFMA.FTZ R112, R55, R112, R31 ;  /* 0x0000007037707223 */ /* 0x000fe2000001001f */
[----:B------:R-:W-:Y:S01]  /*12820*/  F2FP.BF16.PACK_AB R74, R79, R74 ;  /* 0x0000004a4f4a723e */ /* 0x000fe200000010ff */
[----:B------:R-:W-:Y:S01]  /*12830*/  IMAD.MOV.U32 R97, RZ, RZ, 0x10 ;  /* 0x00000010ff617424 */ /* 0x000fe200078e00ff */
[----:B------:R-:W-:Y:S01]  /*12840*/  LEA.HI.X R93, R87, c[0x0][0x20c], RZ, 0x4, P1 ;  /* 0x00008300575d7a11 */ /* 0x000fe200008f24ff */
[----:B------:R-:W-:Y:S01]  /*12850*/  FFMA.FTZ R81, R58, R89, R34 ;  /* 0x000000593a517223 */ /* 0x000fe20000010022 */
[----:B------:R-:W-:Y:S01]  /*12860*/  F2FP.BF16.PACK_AB R79, R112, R103 ;  /* 0x00000067704f723e */ /* 0x000fe200000010ff */
[----:B------:R-:W-:Y:S01]  /*12870*/  FFMA.FTZ R116, R59, R116, R35 ;  /* 0x000000743b747223 */ /* 0x000fe20000010023 */
[----:B------:R0:W-:Y:S01]  /*12880*/  STG.E.128 [R90.64], R72 ;  /* 0x000000485a007986 */ /* 0x0001e2000c101d06 */
[----:B------:R-:W-:Y:S01]  /*12890*/  FFMA.FTZ R113, R56, R113, R32 ;  /* 0x0000007138717223 */ /* 0x000fe20000010020 */
[----:B------:R-:W-:Y:S01]  /*128a0*/  ISETP.GE.AND P0, PT, R5, c[0x0][0x164], PT ;  /* 0x0000590005007a0c */ /* 0x000fe20003f06270 */
[----:B------:R-:W-:Y:S01]  /*128b0*/  FFMA.FTZ R120, R57, R120, R33 ;  /* 0x0000007839787223 */ /* 0x000fe20000010021 */
[----:B------:R-:W-:Y:S01]  /*128c0*/  F2FP.BF16.PACK_AB R81, R116, R81 ;  /* 0x000000517451723e */ /* 0x000fe200000010ff */
[----:B------:R-:W-:Y:S01]  /*128d0*/  IMAD.WIDE.U32 R96, R96, R97, c[0x0][0x208] ;  /* 0x0000820060607625 */ /* 0x000fe200078e0061 */
[----:B------:R-:W-:-:S02]  /*128e0*/  LOP3.LUT P1, RZ, R10, 0xff, RZ, 0xc0, !PT ;  /* 0x000000ff0aff7812 */ /* 0x000fc4000782c0ff */
[----:B------:R-:W-:Y:S02]  /*128f0*/  F2FP.BF16.PACK_AB R80, R120, R113 ;  /* 0x000000717850723e */ /* 0x000fe400000010ff */
[----:B------:R0:W-:Y:S01]  /*12900*/  STG.E.128 [R96.64], R76 ;  /* 0x0000004c60007986 */ /* 0x0001e2000c101d06 */
[----:B------:R-:W-:-:S03]  /*12910*/  SEL R10, RZ, 0x1, P1 ;  /* 0x00000001ff0a7807 */ /* 0x000fc60000800000 */
[----:B------:R0:W-:Y:S02]  /*12920*/  STG.E.128 [R92.64], R80 ;  /* 0x000000505c007986 */ /* 0x0001e4000c101d06 */
[----:B0-----:R-:W-:Y:S01]  /*12930*/  @P0 CALL.REL.NOINC `(.L_x_6169) ;  /* 0x0000001000000944 */ /* 0x001fe20003c00000 */
[----:B------:R-:W-:Y:S05]  /*12940*/  BRA `(.L_x_6170) ;  /* 0xfffede9000007947 */ /* 0x000fea000383ffff */
.L_x_6169:
[----:B------:R-:W-:Y:S05]  /*12950*/  EXIT ;  /* 0x000000000000794d */ /* 0x000fea0003800000 */
.L_x_6167:
[----:B------:R-:W-:Y:S01]  /*12960*/  IMAD.MOV.U32 R96, RZ, RZ, 0x1 ;  /* 0x00000001ff607424 */ /* 0x000fe200078e00ff */
[----:B0-----:R-:W-:Y:S01]  /*12970*/  MOV R74, 0x129b0 ;  /* 0x000129b0004a7802 */ /* 0x001fe20000000f00 */
[----:B------:R-:W-:Y:S02]  /*12980*/  IMAD.MOV.U32 R73, RZ, RZ, 0x1f ;  /* 0x0000001fff497424 */ /* 0x000fe400078e00ff */
[----:B------:R-:W-:Y:S02]  /*12990*/  IMAD.MOV.U32 R92, RZ, RZ, -0x1 ;  /* 0xffffffffff5c7424 */ /* 0x000fe400078e00ff */
[----:B------:R-:W-:Y:S05]  /*129a0*/  CALL.REL.NOINC `($__internal_23_$__cuda_sm70_shflsync_bfly_p) ;  /* 0x0000069000007944 */ /* 0x000fea0003c00000 */
[----:B-1----:R-:W-:Y:S01]  /*129b0*/  IMAD.MOV.U32 R72, RZ, RZ, R96 ;  /* 0x000000ffff487224 */ /* 0x002fe200078e0060 */
[----:B0-----:R-:W-:Y:S05]  /*129c0*/  BRA `(.L_x_6171) ;  /* 0xfffff00000007947 */ /* 0x001fea000383ffff */
.L_x_6168:
[----:B------:R-:W-:Y:S01]  /*129d0*/  IMAD.MOV.U32 R96, RZ, RZ, 0x2 ;  /* 0x00000002ff607424 */ /* 0x000fe200078e00ff */
[----:B------:R-:W-:Y:S01]  /*129e0*/  MOV R92, 0xffffffff ;  /* 0xffffffff005c7802 */ /* 0x000fe20000000f00 */
[----:B------:R-:W-:Y:S01]  /*129f0*/  IMAD.MOV.U32 R73, RZ, RZ, 0x1f ;  /* 0x0000001fff497424 */ /* 0x000fe200078e00ff */
[----:B------:R-:W-:-:S02]  /*12a00*/  MOV R74, 0x12a20 ;  /* 0x00012a20004a7802 */ /* 0x000fc40000000f00 */
[----:B------:R-:W-:Y:S05]  /*12a10*/  CALL.REL.NOINC `($__internal_23_$__cuda_sm70_shflsync_bfly_p) ;  /* 0x0000062000007944 */ /* 0x000fea0003c00000 */
[----:B01----:R-:W-:Y:S01]  /*12a20*/  FADD.FTZ R93, R93, R96 ;  /* 0x000000605d5d7221 */ /* 0x003fe20000010000 */
[----:B------:R-:W-:Y:S01]  /*12a30*/  MOV R74, 0x12a80 ;  /* 0x00012a80004a7802 */ /* 0x000fe20000000f00 */
[----:B------:R-:W-:-:S02]  /*12a40*/  IMAD.MOV.U32 R96, RZ, RZ, 0x4 ;  /* 0x00000004ff607424 */ /* 0x000fc400078e00ff */
[----:B------:R-:W-:Y:S02]  /*12a50*/  IMAD.MOV.U32 R73, RZ, RZ, 0x1f ;  /* 0x0000001fff497424 */ /* 0x000fe400078e00ff */
[----:B------:R-:W-:Y:S02]  /*12a60*/  IMAD.MOV.U32 R92, RZ, RZ, -0x1 ;  /* 0xffffffffff5c7424 */ /* 0x000fe400078e00ff */
[----:B------:R-:W-:Y:S05]  /*12a70*/  CALL.REL.NOINC `($__internal_23_$__cuda_sm70_shflsync_bfly_p) ;  /* 0x000005c000007944 */ /* 0x000fea0003c00000 */
[----:B01----:R-:W-:Y:S01]  /*12a80*/  FADD.FTZ R93, R93, R96 ;  /* 0x000000605d5d7221 */ /* 0x003fe20000010000 */
[----:B------:R-:W-:Y:S01]  /*12a90*/  MOV R74, 0x12ae0 ;  /* 0x00012ae0004a7802 */ /* 0x000fe20000000f00 */
[----:B------:R-:W-:Y:S02]  /*12aa0*/  IMAD.MOV.U32 R96, RZ, RZ, 0x8 ;  /* 0x00000008ff607424 */ /* 0x000fe400078e00ff */
[----:B------:R-:W-:Y:S02]  /*12ab0*/  IMAD.MOV.U32 R73, RZ, RZ, 0x1f ;  /* 0x0000001fff497424 */ /* 0x000fe400078e00ff */
[----:B------:R-:W-:Y:S02]  /*12ac0*/  IMAD.MOV.U32 R92, RZ, RZ, -0x1 ;  /* 0xffffffffff5c7424 */ /* 0x000fe400078e00ff */
[----:B------:R-:W-:Y:S05]  /*12ad0*/  CALL.REL.NOINC `($__internal_23_$__cuda_sm70_shflsync_bfly_p) ;  /* 0x0000056000007944 */ /* 0x000fea0003c00000 */
[----:B01----:R-:W-:Y:S01]  /*12ae0*/  FADD.FTZ R93, R93, R96 ;  /* 0x000000605d5d7221 */ /* 0x003fe20000010000 */
[----:B------:R-:W-:Y:S01]  /*12af0*/  MOV R92, 0xffffffff ;  /* 0xffffffff005c7802 */ /* 0x000fe20000000f00 */
[----:B------:R-:W-:Y:S01]  /*12b00*/  IMAD.MOV.U32 R96, RZ, RZ, 0x10 ;  /* 0x00000010ff607424 */ /* 0x000fe200078e00ff */
[----:B------:R-:W-:Y:S01]  /*12b10*/  MOV R74, 0x12b40 ;  /* 0x00012b40004a7802 */ /* 0x000fe20000000f00 */
[----:B------:R-:W-:-:S02]  /*12b20*/  IMAD.MOV.U32 R73, RZ, RZ, 0x1f ;  /* 0x0000001fff497424 */ /* 0x000fc400078e00ff */
[----:B------:R-:W-:Y:S05]  /*12b30*/  CALL.REL.NOINC `($__internal_23_$__cuda_sm70_shflsync_bfly_p) ;  /* 0x0000050000007944 */ /* 0x000fea0003c00000 */
        /* <DEDUP_REMOVED lines=79> */
[----:B01----:R-:W-:Y:S05]  /*13030*/  BRA `(.L_x_6172) ;  /* 0xffffedd000007947 */ /* 0x003fea000383ffff */
        .weak           $__internal_23_$__cuda_sm70_shflsync_bfly_p
        .type           $__internal_23_$__cuda_sm70_shflsync_bfly_p,@function
        .size           $__internal_23_$__cuda_sm70_shflsync_bfly_p,(.L_x_20003 - $__internal_23_$__cuda_sm70_shflsync_bfly_p)
$__internal_23_$__cuda_sm70_shflsync_bfly_p:
[----:B------:R-:W-:Y:S01]  /*13040*/  IMAD.MOV.U32 R75, RZ, RZ, 0x0 ;  /* 0x00000000ff4b7424 */ /* 0x000fe200078e00ff */
[----:B------:R-:W-:Y:S04]  /*13050*/  WARPSYNC R92 ;  /* 0x0000005c00007348 */ /* 0x000fe80003800000 */
[----:B------:R0:W1:Y:S01]  /*13060*/  SHFL.BFLY PT, R96, R93, R96, R73 ;  /* 0x0c0000605d607389 */ /* 0x00006200000e0049 */
[----:B------:R-:W-:Y:S05]  /*13070*/  RET.REL.NODEC R74 `(_ZN10layer_norm31ln_parallel_residual_fwd_kernelINS_13Kernel_traitsIf13__nv_bfloat16S2_S2_fjLj6144ELj1ELj1ELj8ELj16ENS_18Kernel_traits_baseILj6144EfS2_S2_S2_fjLj256EEEEELb1ELb1ELb1EEEvNS_9FwdParamsE) ;  /* 0xfffecf804a007950 */ /* 0x000fea0003c3ffff */
.L_x_6173:
        /* <DEDUP_REMOVED lines=16> */
.L_x_20003:


//--------------------- .text._ZN10layer_norm31ln_parallel_residual_fwd_kernelINS_13Kernel_traitsI13__nv_bfloat16S2_fS2_fjLj6144ELj1ELj1ELj8ELj16ENS_18Kernel_traits_baseILj6144ES2_S2_fS2_fjLj256EEEEELb0ELb0ELb0EEEvNS_9FwdParamsE --------------------------
	.section	.text._ZN10layer_norm31ln_parallel_residual_fwd_kernelINS_13Kernel_traitsI13__nv_bfloat16S2_fS2_fjLj6144ELj1ELj1ELj8ELj16ENS_18Kernel_traits_baseILj6144ES2_S2_fS2_fjLj256EEEEELb0ELb0ELb0EEEvNS_9FwdParamsE,"ax",@progbits
	.sectioninfo	@"SHI_REGISTERS=162"
	.align	128
        .global         _ZN10layer_norm31ln_parallel_residual_fwd_kernelINS_13Kernel_traitsI13__nv_bfloat16S2_fS2_fjLj6144ELj1ELj1ELj8ELj16ENS_18Kernel_traits_baseILj6144ES2_S2_fS2_fjLj256EEEEELb0ELb0ELb0EEEvNS_9FwdParamsE
        .type           _ZN10layer_norm31ln_parallel_residual_fwd_kernelINS_13Kernel_traitsI13__nv_bfloat16S2_fS2_fjLj6144ELj1ELj1ELj8ELj16ENS_18Kernel_traits_baseILj6144ES2_S2_fS2_fjLj256EEEEELb0ELb0ELb0EEEvNS_9FwdParamsE,@function
        .size           _ZN10layer_norm31ln_parallel_residual_fwd_kernelINS_13Kernel_traitsI13__nv_bfloat16S2_fS2_fjLj6144ELj1ELj1ELj8ELj16ENS_18Kernel_traits_baseILj6144ES2_S2_fS2_fjLj256EEEEELb0ELb0ELb0EEEvNS_9FwdParamsE,(.L_x_20004 - _ZN10layer_norm31ln_parallel_residual_fwd_kernelINS_13Kernel_traitsI13__nv_bfloat16S2_fS2_fjLj6144ELj1ELj1ELj8ELj16ENS_18Kernel_traits_baseILj6144ES2_S2_fS2_fjLj256EEEEELb0ELb0ELb0EEEvNS_9FwdParamsE)
        .other          _ZN10layer_norm31ln_parallel_residual_fwd_kernelINS_13Kernel_traitsI13__nv_bfloat16S2_fS2_fjLj6144ELj1ELj1ELj8ELj16ENS_18Kernel_traits_baseILj6144ES2_S2_fS2_fjLj256EEEEELb0ELb0ELb0EEEvNS_9FwdParamsE,@"STO_CUDA_ENTRY STV_DEFAULT"
_ZN10layer_norm31ln_parallel_residual_fwd_kernelINS_13Kernel_traitsI13__nv_bfloat16S2_fS2_fjLj6144ELj1ELj1ELj8ELj16ENS_18Kernel_traits_baseILj6144ES2_S2_fS2_fjLj256EEEEELb0ELb0ELb0EEEvNS_9FwdParamsE:
.text._ZN10layer_norm31ln_parallel_residual_fwd_kernelINS_13Kernel_traitsI13__nv_bfloat16S2_fS2_fjLj6144ELj1ELj1ELj8ELj16ENS_18Kernel_traits_baseILj6144ES2_S2_fS2_fjLj256EEEEELb0ELb0ELb0EEEvNS_9FwdParamsE:
        /* <DEDUP_REMOVED lines=37> */
.L_x_6175:
[----:B0-----:R-:W-:Y:S05]  /*0250*/  BSYNC B0 ;  /* 0x0000000000007941 */ /* 0x001fea0003800000 */
.L_x_6174:
        /* <DEDUP_REMOVED lines=25> */
.L_x_6177:
[----:B------:R-:W-:Y:S05]  /*03f0*/  BSYNC B0 ;  /* 0x0000000000007941 */ /* 0x000fea0003800000 */
.L_x_6176:
        /* <DEDUP_REMOVED lines=24> */
.L_x_6179:
[----:B0-----:R-:W-:Y:S05]  /*0580*/  BSYNC B0 ;  /* 0x0000000000007941 */ /* 0x001fea0003800000 */
.L_x_6178:
[----:B------:R-:W0:Y:S02]  /*0590*/  S2UR UR6, SR_CTAID.X ;  /* 0x00000000000679c3 */ /* 0x000e240000002500 */
[----:B0-----:R-:W-:-:S04]  /*05a0*/  LEA.HI R142, R0, UR6, RZ, 0x18 ;  /* 0x00000006008e7c11 */ /* 0x001fc8000f8fc0ff */
[----:B------:R-:W-:-:S13]  /*05b0*/  ISETP.GE.AND P0, PT, R142, c[0x0][0x164], PT ;  /* 0x000059008e007a0c */ /* 0x000fda0003f06270 */
[----:B------:R-:W-:Y:S05]  /*05c0*/  @P0 EXIT ;  /* 0x000000000000094d */ /* 0x000fea0003800000 */
[----:B------:R-:W-:Y:S01]  /*05d0*/  SHF.R.S32.HI R40, RZ, 0x3, R40 ;  /* 0x00000003ff287819 */ /* 0x000fe20000011428 */
[----:B------:R-:W-:Y:S01]  /*05e0*/  ULDC.U8 UR6, c[0x0][0x1f0] ;  /* 0x00007c0000067ab9 */ /* 0x000fe20000000000 */
[----:B------:R-:W-:Y:S02]  /*05f0*/  LOP3.LUT R3, R0, 0xe0, RZ, 0xc0, !PT ;  /* 0x000000e000037812 */ /* 0x000fe400078ec0ff */
[----:B------:R-:W-:Y:S02]  /*0600*/  LOP3.LUT R2, R40, 0xff, RZ, 0xc0, !PT ;  /* 0x000000ff28027812 */ /* 0x000fe400078ec0ff */
[----:B------:R-:W-:Y:S02]  /*0610*/  SHF.R.U32.HI R40, RZ, 0x3, R40 ;  /* 0x00000003ff287819 */ /* 0x000fe40000011628 */
[----:B------:R-:W-:Y:S02]  /*0620*/  IADD3 R3, R2, -R3, RZ ;  /* 0x8000000302037210 */ /* 0x000fe40007ffe0ff */
[----:B------:R-:W-:-:S02]  /*0630*/  LOP3.LUT R40, R40, 0x1fffffe0, RZ, 0xc0, !PT ;  /* 0x1fffffe028287812 */ /* 0x000fc400078ec0ff */
[----:B------:R-:W-:Y:S02]  /*0640*/  IMNMX R3, RZ, R3, !PT ;  /* 0x00000003ff037217 */ /* 0x000fe40007800200 */
[--C-:B-----5:R-:W-:Y:S02]  /*0650*/  PRMT R115, RZ, 0x5410, R8.reuse ;  /* 0x00005410ff737816 */ /* 0x120fe40000000008 */
[----:B------:R-:W-:Y:S02]  /*0660*/  IMNMX R3, R3, 0x20, PT ;  /* 0x0000002003037817 */ /* 0x000fe40003800200 */
[----:B------:R-:W-:Y:S02]  /*0670*/  PRMT R116, RZ, 0x7610, R8 ;  /* 0x00007610ff747816 */ /* 0x000fe40000000008 */
[----:B------:R-:W-:Y:S02]  /*0680*/  IADD3 R3, R3, R40, RZ ;  /* 0x0000002803037210 */ /* 0x000fe40007ffe0ff */
[----:B------:R-:W-:-:S02]  /*0690*/  SHF.L.U32 R8, R0, 0x5, RZ ;  /* 0x0000000500087819 */ /* 0x000fc400000006ff */
[--C-:B------:R-:W-:Y:S01]  /*06a0*/  PRMT R117, RZ, 0x5410, R9.reuse ;  /* 0x00005410ff757816 */ /* 0x100fe20000000009 */
[----:B------:R-:W-:Y:S01]  /*06b0*/  IMAD.SHL.U32 R3, R3, 0x8, RZ ;  /* 0x0000000803037824 */ /* 0x000fe200078e00ff */
[----:B------:R-:W-:Y:S02]  /*06c0*/  PRMT R118, RZ, 0x7610, R9 ;  /* 0x00007610ff767816 */ /* 0x000fe40000000009 */
[----:B------:R-:W-:Y:S02]  /*06d0*/  LOP3.LUT R9, R8, 0x3e0, RZ, 0xc0, !PT ;  /* 0x000003e008097812 */ /* 0x000fe400078ec0ff */
[--C-:B------:R-:W-:Y:S01]  /*06e0*/  PRMT R51, RZ, 0x5410, R56.reuse ;  /* 0x00005410ff337816 */ /* 0x100fe20000000038 */
[----:B------:R-:W0:Y:S01]  /*06f0*/  I2F.U32 R3, R3 ;  /* 0x0000000300037306 */ /* 0x000e220000201000 */
[----:B------:R-:W-:Y:S02]  /*0700*/  IADD3 R9, R2, -R9, RZ ;  /* 0x8000000902097210 */ /* 0x000fe40007ffe0ff */
[----:B------:R-:W-:-:S02]  /*0710*/  PRMT R52, RZ, 0x7610, R56 ;  /* 0x00007610ff347816 */ /* 0x000fc40000000038 */
[----:B------:R-:W-:Y:S02]  /*0720*/  IMNMX R9, RZ, R9, !PT ;  /* 0x00000009ff097217 */ /* 0x000fe40007800200 */
[--C-:B------:R-:W-:Y:S02]  /*0730*/  PRMT R67, RZ, 0x5410, R72.reuse ;  /* 0x00005410ff437816 */ /* 0x100fe40000000048 */
[----:B------:R-:W-:Y:S02]  /*0740*/  IMNMX R9, R9, 0x20, PT ;  /* 0x0000002009097817 */ /* 0x000fe40003800200 */
[----:B------:R-:W-:Y:S02]  /*0750*/  PRMT R68, RZ, 0x7610, R72 ;  /* 0x00007610ff447816 */ /* 0x000fe40000000048 */
[----:B------:R-:W-:Y:S02]  /*0760*/  IADD3 R9, R40, R9, RZ ;  /* 0x0000000928097210 */ /* 0x000fe40007ffe0ff */
[--C-:B------:R-:W-:Y:S01]  /*0770*/  PRMT R53, RZ, 0x5410, R57.reuse ;  /* 0x00005410ff357816 */ /* 0x100fe20000000039 */
[----:B0-----:R0:W1:Y:S01]  /*0780*/  MUFU.RCP R137, R3 ;  /* 0x0000000300897308 */ /* 0x0010620000001000 */
        /* <DEDUP_REMOVED lines=79> */
[----:B------:R-:W-:Y:S02]  /*0c80*/  MOV R143, 0x1 ;  /* 0x00000001008f7802 */ /* 0x000fe40000000f00 */
[--C-:B------:R-:W-:Y:S02]  /*0c90*/  PRMT R140, RZ, 0x5410, R12.reuse ;  /* 0x00005410ff8c7816 */ /* 0x100fe4000000000c */
[----:B------:R-:W-:Y:S02]  /*0ca0*/  PRMT R141, RZ, 0x7610, R12 ;  /* 0x00007610ff8d7816 */ /* 0x000fe4000000000c */
[----:B------:R-:W-:Y:S02]  /*0cb0*/  SHF.L.U32 R144, R9, 0x3, RZ ;  /* 0x0000000309907819 */ /* 0x000fe400000006ff */
[--C-:B------:R-:W-:Y:S02]  /*0cc0*/  PRMT R146, RZ, 0x5410, R13.reuse ;  /* 0x00005410ff927816 */ /* 0x100fe4000000000d */
[----:B------:R-:W-:-:S02]  /*0cd0*/  PRMT R145, RZ, 0x7610, R13 ;  /* 0x00007610ff917816 */ /* 0x000fc4000000000d */
[--C-:B------:R-:W-:Y:S02]  /*0ce0*/  PRMT R148, RZ, 0x5410, R14.reuse ;  /* 0x00005410ff947816 */ /* 0x100fe4000000000e */
[----:B------:R-:W-:Y:S02]  /*0cf0*/  PRMT R147, RZ, 0x7610, R14 ;  /* 0x00007610ff937816 */ /* 0x000fe4000000000e */
[--C-:B------:R-:W-:Y:S02]  /*0d00*/  PRMT R149, RZ, 0x5410, R15.reuse ;  /* 0x00005410ff957816 */ /* 0x100fe4000000000f */
[----:B01----:R-:W-:Y:S02]  /*0d10*/  PRMT R150, RZ, 0x7610, R15 ;  /* 0x00007610ff967816 */ /* 0x003fe4000000000f */
.L_x_6243:
        /* <DEDUP_REMOVED lines=15> */
[----:B------:R-:W2:Y:S01]  /*0e10*/  LDG.E.128 R28, [R28.64] ;  /* 0x000000041c1c7981 */ /* 0x000ea2000c1e1d00 */
[C---:B------:R-:W-:Y:S02]  /*0e20*/  @P1 LEA R16, P5, R48.reuse, c[0x0][0x178], 0x4 ;  /* 0x00005e0030101a11 */ /* 0x040fe400078a20ff */
[C---:B------:R-:W-:Y:S02]  /*0e30*/  @P0 LEA.HI.X R3, R48.reuse, c[0x0][0x184], RZ, 0x5, P6 ;  /* 0x0000610030030a11 */ /* 0x040fe400030f2cff */
[----:B------:R-:W-:-:S03]  /*0e40*/  @P1 LEA.HI.X R17, R48, c[0x0][0x17c], RZ, 0x4, P5 ;  /* 0x00005f0030111a11 */ /* 0x000fc600028f24ff */
[----:B------:R0:W5:Y:S04]  /*0e50*/  @P0 LDG.E.128 R8, [R2.64] ;  /* 0x0000000402080981 */ /* 0x000168000c1e1d00 */
[----:B------:R0:W5:Y:S04]  /*0e60*/  @P0 LDG.E.128 R12, [R2.64+0x10] ;  /* 0x00001004020c0981 */ /* 0x000168000c1e1d00 */
[----:B------:R2:W5:Y:S01]  /*0e70*/  @P1 LDG.E.128 R4, [R16.64] ;  /* 0x0000000410041981 */ /* 0x000562000c1e1d00 */
[----:B------:R-:W-:-:S04]  /*0e80*/  ISETP.NE.U32.AND P1, PT, RZ, c[0x0][0x178], PT ;  /* 0x00005e00ff007a0c */ /* 0x000fc80003f25070 */
[----:B------:R-:W-:Y:S02]  /*0e90*/  ISETP.NE.AND.EX P1, PT, RZ, c[0x0][0x17c], PT, P1 ;  /* 0x00005f00ff007a0c */ /* 0x000fe40003f25310 */
[----:B--2---:R-:W-:-:S11]  /*0ea0*/  PRMT R16, RZ, 0x5410, R28 ;  /* 0x00005410ff107816 */ /* 0x004fd6000000001c */
[----:B------:R-:W-:Y:S05]  /*0eb0*/  @P1 BRA `(.L_x_6182) ;  /* 0x0000003000001947 */ /* 0x000fea0003800000 */
[----:B0-----:R-:W-:Y:S05]  /*0ec0*/  @!P0 BRA `(.L_x_6183) ;  /* 0x0000005000008947 */ /* 0x001fea0003800000 */
[----:B-----5:R-:W-:Y:S01]  /*0ed0*/  FADD.FTZ R16, R8, R16 ;  /* 0x0000001008107221 */ /* 0x020fe20000010000 */
[----:B------:R-:W-:Y:S05]  /*0ee0*/  BRA `(.L_x_6183) ;  /* 0x0000003000007947 */ /* 0x000fea0003800000 */
.L_x_6182:
[----:B0----5:R-:W-:-:S05]  /*0ef0*/  PRMT R3, RZ, 0x5410, R4 ;  /* 0x00005410ff037816 */ /* 0x021fca0000000004 */
[----:B------:R-:W-:-:S04]  /*0f00*/  FADD.FTZ R16, R3, R16 ;  /* 0x0000001003107221 */ /* 0x000fc80000010000 */
[----:B------:R-:W-:Y:S02]  /*0f10*/  @P0 FADD.FTZ R16, R8, R16 ;  /* 0x0000001008100221 */ /* 0x000fe40000010000 */
.L_x_6183:
[----:B------:R-:W-:Y:S01]  /*0f20*/  PRMT R17, RZ, 0x7610, R28 ;  /* 0x00007610ff117816 */ /* 0x000fe2000000001c */
[----:B------:R-:W-:Y:S05]  /*0f30*/  @P1 BRA `(.L_x_6184) ;  /* 0x0000003000001947 */ /* 0x000fea0003800000 */
[----:B------:R-:W-:Y:S05]  /*0f40*/  @!P0 BRA `(.L_x_6185) ;  /* 0x0000005000008947 */ /* 0x000fea0003800000 */
[----:B-----5:R-:W-:Y:S01]  /*0f50*/  FADD.FTZ R17, R9, R17 ;  /* 0x0000001109117221 */ /* 0x020fe20000010000 */
[----:B------:R-:W-:Y:S05]  /*0f60*/  BRA `(.L_x_6185) ;  /* 0x0000003000007947 */ /* 0x000fea0003800000 */
.L_x_6184:
[----:B-----5:R-:W-:-:S05]  /*0f70*/  PRMT R2, RZ, 0x7610, R4 ;  /* 0x00007610ff027816 */ /* 0x020fca0000000004 */
[----:B------:R-:W-:-:S04]  /*0f80*/  FADD.FTZ R17, R2, R17 ;  /* 0x0000001102117221 */ /* 0x000fc80000010000 */
[----:B------:R-:W-:Y:S02]  /*0f90*/  @P0 FADD.FTZ R17, R9, R17 ;  /* 0x0000001109110221 */ /* 0x000fe40000010000 */
.L_x_6185:
[----:B------:R-:W-:Y:S01]  /*0fa0*/  PRMT R18, RZ, 0x5410, R29 ;  /* 0x00005410ff127816 */ /* 0x000fe2000000001d */
[----:B------:R-:W-:Y:S05]  /*0fb0*/  @P1 BRA `(.L_x_6186) ;  /* 0x0000003000001947 */ /* 0x000fea0003800000 */
[----:B------:R-:W-:Y:S05]  /*0fc0*/  @!P0 BRA `(.L_x_6187) ;  /* 0x0000005000008947 */ /* 0x000fea0003800000 */
[----:B-----5:R-:W-:Y:S01]  /*0fd0*/  FADD.FTZ R18, R10, R18 ;  /* 0x000000120a127221 */ /* 0x020fe20000010000 */
[----:B------:R-:W-:Y:S05]  /*0fe0*/  BRA `(.L_x_6187) ;  /* 0x0000003000007947 */ /* 0x000fea0003800000 */
.L_x_6186:
[----:B-----5:R-:W-:-:S05]  /*0ff0*/  PRMT R3, RZ, 0x5410, R5 ;  /* 0x00005410ff037816 */ /* 0x020fca0000000005 */
[----:B------:R-:W-:-:S04]  /*1000*/  FADD.FTZ R18, R3, R18 ;  /* 0x0000001203127221 */ /* 0x000fc80000010000 */
[----:B------:R-:W-:Y:S02]  /*1010*/  @P0 FADD.FTZ R18, R10, R18 ;  /* 0x000000120a120221 */ /* 0x000fe40000010000 */
.L_x_6187:
[----:B------:R-:W-:Y:S01]  /*1020*/  PRMT R19, RZ, 0x7610, R29 ;  /* 0x00007610ff137816 */ /* 0x000fe2000000001d */
[----:B------:R-:W-:Y:S05]  /*1030*/  @P1 BRA `(.L_x_6188) ;  /* 0x0000003000001947 */ /* 0x000fea0003800000 */
[----:B------:R-:W-:Y:S05]  /*1040*/  @!P0 BRA `(.L_x_6189) ;  /* 0x0000005000008947 */ /* 0x000fea0003800000 */
[----:B-----5:R-:W-:Y:S01]  /*1050*/  FADD.FTZ R19, R11, R19 ;  /* 0x000000130b137221 */ /* 0x020fe20000010000 */
[----:B------:R-:W-:Y:S05]  /*1060*/  BRA `(.L_x_6189) ;  /* 0x0000003000007947 */ /* 0x000fea0003800000 */
.L_x_6188:
[----:B-----5:R-:W-:-:S05]  /*1070*/  PRMT R2, RZ, 0x7610, R5 ;  /* 0x00007610ff027816 */ /* 0x020fca0000000005 */
[----:B------:R-:W-:-:S04]  /*1080*/  FADD.FTZ R19, R2, R19 ;  /* 0x0000001302137221 */ /* 0x000fc80000010000 */
[----:B------:R-:W-:Y:S02]  /*1090*/  @P0 FADD.FTZ R19, R11, R19 ;  /* 0x000000130b130221 */ /* 0x000fe40000010000 */
.L_x_6189:
[----:B------:R-:W-:Y:S01]  /*10a0*/  PRMT R28, RZ, 0x5410, R30 ;  /* 0x00005410ff1c7816 */ /* 0x000fe2000000001e */
[----:B------:R-:W-:Y:S05]  /*10b0*/  @P1 BRA `(.L_x_6190) ;  /* 0x0000003000001947 */ /* 0x000fea0003800000 */
[----:B------:R-:W-:Y:S05]  /*10c0*/  @!P0 BRA `(.L_x_6191) ;  /* 0x0000005000008947 */ /* 0x000fea0003800000 */
[----:B-----5:R-:W-:Y:S01]  /*10d0*/  FADD.FTZ R28, R12, R28 ;  /* 0x0000001c0c1c7221 */ /* 0x020fe20000010000 */
[----:B------:R-:W-:Y:S05]  /*10e0*/  BRA `(.L_x_6191) ;  /* 0x0000003000007947 */ /* 0x000fea0003800000 */
.L_x_6190:
[----:B-----5:R-:W-:-:S05]  /*10f0*/  PRMT R3, RZ, 0x5410, R6 ;  /* 0x00005410ff037816 */ /* 0x020fca0000000006 */
[----:B------:R-:W-:-:S04]  /*1100*/  FADD.FTZ R28, R3, R28 ;  /* 0x0000001c031c7221 */ /* 0x000fc80000010000 */
[----:B------:R-:W-:Y:S02]  /*1110*/  @P0 FADD.FTZ R28, R12, R28 ;  /* 0x0000001c0c1c0221 */ /* 0x000fe40000010000 */
.L_x_6191:
[----:B------:R-:W-:Y:S01]  /*1120*/  PRMT R29, RZ, 0x7610, R30 ;  /* 0x00007610ff1d7816 */ /* 0x000fe2000000001e */
[----:B------:R-:W-:Y:S05]  /*1130*/  @P1 BRA `(.L_x_6192) ;  /* 0x0000003000001947 */ /* 0x000fea0003800000 */
[----:B------:R-:W-:Y:S05]  /*1140*/  @!P0 BRA `(.L_x_6193) ;  /* 0x0000005000008947 */ /* 0x000fea0003800000 */
[----:B-----5:R-:W-:Y:S01]  /*1150*/  FADD.FTZ R29, R13, R29 ;  /* 0x0000001d0d1d7221 */ /* 0x020fe20000010000 */
[----:B------:R-:W-:Y:S05]  /*1160*/  BRA `(.L_x_6193) ;  /* 0x0000003000007947 */ /* 0x000fea0003800000 */
.L_x_6192:
[----:B-----5:R-:W-:-:S05]  /*1170*/  PRMT R2, RZ, 0x7610, R6 ;  /* 0x00007610ff027816 */ /* 0x020fca0000000006 */
[----:B------:R-:W-:-:S04]  /*1180*/  FADD.FTZ R29, R2, R29 ;  /* 0x0000001d021d7221 */ /* 0x000fc80000010000 */
[----:B------:R-:W-:Y:S02]  /*1190*/  @P0 FADD.FTZ R29, R13, R29 ;  /* 0x0000001d0d1d0221 */ /* 0x000fe40000010000 */
.L_x_6193:
[----:B------:R-:W-:Y:S01]  /*11a0*/  PRMT R30, RZ, 0x5410, R31 ;  /* 0x00005410ff1e7816 */ /* 0x000fe2000000001f */
[----:B------:R-:W-:Y:S05]  /*11b0*/  @P1 BRA `(.L_x_6194) ;  /* 0x0000003000001947 */ /* 0x000fea0003800000 */
[----:B------:R-:W-:Y:S05]  /*11c0*/  @!P0 BRA `(.L_x_6195) ;  /* 0x0000005000008947 */ /* 0x000fea0003800000 */
[----:B-----5:R-:W-:Y:S01]  /*11d0*/  FADD.FTZ R30, R14, R30 ;  /* 0x0000001e0e1e7221 */ /* 0x020fe20000010000 */
[----:B------:R-:W-:Y:S05]  /*11e0*/  BRA `(.L_x_6195) ;  /* 0x0000003000007947 */ /* 0x000fea0003800000 */
.L_x_6194:
[----:B-----5:R-:W-:-:S05]  /*11f0*/  PRMT R3, RZ, 0x5410, R7 ;  /* 0x00005410ff037816 */ /* 0x020fca0000000007 */
[----:B------:R-:W-:-:S04]  /*1200*/  FADD.FTZ R30, R3, R30 ;  /* 0x0000001e031e7221 */ /* 0x000fc80000010000 */
[----:B------:R-:W-:Y:S02]  /*1210*/  @P0 FADD.FTZ R30, R14, R30 ;  /* 0x0000001e0e1e0221 */ /* 0x000fe40000010000 */
.L_x_6195:
[----:B------:R-:W-:Y:S01]  /*1220*/  PRMT R31, RZ, 0x7610, R31 ;  /* 0x00007610ff1f7816 */ /* 0x000fe2000000001f */
[----:B------:R-:W-:Y:S05]  /*1230*/  @P1 BRA `(.L_x_6196) ;  /* 0x0000003000001947 */ /* 0x000fea0003800000 */
[----:B------:R-:W-:Y:S05]  /*1240*/  @!P0 BRA `(.L_x_6197) ;  /* 0x0000005000008947 */ /* 0x000fea0003800000 */
[----:B-----5:R-:W-:Y:S01]  /*1250*/  FADD.FTZ R31, R15, R31 ;  /* 0x0000001f0f1f7221 */ /* 0x020fe20000010000 */
[----:B------:R-:W-:Y:S05]  /*1260*/  BRA `(.L_x_6197) ;  /* 0x0000003000007947 */ /* 0x000fea0003800000 */
.L_x_6196:
[----:B-----5:R-:W-:-:S05]  /*1270*/  PRMT R2, RZ, 0x7610, R7 ;  /* 0x00007610ff027816 */ /* 0x020fca0000000007 */
[----:B------:R-:W-:-:S04]  /*1280*/  FADD.FTZ R31, R2, R31 ;  /* 0x0000001f021f7221 */ /* 0x000fc80000010000 */
[----:B------:R-:W-:Y:S02]  /*1290*/  @P0 FADD.FTZ R31, R15, R31 ;  /* 0x0000001f0f1f0221 */ /* 0x000fe40000010000 */
.L_x_6197:
[C---:B------:R-:W-:Y:S02]  /*12a0*/  LEA R2, P0, R48.reuse, c[0x0][0x188], 0x5 ;  /* 0x0000620030027a11 */ /* 0x040fe400078028ff */
[C---:B------:R-:W-:Y:S02]  /*12b0*/  IADD3 R40, R48.reuse, 0x100, RZ ;  /* 0x0000010030287810 */ /* 0x040fe40007ffe0ff */
[----:B------:R-:W-:-:S05]  /*12c0*/  LEA.HI.X R3, R48, c[0x0][0x18c], RZ, 0x5, P0 ;  /* 0x0000630030037a11 */ /* 0x000fca00000f2cff */
[----:B------:R0:W-:Y:S04]  /*12d0*/  STG.E.128 [R2.64], R16 ;  /* 0x0000001002007986 */ /* 0x0001e8000c101d04 */
[----:B------:R0:W-:Y:S02]  /*12e0*/  STG.E.128 [R2.64+0x10], R28 ;  /* 0x0000101c02007986 */ /* 0x0001e4000c101d04 */
.L_x_6181:
[----:B------:R-:W-:Y:S05]  /*12f0*/  BSYNC B0 ;  /* 0x0000000000007941 */ /* 0x000fea0003800000 */
.L_x_6180:
[----:B------:R-:W-:Y:S01]  /*1300*/  BSSY B0, `(.L_x_6198) ;  /* 0x0000057000007945 */ /* 0x000fe20003800000 */
[----:B------:R-:W-:Y:S05]  /*1310*/  @!P3 BRA `(.L_x_6199) ;  /* 0x000005500000b947 */ /* 0x000fea0003800000 */
[----:B------:R-:W-:Y:S02]  /*1320*/  ISETP.NE.U32.AND P0, PT, RZ, c[0x0][0x180], PT ;  /* 0x00006000ff007a0c */ /* 0x000fe40003f05070 */
[----:B------:R-:W-:Y:S02]  /*1330*/  MOV R33, 0x10 ;  /* 0x0000001000217802 */ /* 0x000fe40000000f00 */
[----:B------:R-:W-:Y:S02]  /*1340*/  ISETP.NE.AND.EX P0, PT, RZ, c[0x0][0x184], PT, P0 ;  /* 0x00006100ff007a0c */ /* 0x000fe40003f05300 */
[----:B------:R-:W-:Y:S01]  /*1350*/  ISETP.NE.U32.AND P1, PT, RZ, c[0x0][0x178], PT ;  /* 0x00005e00ff007a0c */ /* 0x000fe20003f25070 */
[----:B------:R-:W-:-:S03]  /*1360*/  IMAD.WIDE.U32 R32, R40, R33, c[0x0][0x170] ;  /* 0x00005c0028207625 */ /* 0x000fc600078e0021 */
[----:B------:R-:W-:-:S03]  /*1370*/  ISETP.NE.AND.EX P1, PT, RZ, c[0x0][0x17c], PT, P1 ;  /* 0x00005f00ff007a0c */ /* 0x000fc60003f25310 */
[----:B------:R-:W2:Y:S04]  /*1380*/  LDG.E.128 R32, [R32.64] ;  /* 0x0000000420207981 */ /* 0x000ea8000c1e1d00 */
[----:B0-----:R-:W-:-:S04]  /*1390*/  @P0 LEA R2, P6, R40, c[0x0][0x180], 0x5 ;  /* 0x0000600028020a11 */ /* 0x001fc800078c28ff */
[C---:B------:R-:W-:Y:S02]  /*13a0*/  @P0 LEA.HI.X R3, R40.reuse, c[0x0][0x184], RZ, 0x5, P6 ;  /* 0x0000610028030a11 */ /* 0x040fe400030f2cff */
[----:B------:R-:W-:-:S03]  /*13b0*/  @P1 LEA R20, P5, R40, c[0x0][0x178], 0x4 ;  /* 0x00005e0028141a11 */ /* 0x000fc600078a20ff */
[----:B-----5:R0:W5:Y:S01]  /*13c0*/  @P0 LDG.E.128 R8, [R2.64] ;  /* 0x0000000402080981 */ /* 0x020162000c1e1d00 */
[----:B------:R-:W-:-:S03]  /*13d0*/  @P1 LEA.HI.X R21, R40, c[0x0][0x17c], RZ, 0x4, P5 ;  /* 0x00005f0028151a11 */ /* 0x000fc600028f24ff */
        /* <DEDUP_REMOVED lines=9> */
.L_x_6200:
[----:B0----5:R-:W-:-:S05]  /*1470*/  PRMT R3, RZ, 0x5410, R4 ;  /* 0x00005410ff037816 */ /* 0x021fca0000000004 */
[----:B------:R-:W-:-:S04]  /*1480*/  FADD.FTZ R20, R3, R20 ;  /* 0x0000001403147221 */ /* 0x000fc80000010000 */
[----:B------:R-:W-:Y:S02]  /*1490*/  @P0 FADD.FTZ R20, R8, R20 ;  /* 0x0000001408140221 */ /* 0x000fe40000010000 */
.L_x_6201:
[----:B------:R-:W-:Y:S01]  /*14a0*/  PRMT R21, RZ, 0x7610, R32 ;  /* 0x00007610ff157816 */ /* 0x000fe20000000020 */
[----:B------:R-:W-:Y:S05]  /*14b0*/  @P1 BRA `(.L_x_6202) ;  /* 0x0000003000001947 */ /* 0x000fea0003800000 */
[----:B------:R-:W-:Y:S05]  /*14c0*/  @!P0 BRA `(.L_x_6203) ;  /* 0x0000005000008947 */ /* 0x000fea0003800000 */
[----:B-----5:R-:W-:Y:S01]  /*14d0*/  FADD.FTZ R21, R9, R21 ;  /* 0x0000001509157221 */ /* 0x020fe20000010000 */
[----:B------:R-:W-:Y:S05]  /*14e0*/  BRA `(.L_x_6203) ;  /* 0x0000003000007947 */ /* 0x000fea0003800000 */
.L_x_6202:
[----:B-----5:R-:W-:-:S05]  /*14f0*/  PRMT R2, RZ, 0x7610, R4 ;  /* 0x00007610ff027816 */ /* 0x020fca0000000004 */
[----:B------:R-:W-:-:S04]  /*1500*/  FADD.FTZ R21, R2, R21 ;  /* 0x0000001502157221 */ /* 0x000fc80000010000 */
[----:B------:R-:W-:Y:S02]  /*1510*/  @P0 FADD.FTZ R21, R9, R21 ;  /* 0x0000001509150221 */ /* 0x000fe40000010000 */
.L_x_6203:
[----:B------:R-:W-:Y:S01]  /*1520*/  PRMT R22, RZ, 0x5410, R33 ;  /* 0x00005410ff167816 */ /* 0x000fe20000000021 */
[----:B------:R-:W-:Y:S05]  /*1530*/  @P1 BRA `(.L_x_6204) ;  /* 0x0000003000001947 */ /* 0x000fea0003800000 */
[----:B------:R-:W-:Y:S05]  /*1540*/  @!P0 BRA `(.L_x_6205) ;  /* 0x0000005000008947 */ /* 0x000fea0003800000 */
[----:B-----5:R-:W-:Y:S01]  /*1550*/  FADD.FTZ R22, R10, R22 ;  /* 0x000000160a167221 */ /* 0x020fe20000010000 */
[----:B------:R-:W-:Y:S05]  /*1560*/  BRA `(.L_x_6205) ;  /* 0x0000003000007947 */ /* 0x000fea0003800000 */
.L_x_6204:
[----:B-----5:R-:W-:-:S05]  /*1570*/  PRMT R3, RZ, 0x5410, R5 ;  /* 0x00005410ff037816 */ /* 0x020fca0000000005 */
[----:B------:R-:W-:-:S04]  /*1580*/  FADD.FTZ R22, R3, R22 ;  /* 0x0000001603167221 */ /* 0x000fc80000010000 */
[----:B------:R-:W-:Y:S02]  /*1590*/  @P0 FADD.FTZ R22, R10, R22 ;  /* 0x000000160a160221 */ /* 0x000fe40000010000 */
.L_x_6205:
[----:B------:R-:W-:Y:S01]  /*15a0*/  PRMT R23, RZ, 0x7610, R33 ;  /* 0x00007610ff177816 */ /* 0x000fe20000000021 */
[----:B------:R-:W-:Y:S05]  /*15b0*/  @P1 BRA `(.L_x_6206) ;  /* 0x0000003000001947 */ /* 0x000fea0003800000 */
[----:B------:R-:W-:Y:S05]  /*15c0*/  @!P0 BRA `(.L_x_6207) ;  /* 0x0000005000008947 */ /* 0x000fea0003800000 */
[----:B-----5:R-:W-:Y:S01]  /*15d0*/  FADD.FTZ R23, R11, R23 ;  /* 0x000000170b177221 */ /* 0x020fe20000010000 */
[----:B------:R-:W-:Y:S05]  /*15e0*/  BRA `(.L_x_6207) ;  /* 0x0000003000007947 */ /* 0x000fea0003800000 */
.L_x_6206:
[----:B-----5:R-:W-:-:S05]  /*15f0*/  PRMT R2, RZ, 0x7610, R5 ;  /* 0x00007610ff027816 */ /* 0x020fca0000000005 */
[----:B------:R-:W-:-:S04]  /*1600*/  FADD.FTZ R23, R2, R23 ;  /* 0x0000001702177221 */ /* 0x000fc80000010000 */
[----:B------:R-:W-:Y:S02]  /*1610*/  @P0 FADD.FTZ R23, R11, R23 ;  /* 0x000000170b170221 */ /* 0x000fe40000010000 */
.L_x_6207:
[----:B------:R-:W-:Y:S01]  /*1620*/  PRMT R32, RZ, 0x5410, R34 ;  /* 0x00005410ff207816 */ /* 0x000fe20000000022 */
[----:B------:R-:W-:Y:S05]  /*1630*/  @P1 BRA `(.L_x_6208) ;  /* 0x0000003000001947 */ /* 0x000fea0003800000 */
[----:B------:R-:W-:Y:S05]  /*1640*/  @!P0 BRA `(.L_x_6209) ;  /* 0x0000005000008947 */ /* 0x000fea0003800000 */
[----:B-----5:R-:W-:Y:S01]  /*1650*/  FADD.FTZ R32, R12, R32 ;  /* 0x000000200c207221 */ /* 0x020fe20000010000 */
[----:B------:R-:W-:Y:S05]  /*1660*/  BRA `(.L_x_6209) ;  /* 0x0000003000007947 */ /* 0x000fea0003800000 */
.L_x_6208:
[----:B-----5:R-:W-:-:S05]  /*1670*/  PRMT R3, RZ, 0x5410, R6 ;  /* 0x00005410ff037816 */ /* 0x020fca0000000006 */
[----:B------:R-:W-:-:S04]  /*1680*/  FADD.FTZ R32, R3, R32 ;  /* 0x0000002003207221 */ /* 0x000fc80000010000 */
[----:B------:R-:W-:Y:S02]  /*1690*/  @P0 FADD.FTZ R32, R12, R32 ;  /* 0x000000200c200221 */ /* 0x000fe40000010000 */
.L_x_6209:
[----:B------:R-:W-:Y:S01]  /*16a0*/  PRMT R33, RZ, 0x7610, R34 ;  /* 0x00007610ff217816 */ /* 0x000fe20000000022 */
[----:B------:R-:W-:Y:S05]  /*16b0*/  @P1 BRA `(.L_x_6210) ;  /* 0x0000003000001947 */ /* 0x000fea0003800000 */
[----:B------:R-:W-:Y:S05]  /*16c0*/  @!P0 BRA `(.L_x_6211) ;  /* 0x0000005000008947 */ /* 0x000fea0003800000 */
[----:B-----5:R-:W-:Y:S01]  /*16d0*/  FADD.FTZ R33, R13, R33 ;  /* 0x000000210d217221 */ /* 0x020fe20000010000 */
[----:B------:R-:W-:Y:S05]  /*16e0*/  BRA `(.L_x_6211) ;  /* 0x0000003000007947 */ /* 0x000fea0003800000 */
.L_x_6210:
[----:B-----5:R-:W-:-:S05]  /*16f0*/  PRMT R2, RZ, 0x7610, R6 ;  /* 0x00007610ff027816 */ /* 0x020fca0000000006 */
[----:B------:R-:W-:-:S04]  /*1700*/  FADD.FTZ R33, R2, R33 ;  /* 0x0000002102217221 */ /* 0x000fc80000010000 */
[----:B------:R-:W-:Y:S02]  /*1710*/  @P0 FADD.FTZ R33, R13, R33 ;  /* 0x000000210d210221 */ /* 0x000fe40000010000 */
.L_x_6211:
[----:B------:R-:W-:Y:S01]  /*1720*/  PRMT R34, RZ, 0x5410, R35 ;  /* 0x00005410ff227816 */ /* 0x000fe20000000023 */
[----:B------:R-:W-:Y:S05]  /*1730*/  @P1 BRA `(.L_x_6212) ;  /* 0x0000003000001947 */ /* 0x000fea0003800000 */
[----:B------:R-:W-:Y:S05]  /*1740*/  @!P0 BRA `(.L_x_6213) ;  /* 0x0000005000008947 */ /* 0x000fea0003800000 */
[----:B-----5:R-:W-:Y:S01]  /*1750*/  FADD.FTZ R34, R14, R34 ;  /* 0x000000220e227221 */ /* 0x020fe20000010000 */
[----:B------:R-:W-:Y:S05]  /*1760*/  BRA `(.L_x_6213) ;  /* 0x0000003000007947 */ /* 0x000fea0003800000 */
.L_x_6212:
[----:B-----5:R-:W-:-:S05]  /*1770*/  PRMT R3, RZ, 0x5410, R7 ;  /* 0x00005410ff037816 */ /* 0x020fca0000000007 */
[----:B------:R-:W-:-:S04]  /*1780*/  FADD.FTZ R34, R3, R34 ;  /* 0x0000002203227221 */ /* 0x000fc80000010000 */
[----:B------:R-:W-:Y:S02]  /*1790*/  @P0 FADD.FTZ R34, R14, R34 ;  /* 0x000000220e220221 */ /* 0x000fe40000010000 */
.L_x_6213:
[----:B------:R-:W-:Y:S01]  /*17a0*/  PRMT R35, RZ, 0x7610, R35 ;  /* 0x00007610ff237816 */ /* 0x000fe20000000023 */
[----:B------:R-:W-:Y:S05]  /*17b0*/  @P1 BRA `(.L_x_6214) ;  /* 0x0000003000001947 */ /* 0x000fea0003800000 */
[----:B------:R-:W-:Y:S05]  /*17c0*/  @!P0 BRA `(.L_x_6215) ;  /* 0x0000005000008947 */ /* 0x000fea0003800000 */
[----:B-----5:R-:W-:Y:S01]  /*17d0*/  FADD.FTZ R35, R15, R35 ;  /* 0x000000230f237221 */ /* 0x020fe20000010000 */
[----:B------:R-:W-:Y:S05]  /*17e0*/  BRA `(.L_x_6215) ;  /* 0x0000003000007947 */ /* 0x000fea0003800000 */
.L_x_6214:
[----:B-----5:R-:W-:-:S05]  /*17f0*/  PRMT R2, RZ, 0x7610, R7 ;  /* 0x00007610ff027816 */ /* 0x020fca0000000007 */
[----:B------:R-:W-:-:S04]  /*1800*/  FADD.FTZ R35, R2, R35 ;  /* 0x0000002302237221 */ /* 0x000fc80000010000 */
[----:B------:R-:W-:Y:S02]  /*1810*/  @P0 FADD.FTZ R35, R15, R35 ;  /* 0x000000230f230221 */ /* 0x000fe40000010000 */
.L_x_6215:
[----:B------:R-:W-:-:S04]  /*1820*/  LEA R2, P0, R40, c[0x0][0x188], 0x5 ;  /* 0x0000620028027a11 */ /* 0x000fc800078028ff */
[C---:B------:R-:W-:Y:S02]  /*1830*/  LEA.HI.X R3, R40.reuse, c[0x0][0x18c], RZ, 0x5, P0 ;  /* 0x0000630028037a11 */ /* 0x040fe400000f2cff */
[----:B------:R-:W-:-:S03]  /*1840*/  IADD3 R40, R40, 0x100, RZ ;  /* 0x0000010028287810 */ /* 0x000fc60007ffe0ff */
[----:B------:R0:W-:Y:S04]  /*1850*/  STG.E.128 [R2.64], R20 ;  /* 0x0000001402007986 */ /* 0x0001e8000c101d04 */
[----:B------:R0:W-:Y:S02]  /*1860*/  STG.E.128 [R2.64+0x10], R32 ;  /* 0x0000102002007986 */ /* 0x0001e4000c101d04 */
.L_x_6199:
[----:B------:R-:W-:Y:S05]  /*1870*/  BSYNC B0 ;  /* 0x0000000000007941 */ /* 0x000fea0003800000 */
.L_x_6198:
        /* <DEDUP_REMOVED lines=9> */
[C---:B0-----:R-:W-:Y:S02]  /*1910*/  @P0 LEA R2, P6, R40.reuse, c[0x0][0x180], 0x5 ;  /* 0x0000600028020a11 */ /* 0x041fe400078c28ff */
[C---:B------:R-:W-:Y:S02]  /*1920*/  @P1 LEA R24, P5, R40.reuse, c[0x0][0x178], 0x4 ;  /* 0x00005e0028181a11 */ /* 0x040fe400078a20ff */
[----:B------:R-:W-:-:S02]  /*1930*/  @P0 LEA.HI.X R3, R40, c[0x0][0x184], RZ, 0x5, P6 ;  /* 0x0000610028030a11 */ /* 0x000fc400030f2cff */
[----:B------:R-:W-:-:S03]  /*1940*/  @P1 LEA.HI.X R25, R40, c[0x0][0x17c], RZ, 0x4, P5 ;  /* 0x00005f0028191a11 */ /* 0x000fc600028f24ff */
[----:B-----5:R0:W5:Y:S04]  /*1950*/  @P0 LDG.E.128 R8, [R2.64] ;  /* 0x0000000402080981 */ /* 0x020168000c1e1d00 */
        /* <DEDUP_REMOVED lines=9> */
.L_x_6218:
[----:B0----5:R-:W-:-:S05]  /*19f0*/  PRMT R3, RZ, 0x5410, R4 ;  /* 0x00005410ff037816 */ /* 0x021fca0000000004 */
[----:B------:R-:W-:-:S04]  /*1a00*/  FADD.FTZ R24, R3, R24 ;  /* 0x0000001803187221 */ /* 0x000fc80000010000 */
[----:B------:R-:W-:Y:S02]  /*1a10*/  @P0 FADD.FTZ R24, R8, R24 ;  /* 0x0000001808180221 */ /* 0x000fe40000010000 */
.L_x_6219:
[----:B------:R-:W-:Y:S01]  /*1a20*/  PRMT R25, RZ, 0x7610, R36 ;  /* 0x00007610ff197816 */ /* 0x000fe20000000024 */
[----:B------:R-:W-:Y:S05]  /*1a30*/  @P1 BRA `(.L_x_6220) ;  /* 0x0000003000001947 */ /* 0x000fea0003800000 */
[----:B------:R-:W-:Y:S05]  /*1a40*/  @!P0 BRA `(.L_x_6221) ;  /* 0x0000005000008947 */ /* 0x000fea0003800000 */
[----:B-----5:R-:W-:Y:S01]  /*1a50*/  FADD.FTZ R25, R9, R25 ;  /* 0x0000001909197221 */ /* 0x020fe20000010000 */
[----:B------:R-:W-:Y:S05]  /*1a60*/  BRA `(.L_x_6221) ;  /* 0x0000003000007947 */ /* 0x000fea0003800000 */
.L_x_6220:
[----:B-----5:R-:W-:-:S05]  /*1a70*/  PRMT R2, RZ, 0x7610, R4 ;  /* 0x00007610ff027816 */ /* 0x020fca0000000004 */
[----:B------:R-:W-:-:S04]  /*1a80*/  FADD.FTZ R25, R2, R25 ;  /* 0x0000001902197221 */ /* 0x000fc80000010000 */
[----:B------:R-:W-:Y:S02]  /*1a90*/  @P0 FADD.FTZ R25, R9, R25 ;  /* 0x0000001909190221 */ /* 0x000fe40000010000 */
.L_x_6221:
[----:B------:R-:W-:Y:S01]  /*1aa0*/  PRMT R26, RZ, 0x5410, R37 ;  /* 0x00005410ff1a7816 */ /* 0x000fe20000000025 */
[----:B------:R-:W-:Y:S05]  /*1ab0*/  @P1 BRA `(.L_x_6222) ;  /* 0x0000003000001947 */ /* 0x000fea0003800000 */
[----:B------:R-:W-:Y:S05]  /*1ac0*/  @!P0 BRA `(.L_x_6223) ;  /* 0x0000005000008947 */ /* 0x000fea0003800000 */
[----:B-----5:R-:W-:Y:S01]  /*1ad0*/  FADD.FTZ R26, R10, R26 ;  /* 0x0000001a0a1a7221 */ /* 0x020fe20000010000 */
[----:B------:R-:W-:Y:S05]  /*1ae0*/  BRA `(.L_x_6223) ;  /* 0x0000003000007947 */ /* 0x000fea0003800000 */
.L_x_6222:
[----:B-----5:R-:W-:-:S05]  /*1af0*/  PRMT R3, RZ, 0x5410, R5 ;  /* 0x00005410ff037816 */ /* 0x020fca0000000005 */
[----:B------:R-:W-:-:S04]  /*1b00*/  FADD.FTZ R26, R3, R26 ;  /* 0x0000001a031a7221 */ /* 0x000fc80000010000 */
[----:B------:R-:W-:Y:S02]  /*1b10*/  @P0 FADD.FTZ R26, R10, R26 ;  /* 0x0000001a0a1a0221 */ /* 0x000fe40000010000 */
.L_x_6223:
[----:B------:R-:W-:Y:S01]  /*1b20*/  PRMT R27, RZ, 0x7610, R37 ;  /* 0x00007610ff1b7816 */ /* 0x000fe20000000025 */
[----:B------:R-:W-:Y:S05]  /*1b30*/  @P1 BRA `(.L_x_6224) ;  /* 0x0000003000001947 */ /* 0x000fea0003800000 */
[----:B------:R-:W-:Y:S05]  /*1b40*/  @!P0 BRA `(.L_x_6225) ;  /* 0x0000005000008947 */ /* 0x000fea0003800000 */
[----:B-----5:R-:W-:Y:S01]  /*1b50*/  FADD.FTZ R27, R11, R27 ;  /* 0x0000001b0b1b7221 */ /* 0x020fe20000010000 */
[----:B------:R-:W-:Y:S05]  /*1b60*/  BRA `(.L_x_6225) ;  /* 0x0000003000007947 */ /* 0x000fea0003800000 */
.L_x_6224:
[----:B-----5:R-:W-:-:S05]  /*1b70*/  PRMT R2, RZ, 0x7610, R5 ;  /* 0x00007610ff027816 */ /* 0x020fca0000000005 */
[----:B------:R-:W-:-:S04]  /*1b80*/  FADD.FTZ R27, R2, R27 ;  /* 0x0000001b021b7221 */ /* 0x000fc80000010000 */
[----:B------:R-:W-:Y:S02]  /*1b90*/  @P0 FADD.FTZ R27, R11, R27 ;  /* 0x0000001b0b1b0221 */ /* 0x000fe40000010000 */
.L_x_6225:
[----:B------:R-:W-:Y:S01]  /*1ba0*/  PRMT R36, RZ, 0x5410, R38 ;  /* 0x00005410ff247816 */ /* 0x000fe20000000026 */
[----:B------:R-:W-:Y:S05]  /*1bb0*/  @P1 BRA `(.L_x_6226) ;  /* 0x0000003000001947 */ /* 0x000fea0003800000 */
[----:B------:R-:W-:Y:S05]  /*1bc0*/  @!P0 BRA `(.L_x_6227) ;  /* 0x0000005000008947 */ /* 0x000fea0003800000 */
[----:B-----5:R-:W-:Y:S01]  /*1bd0*/  FADD.FTZ R36, R12, R36 ;  /* 0x000000240c247221 */ /* 0x020fe20000010000 */
[----:B------:R-:W-:Y:S05]  /*1be0*/  BRA `(.L_x_6227) ;  /* 0x0000003000007947 */ /* 0x000fea0003800000 */
.L_x_6226:
[----:B-----5:R-:W-:-:S05]  /*1bf0*/  PRMT R3, RZ, 0x5410, R6 ;  /* 0x00005410ff037816 */ /* 0x020fca0000000006 */
[----:B------:R-:W-:-:S04]  /*1c00*/  FADD.FTZ R36, R3, R36 ;  /* 0x0000002403247221 */ /* 0x000fc80000010000 */
[----:B------:R-:W-:Y:S02]  /*1c10*/  @P0 FADD.FTZ R36, R12, R36 ;  /* 0x000000240c240221 */ /* 0x000fe40000010000 */
.L_x_6227:
[----:B------:R-:W-:Y:S01]  /*1c20*/  PRMT R37, RZ, 0x7610, R38 ;  /* 0x00007610ff257816 */ /* 0x000fe20000000026 */
[----:B------:R-:W-:Y:S05]  /*1c30*/  @P1 BRA `(.L_x_6228) ;  /* 0x0000003000001947 */ /* 0x000fea0003800000 */
[----:B------:R-:W-:Y:S05]  /*1c40*/  @!P0 BRA `(.L_x_6229) ;  /* 0x0000005000008947 */ /* 0x000fea0003800000 */
[----:B-----5:R-:W-:Y:S01]  /*1c50*/  FADD.FTZ R37, R13, R37 ;  /* 0x000000250d257221 */ /* 0x020fe20000010000 */
[----:B------:R-:W-:Y:S05]  /*1c60*/  BRA `(.L_x_6229) ;  /* 0x0000003000007947 */ /* 0x000fea0003800000 */
.L_x_6228:
[----:B-----5:R-:W-:-:S05]  /*1c70*/  PRMT R2, RZ, 0x7610, R6 ;  /* 0x00007610ff027816 */ /* 0x020fca0000000006 */
[----:B------:R-:W-:-:S04]  /*1c80*/  FADD.FTZ R37, R2, R37 ;  /* 0x0000002502257221 */ /* 0x000fc80000010000 */
[----:B------:R-:W-:Y:S02]  /*1c90*/  @P0 FADD.FTZ R37, R13, R37 ;  /* 0x000000250d250221 */ /* 0x000fe40000010000 */
.L_x_6229:
[----:B------:R-:W-:Y:S01]  /*1ca0*/  PRMT R38, RZ, 0x5410, R39 ;  /* 0x00005410ff267816 */ /* 0x000fe20000000027 */
[----:B------:R-:W-:Y:S05]  /*1cb0*/  @P1 BRA `(.L_x_6230) ;  /* 0x0000003000001947 */ /* 0x000fea0003800000 */
[----:B------:R-:W-:Y:S05]  /*1cc0*/  @!P0 BRA `(.L_x_6231) ;  /* 0x0000005000008947 */ /* 0x000fea0003800000 */
[----:B-----5:R-:W-:Y:S01]  /*1cd0*/  FADD.FTZ R38, R14, R38 ;  /* 0x000000260e267221 */ /* 0x020fe20000010000 */
[----:B------:R-:W-:Y:S05]  /*1ce0*/  BRA `(.L_x_6231) ;  /* 0x0000003000007947 */ /* 0x000fea0003800000 */
.L_x_6230:
[----:B-----5:R-:W-:-:S05]  /*1cf0*/  PRMT R3, RZ, 0x5410, R7 ;  /* 0x00005410ff037816 */ /* 0x020fca0000000007 */
[----:B------:R-:W-:-:S04]  /*1d00*/  FADD.FTZ R38, R3, R38 ;  /* 0x0000002603267221 */ /* 0x000fc80000010000 */
[----:B------:R-:W-:Y:S02]  /*1d10*/  @P0 FADD.FTZ R38, R14, R38 ;  /* 0x000000260e260221 */ /* 0x000fe40000010000 */
.L_x_6231:
[----:B------:R-:W-:Y:S01]  /*1d20*/  PRMT R39, RZ, 0x7610, R39 ;  /* 0x00007610ff277816 */ /* 0x000fe20000000027 */
[----:B------:R-:W-:Y:S05]  /*1d30*/  @P1 BRA `(.L_x_6232) ;  /* 0x0000003000001947 */ /* 0x000fea0003800000 */
[----:B------:R-:W-:Y:S05]  /*1d40*/  @!P0 BRA `(.L_x_6233) ;  /* 0x0000005000008947 */ /* 0x000fea0003800000 */
[----:B-----5:R-:W-:Y:S01]  /*1d50*/  FADD.FTZ R39, R15, R39 ;  /* 0x000000270f277221 */ /* 0x020fe20000010000 */
[----:B------:R-:W-:Y:S05]  /*1d60*/  BRA `(.L_x_6233) ;  /* 0x0000003000007947 */ /* 0x000fea0003800000 */
.L_x_6232:
[----:B-----5:R-:W-:-:S05]  /*1d70*/  PRMT R2, RZ, 0x7610, R7 ;  /* 0x00007610ff027816 */ /* 0x020fca0000000007 */
[----:B------:R-:W-:-:S04]  /*1d80*/  FADD.FTZ R39, R2, R39 ;  /* 0x0000002702277221 */ /* 0x000fc80000010000 */
[----:B------:R-:W-:Y:S02]  /*1d90*/  @P0 FADD.FTZ R39, R15, R39 ;  /* 0x000000270f270221 */ /* 0x000fe40000010000 */
.L_x_6233:
[----:B------:R-:W-:-:S04]  /*1da0*/  LEA R2, P0, R40, c[0x0][0x188], 0x5 ;  /* 0x0000620028027a11 */ /* 0x000fc800078028ff */
[----:B------:R-:W-:-:S05]  /*1db0*/  LEA.HI.X R3, R40, c[0x0][0x18c], RZ, 0x5, P0 ;  /* 0x0000630028037a11 */ /* 0x000fca00000f2cff */
[----:B------:R0:W-:Y:S04]  /*1dc0*/  STG.E.128 [R2.64], R24 ;  /* 0x0000001802007986 */ /* 0x0001e8000c101d04 */
[----:B------:R0:W-:Y:S02]  /*1dd0*/  STG.E.128 [R2.64+0x10], R36 ;  /* 0x0000102402007986 */ /* 0x0001e4000c101d04 */
.L_x_6217:
[----:B------:R-:W-:Y:S05]  /*1de0*/  BSYNC B0 ;  /* 0x0000000000007941 */ /* 0x000fea0003800000 */
.L_x_6216:
        /* <DEDUP_REMOVED lines=33> */
.L_x_6244:
        /* <DEDUP_REMOVED lines=69> */
.L_x_6245:
        /* <DEDUP_REMOVED lines=11> */
[----:B------:R-:W-:Y:S01]  /*2500*/  @!P0 IADD3 R42, R42, R43, RZ ;  /* 0x0000002b2a2a8210 */ /* 0x000fe20007ffe0ff */
[----:B------:R-:W-:Y:S01]  /*2510*/  HFMA2.MMA R40, -RZ, RZ, 0, 0 ;  /* 0x00000000ff287435 */ /* 0x000fe200000001ff */
[----:B------:R-:W-:Y:S02]  /*2520*/  ISETP.NE.AND P1, PT, RZ, UR6, PT ;  /* 0x00000006ff007c0c */ /* 0x000fe4000bf25270 */
[----:B------:R-:W-:Y:S03]  /*2530*/  BSSY B0, `(.L_x_6236) ;  /* 0x0000073000007945 */ /* 0x000fe60003800000 */
[----:B------:R-:W-:-:S04]  /*2540*/  @!P0 MOV R40, R144 ;  /* 0x0000009000288202 */ /* 0x000fc80000000f00 */
[----:B------:R-:W-:Y:S01]  /*2550*/  I2F R49, R40 ;  /* 0x0000002800317306 */ /* 0x000fe20000201400 */
[----:B------:R-:W1:Y:S04]  /*2560*/  SHFL.DOWN PT, R43, R40, 0x4, 0x1f ;  /* 0x08801f00282b7f89 */ /* 0x000e6800000e0000 */
[----:B------:R2:W3:Y:S01]  /*2570*/  @!P0 LDS.64 R2, [R42.X8] ;  /* 0x000000002a028984 */ /* 0x0004e20000008a00 */
[----:B------:R-:W-:Y:S02]  /*2580*/  LOP3.LUT P0, RZ, R41, 0x1f, R0, 0xf8, !PT ;  /* 0x0000001f29ff7812 */ /* 0x000fe4000780f800 */
        /* <DEDUP_REMOVED lines=63> */
[--C-:B------:R-:W-:Y:S01]  /*2980*/  FADD.FTZ R42, R18, -R156.reuse ;  /* 0x8000009c122a7221 */ /* 0x100fe20000010000 */
[----:B------:R-:W-:Y:S01]  /*2990*/  MOV R159, 0x10 ;  /* 0x00000010009f7802 */ /* 0x000fe20000000f00 */
        /* <DEDUP_REMOVED lines=24> */
[-C--:B------:R-:W-:Y:S01]  /*2b20*/  FFMA.FTZ R2, R58, R155.reuse, R65 ;  /* 0x0000009b3a027223 */ /* 0x080fe20000010041 */
[----:B------:R-:W-:Y:S01]  /*2b30*/  F2FP.BF16.PACK_AB R42, R3, R42 ;  /* 0x0000002a032a723e */ /* 0x000fe200000010ff */
        /* <DEDUP_REMOVED lines=8> */
[----:B------:R-:W-:Y:S01]  /*2bc0*/  FFMA.FTZ R154, R73, R154, R82 ;  /* 0x0000009a499a7223 */ /* 0x000fe20000010052 */
[----:B------:R-:W-:Y:S01]  /*2bd0*/  F2FP.BF16.PACK_AB R46, R155, R46 ;  /* 0x0000002e9b2e723e */ /* 0x000fe200000010ff */
[----:B------:R-:W-:Y:S02]  /*2be0*/  FFMA.FTZ R153, R70, R47, R77 ;  /* 0x0000002f46997223 */ /* 0x000fe4000001004d */
[----:B------:R-:W-:Y:S01]  /*2bf0*/  FFMA.FTZ R151, R68, R45, R75 ;  /* 0x0000002d44977223 */ /* 0x000fe2000001004b */
[----:B------:R-:W-:-:S02]  /*2c00*/  F2FP.BF16.PACK_AB R47, R157, R154 ;  /* 0x0000009a9d2f723e */ /* 0x000fc400000010ff */
[----:B------:R-:W-:Y:S02]  /*2c10*/  F2FP.BF16.PACK_AB R45, R153, R152 ;  /* 0x00000098992d723e */ /* 0x000fe400000010ff */
[----:B------:R-:W-:Y:S01]  /*2c20*/  F2FP.BF16.PACK_AB R44, R151, R44 ;  /* 0x0000002c972c723e */ /* 0x000fe200000010ff */
[C---:B0-----:R-:W-:Y:S01]  /*2c30*/  IMAD.WIDE.U32 R2, R48.reuse, R159, c[0x0][0x210] ;  /* 0x0000840030027625 */ /* 0x041fe200078e009f */
[----:B------:R-:W-:-:S04]  /*2c40*/  IADD3 R48, R48, 0x100, RZ ;  /* 0x0000010030307810 */ /* 0x000fc80007ffe0ff */
[----:B------:R0:W-:Y:S03]  /*2c50*/  STG.E.128 [R2.64], R44 ;  /* 0x0000002c02007986 */ /* 0x0001e6000c101d04 */
.L_x_6237:
[----:B------:R-:W-:Y:S05]  /*2c60*/  BSYNC B0 ;  /* 0x0000000000007941 */ /* 0x000fea0003800000 */
.L_x_6236:
[----:B------:R-:W-:Y:S01]  /*2c70*/  BSSY B0, `(.L_x_6238) ;  /* 0x0000030000007945 */ /* 0x000fe20003800000 */
[----:B------:R-:W-:Y:S05]  /*2c80*/  @!P3 BRA `(.L_x_6239) ;  /* 0x000002e00000b947 */ /* 0x000fea0003800000 */
[--C-:B------:R-:W-:Y:S01]  /*2c90*/  FADD.FTZ R42, R22, -R156.reuse ;  /* 0x8000009c162a7221 */ /* 0x100fe20000010000 */
[----:B------:R-:W-:Y:S01]  /*2ca0*/  HFMA2.MMA R159, -RZ, RZ, 0, 9.5367431640625e-07 ;  /* 0x00000010ff9f7435 */ /* 0x000fe200000001ff */
        /* <DEDUP_REMOVED lines=44> */
.L_x_6239:
[----:B------:R-:W-:Y:S05]  /*2f70*/  BSYNC B0 ;  /* 0x0000000000007941 */ /* 0x000fea0003800000 */
.L_x_6238:
        /* <DEDUP_REMOVED lines=9> */
[--C-:B------:R-:W-:Y:S02]  /*3010*/  FADD.FTZ R44, R27, -R156.reuse ;  /* 0x8000009c1b2c7221 */ /* 0x100fe40000010000 */
[--C-:B------:R-:W-:Y:S02]  /*3020*/  FADD.FTZ R154, R38, -R156.reuse ;  /* 0x8000009c269a7221 */ /* 0x100fe40000010000 */
[----:B------:R-:W-:Y:S02]  /*3030*/  FADD.FTZ R156, R39, -R156 ;  /* 0x8000009c279c7221 */ /* 0x000fe40000010000 */
[----:B------:R-:W-:Y:S02]  /*3040*/  FMUL.FTZ R3, R49, R40 ;  /* 0x0000002831037220 */ /* 0x000fe40000410000 */
[----:B------:R-:W-:-:S02]  /*3050*/  FFMA.FTZ R40, R119, R46, R128 ;  /* 0x0000002e77287223 */ /* 0x000fc40000010080 */
[----:B------:R-:W-:Y:S02]  /*3060*/  FFMA.FTZ R41, R120, R152, R127 ;  /* 0x0000009878297223 */ /* 0x000fe4000001007f */
[C---:B------:R-:W-:Y:S02]  /*3070*/  FMUL.FTZ R154, R49.reuse, R154 ;  /* 0x0000009a319a7220 */ /* 0x040fe40000410000 */
[C---:B------:R-:W-:Y:S02]  /*3080*/  FMUL.FTZ R156, R49.reuse, R156 ;  /* 0x0000009c319c7220 */ /* 0x040fe40000410000 */
[----:B------:R-:W-:Y:S01]  /*3090*/  FMUL.FTZ R45, R49, R42 ;  /* 0x0000002a312d7220 */ /* 0x000fe20000410000 */
[----:B------:R-:W-:Y:S01]  /*30a0*/  F2FP.BF16.PACK_AB R42, R41, R40 ;  /* 0x00000028292a723e */ /* 0x000fe200000010ff */
        /* <DEDUP_REMOVED lines=16> */
[----:B------:R-:W-:Y:S01]  /*31b0*/  FFMA.FTZ R44, R131, R2, R140 ;  /* 0x00000002832c7223 */ /* 0x000fe2000001008c */
[----:B------:R-:W-:Y:S01]  /*31c0*/  MOV R49, 0x10 ;  /* 0x0000001000317802 */ /* 0x000fe20000000f00 */
[----:B------:R-:W-:-:S02]  /*31d0*/  FFMA.FTZ R2, R134, R151, R145 ;  /* 0x0000009786027223 */ /* 0x000fc40000010091 */
[----:B------:R-:W-:Y:S01]  /*31e0*/  FFMA.FTZ R47, R138, R154, R149 ;  /* 0x0000009a8a2f7223 */ /* 0x000fe20000010095 */
[----:B------:R-:W-:Y:S01]  /*31f0*/  F2FP.BF16.PACK_AB R44, R3, R44 ;  /* 0x0000002c032c723e */ /* 0x000fe200000010ff */
[----:B------:R-:W-:Y:S01]  /*3200*/  FFMA.FTZ R156, R139, R156, R150 ;  /* 0x0000009c8b9c7223 */ /* 0x000fe20000010096 */
[----:B------:R-:W-:Y:S01]  /*3210*/  F2FP.BF16.PACK_AB R45, R2, R45 ;  /* 0x0000002d022d723e */ /* 0x000fe200000010ff */
[----:B------:R-:W-:-:S03]  /*3220*/  IMAD.WIDE.U32 R2, R48, R49, c[0x0][0x208] ;  /* 0x0000820030027625 */ /* 0x000fc600078e0031 */
[----:B------:R-:W-:Y:S01]  /*3230*/  F2FP.BF16.PACK_AB R47, R156, R47 ;  /* 0x0000002f9c2f723e */ /* 0x000fe200000010ff */
[----:B------:R-:W-:Y:S01]  /*3240*/  IMAD.WIDE.U32 R48, R48, R49, c[0x0][0x210] ;  /* 0x0000840030307625 */ /* 0x000fe200078e0031 */
[----:B------:R0:W-:Y:S04]  /*3250*/  STG.E.128 [R2.64], R40 ;  /* 0x0000002802007986 */ /* 0x0001e8000c101d04 */
[----:B------:R0:W-:Y:S02]  /*3260*/  STG.E.128 [R48.64], R44 ;  /* 0x0000002c30007986 */ /* 0x0001e4000c101d04 */
.L_x_6241:
[----:B------:R-:W-:Y:S05]  /*3270*/  BSYNC B0 ;  /* 0x0000000000007941 */ /* 0x000fea0003800000 */
.L_x_6240:
[----:B------:R-:W-:Y:S02]  /*3280*/  IADD3 R142, R142, c[0x0][0x160], RZ ;  /* 0x000058008e8e7a10 */ /* 0x000fe40007ffe0ff */
[----:B------:R-:W-:Y:S02]  /*3290*/  LOP3.LUT P1, RZ, R143, 0xff, RZ, 0xc0, !PT ;  /* 0x000000ff8fff7812 */ /* 0x000fe4000782c0ff */
[----:B------:R-:W-:-:S02]  /*32a0*/  ISETP.GE.AND P0, PT, R142, c[0x0][0x164], PT ;  /* 0x000059008e007a0c */ /* 0x000fc40003f06270 */
[----:B------:R-:W-:-:S11]  /*32b0*/  SEL R143, RZ, 0x1, P1 ;  /* 0x00000001ff8f7807 */ /* 0x000fd60000800000 */
[----:B01---5:R-:W-:Y:S01]  /*32c0*/  @P0 CALL.REL.NOINC `(.L_x_6242) ;  /* 0x0000001000000944 */ /* 0x023fe20003c00000 */
[----:B------:R-:W-:Y:S05]  /*32d0*/  BRA `(.L_x_6243) ;  /* 0xffffda4000007947 */ /* 0x000fea000383ffff */
.L_x_6242:
[----:B------:R-:W-:Y:S05]  /*32e0*/  EXIT ;  /* 0x000000000000794d */ /* 0x000fea0003800000 */
.L_x_6234:
[----:B------:R-:W-:Y:S01]  /*32f0*/  HFMA2.MMA R46, -RZ, RZ, 0, 5.9604644775390625e-08 ;  /* 0x00000001ff2e7435 */ /* 0x000fe200000001ff */
[----:B------:R-:W-:Y:S02]  /*3300*/  MOV R43, 0x1f ;  /* 0x0000001f002b7802 */ /* 0x000fe40000000f00 */
[----:B------:R-:W-:Y:S02]  /*3310*/  MOV R44, 0xffffffff ;  /* 0xffffffff002c7802 */ /* 0x000fe40000000f00 */
[----:B------:R-:W-:Y:S02]  /*3320*/  MOV R40, 0x3340 ;  /* 0x0000334000287802 */ /* 0x000fe40000000f00 */
[----:B-----5:R-:W-:Y:S05]  /*3330*/  CALL.REL.NOINC `($__internal_24_$__cuda_sm70_shflsync_bfly_p) ;  /* 0x000006b000007944 */ /* 0x020fea0003c00000 */
[----:B-1----:R-:W-:Y:S01]  /*3340*/  MOV R2, R46 ;  /* 0x0000002e00027202 */ /* 0x002fe20000000f00 */
[----:B0-----:R-:W-:Y:S05]  /*3350*/  BRA `(.L_x_6244) ;  /* 0xffffeca000007947 */ /* 0x001fea000383ffff */
.L_x_6235:
[----:B------:R-:W-:Y:S01]  /*3360*/  HFMA2.MMA R43, -RZ, RZ, 0, 1.847743988037109375e-06 ;  /* 0x0000001fff2b7435 */ /* 0x000fe200000001ff */
[----:B------:R-:W-:Y:S01]  /*3370*/  IMAD.MOV.U32 R46, RZ, RZ, 0x2 ;  /* 0x00000002ff2e7424 */ /* 0x000fe200078e00ff */
[----:B------:R-:W-:Y:S02]  /*3380*/  MOV R44, 0xffffffff ;  /* 0xffffffff002c7802 */ /* 0x000fe40000000f00 */
[----:B------:R-:W-:-:S02]  /*3390*/  MOV R40, 0x33b0 ;  /* 0x000033b000287802 */ /* 0x000fc40000000f00 */
[----:B-----5:R-:W-:Y:S05]  /*33a0*/  CALL.REL.NOINC `($__internal_24_$__cuda_sm70_shflsync_bfly_p) ;  /* 0x0000064000007944 */ /* 0x020fea0003c00000 */
[----:B01----:R-:W-:Y:S01]  /*33b0*/  FADD.FTZ R3, R3, R46 ;  /* 0x0000002e03037221 */ /* 0x003fe20000010000 */
[----:B------:R-:W-:Y:S01]  /*33c0*/  HFMA2.MMA R46, -RZ, RZ, 0, 2.384185791015625e-07 ;  /* 0x00000004ff2e7435 */ /* 0x000fe200000001ff */
[----:B------:R-:W-:-:S02]  /*33d0*/  MOV R43, 0x1f ;  /* 0x0000001f002b7802 */ /* 0x000fc40000000f00 */
[----:B------:R-:W-:Y:S02]  /*33e0*/  MOV R44, 0xffffffff ;  /* 0xffffffff002c7802 */ /* 0x000fe40000000f00 */
[----:B------:R-:W-:Y:S02]  /*33f0*/  MOV R40, 0x3410 ;  /* 0x0000341000287802 */ /* 0x000fe40000000f00 */
[----:B------:R-:W-:Y:S05]  /*3400*/  CALL.REL.NOINC `($__internal_24_$__cuda_sm70_shflsync_bfly_p) ;  /* 0x000005e000007944 */ /* 0x000fea0003c00000 */
[----:B01----:R-:W-:Y:S01]  /*3410*/  FADD.FTZ R3, R3, R46 ;  /* 0x0000002e03037221 */ /* 0x003fe20000010000 */
[----:B------:R-:W-:Y:S01]  /*3420*/  HFMA2.MMA R46, -RZ, RZ, 0, 4.76837158203125e-07 ;  /* 0x00000008ff2e7435 */ /* 0x000fe200000001ff */
[----:B------:R-:W-:Y:S02]  /*3430*/  MOV R43, 0x1f ;  /* 0x0000001f002b7802 */ /* 0x000fe40000000f00 */
[----:B------:R-:W-:Y:S02]  /*3440*/  MOV R44, 0xffffffff ;  /* 0xffffffff002c7802 */ /* 0x000fe40000000f00 */
[----:B------:R-:W-:Y:S02]  /*3450*/  MOV R40, 0x3470 ;  /* 0x0000347000287802 */ /* 0x000fe40000000f00 */
[----:B------:R-:W-:Y:S05]  /*3460*/  CALL.REL.NOINC `($__internal_24_$__cuda_sm70_shflsync_bfly_p) ;  /* 0x0000058000007944 */ /* 0x000fea0003c00000 */
[----:B0-----:R-:W-:Y:S01]  /*3470*/  HFMA2.MMA R43, -RZ, RZ, 0, 1.847743988037109375e-06 ;  /* 0x0000001fff2b7435 */ /* 0x001fe200000001ff */
[----:B-1----:R-:W-:Y:S01]  /*3480*/  FADD.FTZ R3, R3, R46 ;  /* 0x0000002e03037221 */ /* 0x002fe20000010000 */
[----:B------:R-:W-:Y:S01]  /*3490*/  MOV R44, 0xffffffff ;  /* 0xffffffff002c7802 */ /* 0x000fe20000000f00 */
[----:B------:R-:W-:Y:S01]  /*34a0*/  IMAD.MOV.U32 R46, RZ, RZ, 0x10 ;  /* 0x00000010ff2e7424 */ /* 0x000fe200078e00ff */
[----:B------:R-:W-:-:S02]  /*34b0*/  MOV R40, 0x34d0 ;  /* 0x000034d000287802 */ /* 0x000fc40000000f00 */
[----:B------:R-:W-:Y:S05]  /*34c0*/  CALL.REL.NOINC `($__internal_24_$__cuda_sm70_shflsync_bfly_p) ;  /* 0x0000052000007944 */ /* 0x000fea0003c00000 */
        /* <DEDUP_REMOVED lines=54> */
[----:B------:R-:W-:Y:S02]  /*3830*/  MOV R44, 0xffffffff ;  /* 0xffffffff002c7802 */ /* 0x000fe40000000f00 */
[----:B------:R-:W-:Y:S05]  /*3840*/  CALL.REL.NOINC `($__internal_24_$__cuda_sm70_shflsync_bfly_p) ;  /* 0x000001a000007944 */ /* 0x000fea0003c00000 */
[----:B01----:R-:W-:Y:S01]  /*3850*/  FADD.FTZ R3, R3, R46 ;  /* 0x0000002e03037221 */ /* 0x003fe20000010000 */
[----:B------:R-:W-:Y:S01]  /*3860*/  HFMA2.MMA R46, -RZ, RZ, 0, 1.1920928955078125e-07 ;  /* 0x00000002ff2e7435 */ /* 0x000fe200000001ff */
[----:B------:R-:W-:Y:S02]  /*3870*/  MOV R43, 0x1f ;  /* 0x0000001f002b7802 */ /* 0x000fe40000000f00 */
[----:B------:R-:W-:Y:S02]  /*3880*/  MOV R44, 0xffffffff ;  /* 0xffffffff002c7802 */ /* 0x000fe40000000f00 */
[----:B------:R-:W-:Y:S02]  /*3890*/  MOV R40, 0x38b0 ;  /* 0x000038b000287802 */ /* 0x000fe40000000f00 */
[----:B------:R-:W-:Y:S05]  /*38a0*/  CALL.REL.NOINC `($__internal_24_$__cuda_sm70_shflsync_bfly_p) ;  /* 0x0000014000007944 */ /* 0x000fea0003c00000 */
[----:B01----:R-:W-:Y:S01]  /*38b0*/  FADD.FTZ R3, R3, R46 ;  /* 0x0000002e03037221 */ /* 0x003fe20000010000 */
[----:B------:R-:W-:Y:S01]  /*38c0*/  HFMA2.MMA R46, -RZ, RZ, 0, 2.384185791015625e-07 ;  /* 0x00000004ff2e7435 */ /* 0x000fe200000001ff */
[----:B------:R-:W-:Y:S01]  /*38d0*/  IMAD.MOV.U32 R43, RZ, RZ, 0x1f ;  /* 0x0000001fff2b7424 */ /* 0x000fe200078e00ff */
[----:B------:R-:W-:-:S02]  /*38e0*/  MOV R44, 0xffffffff ;  /* 0xffffffff002c7802 */ /* 0x000fc40000000f00 */
        /* <DEDUP_REMOVED lines=8> */
[----:B-1----:R-:W-:Y:S01]  /*3970*/  FADD.FTZ R45, R3, R46 ;  /* 0x0000002e032d7221 */ /* 0x002fe20000010000 */
[----:B------:R-:W-:Y:S01]  /*3980*/  HFMA2.MMA R46, -RZ, RZ, 0, 9.5367431640625e-07 ;  /* 0x00000010ff2e7435 */ /* 0x000fe200000001ff */
[----:B0-----:R-:W-:Y:S02]  /*3990*/  MOV R43, 0x1f ;  /* 0x0000001f002b7802 */ /* 0x001fe40000000f00 */
[----:B------:R-:W-:-:S02]  /*39a0*/  MOV R44, 0xffffffff ;  /* 0xffffffff002c7802 */ /* 0x000fc40000000f00 */
[----:B------:R-:W-:Y:S02]  /*39b0*/  MOV R3, R45 ;  /* 0x0000002d00037202 */ /* 0x000fe40000000f00 */
[----:B------:R-:W-:Y:S02]  /*39c0*/  MOV R40, 0x39e0 ;  /* 0x000039e000287802 */ /* 0x000fe40000000f00 */
[----:B------:R-:W-:Y:S05]  /*39d0*/  CALL.REL.NOINC `($__internal_24_$__cuda_sm70_shflsync_bfly_p) ;  /* 0x0000001000007944 */ /* 0x000fea0003c00000 */
[----:B01----:R-:W-:Y:S05]  /*39e0*/  BRA `(.L_x_6245) ;  /* 0xffffea6000007947 */ /* 0x003fea000383ffff */
        .weak           $__internal_24_$__cuda_sm70_shflsync_bfly_p
        .type           $__internal_24_$__cuda_sm70_shflsync_bfly_p,@function
        .size           $__internal_24_$__cuda_sm70_shflsync_bfly_p,(.L_x_20004 - $__internal_24_$__cuda_sm70_shflsync_bfly_p)
$__internal_24_$__cuda_sm70_shflsync_bfly_p:
[----:B------:R-:W-:Y:S01]  /*39f0*/  HFMA2.MMA R41, -RZ, RZ, 0, 0 ;  /* 0x00000000ff297435 */ /* 0x000fe200000001ff */
[----:B------:R-:W-:Y:S04]  /*3a00*/  WARPSYNC R44 ;  /* 0x0000002c00007348 */ /* 0x000fe80003800000 */
[----:B------:R0:W1:Y:S01]  /*3a10*/  SHFL.BFLY PT, R46, R3, R46, R43 ;  /* 0x0c00002e032e7389 */ /* 0x00006200000e002b */
[----:B------:R-:W-:Y:S05]  /*3a20*/  RET.REL.NODEC R40 `(_ZN10layer_norm31ln_parallel_residual_fwd_kernelINS_13Kernel_traitsI13__nv_bfloat16S2_fS2_fjLj6144ELj1ELj1ELj8ELj16ENS_18Kernel_traits_baseILj6144ES2_S2_fS2_fjLj256EEEEELb0ELb0ELb0EEEvNS_9FwdParamsE) ;  /* 0xffffc5d028007950 */ /* 0x000fea0003c3ffff */
.L_x_6246:
        /* <DEDUP_REMOVED lines=13> */
.L_x_20004:


//--------------------- .text._ZN10layer_norm31ln_parallel_residual_fwd_kernelINS_13Kernel_traitsI13__nv_bfloat16S2_fS2_fjLj6144ELj1ELj1ELj8ELj16ENS_18Kernel_traits_baseILj6144ES2_S2_fS2_fjLj256EEEEELb0ELb0ELb1EEEvNS_9FwdParamsE --------------------------
	.section	.text._ZN10layer_norm31ln_parallel_residual_fwd_kernelINS_13Kernel_traitsI13__nv_bfloat16S2_fS2_fjLj6144ELj1ELj1ELj8ELj16ENS_18Kernel_traits_baseILj6144ES2_S2_fS2_fjLj256EEEEELb0ELb0ELb1EEEvNS_9FwdParamsE,"ax",@progbits
	.sectioninfo	@"SHI_REGISTERS=159"
	.align	128
        .global         _ZN10layer_norm31ln_parallel_residual_fwd_kernelINS_13Kernel_traitsI13__nv_bfloat16S2_fS2_fjLj6144ELj1ELj1ELj8ELj16ENS_18Kernel_traits_baseILj6144ES2_S2_fS2_fjLj256EEEEELb0ELb0ELb1EEEvNS_9FwdParamsE
        .type           _ZN10layer_norm31ln_parallel_residual_fwd_kernelINS_13Kernel_traitsI13__nv_bfloat16S2_fS2_fjLj6144ELj1ELj1ELj8ELj16ENS_18Kernel_traits_baseILj6144ES2_S2_fS2_fjLj256EEEEELb0ELb0ELb1EEEvNS_9FwdParamsE,@function
        .size           _ZN10layer_norm31ln_parallel_residual_fwd_kernelINS_13Kernel_traitsI13__nv_bfloat16S2_fS2_fjLj6144ELj1ELj1ELj8ELj16ENS_18Kernel_traits_baseILj6144ES2_S2_fS2_fjLj256EEEEELb0ELb0ELb1EEEvNS_9FwdParamsE,(.L_x_20005 - _ZN10layer_norm31ln_parallel_residual_fwd_kernelINS_13Kernel_traitsI13__nv_bfloat16S2_fS2_fjLj6144ELj1ELj1ELj8ELj16ENS_18Kernel_traits_baseILj6144ES2_S2_fS2_fjLj256EEEEELb0ELb0ELb1EEEvNS_9FwdParamsE)
        .other          _ZN10layer_norm31ln_parallel_residual_fwd_kernelINS_13Kernel_traitsI13__nv_bfloat16S2_fS2_fjLj6144ELj1ELj1ELj8ELj16ENS_18Kernel_traits_baseILj6144ES2_S2_fS2_fjLj256EEEEELb0ELb0ELb1EEEvNS_9FwdParamsE,@"STO_CUDA_ENTRY STV_DEFAULT"
_ZN10layer_norm31ln_parallel_residual_fwd_kernelINS_13Kernel_traitsI13__nv_bfloat16S2_fS2_fjLj6144ELj1ELj1ELj8ELj16ENS_18Kernel_traits_baseILj6144ES2_S2_fS2_fjLj256EEEEELb0ELb0ELb1EEEvNS_9FwdParamsE:
.text._ZN10layer_norm31ln_parallel_residual_fwd_kernelINS_13Kernel_traitsI13__nv_bfloat16S2_fS2_fjLj6144ELj1ELj1ELj8ELj16ENS_18Kernel_traits_baseILj6144ES2_S2_fS2_fjLj256EEEEELb0ELb0ELb1EEEvNS_9FwdParamsE:
[----:B------:R-:W-:Y:S02]  /*0000*/  MOV R1, c[0x0][0x28] ;  /* 0x00000a0000017a02 */ /* 0x000fe40000000f00 */
[----:B------:R-:W0:Y:S01]  /*0010*/  S2R R0, SR_TID.X ;  /* 0x0000000000007919 */ /* 0x000e220000002100 */
[----:B------:R-:W-:Y:S01]  /*0020*/  ISETP.NE.U32.AND P0, PT, RZ, c[0x0][0x218], PT ;  /* 0x00008600ff007a0c */ /* 0x000fe20003f05070 */
[----:B------:R-:W-:-:S03]  /*0030*/  ULDC.64 UR4, c[0x0][0x118] ;  /* 0x0000460000047ab9 */ /* 0x000fc60000000a00 */
[----:B------:R-:W-:Y:S02]  /*0040*/  ISETP.NE.AND.EX P0, PT, RZ, c[0x0][0x21c], PT, P0 ;  /* 0x00008700ff007a0c */ /* 0x000fe40003f05300 */
[----:B0-----:R-:W-:-:S04]  /*0050*/  SHF.L.U32 R2, R0, 0x4, RZ ;  /* 0x0000000400027819 */ /* 0x001fc800000006ff */
[----:B------:R-:W-:-:S04]  /*0060*/  LOP3.LUT R2, R2, 0xff0, RZ, 0xc0, !PT ;  /* 0x00000ff002027812 */ /* 0x000fc800078ec0ff */
[----:B------:R-:W-:Y:S02]  /*0070*/  IADD3 R4, P1, R2, c[0x0][0x218], RZ ;  /* 0x0000860002047a10 */ /* 0x000fe40007f3e0ff */
[----:B------:R-:W-:Y:S02]  /*0080*/  LOP3.LUT R42, R0, 0xff, RZ, 0xc0, !PT ;  /* 0x000000ff002a7812 */ /* 0x000fe400078ec0ff */
[----:B------:R-:W-:Y:S02]  /*0090*/  IADD3.X R5, RZ, c[0x0][0x21c], RZ, P1, !PT ;  /* 0x00008700ff057a10 */ /* 0x000fe40000ffe4ff */
[----:B------:R-:W-:Y:S02]  /*00a0*/  ISETP.NE.U32.AND P1, PT, RZ, c[0x0][0x220], PT ;  /* 0x00008800ff007a0c */ /* 0x000fe40003f25070 */
[----:B------:R-:W-:Y:S01]  /*00b0*/  SHF.L.U32 R32, R42, 0x4, RZ ;  /* 0x000000042a207819 */ /* 0x000fe200000006ff */
[----:B------:R0:W5:Y:S01]  /*00c0*/  @P0 LDG.E.128 R36, [R4.64] ;  /* 0x0000000404240981 */ /* 0x000162000c1e1d00 */
[----:B------:R-:W-:-:S02]  /*00d0*/  ISETP.NE.AND.EX P1, PT, RZ, c[0x0][0x224], PT, P1 ;  /* 0x00008900ff007a0c */ /* 0x000fc40003f25310 */
[----:B------:R-:W-:Y:S01]  /*00e0*/  IADD3 R6, P2, R32, c[0x0][0x220], RZ ;  /* 0x0000880020067a10 */ /* 0x000fe20007f5e0ff */
[----:B------:R0:W5:Y:S03]  /*00f0*/  @P0 LDG.E.128 R56, [R4.64+0x1000] ;  /* 0x0010000404380981 */ /* 0x000166000c1e1d00 */
[----:B------:R-:W-:Y:S01]  /*0100*/  IADD3.X R7, RZ, c[0x0][0x224], RZ, P2, !PT ;  /* 0x00008900ff077a10 */ /* 0x000fe200017fe4ff */
[----:B------:R0:W5:Y:S06]  /*0110*/  @P0 LDG.E.128 R64, [R4.64+0x2000] ;  /* 0x0020000404400981 */ /* 0x00016c000c1e1d00 */
[----:B------:R0:W5:Y:S01]  /*0120*/  @P1 LDG.E.128 R72, [R6.64] ;  /* 0x0000000406481981 */ /* 0x000162000c1e1d00 */
[----:B------:R-:W1:Y:S03]  /*0130*/  S2UR UR6, SR_CTAID.X ;  /* 0x00000000000679c3 */ /* 0x000e660000002500 */
[----:B------:R0:W5:Y:S01]  /*0140*/  @P1 LDG.E.128 R80, [R6.64+0x1000] ;  /* 0x0010000406501981 */ /* 0x000162000c1e1d00 */
[----:B------:R-:W-:-:S03]  /*0150*/  SHF.R.U32.HI R131, RZ, 0x8, R0 ;  /* 0x00000008ff837819 */ /* 0x000fc60000011600 */
[----:B------:R0:W5:Y:S01]  /*0160*/  @P1 LDG.E.128 R28, [R6.64+0x2000] ;  /* 0x00200004061c1981 */ /* 0x000162000c1e1d00 */
[----:B------:R-:W-:-:S04]  /*0170*/  IADD3 R2, P3, R2, c[0x0][0x1b0], RZ ;  /* 0x00006c0002027a10 */ /* 0x000fc80007f7e0ff */
[----:B------:R-:W-:Y:S02]  /*0180*/  IADD3.X R3, RZ, c[0x0][0x1b4], RZ, P3, !PT ;  /* 0x00006d00ff037a10 */ /* 0x000fe40001ffe4ff */
[----:B------:R-:W-:Y:S02]  /*0190*/  IADD3 R32, P3, R32, c[0x0][0x1b8], RZ ;  /* 0x00006e0020207a10 */ /* 0x000fe40007f7e0ff */
[----:B-1----:R-:W-:-:S04]  /*01a0*/  IADD3 R132, R131, UR6, RZ ;  /* 0x0000000683847c10 */ /* 0x002fc8000fffe0ff */
[----:B------:R-:W-:-:S13]  /*01b0*/  ISETP.GE.AND P2, PT, R132, c[0x0][0x164], PT ;  /* 0x0000590084007a0c */ /* 0x000fda0003f46270 */
[----:B------:R-:W-:Y:S05]  /*01c0*/  @P2 EXIT ;  /* 0x000000000000294d */ /* 0x000fea0003800000 */
[----:B0-----:R-:W-:Y:S01]  /*01d0*/  IADD3.X R33, RZ, c[0x0][0x1bc], RZ, P3, !PT ;  /* 0x00006f00ff217a10 */ /* 0x001fe20001ffe4ff */
[----:B------:R-:W2:Y:S04]  /*01e0*/  LDG.E.128 R4, [R2.64] ;  /* 0x0000000402047981 */ /* 0x000ea8000c1e1d00 */
[----:B------:R-:W3:Y:S04]  /*01f0*/  LDG.E.128 R8, [R32.64] ;  /* 0x0000000420087981 */ /* 0x000ee8000c1e1d00 */
[----:B------:R-:W4:Y:S04]  /*0200*/  LDG.E.128 R12, [R2.64+0x1000] ;  /* 0x00100004020c7981 */ /* 0x000f28000c1e1d00 */
[----:B------:R-:W3:Y:S04]  /*0210*/  LDG.E.128 R16, [R32.64+0x1000] ;  /* 0x0010000420107981 */ /* 0x000ee8000c1e1d00 */
[----:B------:R-:W3:Y:S04]  /*0220*/  LDG.E.128 R20, [R2.64+0x2000] ;  /* 0x0020000402147981 */ /* 0x000ee8000c1e1d00 */
[----:B------:R-:W4:Y:S01]  /*0230*/  LDG.E.128 R24, [R32.64+0x2000] ;  /* 0x0020000420187981 */ /* 0x000f22000c1e1d00 */
[----:B-----5:R-:W-:Y:S01]  /*0240*/  @!P0 CS2R R56, SRZ ;  /* 0x0000000000388805 */ /* 0x020fe2000001ff00 */
[----:B------:R-:W-:Y:S01]  /*0250*/  @!P0 CS2R R58, SRZ ;  /* 0x00000000003a8805 */ /* 0x000fe2000001ff00 */
[----:B------:R-:W-:Y:S01]  /*0260*/  @!P0 CS2R R64, SRZ ;  /* 0x0000000000408805 */ /* 0x000fe2000001ff00 */
[----:B------:R-:W-:Y:S01]  /*0270*/  @!P0 CS2R R66, SRZ ;  /* 0x0000000000428805 */ /* 0x000fe2000001ff00 */
[----:B------:R-:W-:Y:S01]  /*0280*/  @!P1 CS2R R72, SRZ ;  /* 0x0000000000489805 */ /* 0x000fe2000001ff00 */
[----:B------:R-:W-:Y:S01]  /*0290*/  @!P1 CS2R R74, SRZ ;  /* 0x00000000004a9805 */ /* 0x000fe2000001ff00 */
[--C-:B------:R-:W-:Y:S01]  /*02a0*/  PRMT R51, RZ, 0x5410, R56.reuse ;  /* 0x00005410ff337816 */ /* 0x100fe20000000038 */
[----:B------:R-:W-:Y:S01]  /*02b0*/  @!P1 CS2R R80, SRZ ;  /* 0x0000000000509805 */ /* 0x000fe2000001ff00 */
[----:B------:R-:W-:Y:S01]  /*02c0*/  PRMT R52, RZ, 0x7610, R56 ;  /* 0x00007610ff347816 */ /* 0x000fe20000000038 */
        /* <DEDUP_REMOVED lines=10> */
[----:B------:R-:W-:Y:S01]  /*0370*/  HFMA2.MMA R134, -RZ, RZ, 0, 5.9604644775390625e-08 ;  /* 0x00000001ff867435 */ /* 0x000fe200000001ff */
        /* <DEDUP_REMOVED lines=18> */
[----:B------:R-:W-:Y:S02]  /*04a0*/  SHF.L.U32 R131, R131, 0x3, RZ ;  /* 0x0000000383837819 */ /* 0x000fe400000006ff */
[----:B------:R-:W-:Y:S02]  /*04b0*/  SHF.R.U32.HI R135, RZ, 0x5, R0 ;  /* 0x00000005ff877819 */ /* 0x000fe40000011600 */
        /* <DEDUP_REMOVED lines=26> */
[----:B------:R-:W-:Y:S02]  /*0660*/  IADD3 R136, R131, 0x8, RZ ;  /* 0x0000000883887810 */ /* 0x000fe40007ffe0ff */
[--C-:B--2---:R-:W-:Y:S02]  /*0670*/  PRMT R92, RZ, 0x5410, R4.reuse ;  /* 0x00005410ff5c7816 */ /* 0x104fe40000000004 */
[----:B------:R-:W-:Y:S02]  /*0680*/  PRMT R91, RZ, 0x7610, R4 ;  /* 0x00007610ff5b7816 */ /* 0x000fe40000000004 */
[--C-:B------:R-:W-:Y:S02]  /*0690*/  PRMT R94, RZ, 0x5410, R5.reuse ;  /* 0x00005410ff5e7816 */ /* 0x100fe40000000005 */
[----:B------:R-:W-:-:S02]  /*06a0*/  PRMT R93, RZ, 0x7610, R5 ;  /* 0x00007610ff5d7816 */ /* 0x000fc40000000005 */
[--C-:B------:R-:W-:Y:S02]  /*06b0*/  PRMT R96, RZ, 0x5410, R6.reuse ;  /* 0x00005410ff607816 */ /* 0x100fe40000000006 */
[----:B------:R-:W-:Y:S02]  /*06c0*/  PRMT R95, RZ, 0x7610, R6 ;  /* 0x00007610ff5f7816 */ /* 0x000fe40000000006 */
[--C-:B------:R-:W-:Y:S02]  /*06d0*/  PRMT R98, RZ, 0x5410, R7.reuse ;  /* 0x00005410ff627816 */ /* 0x100fe40000000007 */
[----:B------:R-:W-:Y:S02]  /*06e0*/  PRMT R97, RZ, 0x7610, R7 ;  /* 0x00007610ff617816 */ /* 0x000fe40000000007 */
[--C-:B---3--:R-:W-:Y:S02]  /*06f0*/  PRMT R100, RZ, 0x5410, R8.reuse ;  /* 0x00005410ff647816 */ /* 0x108fe40000000008 */
[----:B------:R-:W-:-:S02]  /*0700*/  PRMT R99, RZ, 0x7610, R8 ;  /* 0x00007610ff637816 */ /* 0x000fc40000000008 */
[--C-:B------:R-:W-:Y:S02]  /*0710*/  PRMT R102, RZ, 0x5410, R9.reuse ;  /* 0x00005410ff667816 */ /* 0x100fe40000000009 */
[----:B------:R-:W-:Y:S02]  /*0720*/  PRMT R101, RZ, 0x7610, R9 ;  /* 0x00007610ff657816 */ /* 0x000fe40000000009 */
[--C-:B------:R-:W-:Y:S02]  /*0730*/  PRMT R104, RZ, 0x5410, R10.reuse ;  /* 0x00005410ff687816 */ /* 0x100fe4000000000a */
[----:B------:R-:W-:Y:S02]  /*0740*/  PRMT R103, RZ, 0x7610, R10 ;  /* 0x00007610ff677816 */ /* 0x000fe4000000000a */
[--C-:B------:R-:W-:Y:S02]  /*0750*/  PRMT R106, RZ, 0x5410, R11.reuse ;  /* 0x00005410ff6a7816 */ /* 0x100fe4000000000b */
[----:B------:R-:W-:-:S02]  /*0760*/  PRMT R105, RZ, 0x7610, R11 ;  /* 0x00007610ff697816 */ /* 0x000fc4000000000b */
[--C-:B----4-:R-:W-:Y:S02]  /*0770*/  PRMT R108, RZ, 0x5410, R12.reuse ;  /* 0x00005410ff6c7816 */ /* 0x110fe4000000000c */
        /* <DEDUP_REMOVED lines=31> */
.L_x_6298:
[----:B------:R-:W-:Y:S01]  /*0970*/  IMAD R2, R132, c[0x0][0x168], RZ ;  /* 0x00005a0084027a24 */ /* 0x000fe200078e02ff */
[----:B------:R-:W-:Y:S02]  /*0980*/  ISETP.NE.U32.AND P1, PT, RZ, c[0x0][0x180], PT ;  /* 0x00006000ff007a0c */ /* 0x000fe40003f25070 */
[----:B------:R-:W-:Y:S02]  /*0990*/  MOV R36, 0x10 ;  /* 0x0000001000247802 */ /* 0x000fe40000000f00 */
[----:B------:R-:W-:Y:S02]  /*09a0*/  SHF.R.S32.HI R3, RZ, 0x1f, R2 ;  /* 0x0000001fff037819 */ /* 0x000fe40000011402 */
[----:B------:R-:W-:Y:S02]  /*09b0*/  ISETP.NE.AND.EX P1, PT, RZ, c[0x0][0x184], PT, P1 ;  /* 0x00006100ff007a0c */ /* 0x000fe40003f25310 */
[----:B------:R-:W-:-:S02]  /*09c0*/  LEA.HI R3, R3, R2, RZ, 0x3 ;  /* 0x0000000203037211 */ /* 0x000fc400078f18ff */
        /* <DEDUP_REMOVED lines=8> */
[----:B------:R0:W5:Y:S03]  /*0a50*/  @P1 LDG.E.128 R8, [R2.64] ;  /* 0x0000000402081981 */ /* 0x000166000c1e1d00 */
[----:B------:R-:W-:Y:S01]  /*0a60*/  @P0 LEA.HI.X R17, R145, c[0x0][0x17c], RZ, 0x4, P2 ;  /* 0x00005f0091110a11 */ /* 0x000fe200010f24ff */
[----:B------:R0:W5:Y:S01]  /*0a70*/  @P1 LDG.E.128 R12, [R2.64+0x10] ;  /* 0x00001004020c1981 */ /* 0x000162000c1e1d00 */
[----:B------:R-:W-:-:S03]  /*0a80*/  ISETP.NE.U32.AND P2, PT, RZ, c[0x0][0x178], PT ;  /* 0x00005e00ff007a0c */ /* 0x000fc60003f45070 */
[----:B------:R2:W5:Y:S01]  /*0a90*/  @P0 LDG.E.128 R4, [R16.64] ;  /* 0x0000000410040981 */ /* 0x000562000c1e1d00 */
[----:B------:R-:W-:Y:S02]  /*0aa0*/  ISETP.NE.AND.EX P2, PT, RZ, c[0x0][0x17c], PT, P2 ;  /* 0x00005f00ff007a0c */ /* 0x000fe40003f45320 */
[----:B--2---:R-:W-:-:S11]  /*0ab0*/  PRMT R16, RZ, 0x5410, R24 ;  /* 0x00005410ff107816 */ /* 0x004fd60000000018 */
[----:B------:R-:W-:Y:S05]  /*0ac0*/  @P2 BRA `(.L_x_6247) ;  /* 0x0000003000002947 */ /* 0x000fea0003800000 */
[----:B0-----:R-:W-:Y:S05]  /*0ad0*/  @!P1 BRA `(.L_x_6248) ;  /* 0x0000005000009947 */ /* 0x001fea0003800000 */
[----:B-----5:R-:W-:Y:S01]  /*0ae0*/  FADD.FTZ R16, R8, R16 ;  /* 0x0000001008107221 */ /* 0x020fe20000010000 */
[----:B------:R-:W-:Y:S05]  /*0af0*/  BRA `(.L_x_6248) ;  /* 0x0000003000007947 */ /* 0x000fea0003800000 */
.L_x_6247:
[----:B0----5:R-:W-:-:S05]  /*0b00*/  PRMT R3, RZ, 0x5410, R4 ;  /* 0x00005410ff037816 */ /* 0x021fca0000000004 */
[----:B------:R-:W-:-:S04]  /*0b10*/  FADD.FTZ R16, R16, R3 ;  /* 0x0000000310107221 */ /* 0x000fc80000010000 */
[----:B------:R-:W-:Y:S02]  /*0b20*/  @P1 FADD.FTZ R16, R8, R16 ;  /* 0x0000001008101221 */ /* 0x000fe40000010000 */
.L_x_6248:
[----:B------:R-:W-:Y:S01]  /*0b30*/  PRMT R17, RZ, 0x7610, R24 ;  /* 0x00007610ff117816 */ /* 0x000fe20000000018 */
[----:B------:R-:W-:Y:S05]  /*0b40*/  @P2 BRA `(.L_x_6249) ;  /* 0x0000003000002947 */ /* 0x000fea0003800000 */
[----:B------:R-:W-:Y:S05]  /*0b50*/  @!P1 BRA `(.L_x_6250) ;  /* 0x0000005000009947 */ /* 0x000fea0003800000 */
[----:B-----5:R-:W-:Y:S01]  /*0b60*/  FADD.FTZ R17, R9, R17 ;  /* 0x0000001109117221 */ /* 0x020fe20000010000 */
[----:B------:R-:W-:Y:S05]  /*0b70*/  BRA `(.L_x_6250) ;  /* 0x0000003000007947 */ /* 0x000fea0003800000 */
.L_x_6249:
[----:B-----5:R-:W-:-:S05]  /*0b80*/  PRMT R2, RZ, 0x7610, R4 ;  /* 0x00007610ff027816 */ /* 0x020fca0000000004 */
[----:B------:R-:W-:-:S04]  /*0b90*/  FADD.FTZ R17, R17, R2 ;  /* 0x0000000211117221 */ /* 0x000fc80000010000 */
[----:B------:R-:W-:Y:S02]  /*0ba0*/  @P1 FADD.FTZ R17, R9, R17 ;  /* 0x0000001109111221 */ /* 0x000fe40000010000 */
.L_x_6250:
[----:B------:R-:W-:Y:S01]  /*0bb0*/  PRMT R18, RZ, 0x5410, R25 ;  /* 0x00005410ff127816 */ /* 0x000fe20000000019 */
[----:B------:R-:W-:Y:S05]  /*0bc0*/  @P2 BRA `(.L_x_6251) ;  /* 0x0000003000002947 */ /* 0x000fea0003800000 */
[----:B------:R-:W-:Y:S05]  /*0bd0*/  @!P1 BRA `(.L_x_6252) ;  /* 0x0000005000009947 */ /* 0x000fea0003800000 */
[----:B-----5:R-:W-:Y:S01]  /*0be0*/  FADD.FTZ R18, R10, R18 ;  /* 0x000000120a127221 */ /* 0x020fe20000010000 */
[----:B------:R-:W-:Y:S05]  /*0bf0*/  BRA `(.L_x_6252) ;  /* 0x0000003000007947 */ /* 0x000fea0003800000 */
.L_x_6251:
[----:B-----5:R-:W-:-:S05]  /*0c00*/  PRMT R3, RZ, 0x5410, R5 ;  /* 0x00005410ff037816 */ /* 0x020fca0000000005 */
[----:B------:R-:W-:-:S04]  /*0c10*/  FADD.FTZ R18, R18, R3 ;  /* 0x0000000312127221 */ /* 0x000fc80000010000 */
[----:B------:R-:W-:Y:S02]  /*0c20*/  @P1 FADD.FTZ R18, R10, R18 ;  /* 0x000000120a121221 */ /* 0x000fe40000010000 */
.L_x_6252:
[----:B------:R-:W-:Y:S01]  /*0c30*/  PRMT R19, RZ, 0x7610, R25 ;  /* 0x00007610ff137816 */ /* 0x000fe20000000019 */
[----:B------:R-:W-:Y:S05]  /*0c40*/  @P2 BRA `(.L_x_6253) ;  /* 0x0000003000002947 */ /* 0x000fea0003800000 */
[----:B------:R-:W-:Y:S05]  /*0c50*/  @!P1 BRA `(.L_x_6254) ;  /* 0x0000005000009947 */ /* 0x000fea0003800000 */
[----:B-----5:R-:W-:Y:S01]  /*0c60*/  FADD.FTZ R19, R11, R19 ;  /* 0x000000130b137221 */ /* 0x020fe20000010000 */
[----:B------:R-:W-:Y:S05]  /*0c70*/  BRA `(.L_x_6254) ;  /* 0x0000003000007947 */ /* 0x000fea0003800000 */
.L_x_6253:
[----:B-----5:R-:W-:-:S05]  /*0c80*/  PRMT R2, RZ, 0x7610, R5 ;  /* 0x00007610ff027816 */ /* 0x020fca0000000005 */
[----:B------:R-:W-:-:S04]  /*0c90*/  FADD.FTZ R19, R19, R2 ;  /* 0x0000000213137221 */ /* 0x000fc80000010000 */
[----:B------:R-:W-:Y:S02]  /*0ca0*/  @P1 FADD.FTZ R19, R11, R19 ;  /* 0x000000130b131221 */ /* 0x000fe40000010000 */
.L_x_6254:
[----:B------:R-:W-:Y:S01]  /*0cb0*/  PRMT R24, RZ, 0x5410, R26 ;  /* 0x00005410ff187816 */ /* 0x000fe2000000001a */
[----:B------:R-:W-:Y:S05]  /*0cc0*/  @P2 BRA `(.L_x_6255) ;  /* 0x0000003000002947 */ /* 0x000fea0003800000 */
[----:B------:R-:W-:Y:S05]  /*0cd0*/  @!P1 BRA `(.L_x_6256) ;  /* 0x0000005000009947 */ /* 0x000fea0003800000 */
[----:B-----5:R-:W-:Y:S01]  /*0ce0*/  FADD.FTZ R24, R12, R24 ;  /* 0x000000180c187221 */ /* 0x020fe20000010000 */
[----:B------:R-:W-:Y:S05]  /*0cf0*/  BRA `(.L_x_6256) ;  /* 0x0000003000007947 */ /* 0x000fea0003800000 */
.L_x_6255:
[----:B-----5:R-:W-:-:S05]  /*0d00*/  PRMT R3, RZ, 0x5410, R6 ;  /* 0x00005410ff037816 */ /* 0x020fca0000000006 */
[----:B------:R-:W-:-:S04]  /*0d10*/  FADD.FTZ R24, R24, R3 ;  /* 0x0000000318187221 */ /* 0x000fc80000010000 */
[----:B------:R-:W-:Y:S02]  /*0d20*/  @P1 FADD.FTZ R24, R12, R24 ;  /* 0x000000180c181221 */ /* 0x000fe40000010000 */
.L_x_6256:
[----:B------:R-:W-:Y:S01]  /*0d30*/  PRMT R25, RZ, 0x7610, R26 ;  /* 0x00007610ff197816 */ /* 0x000fe2000000001a */
[----:B------:R-:W-:Y:S05]  /*0d40*/  @P2 BRA `(.L_x_6257) ;  /* 0x0000003000002947 */ /* 0x000fea0003800000 */
[----:B------:R-:W-:Y:S05]  /*0d50*/  @!P1 BRA `(.L_x_6258) ;  /* 0x0000005000009947 */ /* 0x000fea0003800000 */
[----:B-----5:R-:W-:Y:S01]  /*0d60*/  FADD.FTZ R25, R13, R25 ;  /* 0x000000190d197221 */ /* 0x020fe20000010000 */
[----:B------:R-:W-:Y:S05]  /*0d70*/  BRA `(.L_x_6258) ;  /* 0x0000003000007947 */ /* 0x000fea0003800000 */
.L_x_6257:
[----:B-----5:R-:W-:-:S05]  /*0d80*/  PRMT R2, RZ, 0x7610, R6 ;  /* 0x00007610ff027816 */ /* 0x020fca0000000006 */
[----:B------:R-:W-:-:S04]  /*0d90*/  FADD.FTZ R25, R25, R2 ;  /* 0x0000000219197221 */ /* 0x000fc80000010000 */
[----:B------:R-:W-:Y:S02]  /*0da0*/  @P1 FADD.FTZ R25, R13, R25 ;  /* 0x000000190d191221 */ /* 0x000fe40000010000 */
.L_x_6258:
[----:B------:R-:W-:Y:S01]  /*0db0*/  PRMT R26, RZ, 0x5410, R27 ;  /* 0x00005410ff1a7816 */ /* 0x000fe2000000001b */
[----:B------:R-:W-:Y:S05]  /*0dc0*/  @P2 BRA `(.L_x_6259) ;  /* 0x0000003000002947 */ /* 0x000fea0003800000 */
[----:B------:R-:W-:Y:S05]  /*0dd0*/  @!P1 BRA `(.L_x_6260) ;  /* 0x0000005000009947 */ /* 0x000fea0003800000 */
[----:B-----5:R-:W-:Y:S01]  /*0de0*/  FADD.FTZ R26, R14, R26 ;  /* 0x0000001a0e1a7221 */ /* 0x020fe20000010000 */
[----:B------:R-:W-:Y:S05]  /*0df0*/  BRA `(.L_x_6260) ;  /* 0x0000003000007947 */ /* 0x000fea0003800000 */
.L_x_6259:
[----:B-----5:R-:W-:-:S05]  /*0e00*/  PRMT R3, RZ, 0x5410, R7 ;  /* 0x00005410ff037816 */ /* 0x020fca0000000007 */
[----:B------:R-:W-:-:S04]  /*0e10*/  FADD.FTZ R26, R26, R3 ;  /* 0x000000031a1a7221 */ /* 0x000fc80000010000 */
[----:B------:R-:W-:Y:S02]  /*0e20*/  @P1 FADD.FTZ R26, R14, R26 ;  /* 0x0000001a0e1a1221 */ /* 0x000fe40000010000 */
.L_x_6260:
[----:B------:R-:W-:Y:S01]  /*0e30*/  PRMT R27, RZ, 0x7610, R27 ;  /* 0x00007610ff1b7816 */ /* 0x000fe2000000001b */
[----:B------:R-:W-:Y:S05]  /*0e40*/  @P2 BRA `(.L_x_6261) ;  /* 0x0000003000002947 */ /* 0x000fea0003800000 */
[----:B------:R-:W-:Y:S05]  /*0e50*/  @!P1 BRA `(.L_x_6262) ;  /* 0x0000005000009947 */ /* 0x000fea0003800000 */
[----:B-----5:R-:W-:Y:S01]  /*0e60*/  FADD.FTZ R27, R15, R27 ;  /* 0x0000001b0f1b7221 */ /* 0x020fe20000010000 */
[----:B------:R-:W-:Y:S05]  /*0e70*/  BRA `(.L_x_6262) ;  /* 0x0000003000007947 */ /* 0x000fea0003800000 */
.L_x_6261:
[----:B-----5:R-:W-:-:S05]  /*0e80*/  PRMT R2, RZ, 0x7610, R7 ;  /* 0x00007610ff027816 */ /* 0x020fca0000000007 */
[----:B------:R-:W-:-:S04]  /*0e90*/  FADD.FTZ R27, R27, R2 ;  /* 0x000000021b1b7221 */ /* 0x000fc80000010000 */
[----:B------:R-:W-:Y:S02]  /*0ea0*/  @P1 FADD.FTZ R27, R15, R27 ;  /* 0x0000001b0f1b1221 */ /* 0x000fe40000010000 */
.L_x_6262:
[C---:B------:R-:W-:Y:S02]  /*0eb0*/  IADD3 R147, R145.reuse, 0x100, RZ ;  /* 0x0000010091937810 */ /* 0x040fe40007ffe0ff */
[----:B------:R-:W-:Y:S02]  /*0ec0*/  LEA R2, P3, R145, c[0x0][0x188], 0x5 ;  /* 0x0000620091027a11 */ /* 0x000fe400078628ff */
[C---:B------:R-:W-:Y:S01]  /*0ed0*/  @P1 LEA R20, P4, R147.reuse, c[0x0][0x180], 0x5 ;  /* 0x0000600093141a11 */ /* 0x040fe200078828ff */
[----:B------:R-:W-:Y:S01]  /*0ee0*/  IMAD.WIDE.U32 R28, R147, R36, c[0x0][0x170] ;  /* 0x00005c00931c7625 */ /* 0x000fe200078e0024 */
[----:B------:R-:W-:Y:S02]  /*0ef0*/  LEA.HI.X R3, R145, c[0x0][0x18c], RZ, 0x5, P3 ;  /* 0x0000630091037a11 */ /* 0x000fe400018f2cff */
[C---:B------:R-:W-:Y:S02]  /*0f00*/  @P0 LEA R22, P3, R147.reuse, c[0x0][0x178], 0x4 ;  /* 0x00005e0093160a11 */ /* 0x040fe400078620ff */
[C---:B------:R-:W-:Y:S01]  /*0f10*/  @P1 LEA.HI.X R21, R147.reuse, c[0x0][0x184], RZ, 0x5, P4 ;  /* 0x0000610093151a11 */ /* 0x040fe200020f2cff */
[----:B------:R0:W-:Y:S01]  /*0f20*/  STG.E.128 [R2.64], R16 ;  /* 0x0000001002007986 */ /* 0x0001e2000c101d04 */
[----:B------:R-:W-:-:S03]  /*0f30*/  @P0 LEA.HI.X R23, R147, c[0x0][0x17c], RZ, 0x4, P3 ;  /* 0x00005f0093170a11 */ /* 0x000fc600018f24ff */
[----:B------:R0:W-:Y:S04]  /*0f40*/  STG.E.128 [R2.64+0x10], R24 ;  /* 0x0000101802007986 */ /* 0x0001e8000c101d04 */
[----:B------:R-:W2:Y:S04]  /*0f50*/  LDG.E.128 R28, [R28.64] ;  /* 0x000000041c1c7981 */ /* 0x000ea8000c1e1d00 */
[----:B-----5:R0:W5:Y:S04]  /*0f60*/  @P0 LDG.E.128 R4, [R22.64] ;  /* 0x0000000416040981 */ /* 0x020168000c1e1d00 */
[----:B------:R2:W5:Y:S04]  /*0f70*/  @P1 LDG.E.128 R8, [R20.64] ;  /* 0x0000000414081981 */ /* 0x000568000c1e1d00 */
[----:B------:R2:W5:Y:S02]  /*0f80*/  @P1 LDG.E.128 R12, [R20.64+0x10] ;  /* 0x00001004140c1981 */ /* 0x000564000c1e1d00 */
[----:B--2---:R-:W-:Y:S01]  /*0f90*/  PRMT R20, RZ, 0x5410, R28 ;  /* 0x00005410ff147816 */ /* 0x004fe2000000001c */
[----:B------:R-:W-:Y:S05]  /*0fa0*/  @P2 BRA `(.L_x_6263) ;  /* 0x0000003000002947 */ /* 0x000fea0003800000 */
[----:B0-----:R-:W-:Y:S05]  /*0fb0*/  @!P1 BRA `(.L_x_6264) ;  /* 0x0000005000009947 */ /* 0x001fea0003800000 */
[----:B-----5:R-:W-:Y:S01]  /*0fc0*/  FADD.FTZ R20, R8, R20 ;  /* 0x0000001408147221 */ /* 0x020fe20000010000 */
[----:B------:R-:W-:Y:S05]  /*0fd0*/  BRA `(.L_x_6264) ;  /* 0x0000003000007947 */ /* 0x000fea0003800000 */
.L_x_6263:
[----:B0----5:R-:W-:-:S05]  /*0fe0*/  PRMT R3, RZ, 0x5410, R4 ;  /* 0x00005410ff037816 */ /* 0x021fca0000000004 */
[----:B------:R-:W-:-:S04]  /*0ff0*/  FADD.FTZ R20, R3, R20 ;  /* 0x0000001403147221 */ /* 0x000fc80000010000 */
[----:B------:R-:W-:Y:S02]  /*1000*/  @P1 FADD.FTZ R20, R8, R20 ;  /* 0x0000001408141221 */ /* 0x000fe40000010000 */
.L_x_6264:
[----:B------:R-:W-:Y:S01]  /*1010*/  PRMT R21, RZ, 0x7610, R28 ;  /* 0x00007610ff157816 */ /* 0x000fe2000000001c */
[----:B------:R-:W-:Y:S05]  /*1020*/  @P2 BRA `(.L_x_6265) ;  /* 0x0000003000002947 */ /* 0x000fea0003800000 */
[----:B------:R-:W-:Y:S05]  /*1030*/  @!P1 BRA `(.L_x_6266) ;  /* 0x0000005000009947 */ /* 0x000fea0003800000 */
[----:B-----5:R-:W-:Y:S01]  /*1040*/  FADD.FTZ R21, R9, R21 ;  /* 0x0000001509157221 */ /* 0x020fe20000010000 */
[----:B------:R-:W-:Y:S05]  /*1050*/  BRA `(.L_x_6266) ;  /* 0x0000003000007947 */ /* 0x000fea0003800000 */
.L_x_6265:
[----:B-----5:R-:W-:-:S05]  /*1060*/  PRMT R2, RZ, 0x7610, R4 ;  /* 0x00007610ff027816 */ /* 0x020fca0000000004 */
[----:B------:R-:W-:-:S04]  /*1070*/  FADD.FTZ R21, R2, R21 ;  /* 0x0000001502157221 */ /* 0x000fc80000010000 */
[----:B------:R-:W-:Y:S02]  /*1080*/  @P1 FADD.FTZ R21, R9, R21 ;  /* 0x0000001509151221 */ /* 0x000fe40000010000 */
.L_x_6266:
[----:B------:R-:W-:Y:S01]  /*1090*/  PRMT R22, RZ, 0x5410, R29 ;  /* 0x00005410ff167816 */ /* 0x000fe2000000001d */
[----:B------:R-:W-:Y:S05]  /*10a0*/  @P2 BRA `(.L_x_6267) ;  /* 0x0000003000002947 */ /* 0x000fea0003800000 */
[----:B------:R-:W-:Y:S05]  /*10b0*/  @!P1 BRA `(.L_x_6268) ;  /* 0x0000005000009947 */ /* 0x000fea0003800000 */
[----:B-----5:R-:W-:Y:S01]  /*10c0*/  FADD.FTZ R22, R10, R22 ;  /* 0x000000160a167221 */ /* 0x020fe20000010000 */
[----:B------:R-:W-:Y:S05]  /*10d0*/  BRA `(.L_x_6268) ;  /* 0x0000003000007947 */ /* 0x000fea0003800000 */
.L_x_6267:
[----:B-----5:R-:W-:-:S05]  /*10e0*/  PRMT R3, RZ, 0x5410, R5 ;  /* 0x00005410ff037816 */ /* 0x020fca0000000005 */
[----:B------:R-:W-:-:S04]  /*10f0*/  FADD.FTZ R22, R3, R22 ;  /* 0x0000001603167221 */ /* 0x000fc80000010000 */
[----:B------:R-:W-:Y:S02]  /*1100*/  @P1 FADD.FTZ R22, R10, R22 ;  /* 0x000000160a161221 */ /* 0x000fe40000010000 */
.L_x_6268:
[----:B------:R-:W-:Y:S01]  /*1110*/  PRMT R23, RZ, 0x7610, R29 ;  /* 0x00007610ff177816 */ /* 0x000fe2000000001d */
[----:B------:R-:W-:Y:S05]  /*1120*/  @P2 BRA `(.L_x_6269) ;  /* 0x0000003000002947 */ /* 0x000fea0003800000 */
[----:B------:R-:W-:Y:S05]  /*1130*/  @!P1 BRA `(.L_x_6270) ;  /* 0x0000005000009947 */ /* 0x000fea0003800000 */
[----:B-----5:R-:W-:Y:S01]  /*1140*/  FADD.FTZ R23, R11, R23 ;  /* 0x000000170b177221 */ /* 0x020fe20000010000 */
[----:B------:R-:W-:Y:S05]  /*1150*/  BRA `(.L_x_6270) ;  /* 0x0000003000007947 */ /* 0x000fea0003800000 */
.L_x_6269:
[----:B-----5:R-:W-:-:S05]  /*1160*/  PRMT R2, RZ, 0x7610, R5 ;  /* 0x00007610ff027816 */ /* 0x020fca0000000005 */
[----:B------:R-:W-:-:S04]  /*1170*/  FADD.FTZ R23, R2, R23 ;  /* 0x0000001702177221 */ /* 0x000fc80000010000 */
[----:B------:R-:W-:Y:S02]  /*1180*/  @P1 FADD.FTZ R23, R11, R23 ;  /* 0x000000170b171221 */ /* 0x000fe40000010000 */
.L_x_6270:
[----:B------:R-:W-:Y:S01]  /*1190*/  PRMT R28, RZ, 0x5410, R30 ;  /* 0x00005410ff1c7816 */ /* 0x000fe2000000001e */
[----:B------:R-:W-:Y:S05]  /*11a0*/  @P2 BRA `(.L_x_6271) ;  /* 0x0000003000002947 */ /* 0x000fea0003800000 */
[----:B------:R-:W-:Y:S05]  /*11b0*/  @!P1 BRA `(.L_x_6272) ;  /* 0x0000005000009947 */ /* 0x000fea0003800000 */
[----:B-----5:R-:W-:Y:S01]  /*11c0*/  FADD.FTZ R28, R12, R28 ;  /* 0x0000001c0c1c7221 */ /* 0x020fe20000010000 */
[----:B------:R-:W-:Y:S05]  /*11d0*/  BRA `(.L_x_6272) ;  /* 0x0000003000007947 */ /* 0x000fea0003800000 */
.L_x_6271:
[----:B-----5:R-:W-:-:S05]  /*11e0*/  PRMT R3, RZ, 0x5410, R6 ;  /* 0x00005410ff037816 */ /* 0x020fca0000000006 */
[----:B------:R-:W-:-:S04]  /*11f0*/  FADD.FTZ R28, R3, R28 ;  /* 0x0000001c031c7221 */ /* 0x000fc80000010000 */
[----:B------:R-:W-:Y:S02]  /*1200*/  @P1 FADD.FTZ R28, R12, R28 ;  /* 0x0000001c0c1c1221 */ /* 0x000fe40000010000 */
.L_x_6272:
[----:B------:R-:W-:Y:S01]  /*1210*/  PRMT R29, RZ, 0x7610, R30 ;  /* 0x00007610ff1d7816 */ /* 0x000fe2000000001e */
[----:B------:R-:W-:Y:S05]  /*1220*/  @P2 BRA `(.L_x_6273) ;  /* 0x0000003000002947 */ /* 0x000fea0003800000 */
[----:B------:R-:W-:Y:S05]  /*1230*/  @!P1 BRA `(.L_x_6274) ;  /* 0x0000005000009947 */ /* 0x000fea0003800000 */
[----:B-----5:R-:W-:Y:S01]  /*1240*/  FADD.FTZ R29, R13, R29 ;  /* 0x0000001d0d1d7221 */ /* 0x020fe20000010000 */
[----:B------:R-:W-:Y:S05]  /*1250*/  BRA `(.L_x_6274) ;  /* 0x0000003000007947 */ /* 0x000fea0003800000 */
.L_x_6273:
[----:B-----5:R-:W-:-:S05]  /*1260*/  PRMT R2, RZ, 0x7610, R6 ;  /* 0x00007610ff027816 */ /* 0x020fca0000000006 */
[----:B------:R-:W-:-:S04]  /*1270*/  FADD.FTZ R29, R2, R29 ;  /* 0x0000001d021d7221 */ /* 0x000fc80000010000 */
[----:B------:R-:W-:Y:S02]  /*1280*/  @P1 FADD.FTZ R29, R13, R29 ;  /* 0x0000001d0d1d1221 */ /* 0x000fe40000010000 */
.L_x_6274:
[----:B------:R-:W-:Y:S01]  /*1290*/  PRMT R30, RZ, 0x5410, R31 ;  /* 0x00005410ff1e7816 */ /* 0x000fe2000000001f */
[----:B------:R-:W-:Y:S05]  /*12a0*/  @P2 BRA `(.L_x_6275) ;  /* 0x0000003000002947 */ /* 0x000fea0003800000 */
[----:B------:R-:W-:Y:S05]  /*12b0*/  @!P1 BRA `(.L_x_6276) ;  /* 0x0000005000009947 */ /* 0x000fea0003800000 */
[----:B-----5:R-:W-:Y:S01]  /*12c0*/  FADD.FTZ R30, R14, R30 ;  /* 0x0000001e0e1e7221 */ /* 0x020fe20000010000 */
[----:B------:R-:W-:Y:S05]  /*12d0*/  BRA `(.L_x_6276) ;  /* 0x0000003000007947 */ /* 0x000fea0003800000 */
.L_x_6275:
[----:B-----5:R-:W-:-:S05]  /*12e0*/  PRMT R3, RZ, 0x5410, R7 ;  /* 0x00005410ff037816 */ /* 0x020fca0000000007 */
[----:B------:R-:W-:-:S04]  /*12f0*/  FADD.FTZ R30, R3, R30 ;  /* 0x0000001e031e7221 */ /* 0x000fc80000010000 */
[----:B------:R-:W-:Y:S02]  /*1300*/  @P1 FADD.FTZ R30, R14, R30 ;  /* 0x0000001e0e1e1221 */ /* 0x000fe40000010000 */
.L_x_6276:
[----:B------:R-:W-:Y:S01]  /*1310*/  PRMT R31, RZ, 0x7610, R31 ;  /* 0x00007610ff1f7816 */ /* 0x000fe2000000001f */
[----:B------:R-:W-:Y:S05]  /*1320*/  @P2 BRA `(.L_x_6277) ;  /* 0x0000003000002947 */ /* 0x000fea0003800000 */
[----:B------:R-:W-:Y:S05]  /*1330*/  @!P1 BRA `(.L_x_6278) ;  /* 0x0000005000009947 */ /* 0x000fea0003800000 */
[----:B-----5:R-:W-:Y:S01]  /*1340*/  FADD.FTZ R31, R15, R31 ;  /* 0x0000001f0f1f7221 */ /* 0x020fe20000010000 */
[----:B------:R-:W-:Y:S05]  /*1350*/  BRA `(.L_x_6278) ;  /* 0x0000003000007947 */ /* 0x000fea0003800000 */
.L_x_6277:
[----:B-----5:R-:W-:-:S05]  /*1360*/  PRMT R2, RZ, 0x7610, R7 ;  /* 0x00007610ff027816 */ /* 0x020fca0000000007 */
[----:B------:R-:W-:-:S04]  /*1370*/  FADD.FTZ R31, R2, R31 ;  /* 0x0000001f021f7221 */ /* 0x000fc80000010000 */
[----:B------:R-:W-:Y:S02]  /*1380*/  @P1 FADD.FTZ R31, R15, R31 ;  /* 0x0000001f0f1f1221 */ /* 0x000fe40000010000 */
.L_x_6278:
[----:B------:R-:W-:Y:S02]  /*1390*/  IADD3 R146, R145, 0x200, RZ ;  /* 0x0000020091927810 */ /* 0x000fe40007ffe0ff */
[C---:B------:R-:W-:Y:S02]  /*13a0*/  LEA R34, P3, R147.reuse, c[0x0][0x188], 0x5 ;  /* 0x0000620093227a11 */ /* 0x040fe400078628ff */
[C---:B------:R-:W-:Y:S01]  /*13b0*/  @P1 LEA R32, P4, R146.reuse, c[0x0][0x180], 0x5 ;  /* 0x0000600092201a11 */ /* 0x040fe200078828ff */
[C---:B------:R-:W-:Y:S01]  /*13c0*/  IMAD.WIDE.U32 R36, R146.reuse, R36, c[0x0][0x170] ;  /* 0x00005c0092247625 */ /* 0x040fe200078e0024 */
        /* <DEDUP_REMOVED lines=15> */
.L_x_6279:
[----:B0----5:R-:W-:-:S05]  /*14c0*/  PRMT R3, RZ, 0x5410, R4 ;  /* 0x00005410ff037816 */ /* 0x021fca0000000004 */
[----:B------:R-:W-:-:S04]  /*14d0*/  FADD.FTZ R32, R3, R32 ;  /* 0x0000002003207221 */ /* 0x000fc80000010000 */
[----:B------:R-:W-:Y:S02]  /*14e0*/  @P1 FADD.FTZ R32, R8, R32 ;  /* 0x0000002008201221 */ /* 0x000fe40000010000 */
.L_x_6280:
[----:B------:R-:W-:Y:S01]  /*14f0*/  PRMT R33, RZ, 0x7610, R36 ;  /* 0x00007610ff217816 */ /* 0x000fe20000000024 */
[----:B------:R-:W-:Y:S05]  /*1500*/  @P2 BRA `(.L_x_6281) ;  /* 0x0000003000002947 */ /* 0x000fea0003800000 */
[----:B------:R-:W-:Y:S05]  /*1510*/  @!P1 BRA `(.L_x_6282) ;  /* 0x0000005000009947 */ /* 0x000fea0003800000 */
[----:B-----5:R-:W-:Y:S01]  /*1520*/  FADD.FTZ R33, R9, R33 ;  /* 0x0000002109217221 */ /* 0x020fe20000010000 */
[----:B------:R-:W-:Y:S05]  /*1530*/  BRA `(.L_x_6282) ;  /* 0x0000003000007947 */ /* 0x000fea0003800000 */
.L_x_6281:
[----:B-----5:R-:W-:-:S05]  /*1540*/  PRMT R2, RZ, 0x7610, R4 ;  /* 0x00007610ff027816 */ /* 0x020fca0000000004 */
[----:B------:R-:W-:-:S04]  /*1550*/  FADD.FTZ R33, R2, R33 ;  /* 0x0000002102217221 */ /* 0x000fc80000010000 */
[----:B------:R-:W-:Y:S02]  /*1560*/  @P1 FADD.FTZ R33, R9, R33 ;  /* 0x0000002109211221 */ /* 0x000fe40000010000 */
.L_x_6282:
[----:B------:R-:W-:Y:S01]  /*1570*/  PRMT R34, RZ, 0x5410, R37 ;  /* 0x00005410ff227816 */ /* 0x000fe20000000025 */
[----:B------:R-:W-:Y:S05]  /*1580*/  @P2 BRA `(.L_x_6283) ;  /* 0x0000003000002947 */ /* 0x000fea0003800000 */
[----:B------:R-:W-:Y:S05]  /*1590*/  @!P1 BRA `(.L_x_6284) ;  /* 0x0000005000009947 */ /* 0x000fea0003800000 */
[----:B-----5:R-:W-:Y:S01]  /*15a0*/  FADD.FTZ R34, R10, R34 ;  /* 0x000000220a227221 */ /* 0x020fe20000010000 */
[----:B------:R-:W-:Y:S05]  /*15b0*/  BRA `(.L_x_6284) ;  /* 0x0000003000007947 */ /* 0x000fea0003800000 */
.L_x_6283:
[----:B-----5:R-:W-:-:S05]  /*15c0*/  PRMT R3, RZ, 0x5410, R5 ;  /* 0x00005410ff037816 */ /* 0x020fca0000000005 */
[----:B------:R-:W-:-:S04]  /*15d0*/  FADD.FTZ R34, R3, R34 ;  /* 0x0000002203227221 */ /* 0x000fc80000010000 */
[----:B------:R-:W-:Y:S02]  /*15e0*/  @P1 FADD.FTZ R34, R10, R34 ;  /* 0x000000220a221221 */ /* 0x000fe40000010000 */
.L_x_6284:
[----:B------:R-:W-:Y:S01]  /*15f0*/  PRMT R35, RZ, 0x7610, R37 ;  /* 0x00007610ff237816 */ /* 0x000fe20000000025 */
[----:B------:R-:W-:Y:S05]  /*1600*/  @P2 BRA `(.L_x_6285) ;  /* 0x0000003000002947 */ /* 0x000fea0003800000 */
[----:B------:R-:W-:Y:S05]  /*1610*/  @!P1 BRA `(.L_x_6286) ;  /* 0x0000005000009947 */ /* 0x000fea0003800000 */
[----:B-----5:R-:W-:Y:S01]  /*1620*/  FADD.FTZ R35, R11, R35 ;  /* 0x000000230b237221 */ /* 0x020fe20000010000 */
[----:B------:R-:W-:Y:S05]  /*1630*/  BRA `(.L_x_6286) ;  /* 0x0000003000007947 */ /* 0x000fea0003800000 */
.L_x_6285:
[----:B-----5:R-:W-:-:S05]  /*1640*/  PRMT R2, RZ, 0x7610, R5 ;  /* 0x00007610ff027816 */ /* 0x020fca0000000005 */
[----:B------:R-:W-:-:S04]  /*1650*/  FADD.FTZ R35, R2, R35 ;  /* 0x0000002302237221 */ /* 0x000fc80000010000 */
[----:B------:R-:W-:Y:S02]  /*1660*/  @P1 FADD.FTZ R35, R11, R35 ;  /* 0x000000230b231221 */ /* 0x000fe40000010000 */
.L_x_6286:
[----:B------:R-:W-:Y:S01]  /*1670*/  PRMT R36, RZ, 0x5410, R38 ;  /* 0x00005410ff247816 */ /* 0x000fe20000000026 */
[----:B------:R-:W-:Y:S05]  /*1680*/  @P2 BRA `(.L_x_6287) ;  /* 0x0000003000002947 */ /* 0x000fea0003800000 */
[----:B------:R-:W-:Y:S05]  /*1690*/  @!P1 BRA `(.L_x_6288) ;  /* 0x0000005000009947 */ /* 0x000fea0003800000 */
[----:B-----5:R-:W-:Y:S01]  /*16a0*/  FADD.FTZ R36, R12, R36 ;  /* 0x000000240c247221 */ /* 0x020fe20000010000 */
[----:B------:R-:W-:Y:S05]  /*16b0*/  BRA `(.L_x_6288) ;  /* 0x0000003000007947 */ /* 0x000fea0003800000 */
.L_x_6287:
[----:B-----5:R-:W-:-:S05]  /*16c0*/  PRMT R3, RZ, 0x5410, R6 ;  /* 0x00005410ff037816 */ /* 0x020fca0000000006 */
[----:B------:R-:W-:-:S04]  /*16d0*/  FADD.FTZ R36, R3, R36 ;  /* 0x0000002403247221 */ /* 0x000fc80000010000 */
[----:B------:R-:W-:Y:S02]  /*16e0*/  @P1 FADD.FTZ R36, R12, R36 ;  /* 0x000000240c241221 */ /* 0x000fe40000010000 */
.L_x_6288:
[----:B------:R-:W-:Y:S01]  /*16f0*/  PRMT R37, RZ, 0x7610, R38 ;  /* 0x00007610ff257816 */ /* 0x000fe20000000026 */
[----:B------:R-:W-:Y:S05]  /*1700*/  @P2 BRA `(.L_x_6289) ;  /* 0x0000003000002947 */ /* 0x000fea0003800000 */
[----:B------:R-:W-:Y:S05]  /*1710*/  @!P1 BRA `(.L_x_6290) ;  /* 0x0000005000009947 */ /* 0x000fea0003800000 */
[----:B-----5:R-:W-:Y:S01]  /*1720*/  FADD.FTZ R37, R13, R37 ;  /* 0x000000250d257221 */ /* 0x020fe20000010000 */
[----:B------:R-:W-:Y:S05]  /*1730*/  BRA `(.L_x_6290) ;  /* 0x0000003000007947 */ /* 0x000fea0003800000 */
.L_x_6289:
[----:B-----5:R-:W-:-:S05]  /*1740*/  PRMT R2, RZ, 0x7610, R6 ;  /* 0x00007610ff027816 */ /* 0x020fca0000000006 */
[----:B------:R-:W-:-:S04]  /*1750*/  FADD.FTZ R37, R2, R37 ;  /* 0x0000002502257221 */ /* 0x000fc80000010000 */
[----:B------:R-:W-:Y:S02]  /*1760*/  @P1 FADD.FTZ R37, R13, R37 ;  /* 0x000000250d251221 */ /* 0x000fe40000010000 */
.L_x_6290:
[----:B------:R-:W-:Y:S01]  /*1770*/  PRMT R38, RZ, 0x5410, R39 ;  /* 0x00005410ff267816 */ /* 0x000fe20000000027 */
[----:B------:R-:W-:Y:S05]  /*1780*/  @P2 BRA `(.L_x_6291) ;  /* 0x0000003000002947 */ /* 0x000fea0003800000 */
[----:B------:R-:W-:Y:S05]  /*1790*/  @!P1 BRA `(.L_x_6292) ;  /* 0x0000005000009947 */ /* 0x000fea0003800000 */
[----:B-----5:R-:W-:Y:S01]  /*17a0*/  FADD.FTZ R38, R14, R38 ;  /* 0x000000260e267221 */ /* 0x020fe20000010000 */
[----:B------:R-:W-:Y:S05]  /*17b0*/  BRA `(.L_x_6292) ;  /* 0x0000003000007947 */ /* 0x000fea0003800000 */
.L_x_6291:
[----:B-----5:R-:W-:-:S05]  /*17c0*/  PRMT R3, RZ, 0x5410, R7 ;  /* 0x00005410ff037816 */ /* 0x020fca0000000007 */
[----:B------:R-:W-:-:S04]  /*17d0*/  FADD.FTZ R38, R3, R38 ;  /* 0x0000002603267221 */ /* 0x000fc80000010000 */
[----:B------:R-:W-:Y:S02]  /*17e0*/  @P1 FADD.FTZ R38, R14, R38 ;  /* 0x000000260e261221 */ /* 0x000fe40000010000 */
.L_x_6292:
[----:B------:R-:W-:Y:S01]  /*17f0*/  PRMT R39, RZ, 0x7610, R39 ;  /* 0x00007610ff277816 */ /* 0x000fe20000000027 */
[----:B------:R-:W-:Y:S05]  /*1800*/  @P2 BRA `(.L_x_6293) ;  /* 0x0000003000002947 */ /* 0x000fea0003800000 */
[----:B------:R-:W-:Y:S05]  /*1810*/  @!P1 BRA `(.L_x_6294) ;  /* 0x0000005000009947 */ /* 0x000fea0003800000 */
[----:B-----5:R-:W-:Y:S01]  /*1820*/  FADD.FTZ R39, R15, R39 ;  /* 0x000000270f277221 */ /* 0x020fe20000010000 */
[----:B------:R-:W-:Y:S05]  /*1830*/  BRA `(.L_x_6294) ;  /* 0x0000003000007947 */ /* 0x000fea0003800000 */
.L_x_6293:
[----:B-----5:R-:W-:-:S05]  /*1840*/  PRMT R2, RZ, 0x7610, R7 ;  /* 0x00007610ff027816 */ /* 0x020fca0000000007 */
[----:B------:R-:W-:-:S04]  /*1850*/  FADD.FTZ R39, R2, R39 ;  /* 0x0000002702277221 */ /* 0x000fc80000010000 */
[----:B------:R-:W-:Y:S02]  /*1860*/  @P1 FADD.FTZ R39, R15, R39 ;  /* 0x000000270f271221 */ /* 0x000fe40000010000 */
.L_x_6294:
[----:B------:R-:W-:-:S04]  /*1870*/  FADD.FTZ R2, RZ, R16 ;  /* 0x00000010ff027221 */ /* 0x000fc80000010000 */
        /* <DEDUP_REMOVED lines=15> */
[----:B------:R-:W-:-:S03]  /*1970*/  LEA R2, P0, R146, c[0x0][0x188], 0x5 ;  /* 0x0000620092027a11 */ /* 0x000fc600078028ff */
[----:B------:R-:W-:Y:S01]  /*1980*/  FADD.FTZ R40, R3, R32 ;  /* 0x0000002003287221 */ /* 0x000fe20000010000 */
[----:B------:R-:W-:Y:S02]  /*1990*/  LEA.HI.X R3, R146, c[0x0][0x18c], RZ, 0x5, P0 ;  /* 0x0000630092037a11 */ /* 0x000fe400000f2cff */
[----:B------:R-:W-:Y:S01]  /*19a0*/  LOP3.LUT P0, RZ, R134, 0xff, RZ, 0xc0, !PT ;  /* 0x000000ff86ff7812 */ /* 0x000fe2000780c0ff */
[----:B------:R-:W-:Y:S02]  /*19b0*/  FADD.FTZ R41, R40, R33 ;  /* 0x0000002128297221 */ /* 0x000fe40000010000 */
[----:B------:R0:W-:Y:S01]  /*19c0*/  STG.E.128 [R2.64], R32 ;  /* 0x0000002002007986 */ /* 0x0001e2000c101d04 */
[----:B------:R-:W-:Y:S01]  /*19d0*/  SEL R148, R136, R131, !P0 ;  /* 0x0000008388947207 */ /* 0x000fe20004000000 */
[----:B------:R-:W-:Y:S02]  /*19e0*/  FADD.FTZ R40, R41, R34 ;  /* 0x0000002229287221 */ /* 0x000fe40000010000 */
[----:B------:R0:W-:Y:S02]  /*19f0*/  STG.E.128 [R2.64+0x10], R36 ;  /* 0x0000102402007986 */ /* 0x0001e4000c101d04 */
[----:B------:R-:W-:-:S04]  /*1a00*/  FADD.FTZ R41, R40, R35 ;  /* 0x0000002328297221 */ /* 0x000fc80000010000 */
[----:B------:R-:W-:-:S04]  /*1a10*/  FADD.FTZ R40, R41, R36 ;  /* 0x0000002429287221 */ /* 0x000fc80000010000 */
[----:B------:R-:W-:-:S04]  /*1a20*/  FADD.FTZ R41, R40, R37 ;  /* 0x0000002528297221 */ /* 0x000fc80000010000 */
[----:B------:R-:W-:-:S04]  /*1a30*/  FADD.FTZ R40, R41, R38 ;  /* 0x0000002629287221 */ /* 0x000fc80000010000 */
[----:B------:R-:W-:Y:S01]  /*1a40*/  FADD.FTZ R151, R40, R39 ;  /* 0x0000002728977221 */ /* 0x000fe20000010000 */
[----:B------:R-:W-:Y:S05]  /*1a50*/  BRA.DIV ~URZ, `(.L_x_6295) ;  /* 0x000012a27f007947 */ /* 0x000fea000b800000 */
[----:B0-----:R0:W1:Y:S02]  /*1a60*/  SHFL.BFLY PT, R2, R151, 0x1, 0x1f ;  /* 0x0c201f0097027f89 */ /* 0x00106400000e0000 */
.L_x_6299:
        /* <DEDUP_REMOVED lines=68> */
.L_x_6300:
[C---:B------:R-:W-:Y:S01]  /*1eb0*/  ISETP.NE.AND P0, PT, R133.reuse, RZ, PT ;  /* 0x000000ff8500720c */ /* 0x040fe20003f05270 */
[----:B-1----:R-:W-:Y:S01]  /*1ec0*/  FADD.FTZ R3, R152, R151 ;  /* 0x0000009798037221 */ /* 0x002fe20000010000 */
[----:B------:R-:W-:Y:S01]  /*1ed0*/  WARPSYNC 0xffffffff ;  /* 0xffffffff00007948 */ /* 0x000fe20003800000 */
[----:B------:R-:W-:Y:S01]  /*1ee0*/  ISETP.GT.U32.AND P1, PT, R133, 0x7, PT ;  /* 0x000000078500780c */ /* 0x000fe20003f24070 */
[----:B------:R-:W-:-:S09]  /*1ef0*/  CS2R R40, SRZ ;  /* 0x0000000000287805 */ /* 0x000fd2000001ff00 */
[----:B------:R-:W-:-:S03]  /*1f00*/  @!P0 IADD3 R149, R135, R148, RZ ;  /* 0x0000009487958210 */ /* 0x000fc60007ffe0ff */
[----:B------:R-:W-:Y:S01]  /*1f10*/  @!P1 IADD3 R150, R133, R148, RZ ;  /* 0x0000009485969210 */ /* 0x000fe20007ffe0ff */
[----:B------:R-:W-:Y:S01]  /*1f20*/  HFMA2.MMA R148, -RZ, RZ, 0, 0 ;  /* 0x00000000ff947435 */ /* 0x000fe200000001ff */
[----:B------:R1:W-:Y:S04]  /*1f30*/  @!P0 STS.64 [R149.X8], R2 ;  /* 0x0000000295008388 */ /* 0x0003e80000008a00 */
[----:B------:R-:W-:Y:S01]  /*1f40*/  BAR.SYNC.DEFER_BLOCKING 0x0 ;  /* 0x0000000000007b1d */ /* 0x000fe20000010000 */
[----:B------:R-:W-:Y:S02]  /*1f50*/  @!P1 MOV R148, 0x300 ;  /* 0x0000030000949802 */ /* 0x000fe40000000f00 */
[----:B------:R-:W-:-:S03]  /*1f60*/  LOP3.LUT P0, RZ, R135, 0x1f, R0, 0xf8, !PT ;  /* 0x0000001f87ff7812 */ /* 0x000fc6000780f800 */
[----:B0-----:R-:W0:Y:S01]  /*1f70*/  SHFL.DOWN PT, R151, R148, 0x4, 0x1f ;  /* 0x08801f0094977f89 */ /* 0x001e2200000e0000 */
[----:B-1----:R-:W-:Y:S03]  /*1f80*/  I2F R149, R148 ;  /* 0x0000009400957306 */ /* 0x002fe60000201400 */
[----:B------:R-:W-:Y:S01]  /*1f90*/  @!P1 LDS.64 R40, [R150.X8] ;  /* 0x0000000096289984 */ /* 0x000fe20000008a00 */
[----:B------:R-:W-:Y:S02]  /*1fa0*/  ISETP.NE.AND P1, PT, RZ, UR6, PT ;  /* 0x00000006ff007c0c */ /* 0x000fe4000bf25270 */
[----:B0-----:R-:W-:Y:S02]  /*1fb0*/  IADD3 R152, R151, R148, RZ ;  /* 0x0000009497987210 */ /* 0x001fe40007ffe0ff */
[----:B------:R-:W-:Y:S03]  /*1fc0*/  I2F R156, R151 ;  /* 0x00000097009c7306 */ /* 0x000fe60000201400 */
[----:B------:R-:W0:Y:S05]  /*1fd0*/  SHFL.DOWN PT, R155, R152, 0x2, 0x1f ;  /* 0x08401f00989b7f89 */ /* 0x000e2a00000e0000 */
[----:B------:R-:W1:Y:S08]  /*1fe0*/  I2F R154, R152 ;  /* 0x00000098009a7306 */ /* 0x000e700000201400 */
[----:B-1----:R-:W1:Y:S01]  /*1ff0*/  MUFU.RCP R3, R154 ;  /* 0x0000009a00037308 */ /* 0x002e620000001000 */
[----:B0-----:R-:W-:-:S07]  /*2000*/  IADD3 R152, R152, R155, RZ ;  /* 0x0000009b98987210 */ /* 0x001fce0007ffe0ff */
[----:B------:R-:W-:Y:S01]  /*2010*/  I2F R155, R155 ;  /* 0x0000009b009b7306 */ /* 0x000fe20000201400 */
[----:B------:R-:W0:Y:S04]  /*2020*/  SHFL.DOWN PT, R153, R40, 0x4, 0x1f ;  /* 0x08801f0028997f89 */ /* 0x000e2800000e0000 */
[----:B------:R-:W2:Y:S01]  /*2030*/  SHFL.DOWN PT, R2, R41, 0x4, 0x1f ;  /* 0x08801f0029027f89 */ /* 0x000ea200000e0000 */
[C---:B0-----:R-:W-:Y:S02]  /*2040*/  FMUL.FTZ R150, R153.reuse, R156 ;  /* 0x0000009c99967220 */ /* 0x041fe40000410000 */
[----:B------:R-:W-:Y:S02]  /*2050*/  FADD.FTZ R153, -R153, R40 ;  /* 0x0000002899997221 */ /* 0x000fe40000010100 */
[----:B------:R-:W-:-:S02]  /*2060*/  FFMA.FTZ R150, R149, R40, R150 ;  /* 0x0000002895967223 */ /* 0x000fc40000010096 */
[----:B------:R-:W-:Y:S02]  /*2070*/  FMUL.FTZ R153, R153, R153 ;  /* 0x0000009999997220 */ /* 0x000fe40000410000 */
[----:B--2---:R-:W-:Y:S02]  /*2080*/  FADD.FTZ R2, R2, R41 ;  /* 0x0000002902027221 */ /* 0x004fe40000010000 */
[----:B------:R-:W-:Y:S01]  /*2090*/  FMUL.FTZ R153, R153, R149 ;  /* 0x0000009599997220 */ /* 0x000fe20000410000 */
[----:B------:R-:W0:Y:S01]  /*20a0*/  I2F R41, R152 ;  /* 0x0000009800297306 */ /* 0x000e220000201400 */
[----:B-1----:R-:W-:Y:S02]  /*20b0*/  FMUL.FTZ R149, R3, R150 ;  /* 0x0000009603957220 */ /* 0x002fe40000410000 */
[----:B------:R-:W-:Y:S01]  /*20c0*/  FMUL.FTZ R153, R153, R156 ;  /* 0x0000009c99997220 */ /* 0x000fe20000410000 */
[----:B------:R-:W-:Y:S02]  /*20d0*/  SHF.R.U32.HI R156, RZ, 0x1c, R145 ;  /* 0x0000001cff9c7819 */ /* 0x000fe40000011691 */
[----:B------:R-:W1:Y:S01]  /*20e0*/  SHFL.DOWN PT, R40, R149, 0x2, 0x1f ;  /* 0x08401f0095287f89 */ /* 0x000e6200000e0000 */
[----:B------:R-:W-:-:S03]  /*20f0*/  FFMA.FTZ R2, R3, R153, R2 ;  /* 0x0000009903027223 */ /* 0x000fc60000010002 */
[----:B------:R-:W2:Y:S04]  /*2100*/  SHFL.DOWN PT, R153, R152, 0x1, 0x1f ;  /* 0x08201f0098997f89 */ /* 0x000ea800000e0000 */
[----:B------:R-:W3:Y:S01]  /*2110*/  SHFL.DOWN PT, R3, R2, 0x2, 0x1f ;  /* 0x08401f0002037f89 */ /* 0x000ee200000e0000 */
[----:B0-----:R-:W0:Y:S01]  /*2120*/  MUFU.RCP R148, R41 ;  /* 0x0000002900947308 */ /* 0x001e220000001000 */
[----:B-1----:R-:W-:Y:S02]  /*2130*/  FADD.FTZ R150, R149, -R40 ;  /* 0x8000002895967221 */ /* 0x002fe40000010000 */
[----:B------:R-:W-:Y:S02]  /*2140*/  FMUL.FTZ R40, R40, R155 ;  /* 0x0000009b28287220 */ /* 0x000fe40000410000 */
[----:B------:R-:W-:Y:S01]  /*2150*/  FMUL.FTZ R151, R150, R150 ;  /* 0x0000009696977220 */ /* 0x000fe20000410000 */
[----:B--2---:R-:W-:Y:S01]  /*2160*/  IADD3 R150, R152, R153, RZ ;  /* 0x0000009998967210 */ /* 0x004fe20007ffe0ff */
[C---:B------:R-:W-:Y:S01]  /*2170*/  FFMA.FTZ R149, R154.reuse, R149, R40 ;  /* 0x000000959a957223 */ /* 0x040fe20000010028 */
[----:B------:R-:W-:Y:S01]  /*2180*/  I2F R153, R153 ;  /* 0x0000009900997306 */ /* 0x000fe20000201400 */
[----:B------:R-:W-:-:S02]  /*2190*/  FMUL.FTZ R151, R154, R151 ;  /* 0x000000979a977220 */ /* 0x000fc40000410000 */
[----:B0-----:R-:W-:Y:S02]  /*21a0*/  FMUL.FTZ R40, R148, R149 ;  /* 0x0000009594287220 */ /* 0x001fe40000410000 */
[----:B------:R-:W-:Y:S01]  /*21b0*/  FMUL.FTZ R151, R151, R155 ;  /* 0x0000009b97977220 */ /* 0x000fe20000410000 */
[----:B------:R-:W-:Y:S01]  /*21c0*/  SHF.L.U32 R155, R145, 0x4, RZ ;  /* 0x00000004919b7819 */ /* 0x000fe200000006ff */
[----:B---3--:R-:W-:Y:S01]  /*21d0*/  FADD.FTZ R3, R2, R3 ;  /* 0x0000000302037221 */ /* 0x008fe20000010000 */
[----:B------:R-:W0:Y:S01]  /*21e0*/  SHFL.DOWN PT, R149, R40, 0x1, 0x1f ;  /* 0x08201f0028957f89 */ /* 0x000e2200000e0000 */
[----:B------:R-:W1:Y:S02]  /*21f0*/  I2F R150, R150 ;  /* 0x0000009600967306 */ /* 0x000e640000201400 */
[----:B------:R-:W-:-:S05]  /*2200*/  FFMA.FTZ R3, R148, R151, R3 ;  /* 0x0000009794037223 */ /* 0x000fca0000010003 */
[----:B------:R-:W2:Y:S01]  /*2210*/  SHFL.DOWN PT, R2, R3, 0x1, 0x1f ;  /* 0x08201f0003027f89 */ /* 0x000ea200000e0000 */
[----:B-1----:R-:W1:Y:S01]  /*2220*/  MUFU.RCP R148, R150 ;  /* 0x0000009600947308 */ /* 0x002e620000001000 */
[----:B0-----:R-:W-:Y:S02]  /*2230*/  FMUL.FTZ R151, R149, R153 ;  /* 0x0000009995977220 */ /* 0x001fe40000410000 */
[----:B------:R-:W-:Y:S02]  /*2240*/  FADD.FTZ R149, R40, -R149 ;  /* 0x8000009528957221 */ /* 0x000fe40000010000 */
[----:B------:R-:W-:Y:S01]  /*2250*/  FFMA.FTZ R151, R41, R40, R151 ;  /* 0x0000002829977223 */ /* 0x000fe20000010097 */
[----:B------:R-:W-:Y:S01]  /*2260*/  MOV R40, c[0x0][0x1e0] ;  /* 0x0000780000287a02 */ /* 0x000fe20000000f00 */
[----:B------:R-:W-:Y:S02]  /*2270*/  FMUL.FTZ R152, R149, R149 ;  /* 0x0000009595987220 */ /* 0x000fe40000410000 */
[----:B-1----:R-:W-:-:S02]  /*2280*/  FMUL.FTZ R151, R148, R151 ;  /* 0x0000009794977220 */ /* 0x002fc40000410000 */
[----:B------:R-:W-:Y:S02]  /*2290*/  FMUL.FTZ R152, R41, R152 ;  /* 0x0000009829987220 */ /* 0x000fe40000410000 */
[----:B--2---:R-:W-:Y:S02]  /*22a0*/  FADD.FTZ R41, R3, R2 ;  /* 0x0000000203297221 */ /* 0x004fe40000010000 */
[----:B------:R-:W-:Y:S01]  /*22b0*/  FMUL.FTZ R152, R152, R153 ;  /* 0x0000009998987220 */ /* 0x000fe20000410000 */
[----:B------:R-:W0:Y:S03]  /*22c0*/  SHFL.IDX PT, R151, R151, RZ, 0x1f ;  /* 0x00001fff97977589 */ /* 0x000e2600000e0000 */
[----:B------:R-:W-:-:S06]  /*22d0*/  FFMA.FTZ R41, R148, R152, R41 ;  /* 0x0000009894297223 */ /* 0x000fcc0000010029 */
[----:B------:R-:W1:Y:S01]  /*22e0*/  SHFL.IDX PT, R41, R41, RZ, 0x1f ;  /* 0x00001fff29297589 */ /* 0x000e6200000e0000 */
[C---:B0-----:R-:W-:Y:S01]  /*22f0*/  FMUL.FTZ R2, R151.reuse, R151 ;  /* 0x0000009797027220 */ /* 0x041fe20000410000 */
[----:B------:R-:W-:-:S04]  /*2300*/  FSEL R149, R151, RZ, !P1 ;  /* 0x000000ff97957208 */ /* 0x000fc80004800000 */
[----:B------:R-:W-:Y:S01]  /*2310*/  FSEL R3, R2, RZ, P1 ;  /* 0x000000ff02037208 */ /* 0x000fe20000800000 */
[C---:B------:R-:W-:Y:S02]  /*2320*/  FADD.FTZ R18, -R149.reuse, R18 ;  /* 0x0000001295127221 */ /* 0x040fe40000010100 */
[----:B------:R-:W-:Y:S02]  /*2330*/  FADD.FTZ R19, -R149, R19 ;  /* 0x0000001395137221 */ /* 0x000fe40000010100 */
[----:B-1----:R-:W-:Y:S01]  /*2340*/  FFMA.FTZ R2, R41, R40, c[0x0][0x228] ;  /* 0x00008a0029027623 */ /* 0x002fe20000010028 */
[----:B------:R-:W-:Y:S01]  /*2350*/  @!P0 MOV R41, 0x4 ;  /* 0x0000000400298802 */ /* 0x000fe20000000f00 */
[C---:B------:R-:W-:Y:S02]  /*2360*/  FADD.FTZ R17, -R149.reuse, R17 ;  /* 0x0000001195117221 */ /* 0x040fe40000010100 */
[----:B------:R-:W-:Y:S01]  /*2370*/  FADD.FTZ R148, R2, R3 ;  /* 0x0000000302947221 */ /* 0x000fe20000010000 */
[----:B------:R-:W-:Y:S01]  /*2380*/  @!P0 MOV R3, 0x4 ;  /* 0x0000000400038802 */ /* 0x000fe20000000f00 */
[----:B------:R-:W-:-:S02]  /*2390*/  FADD.FTZ R16, -R149, R16 ;  /* 0x0000001095107221 */ /* 0x000fc40000010100 */
[----:B------:R-:W0:Y:S01]  /*23a0*/  MUFU.RSQ R154, R148 ;  /* 0x00000094009a7308 */ /* 0x000e220000001400 */
[----:B------:R-:W-:Y:S02]  /*23b0*/  FADD.FTZ R26, -R149, R26 ;  /* 0x0000001a951a7221 */ /* 0x000fe40000010100 */
[----:B------:R-:W-:-:S04]  /*23c0*/  @!P0 IMAD.WIDE R2, R132, R3, c[0x0][0x1a0] ;  /* 0x0000680084028625 */ /* 0x000fc800078e0203 */
[C---:B------:R-:W-:Y:S01]  /*23d0*/  FADD.FTZ R27, -R149.reuse, R27 ;  /* 0x0000001b951b7221 */ /* 0x040fe20000010100 */
[----:B------:R1:W-:Y:S01]  /*23e0*/  @!P0 STG.E [R2.64], R151 ;  /* 0x0000009702008986 */ /* 0x0003e2000c101904 */
[C---:B------:R-:W-:Y:S02]  /*23f0*/  FADD.FTZ R152, -R149.reuse, R24 ;  /* 0x0000001895987221 */ /* 0x040fe40000010100 */
[----:B------:R-:W-:Y:S02]  /*2400*/  FADD.FTZ R25, -R149, R25 ;  /* 0x0000001995197221 */ /* 0x000fe40000010100 */
[C---:B------:R-:W-:Y:S01]  /*2410*/  @!P0 IMAD.WIDE R40, R132.reuse, R41, c[0x0][0x1a8] ;  /* 0x00006a0084288625 */ /* 0x040fe200078e0229 */
[----:B------:R-:W-:-:S03]  /*2420*/  IADD3 R132, R132, c[0x0][0x160], RZ ;  /* 0x0000580084847a10 */ /* 0x000fc60007ffe0ff */
[C---:B0-----:R-:W-:Y:S01]  /*2430*/  FMUL.FTZ R150, R154.reuse, R18 ;  /* 0x000000129a967220 */ /* 0x041fe20000410000 */
[----:B------:R0:W-:Y:S01]  /*2440*/  @!P0 STG.E [R40.64], R154 ;  /* 0x0000009a28008986 */ /* 0x0001e2000c101904 */
[C---:B------:R-:W-:Y:S02]  /*2450*/  FMUL.FTZ R148, R154.reuse, R17 ;  /* 0x000000119a947220 */ /* 0x040fe40000410000 */
[C---:B-1----:R-:W-:Y:S02]  /*2460*/  FMUL.FTZ R151, R154.reuse, R19 ;  /* 0x000000139a977220 */ /* 0x042fe40000410000 */
[----:B------:R-:W-:Y:S02]  /*2470*/  FMUL.FTZ R24, R154, R16 ;  /* 0x000000109a187220 */ /* 0x000fe40000410000 */
[----:B------:R-:W-:Y:S02]  /*2480*/  FFMA.FTZ R17, R94, R150, R45 ;  /* 0x000000965e117223 */ /* 0x000fe4000001002d */
[----:B------:R-:W-:-:S02]  /*2490*/  FFMA.FTZ R2, R93, R151, R46 ;  /* 0x000000975d027223 */ /* 0x000fc4000001002e */
[C---:B------:R-:W-:Y:S02]  /*24a0*/  FMUL.FTZ R26, R154.reuse, R26 ;  /* 0x0000001a9a1a7220 */ /* 0x040fe40000410000 */
[----:B------:R-:W-:Y:S01]  /*24b0*/  FMUL.FTZ R27, R154, R27 ;  /* 0x0000001b9a1b7220 */ /* 0x000fe20000410000 */
[----:B------:R-:W-:Y:S01]  /*24c0*/  F2FP.BF16.PACK_AB R17, R2, R17 ;  /* 0x000000110211723e */ /* 0x000fe200000010ff */
[----:B------:R-:W-:Y:S02]  /*24d0*/  FFMA.FTZ R16, R92, R24, R43 ;  /* 0x000000185c107223 */ /* 0x000fe4000001002b */
        /* <DEDUP_REMOVED lines=9> */
[----:B------:R-:W-:Y:S01]  /*2570*/  FADD.FTZ R23, -R149, R23 ;  /* 0x0000001795177221 */ /* 0x000fe20000010100 */
[----:B------:R-:W-:Y:S01]  /*2580*/  IADD3 R2, P0, R155, c[0x0][0x208], RZ ;  /* 0x000082009b027a10 */ /* 0x000fe20007f1e0ff */
[----:B------:R-:W-:Y:S01]  /*2590*/  FADD.FTZ R145, -R149, R31 ;  /* 0x0000001f95917221 */ /* 0x000fe20000010100 */
[----:B------:R-:W-:Y:S01]  /*25a0*/  F2FP.BF16.PACK_AB R18, R3, R18 ;  /* 0x000000120312723e */ /* 0x000fe200000010ff */
[----:B------:R-:W-:Y:S01]  /*25b0*/  FADD.FTZ R20, -R149, R20 ;  /* 0x0000001495147221 */ /* 0x000fe20000010100 */
[----:B------:R-:W-:Y:S01]  /*25c0*/  IADD3.X R3, R156, c[0x0][0x20c], RZ, P0, !PT ;  /* 0x000083009c037a10 */ /* 0x000fe200007fe4ff */
[----:B------:R-:W-:-:S02]  /*25d0*/  FMUL.FTZ R31, R154, R23 ;  /* 0x000000179a1f7220 */ /* 0x000fc40000410000 */
[----:B------:R-:W-:Y:S02]  /*25e0*/  FFMA.FTZ R23, R106, R26, R73 ;  /* 0x0000001a6a177223 */ /* 0x000fe40000010049 */
[----:B------:R1:W-:Y:S01]  /*25f0*/  STG.E.128 [R2.64], R16 ;  /* 0x0000001002007986 */ /* 0x0003e2000c101d04 */
[C---:B------:R-:W-:Y:S02]  /*2600*/  FADD.FTZ R21, -R149.reuse, R21 ;  /* 0x0000001595157221 */ /* 0x040fe40000010100 */
[C---:B------:R-:W-:Y:S02]  /*2610*/  FADD.FTZ R28, -R149.reuse, R28 ;  /* 0x0000001c951c7221 */ /* 0x040fe40000010100 */
[C---:B0-----:R-:W-:Y:S02]  /*2620*/  FADD.FTZ R40, -R149.reuse, R29 ;  /* 0x0000001d95287221 */ /* 0x041fe40000010100 */
[----:B------:R-:W-:Y:S02]  /*2630*/  FADD.FTZ R153, -R149, R32 ;  /* 0x0000002095997221 */ /* 0x000fe40000010100 */
[----:B------:R-:W-:-:S02]  /*2640*/  FMUL.FTZ R29, R154, R21 ;  /* 0x000000159a1d7220 */ /* 0x000fc40000410000 */
[C---:B------:R-:W-:Y:S02]  /*2650*/  FADD.FTZ R22, -R149.reuse, R22 ;  /* 0x0000001695167221 */ /* 0x040fe40000010100 */
[C---:B------:R-:W-:Y:S02]  /*2660*/  FMUL.FTZ R32, R154.reuse, R28 ;  /* 0x0000001c9a207220 */ /* 0x040fe40000410000 */
[----:B------:R-:W-:Y:S02]  /*2670*/  FMUL.FTZ R40, R154, R40 ;  /* 0x000000289a287220 */ /* 0x000fe40000410000 */
[----:B------:R-:W-:Y:S02]  /*2680*/  FFMA.FTZ R21, R102, R150, R69 ;  /* 0x0000009666157223 */ /* 0x000fe40000010045 */
[C---:B-1----:R-:W-:Y:S02]  /*2690*/  FADD.FTZ R2, -R149.reuse, R34 ;  /* 0x0000002295027221 */ /* 0x042fe40000010100 */
[----:B------:R-:W-:-:S02]  /*26a0*/  FADD.FTZ R3, -R149, R36 ;  /* 0x0000002495037221 */ /* 0x000fc40000010100 */
[C---:B------:R-:W-:Y:S02]  /*26b0*/  FMUL.FTZ R36, R154.reuse, R2 ;  /* 0x000000029a247220 */ /* 0x040fe40000410000 */
[----:B------:R-:W-:Y:S02]  /*26c0*/  FFMA.FTZ R2, R105, R27, R74 ;  /* 0x0000001b69027223 */ /* 0x000fe4000001004a */
[----:B------:R-:W-:Y:S02]  /*26d0*/  FADD.FTZ R17, -R149, R38 ;  /* 0x0000002695117221 */ /* 0x000fe40000010100 */
[----:B------:R-:W-:Y:S01]  /*26e0*/  FMUL.FTZ R18, R154, R20 ;  /* 0x000000149a127220 */ /* 0x000fe20000410000 */
[----:B------:R-:W-:Y:S01]  /*26f0*/  F2FP.BF16.PACK_AB R23, R2, R23 ;  /* 0x000000170217723e */ /* 0x000fe200000010ff */
[----:B------:R-:W-:Y:S02]  /*2700*/  FMUL.FTZ R38, R154, R3 ;  /* 0x000000039a267220 */ /* 0x000fe40000410000 */
[----:B------:R-:W-:-:S02]  /*2710*/  FFMA.FTZ R20, R100, R24, R67 ;  /* 0x0000001864147223 */ /* 0x000fc40000010043 */
[----:B------:R-:W-:Y:S01]  /*2720*/  FFMA.FTZ R3, R99, R148, R68 ;  /* 0x0000009463037223 */ /* 0x000fe20000010044 */
[----:B------:R-:W-:Y:S01]  /*2730*/  SHF.L.U32 R148, R147, 0x4, RZ ;  /* 0x0000000493947819 */ /* 0x000fe200000006ff */
[----:B------:R-:W-:Y:S01]  /*2740*/  FFMA.FTZ R2, R101, R151, R70 ;  /* 0x0000009765027223 */ /* 0x000fe20000010046 */
[----:B------:R-:W-:Y:S01]  /*2750*/  SHF.R.U32.HI R147, RZ, 0x1c, R147 ;  /* 0x0000001cff937819 */ /* 0x000fe20000011693 */
[----:B------:R-:W-:Y:S01]  /*2760*/  FADD.FTZ R41, -R149, R30 ;  /* 0x0000001e95297221 */ /* 0x000fe20000010100 */
[----:B------:R-:W-:Y:S01]  /*2770*/  F2FP.BF16.PACK_AB R20, R3, R20 ;  /* 0x000000140314723e */ /* 0x000fe200000010ff */
[C---:B------:R-:W-:Y:S01]  /*2780*/  FADD.FTZ R33, -R149.reuse, R33 ;  /* 0x0000002195217221 */ /* 0x040fe20000010100 */
[----:B------:R-:W-:Y:S01]  /*2790*/  F2FP.BF16.PACK_AB R21, R2, R21 ;  /* 0x000000150215723e */ /* 0x000fe200000010ff */
[----:B------:R-:W-:Y:S01]  /*27a0*/  FADD.FTZ R35, -R149, R35 ;  /* 0x0000002395237221 */ /* 0x000fe20000010100 */
[----:B------:R-:W-:Y:S01]  /*27b0*/  IADD3 R2, P0, R155, c[0x0][0x210], RZ ;  /* 0x000084009b027a10 */ /* 0x000fe20007f1e0ff */
[----:B------:R-:W-:-:S02]  /*27c0*/  FADD.FTZ R16, -R149, R37 ;  /* 0x0000002595107221 */ /* 0x000fc40000010100 */
[----:B------:R-:W-:Y:S02]  /*27d0*/  FADD.FTZ R19, -R149, R39 ;  /* 0x0000002795137221 */ /* 0x000fe40000010100 */
[----:B------:R-:W-:Y:S02]  /*27e0*/  FMUL.FTZ R30, R154, R22 ;  /* 0x000000169a1e7220 */ /* 0x000fe40000410000 */
[----:B------:R-:W-:Y:S02]  /*27f0*/  FFMA.FTZ R26, R112, R32, R55 ;  /* 0x00000020701a7223 */ /* 0x000fe40000010037 */
[----:B------:R-:W-:Y:S02]  /*2800*/  FFMA.FTZ R3, R111, R40, R56 ;  /* 0x000000286f037223 */ /* 0x000fe40000010038 */
[C---:B------:R-:W-:Y:S02]  /*2810*/  FMUL.FTZ R41, R154.reuse, R41 ;  /* 0x000000299a297220 */ /* 0x040fe40000410000 */
[----:B------:R-:W-:Y:S01]  /*2820*/  FMUL.FTZ R145, R154, R145 ;  /* 0x000000919a917220 */ /* 0x000fe20000410000 */
[----:B------:R-:W-:Y:S01]  /*2830*/  F2FP.BF16.PACK_AB R26, R3, R26 ;  /* 0x0000001a031a723e */ /* 0x000fe200000010ff */
[----:B------:R-:W-:Y:S01]  /*2840*/  FFMA.FTZ R22, R104, R152, R71 ;  /* 0x0000009868167223 */ /* 0x000fe20000010047 */
[----:B------:R-:W-:Y:S01]  /*2850*/  IADD3.X R3, R156, c[0x0][0x214], RZ, P0, !PT ;  /* 0x000085009c037a10 */ /* 0x000fe200007fe4ff */
[----:B------:R-:W-:-:S02]  /*2860*/  FFMA.FTZ R25, R103, R25, R72 ;  /* 0x0000001967197223 */ /* 0x000fc40000010048 */
[C---:B------:R-:W-:Y:S02]  /*2870*/  FMUL.FTZ R153, R154.reuse, R153 ;  /* 0x000000999a997220 */ /* 0x040fe40000410000 */
[C---:B------:R-:W-:Y:S01]  /*2880*/  FMUL.FTZ R34, R154.reuse, R33 ;  /* 0x000000219a227220 */ /* 0x040fe20000410000 */
[----:B------:R-:W-:Y:S01]  /*2890*/  F2FP.BF16.PACK_AB R22, R25, R22 ;  /* 0x000000161916723e */ /* 0x000fe200000010ff */
[C---:B------:R-:W-:Y:S02]  /*28a0*/  FMUL.FTZ R37, R154.reuse, R35 ;  /* 0x000000239a257220 */ /* 0x040fe40000410000 */
[C---:B------:R-:W-:Y:S02]  /*28b0*/  FMUL.FTZ R39, R154.reuse, R16 ;  /* 0x000000109a277220 */ /* 0x040fe40000410000 */
[C---:B------:R-:W-:Y:S01]  /*28c0*/  FMUL.FTZ R149, R154.reuse, R17 ;  /* 0x000000119a957220 */ /* 0x040fe20000410000 */
[----:B------:R0:W-:Y:S01]  /*28d0*/  STG.E.128 [R2.64], R20 ;  /* 0x0000001402007986 */ /* 0x0001e2000c101d04 */
[----:B------:R-:W-:-:S02]  /*28e0*/  FMUL.FTZ R154, R154, R19 ;  /* 0x000000139a9a7220 */ /* 0x000fc40000410000 */
[----:B------:R-:W-:Y:S02]  /*28f0*/  FFMA.FTZ R16, R110, R30, R53 ;  /* 0x0000001e6e107223 */ /* 0x000fe40000010035 */
[----:B------:R-:W-:Y:S02]  /*2900*/  FFMA.FTZ R19, R109, R31, R54 ;  /* 0x0000001f6d137223 */ /* 0x000fe40000010036 */
[----:B------:R-:W-:Y:S02]  /*2910*/  FFMA.FTZ R27, R114, R41, R57 ;  /* 0x00000029721b7223 */ /* 0x000fe40000010039 */
[----:B------:R-:W-:Y:S01]  /*2920*/  FFMA.FTZ R28, R113, R145, R58 ;  /* 0x00000091711c7223 */ /* 0x000fe2000001003a */
[----:B------:R-:W-:Y:S01]  /*2930*/  F2FP.BF16.PACK_AB R25, R19, R16 ;  /* 0x000000101319723e */ /* 0x000fe200000010ff */
[----:B------:R-:W-:Y:S01]  /*2940*/  FFMA.FTZ R24, R108, R18, R51 ;  /* 0x000000126c187223 */ /* 0x000fe20000010033 */
[----:B------:R-:W-:Y:S01]  /*2950*/  IADD3 R16, P1, R148, c[0x0][0x208], RZ ;  /* 0x0000820094107a10 */ /* 0x000fe20007f3e0ff */
[----:B------:R-:W-:Y:S01]  /*2960*/  FFMA.FTZ R17, R107, R29, R52 ;  /* 0x0000001d6b117223 */ /* 0x000fe20000010034 */
[----:B------:R-:W-:Y:S01]  /*2970*/  F2FP.BF16.PACK_AB R27, R28, R27 ;  /* 0x0000001b1c1b723e */ /* 0x000fe200000010ff */
[----:B------:R-:W-:-:S02]  /*2980*/  FFMA.FTZ R19, R122, R41, R81 ;  /* 0x000000297a137223 */ /* 0x000fc40000010051 */
[----:B------:R-:W-:Y:S01]  /*2990*/  FFMA.FTZ R28, R121, R145, R82 ;  /* 0x00000091791c7223 */ /* 0x000fe20000010052 */
[----:B------:R-:W-:Y:S01]  /*29a0*/  F2FP.BF16.PACK_AB R24, R17, R24 ;  /* 0x000000181118723e */ /* 0x000fe200000010ff */
[----:B0-----:R-:W-:Y:S01]  /*29b0*/  FFMA.FTZ R21, R126, R36, R61 ;  /* 0x000000247e157223 */ /* 0x001fe2000001003d */
[----:B------:R-:W-:Y:S01]  /*29c0*/  IADD3.X R17, R147, c[0x0][0x20c], RZ, P1, !PT ;  /* 0x0000830093117a10 */ /* 0x000fe20000ffe4ff */
[----:B------:R-:W-:Y:S01]  /*29d0*/  FFMA.FTZ R2, R125, R37, R62 ;  /* 0x000000257d027223 */ /* 0x000fe2000001003e */
[----:B------:R-:W-:Y:S01]  /*29e0*/  F2FP.BF16.PACK_AB R19, R28, R19 ;  /* 0x000000131c13723e */ /* 0x000fe200000010ff */
[----:B------:R-:W-:Y:S02]  /*29f0*/  FFMA.FTZ R30, R118, R30, R77 ;  /* 0x0000001e761e7223 */ /* 0x000fe4000001004d */
[----:B------:R-:W-:Y:S01]  /*2a00*/  FFMA.FTZ R31, R117, R31, R78 ;  /* 0x0000001f751f7223 */ /* 0x000fe2000001004e */
[----:B------:R-:W-:Y:S01]  /*2a10*/  F2FP.BF16.PACK_AB R21, R2, R21 ;  /* 0x000000150215723e */ /* 0x000fe200000010ff */
[----:B------:R-:W-:Y:S01]  /*2a20*/  FFMA.FTZ R28, R116, R18, R75 ;  /* 0x00000012741c7223 */ /* 0x000fe2000001004b */
[----:B------:R0:W-:Y:S01]  /*2a30*/  STG.E.128 [R16.64], R24 ;  /* 0x0000001810007986 */ /* 0x0001e2000c101d04 */
[----:B------:R-:W-:-:S02]  /*2a40*/  FFMA.FTZ R18, R120, R32, R79 ;  /* 0x0000002078127223 */ /* 0x000fc4000001004f */
[----:B------:R-:W-:Y:S02]  /*2a50*/  FFMA.FTZ R23, R130, R149, R65 ;  /* 0x0000009582177223 */ /* 0x000fe40000010041 */
[----:B------:R-:W-:Y:S02]  /*2a60*/  FFMA.FTZ R2, R129, R154, R66 ;  /* 0x0000009a81027223 */ /* 0x000fe40000010042 */
[----:B------:R-:W-:Y:S02]  /*2a70*/  FFMA.FTZ R29, R115, R29, R76 ;  /* 0x0000001d731d7223 */ /* 0x000fe4000001004c */
[----:B------:R-:W-:Y:S01]  /*2a80*/  FFMA.FTZ R32, R124, R153, R59 ;  /* 0x000000997c207223 */ /* 0x000fe2000001003b */
[----:B------:R-:W-:Y:S01]  /*2a90*/  F2FP.BF16.PACK_AB R23, R2, R23 ;  /* 0x000000170217723e */ /* 0x000fe200000010ff */
[----:B------:R-:W-:Y:S01]  /*2aa0*/  FFMA.FTZ R35, R123, R34, R60 ;  /* 0x000000227b237223 */ /* 0x000fe2000001003c */
[----:B------:R-:W-:Y:S01]  /*2ab0*/  IADD3 R2, P0, R148, c[0x0][0x210], RZ ;  /* 0x0000840094027a10 */ /* 0x000fe20007f1e0ff */
[----:B------:R-:W-:-:S02]  /*2ac0*/  FFMA.FTZ R22, R128, R38, R63 ;  /* 0x0000002680167223 */ /* 0x000fc4000001003f */
[----:B------:R-:W-:Y:S01]  /*2ad0*/  FFMA.FTZ R3, R127, R39, R64 ;  /* 0x000000277f037223 */ /* 0x000fe20000010040 */
[----:B------:R-:W-:Y:S01]  /*2ae0*/  F2FP.BF16.PACK_AB R20, R35, R32 ;  /* 0x000000202314723e */ /* 0x000fe200000010ff */
[----:B------:R-:W-:Y:S01]  /*2af0*/  FFMA.FTZ R33, R119, R40, R80 ;  /* 0x0000002877217223 */ /* 0x000fe20000010050 */
[----:B0-----:R-:W-:Y:S01]  /*2b00*/  F2FP.BF16.PACK_AB R17, R31, R30 ;  /* 0x0000001e1f11723e */ /* 0x001fe200000010ff */
[----:B------:R-:W-:Y:S01]  /*2b10*/  FFMA.FTZ R24, R138, R153, R83 ;  /* 0x000000998a187223 */ /* 0x000fe20000010053 */
[----:B------:R-:W-:Y:S01]  /*2b20*/  SHF.L.U32 R30, R146, 0x4, RZ ;  /* 0x00000004921e7819 */ /* 0x000fe200000006ff */
[----:B------:R-:W-:Y:S01]  /*2b30*/  FFMA.FTZ R31, R137, R34, R84 ;  /* 0x00000022891f7223 */ /* 0x000fe20000010054 */
[----:B------:R-:W-:Y:S01]  /*2b40*/  F2FP.BF16.PACK_AB R16, R29, R28 ;  /* 0x0000001c1d10723e */ /* 0x000fe200000010ff */
[----:B------:R-:W-:Y:S01]  /*2b50*/  FFMA.FTZ R27, R144, R149, R89 ;  /* 0x00000095901b7223 */ /* 0x000fe20000010059 */
[----:B------:R-:W-:Y:S01]  /*2b60*/  SHF.R.U32.HI R146, RZ, 0x1c, R146 ;  /* 0x0000001cff927819 */ /* 0x000fe20000011692 */
[----:B------:R-:W-:Y:S01]  /*2b70*/  FFMA.FTZ R154, R143, R154, R90 ;  /* 0x0000009a8f9a7223 */ /* 0x000fe2000001005a */
[----:B------:R-:W-:Y:S01]  /*2b80*/  IADD3 R28, P1, R30, c[0x0][0x208], RZ ;  /* 0x000082001e1c7a10 */ /* 0x000fe20007f3e0ff */
[----:B------:R-:W-:Y:S01]  /*2b90*/  FFMA.FTZ R26, R142, R38, R87 ;  /* 0x000000268e1a7223 */ /* 0x000fe20000010057 */
[----:B------:R-:W-:Y:S01]  /*2ba0*/  IADD3 R30, P2, R30, c[0x0][0x210], RZ ;  /* 0x000084001e1e7a10 */ /* 0x000fe20007f5e0ff */
[----:B------:R-:W-:Y:S01]  /*2bb0*/  FFMA.FTZ R39, R141, R39, R88 ;  /* 0x000000278d277223 */ /* 0x000fe20000010058 */
[----:B------:R-:W-:Y:S01]  /*2bc0*/  F2FP.BF16.PACK_AB R22, R3, R22 ;  /* 0x000000160316723e */ /* 0x000fe200000010ff */
[----:B------:R-:W-:Y:S01]  /*2bd0*/  FFMA.FTZ R25, R140, R36, R85 ;  /* 0x000000248c197223 */ /* 0x000fe20000010055 */
[----:B------:R-:W-:Y:S01]  /*2be0*/  F2FP.BF16.PACK_AB R18, R33, R18 ;  /* 0x000000122112723e */ /* 0x000fe200000010ff */
[----:B------:R-:W-:Y:S01]  /*2bf0*/  FFMA.FTZ R32, R139, R37, R86 ;  /* 0x000000258b207223 */ /* 0x000fe20000010056 */
[----:B------:R-:W-:-:S02]  /*2c00*/  IADD3.X R3, R147, c[0x0][0x214], RZ, P0, !PT ;  /* 0x0000850093037a10 */ /* 0x000fc400007fe4ff */
[----:B------:R-:W-:Y:S02]  /*2c10*/  IADD3.X R29, R146, c[0x0][0x20c], RZ, P1, !PT ;  /* 0x00008300921d7a10 */ /* 0x000fe40000ffe4ff */
[----:B------:R-:W-:Y:S01]  /*2c20*/  F2FP.BF16.PACK_AB R24, R31, R24 ;  /* 0x000000181f18723e */ /* 0x000fe200000010ff */
[----:B------:R0:W-:Y:S01]  /*2c30*/  STG.E.128 [R2.64], R16 ;  /* 0x0000001002007986 */ /* 0x0001e2000c101d04 */
[----:B------:R-:W-:Y:S02]  /*2c40*/  F2FP.BF16.PACK_AB R27, R154, R27 ;  /* 0x0000001b9a1b723e */ /* 0x000fe400000010ff */
[----:B------:R-:W-:Y:S01]  /*2c50*/  F2FP.BF16.PACK_AB R26, R39, R26 ;  /* 0x0000001a271a723e */ /* 0x000fe200000010ff */
[----:B------:R0:W-:Y:S01]  /*2c60*/  STG.E.128 [R28.64], R20 ;  /* 0x000000141c007986 */ /* 0x0001e2000c101d04 */
[----:B------:R-:W-:Y:S02]  /*2c70*/  F2FP.BF16.PACK_AB R25, R32, R25 ;  /* 0x000000192019723e */ /* 0x000fe400000010ff */
[----:B------:R-:W-:-:S02]  /*2c80*/  IADD3.X R31, R146, c[0x0][0x214], RZ, P2, !PT ;  /* 0x00008500921f7a10 */ /* 0x000fc400017fe4ff */
[----:B------:R-:W-:Y:S02]  /*2c90*/  ISETP.GE.AND P0, PT, R132, c[0x0][0x164], PT ;  /* 0x0000590084007a0c */ /* 0x000fe40003f06270 */
[----:B------:R-:W-:Y:S01]  /*2ca0*/  LOP3.LUT P1, RZ, R134, 0xff, RZ, 0xc0, !PT ;  /* 0x000000ff86ff7812 */ /* 0x000fe2000782c0ff */
[----:B------:R0:W-:Y:S03]  /*2cb0*/  STG.E.128 [R30.64], R24 ;  /* 0x000000181e007986 */ /* 0x0001e6000c101d04 */
[----:B------:R-:W-:-:S07]  /*2cc0*/  SEL R134, RZ, 0x1, P1 ;  /* 0x00000001ff867807 */ /* 0x000fce0000800000 */
[----:B0----5:R-:W-:Y:S01]  /*2cd0*/  @P0 CALL.REL.NOINC `(.L_x_6297) ;  /* 0x0000001000000944 */ /* 0x021fe20003c00000 */
[----:B------:R-:W-:Y:S05]  /*2ce0*/  BRA `(.L_x_6298) ;  /* 0xffffdc8000007947 */ /* 0x000fea000383ffff */
.L_x_6297:
[----:B------:R-:W-:Y:S05]  /*2cf0*/  EXIT ;  /* 0x000000000000794d */ /* 0x000fea0003800000 */
.L_x_6295:
[----:B0-----:R-:W-:Y:S01]  /*2d00*/  HFMA2.MMA R152, -RZ, RZ, 0, 5.9604644775390625e-08 ;  /* 0x00000001ff987435 */ /* 0x001fe200000001ff */
[----:B------:R-:W-:Y:S02]  /*2d10*/  MOV R3, 0x1f ;  /* 0x0000001f00037802 */ /* 0x000fe40000000f00 */
[----:B------:R-:W-:Y:S02]  /*2d20*/  MOV R150, 0xffffffff ;  /* 0xffffffff00967802 */ /* 0x000fe40000000f00 */
[----:B------:R-:W-:Y:S02]  /*2d30*/  MOV R40, 0x2d50 ;  /* 0x00002d5000287802 */ /* 0x000fe40000000f00 */
[----:B-----5:R-:W-:Y:S05]  /*2d40*/  CALL.REL.NOINC `($__internal_25_$__cuda_sm70_shflsync_bfly_p) ;  /* 0x0000069000007944 */ /* 0x020fea0003c00000 */
[----:B-1----:R-:W-:Y:S01]  /*2d50*/  MOV R2, R152 ;  /* 0x0000009800027202 */ /* 0x002fe20000000f00 */
[----:B0-----:R-:W-:Y:S05]  /*2d60*/  BRA `(.L_x_6299) ;  /* 0xffffed0000007947 */ /* 0x001fea000383ffff */
.L_x_6296:
[----:B------:R-:W-:Y:S01]  /*2d70*/  HFMA2.MMA R152, -RZ, RZ, 0, 1.1920928955078125e-07 ;  /* 0x00000002ff987435 */ /* 0x000fe200000001ff */
[----:B------:R-:W-:Y:S02]  /*2d80*/  MOV R3, 0x1f ;  /* 0x0000001f00037802 */ /* 0x000fe40000000f00 */
[----:B------:R-:W-:Y:S02]  /*2d90*/  MOV R150, 0xffffffff ;  /* 0xffffffff00967802 */ /* 0x000fe40000000f00 */
[----:B------:R-:W-:-:S02]  /*2da0*/  MOV R40, 0x2dc0 ;  /* 0x00002dc000287802 */ /* 0x000fc40000000f00 */
[----:B-----5:R-:W-:Y:S05]  /*2db0*/  CALL.REL.NOINC `($__internal_25_$__cuda_sm70_shflsync_bfly_p) ;  /* 0x0000062000007944 */ /* 0x020fea0003c00000 */
[----:B01----:R-:W-:Y:S01]  /*2dc0*/  FADD.FTZ R151, R151, R152 ;  /* 0x0000009897977221 */ /* 0x003fe20000010000 */
[----:B------:R-:W-:Y:S01]  /*2dd0*/  HFMA2.MMA R152, -RZ, RZ, 0, 2.384185791015625e-07 ;  /* 0x00000004ff987435 */ /* 0x000fe200000001ff */
[----:B------:R-:W-:-:S02]  /*2de0*/  MOV R3, 0x1f ;  /* 0x0000001f00037802 */ /* 0x000fc40000000f00 */
[----:B------:R-:W-:Y:S02]  /*2df0*/  MOV R150, 0xffffffff ;  /* 0xffffffff00967802 */ /* 0x000fe40000000f00 */
[----:B------:R-:W-:Y:S02]  /*2e00*/  MOV R40, 0x2e20 ;  /* 0x00002e2000287802 */ /* 0x000fe40000000f00 */
[----:B------:R-:W-:Y:S05]  /*2e10*/  CALL.REL.NOINC `($__internal_25_$__cuda_sm70_shflsync_bfly_p) ;  /* 0x000005c000007944 */ /* 0x000fea0003c00000 */
[----:B01----:R-:W-:Y:S01]  /*2e20*/  FADD.FTZ R151, R151, R152 ;  /* 0x0000009897977221 */ /* 0x003fe20000010000 */
[----:B------:R-:W-:Y:S01]  /*2e30*/  HFMA2.MMA R152, -RZ, RZ, 0, 4.76837158203125e-07 ;  /* 0x00000008ff987435 */ /* 0x000fe200000001ff */
[----:B------:R-:W-:Y:S02]  /*2e40*/  MOV R3, 0x1f ;  /* 0x0000001f00037802 */ /* 0x000fe40000000f00 */
[----:B------:R-:W-:Y:S02]  /*2e50*/  MOV R150, 0xffffffff ;  /* 0xffffffff00967802 */ /* 0x000fe40000000f00 */
[----:B------:R-:W-:Y:S02]  /*2e60*/  MOV R40, 0x2e80 ;  /* 0x00002e8000287802 */ /* 0x000fe40000000f00 */
[----:B------:R-:W-:Y:S05]  /*2e70*/  CALL.REL.NOINC `($__internal_25_$__cuda_sm70_shflsync_bfly_p) ;  /* 0x0000056000007944 */ /* 0x000fea0003c00000 */
[----:B01----:R-:W-:Y:S01]  /*2e80*/  FADD.FTZ R151, R151, R152 ;  /* 0x0000009897977221 */ /* 0x003fe20000010000 */
[----:B------:R-:W-:Y:S01]  /*2e90*/  HFMA2.MMA R152, -RZ, RZ, 0, 9.5367431640625e-07 ;  /* 0x00000010ff987435 */ /* 0x000fe200000001ff */
[----:B------:R-:W-:-:S02]  /*2ea0*/  MOV R3, 0x1f ;  /* 0x0000001f00037802 */ /* 0x000fc40000000f00 */
[----:B------:R-:W-:Y:S02]  /*2eb0*/  MOV R150, 0xffffffff ;  /* 0xffffffff00967802 */ /* 0x000fe40000000f00 */
[----:B------:R-:W-:Y:S02]  /*2ec0*/  MOV R40, 0x2ee0 ;  /* 0x00002ee000287802 */ /* 0x000fe40000000f00 */
[----:B------:R-:W-:Y:S05]  /*2ed0*/  CALL.REL.NOINC `($__internal_25_$__cuda_sm70_shflsync_bfly_p) ;  /* 0x0000050000007944 */ /* 0x000fea0003c00000 */
        /* <DEDUP_REMOVED lines=54> */
[----:B------:R-:W-:Y:S05]  /*3240*/  CALL.REL.NOINC `($__internal_25_$__cuda_sm70_shflsync_bfly_p) ;  /* 0x0000019000007944 */ /* 0x000fea0003c00000 */
[----:B01----:R-:W-:Y:S01]  /*3250*/  FADD.FTZ R151, R151, R152 ;  /* 0x0000009897977221 */ /* 0x003fe20000010000 */
[----:B------:R-:W-:Y:S01]  /*3260*/  HFMA2.MMA R152, -RZ, RZ, 0, 1.1920928955078125e-07 ;  /* 0x00000002ff987435 */ /* 0x000fe200000001ff */
[----:B------:R-:W-:Y:S02]  /*3270*/  MOV R3, 0x1f ;  /* 0x0000001f00037802 */ /* 0x000fe40000000f00 */
[----:B------:R-:W-:Y:S02]  /*3280*/  MOV R150, 0xffffffff ;  /* 0xffffffff00967802 */ /* 0x000fe40000000f00 */
[----:B------:R-:W-:Y:S02]  /*3290*/  MOV R40, 0x32b0 ;  /* 0x000032b000287802 */ /* 0x000fe40000000f00 */
[----:B------:R-:W-:Y:S05]  /*32a0*/  CALL.REL.NOINC `($__internal_25_$__cuda_sm70_shflsync_bfly_p) ;  /* 0x0000013000007944 */ /* 0x000fea0003c00000 */
        /* <DEDUP_REMOVED lines=18> */
[----:B01----:R-:W-:Y:S05]  /*33d0*/  BRA `(.L_x_6300) ;  /* 0xffffead000007947 */ /* 0x003fea000383ffff */
        .weak           $__internal_25_$__cuda_sm70_shflsync_bfly_p
        .type           $__internal_25_$__cuda_sm70_shflsync_bfly_p,@function
        .size           $__internal_25_$__cuda_sm70_shflsync_bfly_p,(.L_x_20005 - $__internal_25_$__cuda_sm70_shflsync_bfly_p)
$__internal_25_$__cuda_sm70_shflsync_bfly_p:
[----:B------:R-:W-:Y:S01]  /*33e0*/  HFMA2.MMA R41, -RZ, RZ, 0, 0 ;  /* 0x00000000ff297435 */ /* 0x000fe200000001ff */
[----:B------:R-:W-:Y:S04]  /*33f0*/  WARPSYNC R150 ;  /* 0x0000009600007348 */ /* 0x000fe80003800000 */
[----:B------:R0:W1:Y:S01]  /*3400*/  SHFL.BFLY PT, R152, R151, R152, R3 ;  /* 0x0c00009897987389 */ /* 0x00006200000e0003 */
[----:B------:R-:W-:Y:S05]  /*3410*/  RET.REL.NODEC R40 `(_ZN10layer_norm31ln_parallel_residual_fwd_kernelINS_13Kernel_traitsI13__nv_bfloat16S2_fS2_fjLj6144ELj1ELj1ELj8ELj16ENS_18Kernel_traits_baseILj6144ES2_S2_fS2_fjLj256EEEEELb0ELb0ELb1EEEvNS_9FwdParamsE) ;  /* 0xffffcbe028007950 */ /* 0x000fea0003c3ffff */
.L_x_6301:
        /* <DEDUP_REMOVED lines=14> */
.L_x_20005:


//--------------------- .text._ZN10layer_norm31ln_parallel_residual_fwd_kernelINS_13Kernel_traitsI13__nv_bfloat16S2_fS2_fjLj6144ELj1ELj1ELj8ELj16ENS_18Kernel_traits_baseILj6144ES2_S2_fS2_fjLj256EEEEELb0ELb1ELb0EEEvNS_9FwdParamsE --------------------------
	.section	.text._ZN10layer_norm31ln_parallel_residual_fwd_kernelINS_13Kernel_traitsI13__nv_bfloat16S2_fS2_fjLj6144ELj1ELj1ELj8ELj16ENS_18Kernel_traits_baseILj6144ES2_S2_fS2_fjLj256EEEEELb0ELb1ELb0EEEvNS_9FwdParamsE,"ax",@progbits
	.sectioninfo	@"SHI_REGISTERS=111"
	.align	128
        .global         _ZN10layer_norm31ln_parallel_residual_fwd_kernelINS_13Kernel_traitsI13__nv_bfloat16S2_fS2_fjLj6144ELj1ELj1ELj8ELj16ENS_18Kernel_traits_baseILj6144ES2_S2_fS2_fjLj256EEEEELb0ELb1ELb0EEEvNS_9FwdParamsE
        .type           _ZN10layer_norm31ln_parallel_residual_fwd_kernelINS_13Kernel_traitsI13__nv_bfloat16S2_fS2_fjLj6144ELj1ELj1ELj8ELj16ENS_18Kernel_traits_baseILj6144ES2_S2_fS2_fjLj256EEEEELb0ELb1ELb0EEEvNS_9FwdParamsE,@function
        .size           _ZN10layer_norm31ln_parallel_residual_fwd_kernelINS_13Kernel_traitsI13__nv_bfloat16S2_fS2_fjLj6144ELj1ELj1ELj8ELj16ENS_18Kernel_traits_baseILj6144ES2_S2_fS2_fjLj256EEEEELb0ELb1ELb0EEEvNS_9FwdParamsE,(.L_x_20006 - _ZN10layer_norm31ln_parallel_residual_fwd_kernelINS_13Kernel_traitsI13__nv_bfloat16S2_fS2_fjLj6144ELj1ELj1ELj8ELj16ENS_18Kernel_traits_baseILj6144ES2_S2_fS2_fjLj256EEEEELb0ELb1ELb0EEEvNS_9FwdParamsE)
        .other          _ZN10layer_norm31ln_parallel_residual_fwd_kernelINS_13Kernel_traitsI13__nv_bfloat16S2_fS2_fjLj6144ELj1ELj1ELj8ELj16ENS_18Kernel_traits_baseILj6144ES2_S2_fS2_fjLj256EEEEELb0ELb1ELb0EEEvNS_9FwdParamsE,@"STO_CUDA_ENTRY STV_DEFAULT"
_ZN10layer_norm31ln_parallel_residual_fwd_kernelINS_13Kernel_traitsI13__nv_bfloat16S2_fS2_fjLj6144ELj1ELj1ELj8ELj16ENS_18Kernel_traits_baseILj6144ES2_S2_fS2_fjLj256EEEEELb0ELb1ELb0EEEvNS_9FwdParamsE:
.text._ZN10layer_norm31ln_parallel_residual_fwd_kernelINS_13Kernel_traitsI13__nv_bfloat16S2_fS2_fjLj6144ELj1ELj1ELj8ELj16ENS_18Kernel_traits_baseILj6144ES2_S2_fS2_fjLj256EEEEELb0ELb1ELb0EEEvNS_9FwdParamsE:
        /* <DEDUP_REMOVED lines=25> */
.L_x_6303:
[----:B0-----:R-:W-:Y:S05]  /*0190*/  BSYNC B0 ;  /* 0x0000000000007941 */ /* 0x001fea0003800000 */
.L_x_6302:
        /* <DEDUP_REMOVED lines=13> */
.L_x_6305:
[----:B0-----:R-:W-:Y:S05]  /*0270*/  BSYNC B0 ;  /* 0x0000000000007941 */ /* 0x001fea0003800000 */
.L_x_6304:
        /* <DEDUP_REMOVED lines=12> */
.L_x_6307:
[----:B0-----:R-:W-:Y:S05]  /*0340*/  BSYNC B0 ;  /* 0x0000000000007941 */ /* 0x001fea0003800000 */
.L_x_6306:
        /* <DEDUP_REMOVED lines=10> */
[----:B-----5:R-:W-:-:S02]  /*03f0*/  PRMT R9, RZ, 0x5410, R36 ;  /* 0x00005410ff097816 */ /* 0x020fc40000000024 */
[----:B------:R-:W-:Y:S02]  /*0400*/  IMNMX R3, RZ, R3, !PT ;  /* 0x00000003ff037217 */ /* 0x000fe40007800200 */
[----:B------:R-:W-:Y:S02]  /*0410*/  PRMT R8, RZ, 0x7610, R36 ;  /* 0x00007610ff087816 */ /* 0x000fe40000000024 */
[----:B------:R-:W-:Y:S02]  /*0420*/  LOP3.LUT R36, R0, 0x1fffffe0, RZ, 0xc0, !PT ;  /* 0x1fffffe000247812 */ /* 0x000fe400078ec0ff */
[----:B------:R-:W-:Y:S02]  /*0430*/  IMNMX R3, R3, 0x20, PT ;  /* 0x0000002003037817 */ /* 0x000fe40003800200 */
[--C-:B------:R-:W-:Y:S02]  /*0440*/  PRMT R13, RZ, 0x5410, R6.reuse ;  /* 0x00005410ff0d7816 */ /* 0x100fe40000000006 */
[----:B------:R-:W-:-:S02]  /*0450*/  PRMT R12, RZ, 0x7610, R6 ;  /* 0x00007610ff0c7816 */ /* 0x000fc40000000006 */
[--C-:B------:R-:W-:Y:S02]  /*0460*/  PRMT R11, RZ, 0x5410, R7.reuse ;  /* 0x00005410ff0b7816 */ /* 0x100fe40000000007 */
[----:B------:R-:W-:Y:S02]  /*0470*/  PRMT R10, RZ, 0x7610, R7 ;  /* 0x00007610ff0a7816 */ /* 0x000fe40000000007 */
[--C-:B------:R-:W-:Y:S02]  /*0480*/  PRMT R7, RZ, 0x5410, R37.reuse ;  /* 0x00005410ff077816 */ /* 0x100fe40000000025 */
[----:B------:R-:W-:Y:S02]  /*0490*/  PRMT R6, RZ, 0x7610, R37 ;  /* 0x00007610ff067816 */ /* 0x000fe40000000025 */
[----:B------:R-:W-:Y:S02]  /*04a0*/  IADD3 R37, R3, R36, RZ ;  /* 0x0000002403257210 */ /* 0x000fe40007ffe0ff */
[----:B------:R-:W-:-:S02]  /*04b0*/  PRMT R0, RZ, 0x5410, R32 ;  /* 0x00005410ff007816 */ /* 0x000fc40000000020 */
[----:B------:R-:W-:Y:S02]  /*04c0*/  SHF.L.U32 R37, R37, 0x3, RZ ;  /* 0x0000000325257819 */ /* 0x000fe400000006ff */
[----:B------:R-:W-:Y:S02]  /*04d0*/  PRMT R69, RZ, 0x7610, R32 ;  /* 0x00007610ff457816 */ /* 0x000fe40000000020 */
[----:B------:R-:W-:Y:S02]  /*04e0*/  SHF.L.U32 R32, R67, 0x5, RZ ;  /* 0x0000000543207819 */ /* 0x000fe400000006ff */
[----:B------:R-:W0:Y:S01]  /*04f0*/  I2F.U32 R37, R37 ;  /* 0x0000002500257306 */ /* 0x000e220000201000 */
[--C-:B------:R-:W-:Y:S02]  /*0500*/  PRMT R68, RZ, 0x5410, R33.reuse ;  /* 0x00005410ff447816 */ /* 0x100fe40000000021 */
[----:B------:R-:W-:Y:S02]  /*0510*/  PRMT R71, RZ, 0x7610, R33 ;  /* 0x00007610ff477816 */ /* 0x000fe40000000021 */
[----:B------:R-:W-:-:S02]  /*0520*/  LOP3.LUT R33, R32, 0x3e0, RZ, 0xc0, !PT ;  /* 0x000003e020217812 */ /* 0x000fc400078ec0ff */
[--C-:B------:R-:W-:Y:S02]  /*0530*/  PRMT R64, RZ, 0x5410, R16.reuse ;  /* 0x00005410ff407816 */ /* 0x100fe40000000010 */
[----:B------:R-:W-:Y:S02]  /*0540*/  IADD3 R33, R40, -R33, RZ ;  /* 0x8000002128217210 */ /* 0x000fe40007ffe0ff */
[----:B------:R-:W-:Y:S02]  /*0550*/  PRMT R65, RZ, 0x7610, R16 ;  /* 0x00007610ff417816 */ /* 0x000fe40000000010 */
[----:B------:R-:W-:Y:S02]  /*0560*/  IMNMX R33, RZ, R33, !PT ;  /* 0x00000021ff217217 */ /* 0x000fe40007800200 */
[----:B------:R-:W-:Y:S01]  /*0570*/  PRMT R22, RZ, 0x5410, R17 ;  /* 0x00005410ff167816 */ /* 0x000fe20000000011 */
[----:B0-----:R0:W1:Y:S01]  /*0580*/  MUFU.RCP R81, R37 ;  /* 0x0000002500517308 */ /* 0x0010620000001000 */
[----:B------:R-:W-:-:S02]  /*0590*/  IMNMX R33, R33, 0x20, PT ;  /* 0x0000002021217817 */ /* 0x000fc40003800200 */
[----:B------:R-:W-:Y:S02]  /*05a0*/  PRMT R23, RZ, 0x7610, R17 ;  /* 0x00007610ff177816 */ /* 0x000fe40000000011 */
[----:B------:R-:W-:Y:S02]  /*05b0*/  IADD3 R33, R36, R33, RZ ;  /* 0x0000002124217210 */ /* 0x000fe40007ffe0ff */
[--C-:B------:R-:W-:Y:S02]  /*05c0*/  PRMT R20, RZ, 0x5410, R18.reuse ;  /* 0x00005410ff147816 */ /* 0x100fe40000000012 */
[----:B------:R-:W-:Y:S02]  /*05d0*/  PRMT R21, RZ, 0x7610, R18 ;  /* 0x00007610ff157816 */ /* 0x000fe40000000012 */
[----:B------:R-:W-:Y:S02]  /*05e0*/  PRMT R18, RZ, 0x5410, R19 ;  /* 0x00005410ff127816 */ /* 0x000fe40000000013 */
[----:B------:R-:W-:-:S02]  /*05f0*/  PRMT R17, RZ, 0x5410, R4 ;  /* 0x00005410ff117816 */ /* 0x000fc40000000004 */
[----:B------:R-:W-:Y:S02]  /*0600*/  PRMT R16, RZ, 0x7610, R4 ;  /* 0x00007610ff107816 */ /* 0x000fe40000000004 */
        /* <DEDUP_REMOVED lines=19> */
[----:B------:R-:W-:Y:S02]  /*0740*/  MOV R89, 0x1 ;  /* 0x0000000100597802 */ /* 0x000fe40000000f00 */
[--C-:B------:R-:W-:Y:S02]  /*0750*/  PRMT R85, RZ, 0x5410, R28.reuse ;  /* 0x00005410ff557816 */ /* 0x100fe4000000001c */
[----:B------:R-:W-:Y:S02]  /*0760*/  PRMT R92, RZ, 0x7610, R28 ;  /* 0x00007610ff5c7816 */ /* 0x000fe4000000001c */
[----:B------:R-:W-:-:S02]  /*0770*/  SHF.L.U32 R88, R33, 0x3, RZ ;  /* 0x0000000321587819 */ /* 0x000fc400000006ff */
[--C-:B------:R-:W-:Y:S02]  /*0780*/  PRMT R87, RZ, 0x5410, R29.reuse ;  /* 0x00005410ff577816 */ /* 0x100fe4000000001d */
[----:B------:R-:W-:Y:S02]  /*0790*/  PRMT R94, RZ, 0x7610, R29 ;  /* 0x00007610ff5e7816 */ /* 0x000fe4000000001d */
[--C-:B------:R-:W-:Y:S02]  /*07a0*/  PRMT R91, RZ, 0x5410, R30.reuse ;  /* 0x00005410ff5b7816 */ /* 0x100fe4000000001e */
[----:B------:R-:W-:Y:S02]  /*07b0*/  PRMT R93, RZ, 0x7610, R30 ;  /* 0x00007610ff5d7816 */ /* 0x000fe4000000001e */
[--C-:B------:R-:W-:Y:S02]  /*07c0*/  PRMT R95, RZ, 0x5410, R31.reuse ;  /* 0x00005410ff5f7816 */ /* 0x100fe4000000001f */
[----:B01----:R-:W-:-:S02]  /*07d0*/  PRMT R97, RZ, 0x7610, R31 ;  /* 0x00007610ff617816 */ /* 0x003fc4000000001f */
.L_x_6371:
        /* <DEDUP_REMOVED lines=29> */
.L_x_6310:
[----:B0----5:R-:W-:-:S05]  /*09b0*/  PRMT R37, RZ, 0x5410, R24 ;  /* 0x00005410ff257816 */ /* 0x021fca0000000018 */
[----:B------:R-:W-:-:S04]  /*09c0*/  FADD.FTZ R36, R37, R36 ;  /* 0x0000002425247221 */ /* 0x000fc80000010000 */
[----:B------:R-:W-:Y:S02]  /*09d0*/  @P0 FADD.FTZ R36, R28, R36 ;  /* 0x000000241c240221 */ /* 0x000fe40000010000 */
.L_x_6311:
[----:B------:R-:W-:Y:S01]  /*09e0*/  PRMT R37, RZ, 0x7610, R40 ;  /* 0x00007610ff257816 */ /* 0x000fe20000000028 */
[----:B------:R-:W-:Y:S05]  /*09f0*/  @P1 BRA `(.L_x_6312) ;  /* 0x0000003000001947 */ /* 0x000fea0003800000 */
[----:B------:R-:W-:Y:S05]  /*0a00*/  @!P0 BRA `(.L_x_6313) ;  /* 0x0000005000008947 */ /* 0x000fea0003800000 */
[----:B-----5:R-:W-:Y:S01]  /*0a10*/  FADD.FTZ R37, R29, R37 ;  /* 0x000000251d257221 */ /* 0x020fe20000010000 */
[----:B------:R-:W-:Y:S05]  /*0a20*/  BRA `(.L_x_6313) ;  /* 0x0000003000007947 */ /* 0x000fea0003800000 */
.L_x_6312:
[----:B-----5:R-:W-:-:S05]  /*0a30*/  PRMT R38, RZ, 0x7610, R24 ;  /* 0x00007610ff267816 */ /* 0x020fca0000000018 */
[----:B------:R-:W-:-:S04]  /*0a40*/  FADD.FTZ R37, R38, R37 ;  /* 0x0000002526257221 */ /* 0x000fc80000010000 */
[----:B------:R-:W-:Y:S02]  /*0a50*/  @P0 FADD.FTZ R37, R29, R37 ;  /* 0x000000251d250221 */ /* 0x000fe40000010000 */
.L_x_6313:
[----:B------:R-:W-:Y:S01]  /*0a60*/  PRMT R38, RZ, 0x5410, R41 ;  /* 0x00005410ff267816 */ /* 0x000fe20000000029 */
[----:B------:R-:W-:Y:S05]  /*0a70*/  @P1 BRA `(.L_x_6314) ;  /* 0x0000003000001947 */ /* 0x000fea0003800000 */
[----:B------:R-:W-:Y:S05]  /*0a80*/  @!P0 BRA `(.L_x_6315) ;  /* 0x0000005000008947 */ /* 0x000fea0003800000 */
[----:B-----5:R-:W-:Y:S01]  /*0a90*/  FADD.FTZ R38, R30, R38 ;  /* 0x000000261e267221 */ /* 0x020fe20000010000 */
[----:B------:R-:W-:Y:S05]  /*0aa0*/  BRA `(.L_x_6315) ;  /* 0x0000003000007947 */ /* 0x000fea0003800000 */
.L_x_6314:
[----:B-----5:R-:W-:-:S05]  /*0ab0*/  PRMT R39, RZ, 0x5410, R25 ;  /* 0x00005410ff277816 */ /* 0x020fca0000000019 */
[----:B------:R-:W-:-:S04]  /*0ac0*/  FADD.FTZ R38, R39, R38 ;  /* 0x0000002627267221 */ /* 0x000fc80000010000 */
[----:B------:R-:W-:Y:S02]  /*0ad0*/  @P0 FADD.FTZ R38, R30, R38 ;  /* 0x000000261e260221 */ /* 0x000fe40000010000 */
.L_x_6315:
[----:B------:R-:W-:Y:S01]  /*0ae0*/  PRMT R39, RZ, 0x7610, R41 ;  /* 0x00007610ff277816 */ /* 0x000fe20000000029 */
[----:B------:R-:W-:Y:S05]  /*0af0*/  @P1 BRA `(.L_x_6316) ;  /* 0x0000003000001947 */ /* 0x000fea0003800000 */
[----:B------:R-:W-:Y:S05]  /*0b00*/  @!P0 BRA `(.L_x_6317) ;  /* 0x0000005000008947 */ /* 0x000fea0003800000 */
[----:B-----5:R-:W-:Y:S01]  /*0b10*/  FADD.FTZ R39, R31, R39 ;  /* 0x000000271f277221 */ /* 0x020fe20000010000 */
[----:B------:R-:W-:Y:S05]  /*0b20*/  BRA `(.L_x_6317) ;  /* 0x0000003000007947 */ /* 0x000fea0003800000 */
.L_x_6316:
[----:B-----5:R-:W-:-:S05]  /*0b30*/  PRMT R40, RZ, 0x7610, R25 ;  /* 0x00007610ff287816 */ /* 0x020fca0000000019 */
[----:B------:R-:W-:-:S04]  /*0b40*/  FADD.FTZ R39, R40, R39 ;  /* 0x0000002728277221 */ /* 0x000fc80000010000 */
[----:B------:R-:W-:Y:S02]  /*0b50*/  @P0 FADD.FTZ R39, R31, R39 ;  /* 0x000000271f270221 */ /* 0x000fe40000010000 */
.L_x_6317:
[----:B------:R-:W-:Y:S01]  /*0b60*/  PRMT R40, RZ, 0x5410, R42 ;  /* 0x00005410ff287816 */ /* 0x000fe2000000002a */
[----:B------:R-:W-:Y:S05]  /*0b70*/  @P1 BRA `(.L_x_6318) ;  /* 0x0000003000001947 */ /* 0x000fea0003800000 */
[----:B------:R-:W-:Y:S05]  /*0b80*/  @!P0 BRA `(.L_x_6319) ;  /* 0x0000005000008947 */ /* 0x000fea0003800000 */
[----:B-----5:R-:W-:Y:S01]  /*0b90*/  FADD.FTZ R40, R32, R40 ;  /* 0x0000002820287221 */ /* 0x020fe20000010000 */
[----:B------:R-:W-:Y:S05]  /*0ba0*/  BRA `(.L_x_6319) ;  /* 0x0000003000007947 */ /* 0x000fea0003800000 */
.L_x_6318:
[----:B-----5:R-:W-:-:S05]  /*0bb0*/  PRMT R41, RZ, 0x5410, R26 ;  /* 0x00005410ff297816 */ /* 0x020fca000000001a */
[----:B------:R-:W-:-:S04]  /*0bc0*/  FADD.FTZ R40, R41, R40 ;  /* 0x0000002829287221 */ /* 0x000fc80000010000 */
[----:B------:R-:W-:Y:S02]  /*0bd0*/  @P0 FADD.FTZ R40, R32, R40 ;  /* 0x0000002820280221 */ /* 0x000fe40000010000 */
.L_x_6319:
[----:B------:R-:W-:Y:S01]  /*0be0*/  PRMT R41, RZ, 0x7610, R42 ;  /* 0x00007610ff297816 */ /* 0x000fe2000000002a */
[----:B------:R-:W-:Y:S05]  /*0bf0*/  @P1 BRA `(.L_x_6320) ;  /* 0x0000003000001947 */ /* 0x000fea0003800000 */
[----:B------:R-:W-:Y:S05]  /*0c00*/  @!P0 BRA `(.L_x_6321) ;  /* 0x0000005000008947 */ /* 0x000fea0003800000 */
[----:B-----5:R-:W-:Y:S01]  /*0c10*/  FADD.FTZ R41, R33, R41 ;  /* 0x0000002921297221 */ /* 0x020fe20000010000 */
[----:B------:R-:W-:Y:S05]  /*0c20*/  BRA `(.L_x_6321) ;  /* 0x0000003000007947 */ /* 0x000fea0003800000 */
.L_x_6320:
[----:B-----5:R-:W-:-:S05]  /*0c30*/  PRMT R42, RZ, 0x7610, R26 ;  /* 0x00007610ff2a7816 */ /* 0x020fca000000001a */
[----:B------:R-:W-:-:S04]  /*0c40*/  FADD.FTZ R41, R42, R41 ;  /* 0x000000292a297221 */ /* 0x000fc80000010000 */
[----:B------:R-:W-:Y:S02]  /*0c50*/  @P0 FADD.FTZ R41, R33, R41 ;  /* 0x0000002921290221 */ /* 0x000fe40000010000 */
.L_x_6321:
[----:B------:R-:W-:Y:S01]  /*0c60*/  PRMT R42, RZ, 0x5410, R43 ;  /* 0x00005410ff2a7816 */ /* 0x000fe2000000002b */
[----:B------:R-:W-:Y:S05]  /*0c70*/  @P1 BRA `(.L_x_6322) ;  /* 0x0000003000001947 */ /* 0x000fea0003800000 */
[----:B------:R-:W-:Y:S05]  /*0c80*/  @!P0 BRA `(.L_x_6323) ;  /* 0x0000005000008947 */ /* 0x000fea0003800000 */
[----:B-----5:R-:W-:Y:S01]  /*0c90*/  FADD.FTZ R42, R34, R42 ;  /* 0x0000002a222a7221 */ /* 0x020fe20000010000 */
[----:B------:R-:W-:Y:S05]  /*0ca0*/  BRA `(.L_x_6323) ;  /* 0x0000003000007947 */ /* 0x000fea0003800000 */
.L_x_6322:
[----:B-----5:R-:W-:-:S05]  /*0cb0*/  PRMT R61, RZ, 0x5410, R27 ;  /* 0x00005410ff3d7816 */ /* 0x020fca000000001b */
[----:B------:R-:W-:-:S04]  /*0cc0*/  FADD.FTZ R42, R61, R42 ;  /* 0x0000002a3d2a7221 */ /* 0x000fc80000010000 */
[----:B------:R-:W-:Y:S02]  /*0cd0*/  @P0 FADD.FTZ R42, R34, R42 ;  /* 0x0000002a222a0221 */ /* 0x000fe40000010000 */
.L_x_6323:
[----:B------:R-:W-:Y:S01]  /*0ce0*/  PRMT R43, RZ, 0x7610, R43 ;  /* 0x00007610ff2b7816 */ /* 0x000fe2000000002b */
[----:B------:R-:W-:Y:S05]  /*0cf0*/  @P1 BRA `(.L_x_6324) ;  /* 0x0000003000001947 */ /* 0x000fea0003800000 */
[----:B------:R-:W-:Y:S05]  /*0d00*/  @!P0 BRA `(.L_x_6325) ;  /* 0x0000005000008947 */ /* 0x000fea0003800000 */
[----:B-----5:R-:W-:Y:S01]  /*0d10*/  FADD.FTZ R43, R35, R43 ;  /* 0x0000002b232b7221 */ /* 0x020fe20000010000 */
[----:B------:R-:W-:Y:S05]  /*0d20*/  BRA `(.L_x_6325) ;  /* 0x0000003000007947 */ /* 0x000fea0003800000 */
.L_x_6324:
[----:B-----5:R-:W-:-:S05]  /*0d30*/  PRMT R60, RZ, 0x7610, R27 ;  /* 0x00007610ff3c7816 */ /* 0x020fca000000001b */
[----:B------:R-:W-:-:S04]  /*0d40*/  FADD.FTZ R43, R60, R43 ;  /* 0x0000002b3c2b7221 */ /* 0x000fc80000010000 */
[----:B------:R-:W-:Y:S02]  /*0d50*/  @P0 FADD.FTZ R43, R35, R43 ;  /* 0x0000002b232b0221 */ /* 0x000fe40000010000 */
.L_x_6325:
[C---:B------:R-:W-:Y:S02]  /*0d60*/  LEA R60, P0, R96.reuse, c[0x0][0x188], 0x5 ;  /* 0x00006200603c7a11 */ /* 0x040fe400078028ff */
[C---:B------:R-:W-:Y:S02]  /*0d70*/  IADD3 R62, R96.reuse, 0x100, RZ ;  /* 0x00000100603e7810 */ /* 0x040fe40007ffe0ff */
[----:B------:R-:W-:-:S05]  /*0d80*/  LEA.HI.X R61, R96, c[0x0][0x18c], RZ, 0x5, P0 ;  /* 0x00006300603d7a11 */ /* 0x000fca00000f2cff */
[----:B------:R0:W-:Y:S04]  /*0d90*/  STG.E.128 [R60.64], R36 ;  /* 0x000000243c007986 */ /* 0x0001e8000c101d04 */
[----:B------:R0:W-:Y:S02]  /*0da0*/  STG.E.128 [R60.64+0x10], R40 ;  /* 0x000010283c007986 */ /* 0x0001e4000c101d04 */
.L_x_6309:
[----:B------:R-:W-:Y:S05]  /*0db0*/  BSYNC B0 ;  /* 0x0000000000007941 */ /* 0x000fea0003800000 */
.L_x_6308:
        /* <DEDUP_REMOVED lines=9> */
[----:B------:R-:W-:-:S04]  /*0e50*/  @P0 LEA R46, P6, R62, c[0x0][0x180], 0x5 ;  /* 0x000060003e2e0a11 */ /* 0x000fc800078c28ff */
        /* <DEDUP_REMOVED lines=10> */
[----:B-1----:R-:W-:Y:S05]  /*0f00*/  @!P0 BRA `(.L_x_6329) ;  /* 0x0000005000008947 */ /* 0x002fea0003800000 */
[----:B-----5:R-:W-:Y:S01]  /*0f10*/  FADD.FTZ R44, R28, R44 ;  /* 0x0000002c1c2c7221 */ /* 0x020fe20000010000 */
[----:B------:R-:W-:Y:S05]  /*0f20*/  BRA `(.L_x_6329) ;  /* 0x0000003000007947 */ /* 0x000fea0003800000 */
.L_x_6328:
[----:B-1---5:R-:W-:-:S05]  /*0f30*/  PRMT R45, RZ, 0x5410, R24 ;  /* 0x00005410ff2d7816 */ /* 0x022fca0000000018 */
[----:B------:R-:W-:-:S04]  /*0f40*/  FADD.FTZ R44, R45, R44 ;  /* 0x0000002c2d2c7221 */ /* 0x000fc80000010000 */
[----:B------:R-:W-:Y:S02]  /*0f50*/  @P0 FADD.FTZ R44, R28, R44 ;  /* 0x0000002c1c2c0221 */ /* 0x000fe40000010000 */
.L_x_6329:
[----:B------:R-:W-:Y:S01]  /*0f60*/  PRMT R45, RZ, 0x7610, R48 ;  /* 0x00007610ff2d7816 */ /* 0x000fe20000000030 */
[----:B------:R-:W-:Y:S05]  /*0f70*/  @P1 BRA `(.L_x_6330) ;  /* 0x0000003000001947 */ /* 0x000fea0003800000 */
[----:B------:R-:W-:Y:S05]  /*0f80*/  @!P0 BRA `(.L_x_6331) ;  /* 0x0000005000008947 */ /* 0x000fea0003800000 */
[----:B-----5:R-:W-:Y:S01]  /*0f90*/  FADD.FTZ R45, R29, R45 ;  /* 0x0000002d1d2d7221 */ /* 0x020fe20000010000 */
[----:B------:R-:W-:Y:S05]  /*0fa0*/  BRA `(.L_x_6331) ;  /* 0x0000003000007947 */ /* 0x000fea0003800000 */
.L_x_6330:
[----:B-----5:R-:W-:-:S05]  /*0fb0*/  PRMT R46, RZ, 0x7610, R24 ;  /* 0x00007610ff2e7816 */ /* 0x020fca0000000018 */
[----:B------:R-:W-:-:S04]  /*0fc0*/  FADD.FTZ R45, R46, R45 ;  /* 0x0000002d2e2d7221 */ /* 0x000fc80000010000 */
[----:B------:R-:W-:Y:S02]  /*0fd0*/  @P0 FADD.FTZ R45, R29, R45 ;  /* 0x0000002d1d2d0221 */ /* 0x000fe40000010000 */
.L_x_6331:
[----:B------:R-:W-:Y:S01]  /*0fe0*/  PRMT R46, RZ, 0x5410, R49 ;  /* 0x00005410ff2e7816 */ /* 0x000fe20000000031 */
[----:B------:R-:W-:Y:S05]  /*0ff0*/  @P1 BRA `(.L_x_6332) ;  /* 0x0000003000001947 */ /* 0x000fea0003800000 */
[----:B------:R-:W-:Y:S05]  /*1000*/  @!P0 BRA `(.L_x_6333) ;  /* 0x0000005000008947 */ /* 0x000fea0003800000 */
[----:B-----5:R-:W-:Y:S01]  /*1010*/  FADD.FTZ R46, R30, R46 ;  /* 0x0000002e1e2e7221 */ /* 0x020fe20000010000 */
[----:B------:R-:W-:Y:S05]  /*1020*/  BRA `(.L_x_6333) ;  /* 0x0000003000007947 */ /* 0x000fea0003800000 */
.L_x_6332:
[----:B-----5:R-:W-:-:S05]  /*1030*/  PRMT R47, RZ, 0x5410, R25 ;  /* 0x00005410ff2f7816 */ /* 0x020fca0000000019 */
[----:B------:R-:W-:-:S04]  /*1040*/  FADD.FTZ R46, R47, R46 ;  /* 0x0000002e2f2e7221 */ /* 0x000fc80000010000 */
[----:B------:R-:W-:Y:S02]  /*1050*/  @P0 FADD.FTZ R46, R30, R46 ;  /* 0x0000002e1e2e0221 */ /* 0x000fe40000010000 */
.L_x_6333:
[----:B------:R-:W-:Y:S01]  /*1060*/  PRMT R47, RZ, 0x7610, R49 ;  /* 0x00007610ff2f7816 */ /* 0x000fe20000000031 */
[----:B------:R-:W-:Y:S05]  /*1070*/  @P1 BRA `(.L_x_6334) ;  /* 0x0000003000001947 */ /* 0x000fea0003800000 */
[----:B------:R-:W-:Y:S05]  /*1080*/  @!P0 BRA `(.L_x_6335) ;  /* 0x0000005000008947 */ /* 0x000fea0003800000 */
[----:B-----5:R-:W-:Y:S01]  /*1090*/  FADD.FTZ R47, R31, R47 ;  /* 0x0000002f1f2f7221 */ /* 0x020fe20000010000 */
[----:B------:R-:W-:Y:S05]  /*10a0*/  BRA `(.L_x_6335) ;  /* 0x0000003000007947 */ /* 0x000fea0003800000 */
.L_x_6334:
[----:B-----5:R-:W-:-:S05]  /*10b0*/  PRMT R48, RZ, 0x7610, R25 ;  /* 0x00007610ff307816 */ /* 0x020fca0000000019 */
[----:B------:R-:W-:-:S04]  /*10c0*/  FADD.FTZ R47, R48, R47 ;  /* 0x0000002f302f7221 */ /* 0x000fc80000010000 */
[----:B------:R-:W-:Y:S02]  /*10d0*/  @P0 FADD.FTZ R47, R31, R47 ;  /* 0x0000002f1f2f0221 */ /* 0x000fe40000010000 */
.L_x_6335:
[----:B------:R-:W-:Y:S01]  /*10e0*/  PRMT R48, RZ, 0x5410, R50 ;  /* 0x00005410ff307816 */ /* 0x000fe20000000032 */
[----:B------:R-:W-:Y:S05]  /*10f0*/  @P1 BRA `(.L_x_6336) ;  /* 0x0000003000001947 */ /* 0x000fea0003800000 */
[----:B------:R-:W-:Y:S05]  /*1100*/  @!P0 BRA `(.L_x_6337) ;  /* 0x0000005000008947 */ /* 0x000fea0003800000 */
[----:B-----5:R-:W-:Y:S01]  /*1110*/  FADD.FTZ R48, R32, R48 ;  /* 0x0000003020307221 */ /* 0x020fe20000010000 */
[----:B------:R-:W-:Y:S05]  /*1120*/  BRA `(.L_x_6337) ;  /* 0x0000003000007947 */ /* 0x000fea0003800000 */
.L_x_6336:
[----:B-----5:R-:W-:-:S05]  /*1130*/  PRMT R49, RZ, 0x5410, R26 ;  /* 0x00005410ff317816 */ /* 0x020fca000000001a */
[----:B------:R-:W-:-:S04]  /*1140*/  FADD.FTZ R48, R49, R48 ;  /* 0x0000003031307221 */ /* 0x000fc80000010000 */
[----:B------:R-:W-:Y:S02]  /*1150*/  @P0 FADD.FTZ R48, R32, R48 ;  /* 0x0000003020300221 */ /* 0x000fe40000010000 */
.L_x_6337:
[----:B------:R-:W-:Y:S01]  /*1160*/  PRMT R49, RZ, 0x7610, R50 ;  /* 0x00007610ff317816 */ /* 0x000fe20000000032 */
[----:B------:R-:W-:Y:S05]  /*1170*/  @P1 BRA `(.L_x_6338) ;  /* 0x0000003000001947 */ /* 0x000fea0003800000 */
[----:B------:R-:W-:Y:S05]  /*1180*/  @!P0 BRA `(.L_x_6339) ;  /* 0x0000005000008947 */ /* 0x000fea0003800000 */
[----:B-----5:R-:W-:Y:S01]  /*1190*/  FADD.FTZ R49, R33, R49 ;  /* 0x0000003121317221 */ /* 0x020fe20000010000 */
[----:B------:R-:W-:Y:S05]  /*11a0*/  BRA `(.L_x_6339) ;  /* 0x0000003000007947 */ /* 0x000fea0003800000 */
.L_x_6338:
[----:B-----5:R-:W-:-:S05]  /*11b0*/  PRMT R50, RZ, 0x7610, R26 ;  /* 0x00007610ff327816 */ /* 0x020fca000000001a */
[----:B------:R-:W-:-:S04]  /*11c0*/  FADD.FTZ R49, R50, R49 ;  /* 0x0000003132317221 */ /* 0x000fc80000010000 */
[----:B------:R-:W-:Y:S02]  /*11d0*/  @P0 FADD.FTZ R49, R33, R49 ;  /* 0x0000003121310221 */ /* 0x000fe40000010000 */
.L_x_6339:
[----:B------:R-:W-:Y:S01]  /*11e0*/  PRMT R50, RZ, 0x5410, R51 ;  /* 0x00005410ff327816 */ /* 0x000fe20000000033 */
[----:B------:R-:W-:Y:S05]  /*11f0*/  @P1 BRA `(.L_x_6340) ;  /* 0x0000003000001947 */ /* 0x000fea0003800000 */
[----:B------:R-:W-:Y:S05]  /*1200*/  @!P0 BRA `(.L_x_6341) ;  /* 0x0000005000008947 */ /* 0x000fea0003800000 */
[----:B-----5:R-:W-:Y:S01]  /*1210*/  FADD.FTZ R50, R34, R50 ;  /* 0x0000003222327221 */ /* 0x020fe20000010000 */
[----:B------:R-:W-:Y:S05]  /*1220*/  BRA `(.L_x_6341) ;  /* 0x0000003000007947 */ /* 0x000fea0003800000 */
.L_x_6340:
[----:B0----5:R-:W-:-:S05]  /*1230*/  PRMT R61, RZ, 0x5410, R27 ;  /* 0x00005410ff3d7816 */ /* 0x021fca000000001b */
[----:B------:R-:W-:-:S04]  /*1240*/  FADD.FTZ R50, R61, R50 ;  /* 0x000000323d327221 */ /* 0x000fc80000010000 */
[----:B------:R-:W-:Y:S02]  /*1250*/  @P0 FADD.FTZ R50, R34, R50 ;  /* 0x0000003222320221 */ /* 0x000fe40000010000 */
.L_x_6341:
[----:B------:R-:W-:Y:S01]  /*1260*/  PRMT R51, RZ, 0x7610, R51 ;  /* 0x00007610ff337816 */ /* 0x000fe20000000033 */
[----:B------:R-:W-:Y:S05]  /*1270*/  @P1 BRA `(.L_x_6342) ;  /* 0x0000003000001947 */ /* 0x000fea0003800000 */
[----:B------:R-:W-:Y:S05]  /*1280*/  @!P0 BRA `(.L_x_6343) ;  /* 0x0000005000008947 */ /* 0x000fea0003800000 */
[----:B-----5:R-:W-:Y:S01]  /*1290*/  FADD.FTZ R51, R35, R51 ;  /* 0x0000003323337221 */ /* 0x020fe20000010000 */
[----:B------:R-:W-:Y:S05]  /*12a0*/  BRA `(.L_x_6343) ;  /* 0x0000003000007947 */ /* 0x000fea0003800000 */
.L_x_6342:
[----:B0----5:R-:W-:-:S05]  /*12b0*/  PRMT R60, RZ, 0x7610, R27 ;  /* 0x00007610ff3c7816 */ /* 0x021fca000000001b */
[----:B------:R-:W-:-:S04]  /*12c0*/  FADD.FTZ R51, R60, R51 ;  /* 0x000000333c337221 */ /* 0x000fc80000010000 */
[----:B------:R-:W-:Y:S02]  /*12d0*/  @P0 FADD.FTZ R51, R35, R51 ;  /* 0x0000003323330221 */ /* 0x000fe40000010000 */
.L_x_6343:
[----:B0-----:R-:W-:-:S04]  /*12e0*/  LEA R60, P0, R62, c[0x0][0x188], 0x5 ;  /* 0x000062003e3c7a11 */ /* 0x001fc800078028ff */
[C---:B------:R-:W-:Y:S02]  /*12f0*/  LEA.HI.X R61, R62.reuse, c[0x0][0x18c], RZ, 0x5, P0 ;  /* 0x000063003e3d7a11 */ /* 0x040fe400000f2cff */
[----:B------:R-:W-:-:S03]  /*1300*/  IADD3 R62, R62, 0x100, RZ ;  /* 0x000001003e3e7810 */ /* 0x000fc60007ffe0ff */
[----:B------:R0:W-:Y:S04]  /*1310*/  STG.E.128 [R60.64], R44 ;  /* 0x0000002c3c007986 */ /* 0x0001e8000c101d04 */
[----:B------:R0:W-:Y:S02]  /*1320*/  STG.E.128 [R60.64+0x10], R48 ;  /* 0x000010303c007986 */ /* 0x0001e4000c101d04 */
.L_x_6327:
[----:B------:R-:W-:Y:S05]  /*1330*/  BSYNC B0 ;  /* 0x0000000000007941 */ /* 0x000fea0003800000 */
.L_x_6326:
        /* <DEDUP_REMOVED lines=23> */
.L_x_6346:
[----:B-1---5:R-:W-:-:S05]  /*14b0*/  PRMT R53, RZ, 0x5410, R24 ;  /* 0x00005410ff357816 */ /* 0x022fca0000000018 */
[----:B------:R-:W-:-:S04]  /*14c0*/  FADD.FTZ R52, R53, R52 ;  /* 0x0000003435347221 */ /* 0x000fc80000010000 */
[----:B------:R-:W-:Y:S02]  /*14d0*/  @P0 FADD.FTZ R52, R28, R52 ;  /* 0x000000341c340221 */ /* 0x000fe40000010000 */
.L_x_6347:
[----:B------:R-:W-:Y:S01]  /*14e0*/  PRMT R53, RZ, 0x7610, R56 ;  /* 0x00007610ff357816 */ /* 0x000fe20000000038 */
[----:B------:R-:W-:Y:S05]  /*14f0*/  @P1 BRA `(.L_x_6348) ;  /* 0x0000003000001947 */ /* 0x000fea0003800000 */
[----:B------:R-:W-:Y:S05]  /*1500*/  @!P0 BRA `(.L_x_6349) ;  /* 0x0000005000008947 */ /* 0x000fea0003800000 */
[----:B-----5:R-:W-:Y:S01]  /*1510*/  FADD.FTZ R53, R29, R53 ;  /* 0x000000351d357221 */ /* 0x020fe20000010000 */
[----:B------:R-:W-:Y:S05]  /*1520*/  BRA `(.L_x_6349) ;  /* 0x0000003000007947 */ /* 0x000fea0003800000 */
.L_x_6348:
[----:B-----5:R-:W-:-:S05]  /*1530*/  PRMT R54, RZ, 0x7610, R24 ;  /* 0x00007610ff367816 */ /* 0x020fca0000000018 */
[----:B------:R-:W-:-:S04]  /*1540*/  FADD.FTZ R53, R54, R53 ;  /* 0x0000003536357221 */ /* 0x000fc80000010000 */
[----:B------:R-:W-:Y:S02]  /*1550*/  @P0 FADD.FTZ R53, R29, R53 ;  /* 0x000000351d350221 */ /* 0x000fe40000010000 */
.L_x_6349:
[----:B------:R-:W-:Y:S01]  /*1560*/  PRMT R54, RZ, 0x5410, R57 ;  /* 0x00005410ff367816 */ /* 0x000fe20000000039 */
[----:B------:R-:W-:Y:S05]  /*1570*/  @P1 BRA `(.L_x_6350) ;  /* 0x0000003000001947 */ /* 0x000fea0003800000 */
[----:B------:R-:W-:Y:S05]  /*1580*/  @!P0 BRA `(.L_x_6351) ;  /* 0x0000005000008947 */ /* 0x000fea0003800000 */
[----:B-----5:R-:W-:Y:S01]  /*1590*/  FADD.FTZ R54, R30, R54 ;  /* 0x000000361e367221 */ /* 0x020fe20000010000 */
[----:B------:R-:W-:Y:S05]  /*15a0*/  BRA `(.L_x_6351) ;  /* 0x0000003000007947 */ /* 0x000fea0003800000 */
.L_x_6350:
[----:B-----5:R-:W-:-:S05]  /*15b0*/  PRMT R55, RZ, 0x5410, R25 ;  /* 0x00005410ff377816 */ /* 0x020fca0000000019 */
[----:B------:R-:W-:-:S04]  /*15c0*/  FADD.FTZ R54, R55, R54 ;  /* 0x0000003637367221 */ /* 0x000fc80000010000 */
[----:B------:R-:W-:Y:S02]  /*15d0*/  @P0 FADD.FTZ R54, R30, R54 ;  /* 0x000000361e360221 */ /* 0x000fe40000010000 */
.L_x_6351:
[----:B------:R-:W-:Y:S01]  /*15e0*/  PRMT R55, RZ, 0x7610, R57 ;  /* 0x00007610ff377816 */ /* 0x000fe20000000039 */
[----:B------:R-:W-:Y:S05]  /*15f0*/  @P1 BRA `(.L_x_6352) ;  /* 0x0000003000001947 */ /* 0x000fea0003800000 */
[----:B------:R-:W-:Y:S05]  /*1600*/  @!P0 BRA `(.L_x_6353) ;  /* 0x0000005000008947 */ /* 0x000fea0003800000 */
[----:B-----5:R-:W-:Y:S01]  /*1610*/  FADD.FTZ R55, R31, R55 ;  /* 0x000000371f377221 */ /* 0x020fe20000010000 */
[----:B------:R-:W-:Y:S05]  /*1620*/  BRA `(.L_x_6353) ;  /* 0x0000003000007947 */ /* 0x000fea0003800000 */
.L_x_6352:
[----:B-----5:R-:W-:-:S05]  /*1630*/  PRMT R56, RZ, 0x7610, R25 ;  /* 0x00007610ff387816 */ /* 0x020fca0000000019 */
[----:B------:R-:W-:-:S04]  /*1640*/  FADD.FTZ R55, R56, R55 ;  /* 0x0000003738377221 */ /* 0x000fc80000010000 */
[----:B------:R-:W-:Y:S02]  /*1650*/  @P0 FADD.FTZ R55, R31, R55 ;  /* 0x000000371f370221 */ /* 0x000fe40000010000 */
.L_x_6353:
[----:B------:R-:W-:Y:S01]  /*1660*/  PRMT R56, RZ, 0x5410, R58 ;  /* 0x00005410ff387816 */ /* 0x000fe2000000003a */
[----:B------:R-:W-:Y:S05]  /*1670*/  @P1 BRA `(.L_x_6354) ;  /* 0x0000003000001947 */ /* 0x000fea0003800000 */
[----:B------:R-:W-:Y:S05]  /*1680*/  @!P0 BRA `(.L_x_6355) ;  /* 0x0000005000008947 */ /* 0x000fea0003800000 */
[----:B-----5:R-:W-:Y:S01]  /*1690*/  FADD.FTZ R56, R32, R56 ;  /* 0x0000003820387221 */ /* 0x020fe20000010000 */
[----:B------:R-:W-:Y:S05]  /*16a0*/  BRA `(.L_x_6355) ;  /* 0x0000003000007947 */ /* 0x000fea0003800000 */
.L_x_6354:
[----:B-----5:R-:W-:-:S05]  /*16b0*/  PRMT R57, RZ, 0x5410, R26 ;  /* 0x00005410ff397816 */ /* 0x020fca000000001a */
[----:B------:R-:W-:-:S04]  /*16c0*/  FADD.FTZ R56, R57, R56 ;  /* 0x0000003839387221 */ /* 0x000fc80000010000 */
[----:B------:R-:W-:Y:S02]  /*16d0*/  @P0 FADD.FTZ R56, R32, R56 ;  /* 0x0000003820380221 */ /* 0x000fe40000010000 */
.L_x_6355:
[----:B------:R-:W-:Y:S01]  /*16e0*/  PRMT R57, RZ, 0x7610, R58 ;  /* 0x00007610ff397816 */ /* 0x000fe2000000003a */
[----:B------:R-:W-:Y:S05]  /*16f0*/  @P1 BRA `(.L_x_6356) ;  /* 0x0000003000001947 */ /* 0x000fea0003800000 */
[----:B------:R-:W-:Y:S05]  /*1700*/  @!P0 BRA `(.L_x_6357) ;  /* 0x0000005000008947 */ /* 0x000fea0003800000 */
[----:B-----5:R-:W-:Y:S01]  /*1710*/  FADD.FTZ R57, R33, R57 ;  /* 0x0000003921397221 */ /* 0x020fe20000010000 */
[----:B------:R-:W-:Y:S05]  /*1720*/  BRA `(.L_x_6357) ;  /* 0x0000003000007947 */ /* 0x000fea0003800000 */
.L_x_6356:
[----:B-----5:R-:W-:-:S05]  /*1730*/  PRMT R58, RZ, 0x7610, R26 ;  /* 0x00007610ff3a7816 */ /* 0x020fca000000001a */
[----:B------:R-:W-:-:S04]  /*1740*/  FADD.FTZ R57, R58, R57 ;  /* 0x000000393a397221 */ /* 0x000fc80000010000 */
[----:B------:R-:W-:Y:S02]  /*1750*/  @P0 FADD.FTZ R57, R33, R57 ;  /* 0x0000003921390221 */ /* 0x000fe40000010000 */
.L_x_6357:
[----:B------:R-:W-:Y:S01]  /*1760*/  PRMT R58, RZ, 0x5410, R59 ;  /* 0x00005410ff3a7816 */ /* 0x000fe2000000003b */
[----:B------:R-:W-:Y:S05]  /*1770*/  @P1 BRA `(.L_x_6358) ;  /* 0x0000003000001947 */ /* 0x000fea0003800000 */
[----:B------:R-:W-:Y:S05]  /*1780*/  @!P0 BRA `(.L_x_6359) ;  /* 0x0000005000008947 */ /* 0x000fea0003800000 */
[----:B-----5:R-:W-:Y:S01]  /*1790*/  FADD.FTZ R58, R34, R58 ;  /* 0x0000003a223a7221 */ /* 0x020fe20000010000 */
[----:B------:R-:W-:Y:S05]  /*17a0*/  BRA `(.L_x_6359) ;  /* 0x0000003000007947 */ /* 0x000fea0003800000 */
.L_x_6358:
[----:B0----5:R-:W-:-:S05]  /*17b0*/  PRMT R61, RZ, 0x5410, R27 ;  /* 0x00005410ff3d7816 */ /* 0x021fca000000001b */
[----:B------:R-:W-:-:S04]  /*17c0*/  FADD.FTZ R58, R61, R58 ;  /* 0x0000003a3d3a7221 */ /* 0x000fc80000010000 */
[----:B------:R-:W-:Y:S02]  /*17d0*/  @P0 FADD.FTZ R58, R34, R58 ;  /* 0x0000003a223a0221 */ /* 0x000fe40000010000 */
.L_x_6359:
[----:B------:R-:W-:Y:S01]  /*17e0*/  PRMT R59, RZ, 0x7610, R59 ;  /* 0x00007610ff3b7816 */ /* 0x000fe2000000003b */
[----:B------:R-:W-:Y:S05]  /*17f0*/  @P1 BRA `(.L_x_6360) ;  /* 0x0000003000001947 */ /* 0x000fea0003800000 */
[----:B------:R-:W-:Y:S05]  /*1800*/  @!P0 BRA `(.L_x_6361) ;  /* 0x0000005000008947 */ /* 0x000fea0003800000 */
[----:B-----5:R-:W-:Y:S01]  /*1810*/  FADD.FTZ R59, R35, R59 ;  /* 0x0000003b233b7221 */ /* 0x020fe20000010000 */
[----:B------:R-:W-:Y:S05]  /*1820*/  BRA `(.L_x_6361) ;  /* 0x0000003000007947 */ /* 0x000fea0003800000 */
.L_x_6360:
[----:B0----5:R-:W-:-:S05]  /*1830*/  PRMT R60, RZ, 0x7610, R27 ;  /* 0x00007610ff3c7816 */ /* 0x021fca000000001b */
[----:B------:R-:W-:-:S04]  /*1840*/  FADD.FTZ R59, R60, R59 ;  /* 0x0000003b3c3b7221 */ /* 0x000fc80000010000 */
[----:B------:R-:W-:Y:S02]  /*1850*/  @P0 FADD.FTZ R59, R35, R59 ;  /* 0x0000003b233b0221 */ /* 0x000fe40000010000 */
.L_x_6361:
[----:B0-----:R-:W-:-:S04]  /*1860*/  LEA R60, P0, R62, c[0x0][0x188], 0x5 ;  /* 0x000062003e3c7a11 */ /* 0x001fc800078028ff */
[----:B------:R-:W-:-:S05]  /*1870*/  LEA.HI.X R61, R62, c[0x0][0x18c], RZ, 0x5, P0 ;  /* 0x000063003e3d7a11 */ /* 0x000fca00000f2cff */
[----:B------:R0:W-:Y:S04]  /*1880*/  STG.E.128 [R60.64], R52 ;  /* 0x000000343c007986 */ /* 0x0001e8000c101d04 */
[----:B------:R0:W-:Y:S02]  /*1890*/  STG.E.128 [R60.64+0x10], R56 ;  /* 0x000010383c007986 */ /* 0x0001e4000c101d04 */
.L_x_6345:
[----:B------:R-:W-:Y:S05]  /*18a0*/  BSYNC B0 ;  /* 0x0000000000007941 */ /* 0x000fea0003800000 */
.L_x_6344:
        /* <DEDUP_REMOVED lines=33> */
.L_x_6372:
        /* <DEDUP_REMOVED lines=69> */
.L_x_6373:
        /* <DEDUP_REMOVED lines=20> */
[----:B01----:R-:W-:Y:S02]  /*2050*/  IADD3 R99, R98, R63, RZ ;  /* 0x0000003f62637210 */ /* 0x003fe40007ffe0ff */
[----:B------:R-:W-:Y:S03]  /*2060*/  I2F R98, R98 ;  /* 0x0000006200627306 */ /* 0x000fe60000201400 */
[----:B------:R-:W0:Y:S05]  /*2070*/  SHFL.DOWN PT, R106, R99, 0x2, 0x1f ;  /* 0x08401f00636a7f89 */ /* 0x000e2a00000e0000 */
[----:B------:R-:W2:Y:S08]  /*2080*/  I2F R101, R99 ;  /* 0x0000006300657306 */ /* 0x000eb00000201400 */
[----:B--2---:R-:W1:Y:S01]  /*2090*/  MUFU.RCP R82, R101 ;  /* 0x0000006500527308 */ /* 0x004e620000001000 */
[----:B---3--:R-:W2:Y:S01]  /*20a0*/  SHFL.DOWN PT, R83, R60, 0x4, 0x1f ;  /* 0x08801f003c537f89 */ /* 0x008ea200000e0000 */
[----:B0-----:R-:W-:-:S03]  /*20b0*/  IADD3 R105, R99, R106, RZ ;  /* 0x0000006a63697210 */ /* 0x001fc60007ffe0ff */
[----:B------:R-:W0:Y:S03]  /*20c0*/  SHFL.DOWN PT, R100, R61, 0x4, 0x1f ;  /* 0x08801f003d647f89 */ /* 0x000e2600000e0000 */
[----:B------:R-:W-:Y:S01]  /*20d0*/  I2F R106, R106 ;  /* 0x0000006a006a7306 */ /* 0x000fe20000201400 */
[C---:B--2---:R-:W-:Y:S02]  /*20e0*/  FMUL.FTZ R103, R83.reuse, R98 ;  /* 0x0000006253677220 */ /* 0x044fe40000410000 */
[----:B------:R-:W-:Y:S02]  /*20f0*/  FADD.FTZ R83, -R83, R60 ;  /* 0x0000003c53537221 */ /* 0x000fe40000010100 */
[----:B------:R-:W-:Y:S02]  /*2100*/  FFMA.FTZ R103, R102, R60, R103 ;  /* 0x0000003c66677223 */ /* 0x000fe40000010067 */
[----:B------:R-:W-:Y:S01]  /*2110*/  FMUL.FTZ R83, R83, R83 ;  /* 0x0000005353537220 */ /* 0x000fe20000410000 */
[----:B------:R-:W2:Y:S01]  /*2120*/  I2F R60, R105 ;  /* 0x00000069003c7306 */ /* 0x000ea20000201400 */
[----:B-1----:R-:W-:-:S02]  /*2130*/  FMUL.FTZ R104, R82, R103 ;  /* 0x0000006752687220 */ /* 0x002fc40000410000 */
[----:B------:R-:W-:Y:S02]  /*2140*/  FMUL.FTZ R83, R83, R102 ;  /* 0x0000006653537220 */ /* 0x000fe40000410000 */
[----:B0-----:R-:W-:Y:S01]  /*2150*/  FADD.FTZ R61, R100, R61 ;  /* 0x0000003d643d7221 */ /* 0x001fe20000010000 */
[----:B------:R-:W0:Y:S01]  /*2160*/  SHFL.DOWN PT, R63, R104, 0x2, 0x1f ;  /* 0x08401f00683f7f89 */ /* 0x000e2200000e0000 */
[----:B------:R-:W-:-:S03]  /*2170*/  FMUL.FTZ R83, R83, R98 ;  /* 0x0000006253537220 */ /* 0x000fc60000410000 */
[----:B------:R-:W1:Y:S01]  /*2180*/  SHFL.DOWN PT, R102, R105, 0x1, 0x1f ;  /* 0x08201f0069667f89 */ /* 0x000e6200000e0000 */
[----:B------:R-:W-:-:S05]  /*2190*/  FFMA.FTZ R61, R82, R83, R61 ;  /* 0x00000053523d7223 */ /* 0x000fca000001003d */
[----:B------:R-:W3:Y:S01]  /*21a0*/  SHFL.DOWN PT, R82, R61, 0x2, 0x1f ;  /* 0x08401f003d527f89 */ /* 0x000ee200000e0000 */
[----:B--2---:R-:W2:Y:S01]  /*21b0*/  MUFU.RCP R83, R60 ;  /* 0x0000003c00537308 */ /* 0x004ea20000001000 */
[----:B0-----:R-:W-:Y:S02]  /*21c0*/  FMUL.FTZ R98, R63, R106 ;  /* 0x0000006a3f627220 */ /* 0x001fe40000410000 */
[----:B------:R-:W-:Y:S02]  /*21d0*/  FADD.FTZ R63, R104, -R63 ;  /* 0x8000003f683f7221 */ /* 0x000fe40000010000 */
[----:B------:R-:W-:Y:S01]  /*21e0*/  FFMA.FTZ R100, R101, R104, R98 ;  /* 0x0000006865647223 */ /* 0x000fe20000010062 */
[----:B-1----:R-:W-:Y:S01]  /*21f0*/  IADD3 R99, R105, R102, RZ ;  /* 0x0000006669637210 */ /* 0x002fe20007ffe0ff */
[----:B------:R-:W-:Y:S01]  /*2200*/  FMUL.FTZ R98, R63, R63 ;  /* 0x0000003f3f627220 */ /* 0x000fe20000410000 */
[----:B------:R-:W-:Y:S01]  /*2210*/  I2F R102, R102 ;  /* 0x0000006600667306 */ /* 0x000fe20000201400 */
[----:B--2---:R-:W-:-:S02]  /*2220*/  FMUL.FTZ R63, R83, R100 ;  /* 0x00000064533f7220 */ /* 0x004fc40000410000 */
[----:B------:R-:W-:Y:S02]  /*2230*/  FMUL.FTZ R98, R101, R98 ;  /* 0x0000006265627220 */ /* 0x000fe40000410000 */
[----:B---3--:R-:W-:Y:S01]  /*2240*/  FADD.FTZ R82, R61, R82 ;  /* 0x000000523d527221 */ /* 0x008fe20000010000 */
[----:B------:R-:W0:Y:S01]  /*2250*/  SHFL.DOWN PT, R100, R63, 0x1, 0x1f ;  /* 0x08201f003f647f89 */ /* 0x000e2200000e0000 */
[----:B------:R-:W-:Y:S01]  /*2260*/  FMUL.FTZ R98, R98, R106 ;  /* 0x0000006a62627220 */ /* 0x000fe20000410000 */
[----:B------:R-:W1:Y:S03]  /*2270*/  I2F R99, R99 ;  /* 0x0000006300637306 */ /* 0x000e660000201400 */
[----:B------:R-:W-:-:S05]  /*2280*/  FFMA.FTZ R82, R83, R98, R82 ;  /* 0x0000006253527223 */ /* 0x000fca0000010052 */
[----:B------:R-:W2:Y:S01]  /*2290*/  SHFL.DOWN PT, R61, R82, 0x1, 0x1f ;  /* 0x08201f00523d7f89 */ /* 0x000ea200000e0000 */
[----:B-1----:R-:W1:Y:S01]  /*22a0*/  MUFU.RCP R83, R99 ;  /* 0x0000006300537308 */ /* 0x002e620000001000 */
[----:B0-----:R-:W-:Y:S02]  /*22b0*/  FADD.FTZ R98, R63, -R100 ;  /* 0x800000643f627221 */ /* 0x001fe40000010000 */
[----:B------:R-:W-:Y:S02]  /*22c0*/  FMUL.FTZ R100, R100, R102 ;  /* 0x0000006664647220 */ /* 0x000fe40000410000 */
[----:B------:R-:W-:Y:S02]  /*22d0*/  FMUL.FTZ R101, R98, R98 ;  /* 0x0000006262657220 */ /* 0x000fe40000410000 */
[C---:B------:R-:W-:Y:S01]  /*22e0*/  FFMA.FTZ R100, R60.reuse, R63, R100 ;  /* 0x0000003f3c647223 */ /* 0x040fe20000010064 */
[----:B------:R-:W-:Y:S01]  /*22f0*/  MOV R63, c[0x0][0x1e0] ;  /* 0x00007800003f7a02 */ /* 0x000fe20000000f00 */
[----:B------:R-:W-:-:S02]  /*2300*/  FMUL.FTZ R101, R60, R101 ;  /* 0x000000653c657220 */ /* 0x000fc40000410000 */
[----:B-1----:R-:W-:Y:S02]  /*2310*/  FMUL.FTZ R100, R83, R100 ;  /* 0x0000006453647220 */ /* 0x002fe40000410000 */
        /* <DEDUP_REMOVED lines=46> */
[C---:B------:R-:W-:Y:S01]  /*2600*/  IMAD.WIDE.U32 R82, R96.reuse, R103, c[0x0][0x208] ;  /* 0x0000820060527625 */ /* 0x040fe200078e0067 */
[----:B------:R-:W-:Y:S02]  /*2610*/  IADD3 R96, R96, 0x100, RZ ;  /* 0x0000010060607810 */ /* 0x000fe40007ffe0ff */
[----:B------:R-:W-:-:S05]  /*2620*/  F2FP.BF16.PACK_AB R63, R101, R106 ;  /* 0x0000006a653f723e */ /* 0x000fca00000010ff */
[----:B------:R0:W-:Y:S02]  /*2630*/  STG.E.128 [R82.64], R60 ;  /* 0x0000003c52007986 */ /* 0x0001e4000c101d04 */
.L_x_6365:
[----:B------:R-:W-:Y:S05]  /*2640*/  BSYNC B0 ;  /* 0x0000000000007941 */ /* 0x000fea0003800000 */
.L_x_6364:
        /* <DEDUP_REMOVED lines=30> */
[C---:B------:R-:W-:Y:S01]  /*2830*/  IMAD.WIDE.U32 R82, R96.reuse, R103, c[0x0][0x208] ;  /* 0x0000820060527625 */ /* 0x040fe200078e0067 */
[----:B------:R-:W-:-:S02]  /*2840*/  IADD3 R96, R96, 0x100, RZ ;  /* 0x0000010060607810 */ /* 0x000fc40007ffe0ff */
[----:B------:R-:W-:-:S05]  /*2850*/  F2FP.BF16.PACK_AB R63, R101, R106 ;  /* 0x0000006a653f723e */ /* 0x000fca00000010ff */
[----:B------:R0:W-:Y:S02]  /*2860*/  STG.E.128 [R82.64], R60 ;  /* 0x0000003c52007986 */ /* 0x0001e4000c101d04 */
.L_x_6367:
[----:B------:R-:W-:Y:S05]  /*2870*/  BSYNC B0 ;  /* 0x0000000000007941 */ /* 0x000fea0003800000 */
.L_x_6366:
        /* <DEDUP_REMOVED lines=29> */
[----:B------:R-:W-:Y:S01]  /*2a50*/  IMAD.WIDE.U32 R82, R96, R101, c[0x0][0x208] ;  /* 0x0000820060527625 */ /* 0x000fe200078e0065 */
[----:B------:R-:W-:-:S02]  /*2a60*/  F2FP.BF16.PACK_AB R62, R99, R102 ;  /* 0x00000066633e723e */ /* 0x000fc400000010ff */
[----:B------:R-:W-:-:S05]  /*2a70*/  F2FP.BF16.PACK_AB R61, R100, R61 ;  /* 0x0000003d643d723e */ /* 0x000fca00000010ff */
[----:B------:R0:W-:Y:S02]  /*2a80*/  STG.E.128 [R82.64], R60 ;  /* 0x0000003c52007986 */ /* 0x0001e4000c101d04 */
.L_x_6369:
[----:B------:R-:W-:Y:S05]  /*2a90*/  BSYNC B0 ;  /* 0x0000000000007941 */ /* 0x000fea0003800000 */
.L_x_6368:
[----:B------:R-:W-:Y:S02]  /*2aa0*/  IADD3 R90, R90, c[0x0][0x160], RZ ;  /* 0x000058005a5a7a10 */ /* 0x000fe40007ffe0ff */
[----:B------:R-:W-:Y:S02]  /*2ab0*/  LOP3.LUT P1, RZ, R89, 0xff, RZ, 0xc0, !PT ;  /* 0x000000ff59ff7812 */ /* 0x000fe4000782c0ff */
[----:B------:R-:W-:Y:S02]  /*2ac0*/  ISETP.GE.AND P0, PT, R90, c[0x0][0x164], PT ;  /* 0x000059005a007a0c */ /* 0x000fe40003f06270 */
[----:B------:R-:W-:-:S11]  /*2ad0*/  SEL R89, RZ, 0x1, P1 ;  /* 0x00000001ff597807 */ /* 0x000fd60000800000 */
[----:B01---5:R-:W-:Y:S01]  /*2ae0*/  @P0 CALL.REL.NOINC `(.L_x_6370) ;  /* 0x0000001000000944 */ /* 0x023fe20003c00000 */
[----:B------:R-:W-:Y:S05]  /*2af0*/  BRA `(.L_x_6371) ;  /* 0xffffdce000007947 */ /* 0x000fea000383ffff */
.L_x_6370:
[----:B------:R-:W-:Y:S05]  /*2b00*/  EXIT ;  /* 0x000000000000794d */ /* 0x000fea0003800000 */
.L_x_6362:
[----:B------:R-:W-:Y:S01]  /*2b10*/  HFMA2.MMA R83, -RZ, RZ, 0, 1.847743988037109375e-06 ;  /* 0x0000001fff537435 */ /* 0x000fe200000001ff */
[----:B------:R-:W-:Y:S02]  /*2b20*/  MOV R100, 0x1 ;  /* 0x0000000100647802 */ /* 0x000fe40000000f00 */
[----:B------:R-:W-:Y:S02]  /*2b30*/  MOV R98, 0xffffffff ;  /* 0xffffffff00627802 */ /* 0x000fe40000000f00 */
[----:B------:R-:W-:Y:S02]  /*2b40*/  MOV R62, 0x2b60 ;  /* 0x00002b60003e7802 */ /* 0x000fe40000000f00 */
[----:B-----5:R-:W-:Y:S05]  /*2b50*/  CALL.REL.NOINC `($__internal_26_$__cuda_sm70_shflsync_bfly_p) ;  /* 0x000006b000007944 */ /* 0x020fea0003c00000 */
[----:B-1----:R-:W-:Y:S01]  /*2b60*/  MOV R60, R100 ;  /* 0x00000064003c7202 */ /* 0x002fe20000000f00 */
[----:B0-----:R-:W-:Y:S05]  /*2b70*/  BRA `(.L_x_6372) ;  /* 0xffffef4000007947 */ /* 0x001fea000383ffff */
.L_x_6363:
[----:B------:R-:W-:Y:S01]  /*2b80*/  HFMA2.MMA R100, -RZ, RZ, 0, 1.1920928955078125e-07 ;  /* 0x00000002ff647435 */ /* 0x000fe200000001ff */
[----:B------:R-:W-:Y:S02]  /*2b90*/  MOV R83, 0x1f ;  /* 0x0000001f00537802 */ /* 0x000fe40000000f00 */
[----:B------:R-:W-:Y:S02]  /*2ba0*/  MOV R98, 0xffffffff ;  /* 0xffffffff00627802 */ /* 0x000fe40000000f00 */
[----:B------:R-:W-:-:S02]  /*2bb0*/  MOV R62, 0x2bd0 ;  /* 0x00002bd0003e7802 */ /* 0x000fc40000000f00 */
[----:B-----5:R-:W-:Y:S05]  /*2bc0*/  CALL.REL.NOINC `($__internal_26_$__cuda_sm70_shflsync_bfly_p) ;  /* 0x0000064000007944 */ /* 0x020fea0003c00000 */
[----:B01----:R-:W-:Y:S01]  /*2bd0*/  FADD.FTZ R61, R61, R100 ;  /* 0x000000643d3d7221 */ /* 0x003fe20000010000 */
[----:B------:R-:W-:Y:S01]  /*2be0*/  HFMA2.MMA R100, -RZ, RZ, 0, 2.384185791015625e-07 ;  /* 0x00000004ff647435 */ /* 0x000fe200000001ff */
[----:B------:R-:W-:-:S02]  /*2bf0*/  MOV R83, 0x1f ;  /* 0x0000001f00537802 */ /* 0x000fc40000000f00 */
[----:B------:R-:W-:Y:S02]  /*2c00*/  MOV R98, 0xffffffff ;  /* 0xffffffff00627802 */ /* 0x000fe40000000f00 */
[----:B------:R-:W-:Y:S02]  /*2c10*/  MOV R62, 0x2c30 ;  /* 0x00002c30003e7802 */ /* 0x000fe40000000f00 */
[----:B------:R-:W-:Y:S05]  /*2c20*/  CALL.REL.NOINC `($__internal_26_$__cuda_sm70_shflsync_bfly_p) ;  /* 0x000005e000007944 */ /* 0x000fea0003c00000 */
[----:B01----:R-:W-:Y:S01]  /*2c30*/  FADD.FTZ R61, R61, R100 ;  /* 0x000000643d3d7221 */ /* 0x003fe20000010000 */
[----:B------:R-:W-:Y:S01]  /*2c40*/  HFMA2.MMA R100, -RZ, RZ, 0, 4.76837158203125e-07 ;  /* 0x00000008ff647435 */ /* 0x000fe200000001ff */
[----:B------:R-:W-:Y:S02]  /*2c50*/  MOV R83, 0x1f ;  /* 0x0000001f00537802 */ /* 0x000fe40000000f00 */
[----:B------:R-:W-:Y:S02]  /*2c60*/  MOV R98, 0xffffffff ;  /* 0xffffffff00627802 */ /* 0x000fe40000000f00 */
[----:B------:R-:W-:Y:S02]  /*2c70*/  MOV R62, 0x2c90 ;  /* 0x00002c90003e7802 */ /* 0x000fe40000000f00 */
[----:B------:R-:W-:Y:S05]  /*2c80*/  CALL.REL.NOINC `($__internal_26_$__cuda_sm70_shflsync_bfly_p) ;  /* 0x0000058000007944 */ /* 0x000fea0003c00000 */
[----:B01----:R-:W-:Y:S01]  /*2c90*/  FADD.FTZ R61, R61, R100 ;  /* 0x000000643d3d7221 */ /* 0x003fe20000010000 */
[----:B------:R-:W-:Y:S01]  /*2ca0*/  HFMA2.MMA R100, -RZ, RZ, 0, 9.5367431640625e-07 ;  /* 0x00000010ff647435 */ /* 0x000fe200000001ff */
[----:B------:R-:W-:-:S02]  /*2cb0*/  MOV R83, 0x1f ;  /* 0x0000001f00537802 */ /* 0x000fc40000000f00 */
[----:B------:R-:W-:Y:S02]  /*2cc0*/  MOV R98, 0xffffffff ;  /* 0xffffffff00627802 */ /* 0x000fe40000000f00 */
[----:B------:R-:W-:Y:S02]  /*2cd0*/  MOV R62, 0x2cf0 ;  /* 0x00002cf0003e7802 */ /* 0x000fe40000000f00 */
[----:B------:R-:W-:Y:S05]  /*2ce0*/  CALL.REL.NOINC `($__internal_26_$__cuda_sm70_shflsync_bfly_p) ;  /* 0x0000052000007944 */ /* 0x000fea0003c00000 */
        /* <DEDUP_REMOVED lines=55> */
[----:B------:R-:W-:Y:S05]  /*3060*/  CALL.REL.NOINC `($__internal_26_$__cuda_sm70_shflsync_bfly_p) ;  /* 0x000001a000007944 */ /* 0x000fea0003c00000 */
[----:B01----:R-:W-:Y:S01]  /*3070*/  FADD.FTZ R61, R61, R100 ;  /* 0x000000643d3d7221 */ /* 0x003fe20000010000 */
[----:B------:R-:W-:Y:S01]  /*3080*/  HFMA2.MMA R100, -RZ, RZ, 0, 1.1920928955078125e-07 ;  /* 0x00000002ff647435 */ /* 0x000fe200000001ff */
[----:B------:R-:W-:Y:S02]  /*3090*/  MOV R83, 0x1f ;  /* 0x0000001f00537802 */ /* 0x000fe40000000f00 */
[----:B------:R-:W-:Y:S02]  /*30a0*/  MOV R98, 0xffffffff ;  /* 0xffffffff00627802 */ /* 0x000fe40000000f00 */
[----:B------:R-:W-:Y:S02]  /*30b0*/  MOV R62, 0x30d0 ;  /* 0x000030d0003e7802 */ /* 0x000fe40000000f00 */
[----:B------:R-:W-:Y:S05]  /*30c0*/  CALL.REL.NOINC `($__internal_26_$__cuda_sm70_shflsync_bfly_p) ;  /* 0x0000014000007944 */ /* 0x000fea0003c00000 */
[----:B01----:R-:W-:Y:S01]  /*30d0*/  FADD.FTZ R61, R61, R100 ;  /* 0x000000643d3d7221 */ /* 0x003fe20000010000 */
[----:B------:R-:W-:Y:S01]  /*30e0*/  HFMA2.MMA R100, -RZ, RZ, 0, 2.384185791015625e-07 ;  /* 0x00000004ff647435 */ /* 0x000fe200000001ff */
[----:B------:R-:W-:Y:S02]  /*30f0*/  MOV R83, 0x1f ;  /* 0x0000001f00537802 */ /* 0x000fe40000000f00 */
[----:B------:R-:W-:-:S02]  /*3100*/  MOV R98, 0xffffffff ;  /* 0xffffffff00627802 */ /* 0x000fc40000000f00 */
        /* <DEDUP_REMOVED lines=8> */
[----:B-1----:R-:W-:Y:S01]  /*3190*/  FADD.FTZ R99, R61, R100 ;  /* 0x000000643d637221 */ /* 0x002fe20000010000 */
[----:B------:R-:W-:Y:S01]  /*31a0*/  HFMA2.MMA R100, -RZ, RZ, 0, 9.5367431640625e-07 ;  /* 0x00000010ff647435 */ /* 0x000fe200000001ff */
[----:B0-----:R-:W-:Y:S02]  /*31b0*/  MOV R83, 0x1f ;  /* 0x0000001f00537802 */ /* 0x001fe40000000f00 */
[----:B------:R-:W-:-:S02]  /*31c0*/  MOV R98, 0xffffffff ;  /* 0xffffffff00627802 */ /* 0x000fc40000000f00 */
[----:B------:R-:W-:Y:S02]  /*31d0*/  MOV R61, R99 ;  /* 0x00000063003d7202 */ /* 0x000fe40000000f00 */
[----:B------:R-:W-:Y:S02]  /*31e0*/  MOV R62, 0x3200 ;  /* 0x00003200003e7802 */ /* 0x000fe40000000f00 */
[----:B------:R-:W-:Y:S05]  /*31f0*/  CALL.REL.NOINC `($__internal_26_$__cuda_sm70_shflsync_bfly_p) ;  /* 0x0000001000007944 */ /* 0x000fea0003c00000 */
[----:B01----:R-:W-:Y:S05]  /*3200*/  BRA `(.L_x_6373) ;  /* 0xffffed0000007947 */ /* 0x003fea000383ffff */
        .weak           $__internal_26_$__cuda_sm70_shflsync_bfly_p
        .type           $__internal_26_$__cuda_sm70_shflsync_bfly_p,@function
        .size           $__internal_26_$__cuda_sm70_shflsync_bfly_p,(.L_x_20006 - $__internal_26_$__cuda_sm70_shflsync_bfly_p)
$__internal_26_$__cuda_sm70_shflsync_bfly_p:
[----:B------:R-:W-:Y:S01]  /*3210*/  HFMA2.MMA R63, -RZ, RZ, 0, 0 ;  /* 0x00000000ff3f7435 */ /* 0x000fe200000001ff */
[----:B------:R-:W-:Y:S04]  /*3220*/  WARPSYNC R98 ;  /* 0x0000006200007348 */ /* 0x000fe80003800000 */
[----:B------:R0:W1:Y:S01]  /*3230*/  SHFL.BFLY PT, R100, R61, R100, R83 ;  /* 0x0c0000643d647389 */ /* 0x00006200000e0053 */
[----:B------:R-:W-:Y:S05]  /*3240*/  RET.REL.NODEC R62 `(_ZN10layer_norm31ln_parallel_residual_fwd_kernelINS_13Kernel_traitsI13__nv_bfloat16S2_fS2_fjLj6144ELj1ELj1ELj8ELj16ENS_18Kernel_traits_baseILj6144ES2_S2_fS2_fjLj256EEEEELb0ELb1ELb0EEEvNS_9FwdParamsE) ;  /* 0xffffcdb03e007950 */ /* 0x000fea0003c3ffff */
.L_x_6374:
        /* <DEDUP_REMOVED lines=11> */
.L_x_20006:


//--------------------- .text._ZN10layer_norm31ln_parallel_residual_fwd_kernelINS_13Kernel_traitsI13__nv_bfloat16S2_fS2_fjLj6144ELj1ELj1ELj8ELj16ENS_18Kernel_traits_baseILj6144ES2_S2_fS2_fjLj256EEEEELb0ELb1ELb1EEEvNS_9FwdParamsE --------------------------
	.section	.text._ZN10layer_norm31ln_parallel_residual_fwd_kernelINS_13Kernel_traitsI13__nv_bfloat16S2_fS2_fjLj6144ELj1ELj1ELj8ELj16ENS_18Kernel_traits_baseILj6144ES2_S2_fS2_fjLj256EEEEELb0ELb1ELb1EEEvNS_9FwdParamsE,"ax",@progbits
	.sectioninfo	@"SHI_REGISTERS=108"
	.align	128
        .global         _ZN10layer_norm31ln_parallel_residual_fwd_kernelINS_13Kernel_traitsI13__nv_bfloat16S2_fS2_fjLj6144ELj1ELj1ELj8ELj16ENS_18Kernel_traits_baseILj6144ES2_S2_fS2_fjLj256EEEEELb0ELb1ELb1EEEvNS_9FwdParamsE
        .type           _ZN10layer_norm31ln_parallel_residual_fwd_kernelINS_13Kernel_traitsI13__nv_bfloat16S2_fS2_fjLj6144ELj1ELj1ELj8ELj16ENS_18Kernel_traits_baseILj6144ES2_S2_fS2_fjLj256EEEEELb0ELb1ELb1EEEvNS_9FwdParamsE,@function
        .size           _ZN10layer_norm31ln_parallel_residual_fwd_kernelINS_13Kernel_traitsI13__nv_bfloat16S2_fS2_fjLj6144ELj1ELj1ELj8ELj16ENS_18Kernel_traits_baseILj6144ES2_S2_fS2_fjLj256EEEEELb0ELb1ELb1EEEvNS_9FwdParamsE,(.L_x_20007 - _ZN10layer_norm31ln_parallel_residual_fwd_kernelINS_13Kernel_traitsI13__nv_bfloat16S2_fS2_fjLj6144ELj1ELj1ELj8ELj16ENS_18Kernel_traits_baseILj6144ES2_S2_fS2_fjLj256EEEEELb0ELb1ELb1EEEvNS_9FwdParamsE)
        .other          _ZN10layer_norm31ln_parallel_residual_fwd_kernelINS_13Kernel_traitsI13__nv_bfloat16S2_fS2_fjLj6144ELj1ELj1ELj8ELj16ENS_18Kernel_traits_baseILj6144ES2_S2_fS2_fjLj256EEEEELb0ELb1ELb1EEEvNS_9FwdParamsE,@"STO_CUDA_ENTRY STV_DEFAULT"
_ZN10layer_norm31ln_parallel_residual_fwd_kernelINS_13Kernel_traitsI13__nv_bfloat16S2_fS2_fjLj6144ELj1ELj1ELj8ELj16ENS_18Kernel_traits_baseILj6144ES2_S2_fS2_fjLj256EEEEELb0ELb1ELb1EEEvNS_9FwdParamsE:
.text._ZN10layer_norm31ln_parallel_residual_fwd_kernelINS_13Kernel_traitsI13__nv_bfloat16S2_fS2_fjLj6144ELj1ELj1ELj8ELj16ENS_18Kernel_traits_baseILj6144ES2_S2_fS2_fjLj256EEEEELb0ELb1ELb1EEEvNS_9FwdParamsE:
        /* <DEDUP_REMOVED lines=18> */
[----:B0----5:R-:W-:Y:S01]  /*0120*/  @!P0 CS2R R72, SRZ ;  /* 0x0000000000488805 */ /* 0x021fe2000001ff00 */
[----:B------:R-:W-:Y:S01]  /*0130*/  @!P0 CS2R R74, SRZ ;  /* 0x00000000004a8805 */ /* 0x000fe2000001ff00 */
[----:B------:R-:W-:Y:S01]  /*0140*/  @!P0 CS2R R12, SRZ ;  /* 0x00000000000c8805 */ /* 0x000fe2000001ff00 */
[----:B------:R-:W-:Y:S01]  /*0150*/  @!P0 CS2R R14, SRZ ;  /* 0x00000000000e8805 */ /* 0x000fe2000001ff00 */
[----:B------:R-:W-:Y:S01]  /*0160*/  @!P0 CS2R R16, SRZ ;  /* 0x0000000000108805 */ /* 0x000fe2000001ff00 */
[----:B------:R-:W-:Y:S01]  /*0170*/  @!P0 CS2R R18, SRZ ;  /* 0x0000000000128805 */ /* 0x000fe2000001ff00 */
[--C-:B------:R-:W-:Y:S01]  /*0180*/  PRMT R66, RZ, 0x5410, R72.reuse ;  /* 0x00005410ff427816 */ /* 0x100fe20000000048 */
[----:B------:R-:W-:Y:S01]  /*0190*/  HFMA2.MMA R68, -RZ, RZ, 0, 5.9604644775390625e-08 ;  /* 0x00000001ff447435 */ /* 0x000fe200000001ff */
[----:B------:R-:W-:Y:S01]  /*01a0*/  PRMT R67, RZ, 0x7610, R72 ;  /* 0x00007610ff437816 */ /* 0x000fe20000000048 */
[----:B------:R0:W5:Y:S01]  /*01b0*/  LDG.E.128 R60, [R2.64] ;  /* 0x00000004023c7981 */ /* 0x000162000c1e1d00 */
[----:B------:R-:W-:-:S02]  /*01c0*/  PRMT R69, RZ, 0x5410, R73 ;  /* 0x00005410ff457816 */ /* 0x000fc40000000049 */
[----:B------:R-:W-:Y:S01]  /*01d0*/  PRMT R71, RZ, 0x7610, R73 ;  /* 0x00007610ff477816 */ /* 0x000fe20000000049 */
[----:B------:R0:W5:Y:S01]  /*01e0*/  LDG.E.128 R8, [R2.64+0x1000] ;  /* 0x0010000402087981 */ /* 0x000162000c1e1d00 */
[--C-:B------:R-:W-:Y:S02]  /*01f0*/  PRMT R72, RZ, 0x5410, R74.reuse ;  /* 0x00005410ff487816 */ /* 0x100fe4000000004a */
[----:B------:R-:W-:Y:S01]  /*0200*/  PRMT R73, RZ, 0x7610, R74 ;  /* 0x00007610ff497816 */ /* 0x000fe2000000004a */
[----:B------:R0:W5:Y:S01]  /*0210*/  LDG.E.128 R4, [R2.64+0x2000] ;  /* 0x0020000402047981 */ /* 0x000162000c1e1d00 */
[----:B------:R-:W-:Y:S01]  /*0220*/  PRMT R74, RZ, 0x5410, R75 ;  /* 0x00005410ff4a7816 */ /* 0x000fe2000000004b */
[----:B------:R-:W-:Y:S01]  /*0230*/  ULDC.U8 UR6, c[0x0][0x1f0] ;  /* 0x00007c0000067ab9 */ /* 0x000fe20000000000 */
[--C-:B------:R-:W-:Y:S02]  /*0240*/  PRMT R48, RZ, 0x5410, R13.reuse ;  /* 0x00005410ff307816 */ /* 0x100fe4000000000d */
[----:B------:R-:W-:-:S02]  /*0250*/  PRMT R49, RZ, 0x7610, R13 ;  /* 0x00007610ff317816 */ /* 0x000fc4000000000d */
[--C-:B------:R-:W-:Y:S02]  /*0260*/  PRMT R50, RZ, 0x5410, R14.reuse ;  /* 0x00005410ff327816 */ /* 0x100fe4000000000e */
[----:B------:R-:W-:Y:S02]  /*0270*/  PRMT R51, RZ, 0x7610, R14 ;  /* 0x00007610ff337816 */ /* 0x000fe4000000000e */
[--C-:B0-----:R-:W-:Y:S02]  /*0280*/  PRMT R2, RZ, 0x5410, R12.reuse ;  /* 0x00005410ff027816 */ /* 0x101fe4000000000c */
        /* <DEDUP_REMOVED lines=11> */
[----:B------:R-:W-:Y:S02]  /*0340*/  PRMT R75, RZ, 0x7610, R75 ;  /* 0x00007610ff4b7816 */ /* 0x000fe4000000004b */
.L_x_6426:
[----:B------:R-:W-:Y:S01]  /*0350*/  IMAD R24, R70, c[0x0][0x168], RZ ;  /* 0x00005a0046187a24 */ /* 0x000fe200078e02ff */
[----:B------:R-:W-:Y:S02]  /*0360*/  ISETP.NE.U32.AND P0, PT, RZ, c[0x0][0x180], PT ;  /* 0x00006000ff007a0c */ /* 0x000fe40003f05070 */
[----:B------:R-:W-:Y:S02]  /*0370*/  LOP3.LUT R76, R0, 0xff, RZ, 0xc0, !PT ;  /* 0x000000ff004c7812 */ /* 0x000fe400078ec0ff */
[----:B------:R-:W-:Y:S02]  /*0380*/  SHF.R.S32.HI R25, RZ, 0x1f, R24 ;  /* 0x0000001fff197819 */ /* 0x000fe40000011418 */
[----:B------:R-:W-:-:S02]  /*0390*/  ISETP.NE.AND.EX P0, PT, RZ, c[0x0][0x184], PT, P0 ;  /* 0x00006100ff007a0c */ /* 0x000fc40003f05300 */
[----:B------:R-:W-:Y:S02]  /*03a0*/  LEA.HI R25, R25, R24, RZ, 0x3 ;  /* 0x0000001819197211 */ /* 0x000fe400078f18ff */
[----:B------:R-:W-:Y:S02]  /*03b0*/  MOV R43, 0x10 ;  /* 0x00000010002b7802 */ /* 0x000fe40000000f00 */
[----:B------:R-:W-:Y:S02]  /*03c0*/  LEA.HI.SX32 R76, R25, R76, 0x1d ;  /* 0x0000004c194c7211 */ /* 0x000fe400078feaff */
[----:B------:R-:W-:-:S03]  /*03d0*/  ISETP.NE.U32.AND P1, PT, RZ, c[0x0][0x178], PT ;  /* 0x00005e00ff007a0c */ /* 0x000fc60003f25070 */
[----:B------:R-:W-:Y:S01]  /*03e0*/  IMAD.WIDE.U32 R28, R76, R43, c[0x0][0x170] ;  /* 0x00005c004c1c7625 */ /* 0x000fe200078e002b */
[----:B------:R-:W-:Y:S02]  /*03f0*/  ISETP.NE.AND.EX P1, PT, RZ, c[0x0][0x17c], PT, P1 ;  /* 0x00005f00ff007a0c */ /* 0x000fe40003f25310 */
[----:B------:R-:W-:-:S03]  /*0400*/  @P0 MOV R27, 0x20 ;  /* 0x00000020001b0802 */ /* 0x000fc60000000f00 */
[----:B------:R-:W2:Y:S02]  /*0410*/  LDG.E.128 R28, [R28.64] ;  /* 0x000000041c1c7981 */ /* 0x000ea4000c1e1d00 */
[----:B------:R-:W-:-:S05]  /*0420*/  @P0 IMAD.WIDE.U32 R26, R76, R27, c[0x0][0x180] ;  /* 0x000060004c1a0625 */ /* 0x000fca00078e001b */
[----:B-----5:R0:W5:Y:S01]  /*0430*/  @P0 LDG.E.128 R16, [R26.64] ;  /* 0x000000041a100981 */ /* 0x020162000c1e1d00 */
[----:B------:R-:W-:Y:S01]  /*0440*/  ISETP.NE.U32.AND P2, PT, RZ, c[0x0][0x178], PT ;  /* 0x00005e00ff007a0c */ /* 0x000fe20003f45070 */
[----:B------:R-:W-:Y:S02]  /*0450*/  @P1 IMAD.WIDE.U32 R24, R76, R43, c[0x0][0x178] ;  /* 0x00005e004c181625 */ /* 0x000fe400078e002b */
[----:B------:R0:W5:Y:S01]  /*0460*/  @P0 LDG.E.128 R20, [R26.64+0x10] ;  /* 0x000010041a140981 */ /* 0x000162000c1e1d00 */
[----:B------:R-:W-:-:S03]  /*0470*/  ISETP.NE.AND.EX P2, PT, RZ, c[0x0][0x17c], PT, P2 ;  /* 0x00005f00ff007a0c */ /* 0x000fc60003f45320 */
[----:B------:R2:W5:Y:S02]  /*0480*/  @P1 LDG.E.128 R12, [R24.64] ;  /* 0x00000004180c1981 */ /* 0x000564000c1e1d00 */
[----:B--2---:R-:W-:-:S08]  /*0490*/  PRMT R24, RZ, 0x5410, R28 ;  /* 0x00005410ff187816 */ /* 0x004fd0000000001c */
[----:B------:R-:W-:Y:S05]  /*04a0*/  @P2 BRA `(.L_x_6375) ;  /* 0x0000003000002947 */ /* 0x000fea0003800000 */
[----:B0-----:R-:W-:Y:S05]  /*04b0*/  @!P0 BRA `(.L_x_6376) ;  /* 0x0000005000008947 */ /* 0x001fea0003800000 */
[----:B-----5:R-:W-:Y:S01]  /*04c0*/  FADD.FTZ R24, R16, R24 ;  /* 0x0000001810187221 */ /* 0x020fe20000010000 */
[----:B------:R-:W-:Y:S05]  /*04d0*/  BRA `(.L_x_6376) ;  /* 0x0000003000007947 */ /* 0x000fea0003800000 */
.L_x_6375:
[----:B0----5:R-:W-:-:S05]  /*04e0*/  PRMT R25, RZ, 0x5410, R12 ;  /* 0x00005410ff197816 */ /* 0x021fca000000000c */
[----:B------:R-:W-:-:S04]  /*04f0*/  FADD.FTZ R24, R24, R25 ;  /* 0x0000001918187221 */ /* 0x000fc80000010000 */
[----:B------:R-:W-:Y:S02]  /*0500*/  @P0 FADD.FTZ R24, R16, R24 ;  /* 0x0000001810180221 */ /* 0x000fe40000010000 */
.L_x_6376:
[----:B------:R-:W-:Y:S01]  /*0510*/  PRMT R25, RZ, 0x7610, R28 ;  /* 0x00007610ff197816 */ /* 0x000fe2000000001c */
[----:B------:R-:W-:Y:S05]  /*0520*/  @P2 BRA `(.L_x_6377) ;  /* 0x0000003000002947 */ /* 0x000fea0003800000 */
[----:B------:R-:W-:Y:S05]  /*0530*/  @!P0 BRA `(.L_x_6378) ;  /* 0x0000005000008947 */ /* 0x000fea0003800000 */
[----:B-----5:R-:W-:Y:S01]  /*0540*/  FADD.FTZ R25, R17, R25 ;  /* 0x0000001911197221 */ /* 0x020fe20000010000 */
[----:B------:R-:W-:Y:S05]  /*0550*/  BRA `(.L_x_6378) ;  /* 0x0000003000007947 */ /* 0x000fea0003800000 */
.L_x_6377:
[----:B-----5:R-:W-:-:S05]  /*0560*/  PRMT R26, RZ, 0x7610, R12 ;  /* 0x00007610ff1a7816 */ /* 0x020fca000000000c */
[----:B------:R-:W-:-:S04]  /*0570*/  FADD.FTZ R25, R25, R26 ;  /* 0x0000001a19197221 */ /* 0x000fc80000010000 */
[----:B------:R-:W-:Y:S02]  /*0580*/  @P0 FADD.FTZ R25, R17, R25 ;  /* 0x0000001911190221 */ /* 0x000fe40000010000 */
.L_x_6378:
[----:B------:R-:W-:Y:S01]  /*0590*/  PRMT R26, RZ, 0x5410, R29 ;  /* 0x00005410ff1a7816 */ /* 0x000fe2000000001d */
[----:B------:R-:W-:Y:S05]  /*05a0*/  @P2 BRA `(.L_x_6379) ;  /* 0x0000003000002947 */ /* 0x000fea0003800000 */
[----:B------:R-:W-:Y:S05]  /*05b0*/  @!P0 BRA `(.L_x_6380) ;  /* 0x0000005000008947 */ /* 0x000fea0003800000 */
[----:B-----5:R-:W-:Y:S01]  /*05c0*/  FADD.FTZ R26, R18, R26 ;  /* 0x0000001a121a7221 */ /* 0x020fe20000010000 */
[----:B------:R-:W-:Y:S05]  /*05d0*/  BRA `(.L_x_6380) ;  /* 0x0000003000007947 */ /* 0x000fea0003800000 */
.L_x_6379:
[----:B-----5:R-:W-:-:S05]  /*05e0*/  PRMT R27, RZ, 0x5410, R13 ;  /* 0x00005410ff1b7816 */ /* 0x020fca000000000d */
[----:B------:R-:W-:-:S04]  /*05f0*/  FADD.FTZ R26, R26, R27 ;  /* 0x0000001b1a1a7221 */ /* 0x000fc80000010000 */
[----:B------:R-:W-:Y:S02]  /*0600*/  @P0 FADD.FTZ R26, R18, R26 ;  /* 0x0000001a121a0221 */ /* 0x000fe40000010000 */
.L_x_6380:
[----:B------:R-:W-:Y:S01]  /*0610*/  PRMT R27, RZ, 0x7610, R29 ;  /* 0x00007610ff1b7816 */ /* 0x000fe2000000001d */
[----:B------:R-:W-:Y:S05]  /*0620*/  @P2 BRA `(.L_x_6381) ;  /* 0x0000003000002947 */ /* 0x000fea0003800000 */
[----:B------:R-:W-:Y:S05]  /*0630*/  @!P0 BRA `(.L_x_6382) ;  /* 0x0000005000008947 */ /* 0x000fea0003800000 */
[----:B-----5:R-:W-:Y:S01]  /*0640*/  FADD.FTZ R27, R19, R27 ;  /* 0x0000001b131b7221 */ /* 0x020fe20000010000 */
[----:B------:R-:W-:Y:S05]  /*0650*/  BRA `(.L_x_6382) ;  /* 0x0000003000007947 */ /* 0x000fea0003800000 */
.L_x_6381:
[----:B-----5:R-:W-:-:S05]  /*0660*/  PRMT R28, RZ, 0x7610, R13 ;  /* 0x00007610ff1c7816 */ /* 0x020fca000000000d */
[----:B------:R-:W-:-:S04]  /*0670*/  FADD.FTZ R27, R27, R28 ;  /* 0x0000001c1b1b7221 */ /* 0x000fc80000010000 */
[----:B------:R-:W-:Y:S02]  /*0680*/  @P0 FADD.FTZ R27, R19, R27 ;  /* 0x0000001b131b0221 */ /* 0x000fe40000010000 */
.L_x_6382:
[----:B------:R-:W-:Y:S01]  /*0690*/  PRMT R28, RZ, 0x5410, R30 ;  /* 0x00005410ff1c7816 */ /* 0x000fe2000000001e */
[----:B------:R-:W-:Y:S05]  /*06a0*/  @P2 BRA `(.L_x_6383) ;  /* 0x0000003000002947 */ /* 0x000fea0003800000 */
[----:B------:R-:W-:Y:S05]  /*06b0*/  @!P0 BRA `(.L_x_6384) ;  /* 0x0000005000008947 */ /* 0x000fea0003800000 */
[----:B-----5:R-:W-:Y:S01]  /*06c0*/  FADD.FTZ R28, R20, R28 ;  /* 0x0000001c141c7221 */ /* 0x020fe20000010000 */
[----:B------:R-:W-:Y:S05]  /*06d0*/  BRA `(.L_x_6384) ;  /* 0x0000003000007947 */ /* 0x000fea0003800000 */
.L_x_6383:
[----:B-----5:R-:W-:-:S05]  /*06e0*/  PRMT R29, RZ, 0x5410, R14 ;  /* 0x00005410ff1d7816 */ /* 0x020fca000000000e */
[----:B------:R-:W-:-:S04]  /*06f0*/  FADD.FTZ R28, R28, R29 ;  /* 0x0000001d1c1c7221 */ /* 0x000fc80000010000 */
[----:B------:R-:W-:Y:S02]  /*0700*/  @P0 FADD.FTZ R28, R20, R28 ;  /* 0x0000001c141c0221 */ /* 0x000fe40000010000 */
.L_x_6384:
[----:B------:R-:W-:Y:S01]  /*0710*/  PRMT R29, RZ, 0x7610, R30 ;  /* 0x00007610ff1d7816 */ /* 0x000fe2000000001e */
[----:B------:R-:W-:Y:S05]  /*0720*/  @P2 BRA `(.L_x_6385) ;  /* 0x0000003000002947 */ /* 0x000fea0003800000 */
[----:B------:R-:W-:Y:S05]  /*0730*/  @!P0 BRA `(.L_x_6386) ;  /* 0x0000005000008947 */ /* 0x000fea0003800000 */
[----:B-----5:R-:W-:Y:S01]  /*0740*/  FADD.FTZ R29, R21, R29 ;  /* 0x0000001d151d7221 */ /* 0x020fe20000010000 */
[----:B------:R-:W-:Y:S05]  /*0750*/  BRA `(.L_x_6386) ;  /* 0x0000003000007947 */ /* 0x000fea0003800000 */
.L_x_6385:
[----:B-----5:R-:W-:-:S05]  /*0760*/  PRMT R30, RZ, 0x7610, R14 ;  /* 0x00007610ff1e7816 */ /* 0x020fca000000000e */
[----:B------:R-:W-:-:S04]  /*0770*/  FADD.FTZ R29, R29, R30 ;  /* 0x0000001e1d1d7221 */ /* 0x000fc80000010000 */
[----:B------:R-:W-:Y:S02]  /*0780*/  @P0 FADD.FTZ R29, R21, R29 ;  /* 0x0000001d151d0221 */ /* 0x000fe40000010000 */
.L_x_6386:
[----:B------:R-:W-:Y:S01]  /*0790*/  PRMT R30, RZ, 0x5410, R31 ;  /* 0x00005410ff1e7816 */ /* 0x000fe2000000001f */
[----:B------:R-:W-:Y:S05]  /*07a0*/  @P2 BRA `(.L_x_6387) ;  /* 0x0000003000002947 */ /* 0x000fea0003800000 */
[----:B------:R-:W-:Y:S05]  /*07b0*/  @!P0 BRA `(.L_x_6388) ;  /* 0x0000005000008947 */ /* 0x000fea0003800000 */
[----:B-----5:R-:W-:Y:S01]  /*07c0*/  FADD.FTZ R30, R22, R30 ;  /* 0x0000001e161e7221 */ /* 0x020fe20000010000 */
[----:B------:R-:W-:Y:S05]  /*07d0*/  BRA `(.L_x_6388) ;  /* 0x0000003000007947 */ /* 0x000fea0003800000 */
.L_x_6387:
[----:B-----5:R-:W-:-:S05]  /*07e0*/  PRMT R33, RZ, 0x5410, R15 ;  /* 0x00005410ff217816 */ /* 0x020fca000000000f */
[----:B------:R-:W-:-:S04]  /*07f0*/  FADD.FTZ R30, R30, R33 ;  /* 0x000000211e1e7221 */ /* 0x000fc80000010000 */
[----:B------:R-:W-:Y:S02]  /*0800*/  @P0 FADD.FTZ R30, R22, R30 ;  /* 0x0000001e161e0221 */ /* 0x000fe40000010000 */
.L_x_6388:
[----:B------:R-:W-:Y:S01]  /*0810*/  PRMT R31, RZ, 0x7610, R31 ;  /* 0x00007610ff1f7816 */ /* 0x000fe2000000001f */
[----:B------:R-:W-:Y:S05]  /*0820*/  @P2 BRA `(.L_x_6389) ;  /* 0x0000003000002947 */ /* 0x000fea0003800000 */
[----:B------:R-:W-:Y:S05]  /*0830*/  @!P0 BRA `(.L_x_6390) ;  /* 0x0000005000008947 */ /* 0x000fea0003800000 */
[----:B-----5:R-:W-:Y:S01]  /*0840*/  FADD.FTZ R31, R23, R31 ;  /* 0x0000001f171f7221 */ /* 0x020fe20000010000 */
[----:B------:R-:W-:Y:S05]  /*0850*/  BRA `(.L_x_6390) ;  /* 0x0000003000007947 */ /* 0x000fea0003800000 */
.L_x_6389:
[----:B-----5:R-:W-:-:S05]  /*0860*/  PRMT R32, RZ, 0x7610, R15 ;  /* 0x00007610ff207816 */ /* 0x020fca000000000f */
[----:B------:R-:W-:-:S04]  /*0870*/  FADD.FTZ R31, R31, R32 ;  /* 0x000000201f1f7221 */ /* 0x000fc80000010000 */
[----:B------:R-:W-:Y:S02]  /*0880*/  @P0 FADD.FTZ R31, R23, R31 ;  /* 0x0000001f171f0221 */ /* 0x000fe40000010000 */
.L_x_6390:
[----:B------:R-:W-:Y:S01]  /*0890*/  HFMA2.MMA R79, -RZ, RZ, 0, 1.9073486328125e-06 ;  /* 0x00000020ff4f7435 */ /* 0x000fe200000001ff */
[----:B------:R-:W-:-:S05]  /*08a0*/  IADD3 R77, R76, 0x100, RZ ;  /* 0x000001004c4d7810 */ /* 0x000fca0007ffe0ff */
[----:B------:R-:W-:-:S04]  /*08b0*/  IMAD.WIDE.U32 R36, R77, R43, c[0x0][0x170] ;  /* 0x00005c004d247625 */ /* 0x000fc800078e002b */
[----:B------:R-:W-:-:S04]  /*08c0*/  IMAD.WIDE.U32 R32, R76, R79, c[0x0][0x188] ;  /* 0x000062004c207625 */ /* 0x000fc800078e004f */
[-C--:B------:R-:W-:Y:S01]  /*08d0*/  @P1 IMAD.WIDE.U32 R34, R43, R77.reuse, c[0x0][0x178] ;  /* 0x00005e002b221625 */ /* 0x080fe200078e004d */
[----:B------:R-:W-:Y:S03]  /*08e0*/  STG.E.128 [R32.64], R24 ;  /* 0x0000001820007986 */ /* 0x000fe6000c101d04 */
[----:B------:R-:W-:Y:S01]  /*08f0*/  @P0 IMAD.WIDE.U32 R40, R79, R77, c[0x0][0x180] ;  /* 0x000060004f280625 */ /* 0x000fe200078e004d */
[----:B------:R0:W-:Y:S04]  /*0900*/  STG.E.128 [R32.64+0x10], R28 ;  /* 0x0000101c20007986 */ /* 0x0001e8000c101d04 */
[----:B------:R-:W0:Y:S04]  /*0910*/  LDG.E.128 R36, [R36.64] ;  /* 0x0000000424247981 */ /* 0x000e28000c1e1d00 */
[----:B-----5:R1:W5:Y:S04]  /*0920*/  @P1 LDG.E.128 R12, [R34.64] ;  /* 0x00000004220c1981 */ /* 0x020368000c1e1d00 */
[----:B------:R1:W5:Y:S04]  /*0930*/  @P0 LDG.E.128 R16, [R40.64] ;  /* 0x0000000428100981 */ /* 0x000368000c1e1d00 */
[----:B------:R1:W5:Y:S01]  /*0940*/  @P0 LDG.E.128 R20, [R40.64+0x10] ;  /* 0x0000100428140981 */ /* 0x000362000c1e1d00 */
[----:B0-----:R-:W-:Y:S01]  /*0950*/  PRMT R32, RZ, 0x5410, R36 ;  /* 0x00005410ff207816 */ /* 0x001fe20000000024 */
[----:B------:R-:W-:Y:S05]  /*0960*/  @P2 BRA `(.L_x_6391) ;  /* 0x0000003000002947 */ /* 0x000fea0003800000 */
[----:B-1----:R-:W-:Y:S05]  /*0970*/  @!P0 BRA `(.L_x_6392) ;  /* 0x0000005000008947 */ /* 0x002fea0003800000 */
[----:B-----5:R-:W-:Y:S01]  /*0980*/  FADD.FTZ R32, R16, R32 ;  /* 0x0000002010207221 */ /* 0x020fe20000010000 */
[----:B------:R-:W-:Y:S05]  /*0990*/  BRA `(.L_x_6392) ;  /* 0x0000003000007947 */ /* 0x000fea0003800000 */
.L_x_6391:
[----:B-1---5:R-:W-:-:S05]  /*09a0*/  PRMT R33, RZ, 0x5410, R12 ;  /* 0x00005410ff217816 */ /* 0x022fca000000000c */
[----:B------:R-:W-:-:S04]  /*09b0*/  FADD.FTZ R32, R33, R32 ;  /* 0x0000002021207221 */ /* 0x000fc80000010000 */
[----:B------:R-:W-:Y:S02]  /*09c0*/  @P0 FADD.FTZ R32, R16, R32 ;  /* 0x0000002010200221 */ /* 0x000fe40000010000 */
.L_x_6392:
[----:B------:R-:W-:Y:S01]  /*09d0*/  PRMT R33, RZ, 0x7610, R36 ;  /* 0x00007610ff217816 */ /* 0x000fe20000000024 */
[----:B------:R-:W-:Y:S05]  /*09e0*/  @P2 BRA `(.L_x_6393) ;  /* 0x0000003000002947 */ /* 0x000fea0003800000 */
[----:B------:R-:W-:Y:S05]  /*09f0*/  @!P0 BRA `(.L_x_6394) ;  /* 0x0000005000008947 */ /* 0x000fea0003800000 */
[----:B-----5:R-:W-:Y:S01]  /*0a00*/  FADD.FTZ R33, R17, R33 ;  /* 0x0000002111217221 */ /* 0x020fe20000010000 */
[----:B------:R-:W-:Y:S05]  /*0a10*/  BRA `(.L_x_6394) ;  /* 0x0000003000007947 */ /* 0x000fea0003800000 */
.L_x_6393:
[----:B-----5:R-:W-:-:S05]  /*0a20*/  PRMT R34, RZ, 0x7610, R12 ;  /* 0x00007610ff227816 */ /* 0x020fca000000000c */
[----:B------:R-:W-:-:S04]  /*0a30*/  FADD.FTZ R33, R34, R33 ;  /* 0x0000002122217221 */ /* 0x000fc80000010000 */
[----:B------:R-:W-:Y:S02]  /*0a40*/  @P0 FADD.FTZ R33, R17, R33 ;  /* 0x0000002111210221 */ /* 0x000fe40000010000 */
.L_x_6394:
[----:B------:R-:W-:Y:S01]  /*0a50*/  PRMT R34, RZ, 0x5410, R37 ;  /* 0x00005410ff227816 */ /* 0x000fe20000000025 */
[----:B------:R-:W-:Y:S05]  /*0a60*/  @P2 BRA `(.L_x_6395) ;  /* 0x0000003000002947 */ /* 0x000fea0003800000 */
[----:B------:R-:W-:Y:S05]  /*0a70*/  @!P0 BRA `(.L_x_6396) ;  /* 0x0000005000008947 */ /* 0x000fea0003800000 */
[----:B-----5:R-:W-:Y:S01]  /*0a80*/  FADD.FTZ R34, R18, R34 ;  /* 0x0000002212227221 */ /* 0x020fe20000010000 */
[----:B------:R-:W-:Y:S05]  /*0a90*/  BRA `(.L_x_6396) ;  /* 0x0000003000007947 */ /* 0x000fea0003800000 */
.L_x_6395:
[----:B-----5:R-:W-:-:S05]  /*0aa0*/  PRMT R35, RZ, 0x5410, R13 ;  /* 0x00005410ff237816 */ /* 0x020fca000000000d */
[----:B------:R-:W-:-:S04]  /*0ab0*/  FADD.FTZ R34, R35, R34 ;  /* 0x0000002223227221 */ /* 0x000fc80000010000 */
[----:B------:R-:W-:Y:S02]  /*0ac0*/  @P0 FADD.FTZ R34, R18, R34 ;  /* 0x0000002212220221 */ /* 0x000fe40000010000 */
.L_x_6396:
[----:B------:R-:W-:Y:S01]  /*0ad0*/  PRMT R35, RZ, 0x7610, R37 ;  /* 0x00007610ff237816 */ /* 0x000fe20000000025 */
[----:B------:R-:W-:Y:S05]  /*0ae0*/  @P2 BRA `(.L_x_6397) ;  /* 0x0000003000002947 */ /* 0x000fea0003800000 */
[----:B------:R-:W-:Y:S05]  /*0af0*/  @!P0 BRA `(.L_x_6398) ;  /* 0x0000005000008947 */ /* 0x000fea0003800000 */
[----:B-----5:R-:W-:Y:S01]  /*0b00*/  FADD.FTZ R35, R19, R35 ;  /* 0x0000002313237221 */ /* 0x020fe20000010000 */
[----:B------:R-:W-:Y:S05]  /*0b10*/  BRA `(.L_x_6398) ;  /* 0x0000003000007947 */ /* 0x000fea0003800000 */
.L_x_6397:
[----:B-----5:R-:W-:-:S05]  /*0b20*/  PRMT R36, RZ, 0x7610, R13 ;  /* 0x00007610ff247816 */ /* 0x020fca000000000d */
[----:B------:R-:W-:-:S04]  /*0b30*/  FADD.FTZ R35, R36, R35 ;  /* 0x0000002324237221 */ /* 0x000fc80000010000 */
[----:B------:R-:W-:Y:S02]  /*0b40*/  @P0 FADD.FTZ R35, R19, R35 ;  /* 0x0000002313230221 */ /* 0x000fe40000010000 */
.L_x_6398:
[----:B------:R-:W-:Y:S01]  /*0b50*/  PRMT R36, RZ, 0x5410, R38 ;  /* 0x00005410ff247816 */ /* 0x000fe20000000026 */
[----:B------:R-:W-:Y:S05]  /*0b60*/  @P2 BRA `(.L_x_6399) ;  /* 0x0000003000002947 */ /* 0x000fea0003800000 */
[----:B------:R-:W-:Y:S05]  /*0b70*/  @!P0 BRA `(.L_x_6400) ;  /* 0x0000005000008947 */ /* 0x000fea0003800000 */
[----:B-----5:R-:W-:Y:S01]  /*0b80*/  FADD.FTZ R36, R20, R36 ;  /* 0x0000002414247221 */ /* 0x020fe20000010000 */
[----:B------:R-:W-:Y:S05]  /*0b90*/  BRA `(.L_x_6400) ;  /* 0x0000003000007947 */ /* 0x000fea0003800000 */
.L_x_6399:
[----:B-----5:R-:W-:-:S05]  /*0ba0*/  PRMT R37, RZ, 0x5410, R14 ;  /* 0x00005410ff257816 */ /* 0x020fca000000000e */
[----:B------:R-:W-:-:S04]  /*0bb0*/  FADD.FTZ R36, R37, R36 ;  /* 0x0000002425247221 */ /* 0x000fc80000010000 */
[----:B------:R-:W-:Y:S02]  /*0bc0*/  @P0 FADD.FTZ R36, R20, R36 ;  /* 0x0000002414240221 */ /* 0x000fe40000010000 */
.L_x_6400:
[----:B------:R-:W-:Y:S01]  /*0bd0*/  PRMT R37, RZ, 0x7610, R38 ;  /* 0x00007610ff257816 */ /* 0x000fe20000000026 */
[----:B------:R-:W-:Y:S05]  /*0be0*/  @P2 BRA `(.L_x_6401) ;  /* 0x0000003000002947 */ /* 0x000fea0003800000 */
[----:B------:R-:W-:Y:S05]  /*0bf0*/  @!P0 BRA `(.L_x_6402) ;  /* 0x0000005000008947 */ /* 0x000fea0003800000 */
[----:B-----5:R-:W-:Y:S01]  /*0c00*/  FADD.FTZ R37, R21, R37 ;  /* 0x0000002515257221 */ /* 0x020fe20000010000 */
[----:B------:R-:W-:Y:S05]  /*0c10*/  BRA `(.L_x_6402) ;  /* 0x0000003000007947 */ /* 0x000fea0003800000 */
.L_x_6401:
[----:B-----5:R-:W-:-:S05]  /*0c20*/  PRMT R38, RZ, 0x7610, R14 ;  /* 0x00007610ff267816 */ /* 0x020fca000000000e */
[----:B------:R-:W-:-:S04]  /*0c30*/  FADD.FTZ R37, R38, R37 ;  /* 0x0000002526257221 */ /* 0x000fc80000010000 */
[----:B------:R-:W-:Y:S02]  /*0c40*/  @P0 FADD.FTZ R37, R21, R37 ;  /* 0x0000002515250221 */ /* 0x000fe40000010000 */
.L_x_6402:
[----:B------:R-:W-:Y:S01]  /*0c50*/  PRMT R38, RZ, 0x5410, R39 ;  /* 0x00005410ff267816 */ /* 0x000fe20000000027 */
[----:B------:R-:W-:Y:S05]  /*0c60*/  @P2 BRA `(.L_x_6403) ;  /* 0x0000003000002947 */ /* 0x000fea0003800000 */
[----:B------:R-:W-:Y:S05]  /*0c70*/  @!P0 BRA `(.L_x_6404) ;  /* 0x0000005000008947 */ /* 0x000fea0003800000 */
[----:B-----5:R-:W-:Y:S01]  /*0c80*/  FADD.FTZ R38, R22, R38 ;  /* 0x0000002616267221 */ /* 0x020fe20000010000 */
[----:B------:R-:W-:Y:S05]  /*0c90*/  BRA `(.L_x_6404) ;  /* 0x0000003000007947 */ /* 0x000fea0003800000 */
.L_x_6403:
[----:B-----5:R-:W-:-:S05]  /*0ca0*/  PRMT R41, RZ, 0x5410, R15 ;  /* 0x00005410ff297816 */ /* 0x020fca000000000f */
[----:B------:R-:W-:-:S04]  /*0cb0*/  FADD.FTZ R38, R41, R38 ;  /* 0x0000002629267221 */ /* 0x000fc80000010000 */
[----:B------:R-:W-:Y:S02]  /*0cc0*/  @P0 FADD.FTZ R38, R22, R38 ;  /* 0x0000002616260221 */ /* 0x000fe40000010000 */
.L_x_6404:
[----:B------:R-:W-:Y:S01]  /*0cd0*/  PRMT R39, RZ, 0x7610, R39 ;  /* 0x00007610ff277816 */ /* 0x000fe20000000027 */
[----:B------:R-:W-:Y:S05]  /*0ce0*/  @P2 BRA `(.L_x_6405) ;  /* 0x0000003000002947 */ /* 0x000fea0003800000 */
[----:B------:R-:W-:Y:S05]  /*0cf0*/  @!P0 BRA `(.L_x_6406) ;  /* 0x0000005000008947 */ /* 0x000fea0003800000 */
[----:B-----5:R-:W-:Y:S01]  /*0d00*/  FADD.FTZ R39, R23, R39 ;  /* 0x0000002717277221 */ /* 0x020fe20000010000 */
[----:B------:R-:W-:Y:S05]  /*0d10*/  BRA `(.L_x_6406) ;  /* 0x0000003000007947 */ /* 0x000fea0003800000 */
.L_x_6405:
[----:B-----5:R-:W-:-:S05]  /*0d20*/  PRMT R40, RZ, 0x7610, R15 ;  /* 0x00007610ff287816 */ /* 0x020fca000000000f */
[----:B------:R-:W-:-:S04]  /*0d30*/  FADD.FTZ R39, R40, R39 ;  /* 0x0000002728277221 */ /* 0x000fc80000010000 */
[----:B------:R-:W-:Y:S02]  /*0d40*/  @P0 FADD.FTZ R39, R23, R39 ;  /* 0x0000002717270221 */ /* 0x000fe40000010000 */
.L_x_6406:
[----:B------:R-:W-:Y:S01]  /*0d50*/  IADD3 R78, R76, 0x200, RZ ;  /* 0x000002004c4e7810 */ /* 0x000fe20007ffe0ff */
[----:B------:R-:W-:-:S04]  /*0d60*/  IMAD.WIDE.U32 R40, R79, R77, c[0x0][0x188] ;  /* 0x000062004f287625 */ /* 0x000fc800078e004d */
[----:B------:R-:W-:Y:S01]  /*0d70*/  IMAD.WIDE.U32 R44, R78, R43, c[0x0][0x170] ;  /* 0x00005c004e2c7625 */ /* 0x000fe200078e002b */
[----:B------:R-:W-:Y:S03]  /*0d80*/  STG.E.128 [R40.64], R32 ;  /* 0x0000002028007986 */ /* 0x000fe6000c101d04 */
[-C--:B------:R-:W-:Y:S01]  /*0d90*/  @P1 IMAD.WIDE.U32 R42, R43, R78.reuse, c[0x0][0x178] ;  /* 0x00005e002b2a1625 */ /* 0x080fe200078e004e */
[----:B------:R0:W-:Y:S03]  /*0da0*/  STG.E.128 [R40.64+0x10], R36 ;  /* 0x0000102428007986 */ /* 0x0001e6000c101d04 */
[----:B------:R-:W-:Y:S01]  /*0db0*/  @P0 IMAD.WIDE.U32 R80, R79, R78, c[0x0][0x180] ;  /* 0x000060004f500625 */ /* 0x000fe200078e004e */
        /* <DEDUP_REMOVED lines=9> */
.L_x_6407:
[----:B-1---5:R-:W-:-:S05]  /*0e50*/  PRMT R41, RZ, 0x5410, R12 ;  /* 0x00005410ff297816 */ /* 0x022fca000000000c */
[----:B------:R-:W-:-:S04]  /*0e60*/  FADD.FTZ R40, R41, R40 ;  /* 0x0000002829287221 */ /* 0x000fc80000010000 */
[----:B------:R-:W-:Y:S02]  /*0e70*/  @P0 FADD.FTZ R40, R16, R40 ;  /* 0x0000002810280221 */ /* 0x000fe40000010000 */
.L_x_6408:
[----:B------:R-:W-:Y:S01]  /*0e80*/  PRMT R41, RZ, 0x7610, R44 ;  /* 0x00007610ff297816 */ /* 0x000fe2000000002c */
[----:B------:R-:W-:Y:S05]  /*0e90*/  @P2 BRA `(.L_x_6409) ;  /* 0x0000003000002947 */ /* 0x000fea0003800000 */
[----:B------:R-:W-:Y:S05]  /*0ea0*/  @!P0 BRA `(.L_x_6410) ;  /* 0x0000005000008947 */ /* 0x000fea0003800000 */
[----:B-----5:R-:W-:Y:S01]  /*0eb0*/  FADD.FTZ R41, R17, R41 ;  /* 0x0000002911297221 */ /* 0x020fe20000010000 */
[----:B------:R-:W-:Y:S05]  /*0ec0*/  BRA `(.L_x_6410) ;  /* 0x0000003000007947 */ /* 0x000fea0003800000 */
.L_x_6409:
[----:B-----5:R-:W-:-:S05]  /*0ed0*/  PRMT R42, RZ, 0x7610, R12 ;  /* 0x00007610ff2a7816 */ /* 0x020fca000000000c */
[----:B------:R-:W-:-:S04]  /*0ee0*/  FADD.FTZ R41, R42, R41 ;  /* 0x000000292a297221 */ /* 0x000fc80000010000 */
[----:B------:R-:W-:Y:S02]  /*0ef0*/  @P0 FADD.FTZ R41, R17, R41 ;  /* 0x0000002911290221 */ /* 0x000fe40000010000 */
.L_x_6410:
[----:B------:R-:W-:Y:S01]  /*0f00*/  PRMT R42, RZ, 0x5410, R45 ;  /* 0x00005410ff2a7816 */ /* 0x000fe2000000002d */
[----:B------:R-:W-:Y:S05]  /*0f10*/  @P2 BRA `(.L_x_6411) ;  /* 0x0000003000002947 */ /* 0x000fea0003800000 */
[----:B------:R-:W-:Y:S05]  /*0f20*/  @!P0 BRA `(.L_x_6412) ;  /* 0x0000005000008947 */ /* 0x000fea0003800000 */
[----:B-----5:R-:W-:Y:S01]  /*0f30*/  FADD.FTZ R42, R18, R42 ;  /* 0x0000002a122a7221 */ /* 0x020fe20000010000 */
[----:B------:R-:W-:Y:S05]  /*0f40*/  BRA `(.L_x_6412) ;  /* 0x0000003000007947 */ /* 0x000fea0003800000 */
.L_x_6411:
[----:B-----5:R-:W-:-:S05]  /*0f50*/  PRMT R43, RZ, 0x5410, R13 ;  /* 0x00005410ff2b7816 */ /* 0x020fca000000000d */
[----:B------:R-:W-:-:S04]  /*0f60*/  FADD.FTZ R42, R43, R42 ;  /* 0x0000002a2b2a7221 */ /* 0x000fc80000010000 */
[----:B------:R-:W-:Y:S02]  /*0f70*/  @P0 FADD.FTZ R42, R18, R42 ;  /* 0x0000002a122a0221 */ /* 0x000fe40000010000 */
.L_x_6412:
[----:B------:R-:W-:Y:S01]  /*0f80*/  PRMT R43, RZ, 0x7610, R45 ;  /* 0x00007610ff2b7816 */ /* 0x000fe2000000002d */
[----:B------:R-:W-:Y:S05]  /*0f90*/  @P2 BRA `(.L_x_6413) ;  /* 0x0000003000002947 */ /* 0x000fea0003800000 */
[----:B------:R-:W-:Y:S05]  /*0fa0*/  @!P0 BRA `(.L_x_6414) ;  /* 0x0000005000008947 */ /* 0x000fea0003800000 */
[----:B-----5:R-:W-:Y:S01]  /*0fb0*/  FADD.FTZ R43, R19, R43 ;  /* 0x0000002b132b7221 */ /* 0x020fe20000010000 */
[----:B------:R-:W-:Y:S05]  /*0fc0*/  BRA `(.L_x_6414) ;  /* 0x0000003000007947 */ /* 0x000fea0003800000 */
.L_x_6413:
[----:B-----5:R-:W-:-:S05]  /*0fd0*/  PRMT R44, RZ, 0x7610, R13 ;  /* 0x00007610ff2c7816 */ /* 0x020fca000000000d */
[----:B------:R-:W-:-:S04]  /*0fe0*/  FADD.FTZ R43, R44, R43 ;  /* 0x0000002b2c2b7221 */ /* 0x000fc80000010000 */
[----:B------:R-:W-:Y:S02]  /*0ff0*/  @P0 FADD.FTZ R43, R19, R43 ;  /* 0x0000002b132b0221 */ /* 0x000fe40000010000 */
.L_x_6414:
[----:B------:R-:W-:Y:S01]  /*1000*/  PRMT R44, RZ, 0x5410, R46 ;  /* 0x00005410ff2c7816 */ /* 0x000fe2000000002e */
[----:B------:R-:W-:Y:S05]  /*1010*/  @P2 BRA `(.L_x_6415) ;  /* 0x0000003000002947 */ /* 0x000fea0003800000 */
[----:B------:R-:W-:Y:S05]  /*1020*/  @!P0 BRA `(.L_x_6416) ;  /* 0x0000005000008947 */ /* 0x000fea0003800000 */
[----:B-----5:R-:W-:Y:S01]  /*1030*/  FADD.FTZ R44, R20, R44 ;  /* 0x0000002c142c7221 */ /* 0x020fe20000010000 */
[----:B------:R-:W-:Y:S05]  /*1040*/  BRA `(.L_x_6416) ;  /* 0x0000003000007947 */ /* 0x000fea0003800000 */
.L_x_6415:
[----:B-----5:R-:W-:-:S05]  /*1050*/  PRMT R45, RZ, 0x5410, R14 ;  /* 0x00005410ff2d7816 */ /* 0x020fca000000000e */
[----:B------:R-:W-:-:S04]  /*1060*/  FADD.FTZ R44, R45, R44 ;  /* 0x0000002c2d2c7221 */ /* 0x000fc80000010000 */
[----:B------:R-:W-:Y:S02]  /*1070*/  @P0 FADD.FTZ R44, R20, R44 ;  /* 0x0000002c142c0221 */ /* 0x000fe40000010000 */
.L_x_6416:
[----:B------:R-:W-:Y:S01]  /*1080*/  PRMT R45, RZ, 0x7610, R46 ;  /* 0x00007610ff2d7816 */ /* 0x000fe2000000002e */
[----:B------:R-:W-:Y:S05]  /*1090*/  @P2 BRA `(.L_x_6417) ;  /* 0x0000003000002947 */ /* 0x000fea0003800000 */
[----:B------:R-:W-:Y:S05]  /*10a0*/  @!P0 BRA `(.L_x_6418) ;  /* 0x0000005000008947 */ /* 0x000fea0003800000 */
[----:B-----5:R-:W-:Y:S01]  /*10b0*/  FADD.FTZ R45, R21, R45 ;  /* 0x0000002d152d7221 */ /* 0x020fe20000010000 */
[----:B------:R-:W-:Y:S05]  /*10c0*/  BRA `(.L_x_6418) ;  /* 0x0000003000007947 */ /* 0x000fea0003800000 */
.L_x_6417:
[----:B-----5:R-:W-:-:S05]  /*10d0*/  PRMT R46, RZ, 0x7610, R14 ;  /* 0x00007610ff2e7816 */ /* 0x020fca000000000e */
[----:B------:R-:W-:-:S04]  /*10e0*/  FADD.FTZ R45, R46, R45 ;  /* 0x0000002d2e2d7221 */ /* 0x000fc80000010000 */
[----:B------:R-:W-:Y:S02]  /*10f0*/  @P0 FADD.FTZ R45, R21, R45 ;  /* 0x0000002d152d0221 */ /* 0x000fe40000010000 */
.L_x_6418:
[----:B------:R-:W-:Y:S01]  /*1100*/  PRMT R46, RZ, 0x5410, R47 ;  /* 0x00005410ff2e7816 */ /* 0x000fe2000000002f */
[----:B------:R-:W-:Y:S05]  /*1110*/  @P2 BRA `(.L_x_6419) ;  /* 0x0000003000002947 */ /* 0x000fea0003800000 */
[----:B------:R-:W-:Y:S05]  /*1120*/  @!P0 BRA `(.L_x_6420) ;  /* 0x0000005000008947 */ /* 0x000fea0003800000 */
[----:B-----5:R-:W-:Y:S01]  /*1130*/  FADD.FTZ R46, R22, R46 ;  /* 0x0000002e162e7221 */ /* 0x020fe20000010000 */
[----:B------:R-:W-:Y:S05]  /*1140*/  BRA `(.L_x_6420) ;  /* 0x0000003000007947 */ /* 0x000fea0003800000 */
.L_x_6419:
[----:B-----5:R-:W-:-:S05]  /*1150*/  PRMT R81, RZ, 0x5410, R15 ;  /* 0x00005410ff517816 */ /* 0x020fca000000000f */
[----:B------:R-:W-:-:S04]  /*1160*/  FADD.FTZ R46, R81, R46 ;  /* 0x0000002e512e7221 */ /* 0x000fc80000010000 */
[----:B------:R-:W-:Y:S02]  /*1170*/  @P0 FADD.FTZ R46, R22, R46 ;  /* 0x0000002e162e0221 */ /* 0x000fe40000010000 */
.L_x_6420:
[----:B------:R-:W-:Y:S01]  /*1180*/  PRMT R47, RZ, 0x7610, R47 ;  /* 0x00007610ff2f7816 */ /* 0x000fe2000000002f */
[----:B------:R-:W-:Y:S05]  /*1190*/  @P2 BRA `(.L_x_6421) ;  /* 0x0000003000002947 */ /* 0x000fea0003800000 */
[----:B------:R-:W-:Y:S05]  /*11a0*/  @!P0 BRA `(.L_x_6422) ;  /* 0x0000005000008947 */ /* 0x000fea0003800000 */
[----:B-----5:R-:W-:Y:S01]  /*11b0*/  FADD.FTZ R47, R23, R47 ;  /* 0x0000002f172f7221 */ /* 0x020fe20000010000 */
[----:B------:R-:W-:Y:S05]  /*11c0*/  BRA `(.L_x_6422) ;  /* 0x0000003000007947 */ /* 0x000fea0003800000 */
.L_x_6421:
[----:B-----5:R-:W-:-:S05]  /*11d0*/  PRMT R80, RZ, 0x7610, R15 ;  /* 0x00007610ff507816 */ /* 0x020fca000000000f */
[----:B------:R-:W-:-:S04]  /*11e0*/  FADD.FTZ R47, R80, R47 ;  /* 0x0000002f502f7221 */ /* 0x000fc80000010000 */
[----:B------:R-:W-:Y:S02]  /*11f0*/  @P0 FADD.FTZ R47, R23, R47 ;  /* 0x0000002f172f0221 */ /* 0x000fe40000010000 */
.L_x_6422:
[----:B------:R-:W-:Y:S01]  /*1200*/  FADD.FTZ R80, RZ, R24 ;  /* 0x00000018ff507221 */ /* 0x000fe20000010000 */
[----:B------:R-:W-:Y:S02]  /*1210*/  LOP3.LUT P1, RZ, R68, 0xff, RZ, 0xc0, !PT ;  /* 0x000000ff44ff7812 */ /* 0x000fe4000782c0ff */
[----:B------:R-:W-:Y:S01]  /*1220*/  LOP3.LUT P0, RZ, R0, 0x1f, RZ, 0xc0, !PT ;  /* 0x0000001f00ff7812 */ /* 0x000fe2000780c0ff */
        /* <DEDUP_REMOVED lines=17> */
[----:B------:R-:W-:-:S04]  /*1340*/  IMAD.WIDE.U32 R80, R79, R78, c[0x0][0x188] ;  /* 0x000062004f507625 */ /* 0x000fc800078e004e */
[----:B------:R-:W-:Y:S01]  /*1350*/  FADD.FTZ R82, R83, R42 ;  /* 0x0000002a53527221 */ /* 0x000fe20000010000 */
[----:B------:R0:W-:Y:S03]  /*1360*/  STG.E.128 [R80.64], R40 ;  /* 0x0000002850007986 */ /* 0x0001e6000c101d04 */
[----:B------:R-:W-:Y:S01]  /*1370*/  FADD.FTZ R79, R82, R43 ;  /* 0x0000002b524f7221 */ /* 0x000fe20000010000 */
[----:B------:R0:W-:Y:S03]  /*1380*/  STG.E.128 [R80.64+0x10], R44 ;  /* 0x0000102c50007986 */ /* 0x0001e6000c101d04 */
[----:B------:R-:W-:Y:S01]  /*1390*/  FADD.FTZ R82, R79, R44 ;  /* 0x0000002c4f527221 */ /* 0x000fe20000010000 */
[----:B------:R-:W-:-:S03]  /*13a0*/  SHF.R.U32.HI R79, RZ, 0x5, R0 ;  /* 0x00000005ff4f7819 */ /* 0x000fc60000011600 */
[----:B------:R-:W-:Y:S01]  /*13b0*/  FADD.FTZ R83, R82, R45 ;  /* 0x0000002d52537221 */ /* 0x000fe20000010000 */
[----:B------:R-:W-:-:S03]  /*13c0*/  LOP3.LUT R79, R79, 0x7fffff8, RZ, 0xc0, !PT ;  /* 0x07fffff84f4f7812 */ /* 0x000fc600078ec0ff */
[----:B------:R-:W-:Y:S01]  /*13d0*/  FADD.FTZ R82, R83, R46 ;  /* 0x0000002e53527221 */ /* 0x000fe20000010000 */
[----:B------:R-:W-:-:S03]  /*13e0*/  @!P1 IADD3 R79, R79, 0x8, RZ ;  /* 0x000000084f4f9810 */ /* 0x000fc60007ffe0ff */
[----:B------:R-:W-:Y:S01]  /*13f0*/  FADD.FTZ R86, R82, R47 ;  /* 0x0000002f52567221 */ /* 0x000fe20000010000 */
[----:B------:R-:W-:Y:S05]  /*1400*/  BRA.DIV ~URZ, `(.L_x_6423) ;  /* 0x000010f27f007947 */ /* 0x000fea000b800000 */
[----:B0-----:R0:W1:Y:S02]  /*1410*/  SHFL.BFLY PT, R80, R86, 0x1, 0x1f ;  /* 0x0c201f0056507f89 */ /* 0x00106400000e0000 */
.L_x_6427:
        /* <DEDUP_REMOVED lines=68> */
.L_x_6428:
        /* <DEDUP_REMOVED lines=9> */
[----:B------:R-:W-:Y:S02]  /*18f0*/  LOP3.LUT P0, RZ, R84, 0x1f, R0, 0xf8, !PT ;  /* 0x0000001f54ff7812 */ /* 0x000fe4000780f800 */
[----:B0-----:R-:W-:Y:S02]  /*1900*/  @!P1 IADD3 R86, R79, R82, RZ ;  /* 0x000000524f569210 */ /* 0x001fe40007ffe0ff */
[----:B------:R-:W-:Y:S01]  /*1910*/  CS2R R82, SRZ ;  /* 0x0000000000527805 */ /* 0x000fe2000001ff00 */
[----:B------:R-:W-:-:S02]  /*1920*/  MOV R79, RZ ;  /* 0x000000ff004f7202 */ /* 0x000fc40000000f00 */
[----:B------:R-:W-:-:S04]  /*1930*/  @!P1 MOV R79, 0x300 ;  /* 0x00000300004f9802 */ /* 0x000fc80000000f00 */
[----:B------:R-:W-:Y:S01]  /*1940*/  I2F R90, R79 ;  /* 0x0000004f005a7306 */ /* 0x000fe20000201400 */
[----:B------:R-:W0:Y:S04]  /*1950*/  SHFL.DOWN PT, R88, R79, 0x4, 0x1f ;  /* 0x08801f004f587f89 */ /* 0x000e2800000e0000 */
[----:B------:R-:W1:Y:S01]  /*1960*/  @!P1 LDS.64 R82, [R86.X8] ;  /* 0x0000000056529984 */ /* 0x000e620000008a00 */
[----:B------:R-:W-:Y:S02]  /*1970*/  ISETP.NE.AND P1, PT, RZ, UR6, PT ;  /* 0x00000006ff007c0c */ /* 0x000fe4000bf25270 */
[----:B0-----:R-:W-:Y:S01]  /*1980*/  IADD3 R85, R88, R79, RZ ;  /* 0x0000004f58557210 */ /* 0x001fe20007ffe0ff */
[----:B------:R-:W0:Y:S04]  /*1990*/  I2F R92, R88 ;  /* 0x00000058005c7306 */ /* 0x000e280000201400 */
[----:B------:R-:W2:Y:S04]  /*19a0*/  SHFL.DOWN PT, R94, R85, 0x2, 0x1f ;  /* 0x08401f00555e7f89 */ /* 0x000ea800000e0000 */
[----:B------:R-:W3:Y:S01]  /*19b0*/  I2F R87, R85 ;  /* 0x0000005500577306 */ /* 0x000ee20000201400 */
[----:B-1----:R-:W0:Y:S07]  /*19c0*/  SHFL.DOWN PT, R81, R82, 0x4, 0x1f ;  /* 0x08801f0052517f89 */ /* 0x002e2e00000e0000 */
[----:B--2---:R-:W-:Y:S01]  /*19d0*/  I2F R88, R94 ;  /* 0x0000005e00587306 */ /* 0x004fe20000201400 */
[----:B------:R-:W1:Y:S01]  /*19e0*/  SHFL.DOWN PT, R80, R83, 0x4, 0x1f ;  /* 0x08801f0053507f89 */ /* 0x000e6200000e0000 */
[----:B0-----:R-:W-:-:S02]  /*19f0*/  FMUL.FTZ R91, R81, R92 ;  /* 0x0000005c515b7220 */ /* 0x001fc40000410000 */
[----:B------:R-:W-:-:S04]  /*1a00*/  FADD.FTZ R89, -R81, R82 ;  /* 0x0000005251597221 */ /* 0x000fc80000010100 */
[----:B---3--:R-:W0:Y:S01]  /*1a10*/  MUFU.RCP R81, R87 ;  /* 0x0000005700517308 */ /* 0x008e220000001000 */
[----:B------:R-:W-:Y:S01]  /*1a20*/  FFMA.FTZ R86, R90, R82, R91 ;  /* 0x000000525a567223 */ /* 0x000fe2000001005b */
[----:B------:R-:W-:Y:S01]  /*1a30*/  IADD3 R82, R85, R94, RZ ;  /* 0x0000005e55527210 */ /* 0x000fe20007ffe0ff */
[----:B------:R-:W-:Y:S02]  /*1a40*/  FMUL.FTZ R89, R89, R89 ;  /* 0x0000005959597220 */ /* 0x000fe40000410000 */
[----:B-1----:R-:W-:Y:S02]  /*1a50*/  FADD.FTZ R80, R80, R83 ;  /* 0x0000005350507221 */ /* 0x002fe40000010000 */
[----:B------:R-:W-:Y:S01]  /*1a60*/  FMUL.FTZ R89, R89, R90 ;  /* 0x0000005a59597220 */ /* 0x000fe20000410000 */
[----:B------:R-:W1:Y:S03]  /*1a70*/  I2F R83, R82 ;  /* 0x0000005200537306 */ /* 0x000e660000201400 */
[----:B------:R-:W-:-:S02]  /*1a80*/  FMUL.FTZ R89, R89, R92 ;  /* 0x0000005c59597220 */ /* 0x000fc40000410000 */
[C---:B0-----:R-:W-:Y:S02]  /*1a90*/  FMUL.FTZ R86, R81.reuse, R86 ;  /* 0x0000005651567220 */ /* 0x041fe40000410000 */
[----:B------:R-:W-:-:S03]  /*1aa0*/  FFMA.FTZ R80, R81, R89, R80 ;  /* 0x0000005951507223 */ /* 0x000fc60000010050 */
[----:B------:R-:W0:Y:S04]  /*1ab0*/  SHFL.DOWN PT, R79, R86, 0x2, 0x1f ;  /* 0x08401f00564f7f89 */ /* 0x000e2800000e0000 */
[----:B------:R-:W2:Y:S01]  /*1ac0*/  SHFL.DOWN PT, R81, R80, 0x2, 0x1f ;  /* 0x08401f0050517f89 */ /* 0x000ea200000e0000 */
[----:B0-----:R-:W-:Y:S02]  /*1ad0*/  FMUL.FTZ R89, R79, R88 ;  /* 0x000000584f597220 */ /* 0x001fe40000410000 */
[----:B------:R-:W-:Y:S02]  /*1ae0*/  FADD.FTZ R85, R86, -R79 ;  /* 0x8000004f56557221 */ /* 0x000fe40000010000 */
[----:B------:R-:W-:Y:S01]  /*1af0*/  FFMA.FTZ R90, R87, R86, R89 ;  /* 0x00000056575a7223 */ /* 0x000fe20000010059 */
[----:B-1----:R-:W0:Y:S01]  /*1b00*/  MUFU.RCP R79, R83 ;  /* 0x00000053004f7308 */ /* 0x002e220000001000 */
[----:B------:R-:W1:Y:S01]  /*1b10*/  SHFL.DOWN PT, R89, R82, 0x1, 0x1f ;  /* 0x08201f0052597f89 */ /* 0x000e6200000e0000 */
[----:B------:R-:W-:-:S04]  /*1b20*/  FMUL.FTZ R86, R85, R85 ;  /* 0x0000005555567220 */ /* 0x000fc80000410000 */
[----:B------:R-:W-:-:S04]  /*1b30*/  FMUL.FTZ R86, R87, R86 ;  /* 0x0000005657567220 */ /* 0x000fc80000410000 */
[----:B------:R-:W-:Y:S02]  /*1b40*/  FMUL.FTZ R88, R86, R88 ;  /* 0x0000005856587220 */ /* 0x000fe40000410000 */
[----:B--2---:R-:W-:Y:S02]  /*1b50*/  FADD.FTZ R86, R80, R81 ;  /* 0x0000005150567221 */ /* 0x004fe40000010000 */
[C---:B0-----:R-:W-:Y:S02]  /*1b60*/  FMUL.FTZ R90, R79.reuse, R90 ;  /* 0x0000005a4f5a7220 */ /* 0x041fe40000410000 */
[----:B------:R-:W-:-:S03]  /*1b70*/  FFMA.FTZ R86, R79, R88, R86 ;  /* 0x000000584f567223 */ /* 0x000fc60000010056 */
[----:B------:R-:W0:Y:S01]  /*1b80*/  SHFL.DOWN PT, R79, R90, 0x1, 0x1f ;  /* 0x08201f005a4f7f89 */ /* 0x000e2200000e0000 */
[----:B-1----:R-:W-:-:S03]  /*1b90*/  IADD3 R80, R82, R89, RZ ;  /* 0x0000005952507210 */ /* 0x002fc60007ffe0ff */
[----:B------:R-:W1:Y:S01]  /*1ba0*/  SHFL.DOWN PT, R81, R86, 0x1, 0x1f ;  /* 0x08201f0056517f89 */ /* 0x000e6200000e0000 */
[----:B------:R-:W2:Y:S08]  /*1bb0*/  I2F R89, R89 ;  /* 0x0000005900597306 */ /* 0x000eb00000201400 */
[----:B------:R-:W3:Y:S01]  /*1bc0*/  I2F R80, R80 ;  /* 0x0000005000507306 */ /* 0x000ee20000201400 */
[----:B0-----:R-:W-:-:S02]  /*1bd0*/  FADD.FTZ R85, R90, -R79 ;  /* 0x8000004f5a557221 */ /* 0x001fc40000010000 */
[----:B--2---:R-:W-:Y:S02]  /*1be0*/  FMUL.FTZ R79, R79, R89 ;  /* 0x000000594f4f7220 */ /* 0x004fe40000410000 */
[----:B------:R-:W-:-:S03]  /*1bf0*/  FMUL.FTZ R88, R85, R85 ;  /* 0x0000005555587220 */ /* 0x000fc60000410000 */
[----:B---3--:R0:W2:Y:S01]  /*1c00*/  MUFU.RCP R82, R80 ;  /* 0x0000005000527308 */ /* 0x0080a20000001000 */
[C---:B------:R-:W-:Y:S02]  /*1c10*/  FFMA.FTZ R79, R83.reuse, R90, R79 ;  /* 0x0000005a534f7223 */ /* 0x040fe4000001004f */
[----:B------:R-:W-:Y:S02]  /*1c20*/  FMUL.FTZ R88, R83, R88 ;  /* 0x0000005853587220 */ /* 0x000fe40000410000 */
[----:B-1----:R-:W-:Y:S02]  /*1c30*/  FADD.FTZ R81, R86, R81 ;  /* 0x0000005156517221 */ /* 0x002fe40000010000 */
[----:B------:R-:W-:Y:S01]  /*1c40*/  FMUL.FTZ R88, R88, R89 ;  /* 0x0000005958587220 */ /* 0x000fe20000410000 */
[----:B0-----:R-:W-:Y:S01]  /*1c50*/  MOV R80, c[0x0][0x1e0] ;  /* 0x0000780000507a02 */ /* 0x001fe20000000f00 */
[C---:B--2---:R-:W-:Y:S02]  /*1c60*/  FMUL.FTZ R79, R82.reuse, R79 ;  /* 0x0000004f524f7220 */ /* 0x044fe40000410000 */
[----:B------:R-:W-:-:S04]  /*1c70*/  FFMA.FTZ R81, R82, R88, R81 ;  /* 0x0000005852517223 */ /* 0x000fc80000010051 */
[----:B------:R-:W0:Y:S04]  /*1c80*/  SHFL.IDX PT, R79, R79, RZ, 0x1f ;  /* 0x00001fff4f4f7589 */ /* 0x000e2800000e0000 */
[----:B------:R-:W1:Y:S01]  /*1c90*/  SHFL.IDX PT, R81, R81, RZ, 0x1f ;  /* 0x00001fff51517589 */ /* 0x000e6200000e0000 */
[C---:B0-----:R-:W-:Y:S01]  /*1ca0*/  FMUL.FTZ R82, R79.reuse, R79 ;  /* 0x0000004f4f527220 */ /* 0x041fe20000410000 */
[----:B------:R-:W-:Y:S01]  /*1cb0*/  FSEL R86, R79, RZ, !P1 ;  /* 0x000000ff4f567208 */ /* 0x000fe20004800000 */
[----:B-1----:R-:W-:-:S03]  /*1cc0*/  FFMA.FTZ R80, R81, R80, c[0x0][0x228] ;  /* 0x00008a0051507623 */ /* 0x002fc60000010050 */
[----:B------:R-:W-:Y:S01]  /*1cd0*/  FSEL R85, R82, RZ, P1 ;  /* 0x000000ff52557208 */ /* 0x000fe20000800000 */
[----:B------:R-:W-:Y:S01]  /*1ce0*/  FADD.FTZ R97, -R86, R31 ;  /* 0x0000001f56617221 */ /* 0x000fe20000010100 */
[----:B------:R-:W-:Y:S01]  /*1cf0*/  LOP3.LUT P1, RZ, R68, 0xff, RZ, 0xc0, !PT ;  /* 0x000000ff44ff7812 */ /* 0x000fe2000782c0ff */
[----:B------:R-:W-:Y:S01]  /*1d00*/  FADD.FTZ R105, -R86, R39 ;  /* 0x0000002756697221 */ /* 0x000fe20000010100 */
[----:B------:R-:W-:Y:S01]  /*1d10*/  PRMT R39, RZ, 0x7610, R63 ;  /* 0x00007610ff277816 */ /* 0x000fe2000000003f */
[----:B------:R-:W-:Y:S01]  /*1d20*/  FADD.FTZ R80, R80, R85 ;  /* 0x0000005550507221 */ /* 0x000fe20000010000 */
[----:B------:R-:W-:Y:S01]  /*1d30*/  SEL R68, RZ, 0x1, P1 ;  /* 0x00000001ff447807 */ /* 0x000fe20000800000 */
[C---:B------:R-:W-:Y:S02]  /*1d40*/  FADD.FTZ R89, -R86.reuse, R26 ;  /* 0x0000001a56597221 */ /* 0x040fe40000010100 */
[C---:B------:R-:W-:Y:S02]  /*1d50*/  FADD.FTZ R85, -R86.reuse, R28 ;  /* 0x0000001c56557221 */ /* 0x040fe40000010100 */
[----:B------:R-:W0:Y:S01]  /*1d60*/  MUFU.RSQ R80, R80 ;  /* 0x0000005000507308 */ /* 0x000e220000001400 */
[----:B------:R-:W-:-:S02]  /*1d70*/  FADD.FTZ R93, -R86, R29 ;  /* 0x0000001d565d7221 */ /* 0x000fc40000010100 */
[C---:B------:R-:W-:Y:S02]  /*1d80*/  FADD.FTZ R91, -R86.reuse, R27 ;  /* 0x0000001b565b7221 */ /* 0x040fe40000010100 */
[C---:B------:R-:W-:Y:S02]  /*1d90*/  FADD.FTZ R83, -R86.reuse, R25 ;  /* 0x0000001956537221 */ /* 0x040fe40000010100 */
[C---:B------:R-:W-:Y:S01]  /*1da0*/  FADD.FTZ R25, -R86.reuse, R32 ;  /* 0x0000002056197221 */ /* 0x040fe20000010100 */
[----:B------:R-:W-:Y:S01]  /*1db0*/  PRMT R32, RZ, 0x7610, R61 ;  /* 0x00007610ff207816 */ /* 0x000fe2000000003d */
[C---:B------:R-:W-:Y:S01]  /*1dc0*/  FADD.FTZ R87, -R86.reuse, R24 ;  /* 0x0000001856577221 */ /* 0x040fe20000010100 */
[----:B------:R-:W-:Y:S01]  /*1dd0*/  PRMT R24, RZ, 0x5410, R63 ;  /* 0x00005410ff187816 */ /* 0x000fe2000000003f */
[C---:B------:R-:W-:Y:S02]  /*1de0*/  FADD.FTZ R95, -R86.reuse, R30 ;  /* 0x0000001e565f7221 */ /* 0x040fe40000010100 */
[C---:B------:R-:W-:Y:S01]  /*1df0*/  FADD.FTZ R99, -R86.reuse, R36 ;  /* 0x0000002456637221 */ /* 0x040fe20000010100 */
[----:B------:R-:W-:Y:S01]  /*1e00*/  PRMT R36, RZ, 0x7610, R11 ;  /* 0x00007610ff247816 */ /* 0x000fe2000000000b */
[----:B------:R-:W-:-:S02]  /*1e10*/  FADD.FTZ R81, -R86, R34 ;  /* 0x0000002256517221 */ /* 0x000fc40000010100 */
[C---:B0-----:R-:W-:Y:S02]  /*1e20*/  FMUL.FTZ R26, R80.reuse, R97 ;  /* 0x00000061501a7220 */ /* 0x041fe40000410000 */
[----:B------:R-:W-:Y:S02]  /*1e30*/  FMUL.FTZ R85, R80, R85 ;  /* 0x0000005550557220 */ /* 0x000fe40000410000 */
[----:B------:R-:W-:Y:S01]  /*1e40*/  FFMA.FTZ R39, R26, R39, R53 ;  /* 0x000000271a277223 */ /* 0x000fe20000010035 */
[----:B------:R-:W-:Y:S01]  /*1e50*/  PRMT R26, RZ, 0x5410, R62 ;  /* 0x00005410ff1a7816 */ /* 0x000fe2000000003e */
[C---:B------:R-:W-:Y:S02]  /*1e60*/  FMUL.FTZ R28, R80.reuse, R93 ;  /* 0x0000005d501c7220 */ /* 0x040fe40000410000 */
[C---:B------:R-:W-:Y:S02]  /*1e70*/  FMUL.FTZ R89, R80.reuse, R89 ;  /* 0x0000005950597220 */ /* 0x040fe40000410000 */
[----:B------:R-:W-:Y:S01]  /*1e80*/  FFMA.FTZ R26, R85, R26, R50 ;  /* 0x0000001a551a7223 */ /* 0x000fe20000010032 */
[----:B------:R-:W-:Y:S01]  /*1e90*/  PRMT R85, RZ, 0x7610, R62 ;  /* 0x00007610ff557816 */ /* 0x000fe2000000003e */
[----:B------:R-:W-:-:S02]  /*1ea0*/  FMUL.FTZ R30, R80, R91 ;  /* 0x0000005b501e7220 */ /* 0x000fc40000410000 */
[----:B------:R-:W-:Y:S02]  /*1eb0*/  FMUL.FTZ R34, R80, R105 ;  /* 0x0000006950227220 */ /* 0x000fe40000410000 */
[----:B------:R-:W-:Y:S01]  /*1ec0*/  FFMA.FTZ R85, R28, R85, R51 ;  /* 0x000000551c557223 */ /* 0x000fe20000010033 */
[----:B------:R-:W-:Y:S01]  /*1ed0*/  PRMT R28, RZ, 0x5410, R61 ;  /* 0x00005410ff1c7816 */ /* 0x000fe2000000003d */
[----:B------:R-:W-:Y:S02]  /*1ee0*/  FMUL.FTZ R99, R80, R99 ;  /* 0x0000006350637220 */ /* 0x000fe40000410000 */
[----:B------:R-:W-:Y:S01]  /*1ef0*/  FADD.FTZ R101, -R86, R37 ;  /* 0x0000002556657221 */ /* 0x000fe20000010100 */
[----:B------:R-:W-:Y:S01]  /*1f00*/  F2FP.BF16.PACK_AB R26, R85, R26 ;  /* 0x0000001a551a723e */ /* 0x000fe200000010ff */
[----:B------:R-:W-:Y:S02]  /*1f10*/  FFMA.FTZ R28, R89, R28, R48 ;  /* 0x0000001c591c7223 */ /* 0x000fe40000010030 */
[----:B------:R-:W-:-:S02]  /*1f20*/  FMUL.FTZ R89, R80, R87 ;  /* 0x0000005750597220 */ /* 0x000fc40000410000 */
[----:B------:R-:W-:Y:S01]  /*1f30*/  FFMA.FTZ R87, R30, R32, R49 ;  /* 0x000000201e577223 */ /* 0x000fe20000010031 */
[----:B------:R-:W-:Y:S01]  /*1f40*/  PRMT R30, RZ, 0x5410, R60 ;  /* 0x00005410ff1e7816 */ /* 0x000fe2000000003c */
[----:B------:R-:W-:Y:S02]  /*1f50*/  FADD.FTZ R27, -R86, R40 ;  /* 0x00000028561b7221 */ /* 0x000fe40000010100 */
[----:B------:R-:W-:Y:S02]  /*1f60*/  FMUL.FTZ R81, R80, R81 ;  /* 0x0000005150517220 */ /* 0x000fe40000410000 */
[----:B------:R-:W-:Y:S02]  /*1f70*/  FFMA.FTZ R30, R89, R30, R2 ;  /* 0x0000001e591e7223 */ /* 0x000fe40000010002 */
[----:B------:R-:W-:Y:S01]  /*1f80*/  FFMA.FTZ R89, R34, R36, R65 ;  /* 0x0000002422597223 */ /* 0x000fe20000010041 */
[----:B------:R-:W-:Y:S01]  /*1f90*/  PRMT R34, RZ, 0x5410, R10 ;  /* 0x00005410ff227816 */ /* 0x000fe2000000000a */
[----:B------:R-:W-:-:S02]  /*1fa0*/  FMUL.FTZ R36, R80, R101 ;  /* 0x0000006550247220 */ /* 0x000fc40000410000 */
[C---:B------:R-:W-:Y:S02]  /*1fb0*/  FADD.FTZ R35, -R86.reuse, R35 ;  /* 0x0000002356237221 */ /* 0x040fe40000010100 */
[----:B------:R-:W-:Y:S01]  /*1fc0*/  FFMA.FTZ R99, R99, R34, R58 ;  /* 0x0000002263637223 */ /* 0x000fe2000001003a */
[----:B------:R-:W-:Y:S01]  /*1fd0*/  PRMT R34, RZ, 0x7610, R10 ;  /* 0x00007610ff227816 */ /* 0x000fe2000000000a */
[----:B------:R-:W-:Y:S02]  /*1fe0*/  FADD.FTZ R103, -R86, R38 ;  /* 0x0000002656677221 */ /* 0x000fe40000010100 */
[----:B------:R-:W-:Y:S02]  /*1ff0*/  FMUL.FTZ R25, R80, R25 ;  /* 0x0000001950197220 */ /* 0x000fe40000410000 */
[----:B------:R-:W-:Y:S01]  /*2000*/  FFMA.FTZ R40, R36, R34, R59 ;  /* 0x0000002224287223 */ /* 0x000fe2000001003b */
[----:B------:R-:W-:Y:S01]  /*2010*/  PRMT R34, RZ, 0x5410, R9 ;  /* 0x00005410ff227816 */ /* 0x000fe20000000009 */
[----:B------:R-:W-:-:S02]  /*2020*/  FMUL.FTZ R36, R80, R35 ;  /* 0x0000002350247220 */ /* 0x000fc40000410000 */
[C---:B------:R-:W-:Y:S02]  /*2030*/  FADD.FTZ R33, -R86.reuse, R33 ;  /* 0x0000002156217221 */ /* 0x040fe40000010100 */
[----:B------:R-:W-:Y:S01]  /*2040*/  FFMA.FTZ R81, R81, R34, R56 ;  /* 0x0000002251517223 */ /* 0x000fe20000010038 */
[----:B------:R-:W-:Y:S01]  /*2050*/  PRMT R34, RZ, 0x7610, R9 ;  /* 0x00007610ff227816 */ /* 0x000fe20000000009 */
[C---:B------:R-:W-:Y:S02]  /*2060*/  FADD.FTZ R37, -R86.reuse, R46 ;  /* 0x0000002e56257221 */ /* 0x040fe40000010100 */
[----:B------:R-:W-:Y:S02]  /*2070*/  FADD.FTZ R47, -R86, R47 ;  /* 0x0000002f562f7221 */ /* 0x000fe40000010100 */
[----:B------:R-:W-:Y:S01]  /*2080*/  FFMA.FTZ R38, R36, R34, R57 ;  /* 0x0000002224267223 */ /* 0x000fe20000010039 */
[----:B------:R-:W-:Y:S01]  /*2090*/  PRMT R34, RZ, 0x5410, R8 ;  /* 0x00005410ff227816 */ /* 0x000fe20000000008 */
[----:B------:R-:W-:-:S02]  /*20a0*/  FMUL.FTZ R36, R80, R33 ;  /* 0x0000002150247220 */ /* 0x000fc40000410000 */
[----:B------:R-:W-:Y:S02]  /*20b0*/  FMUL.FTZ R37, R80, R37 ;  /* 0x0000002550257220 */ /* 0x000fe40000410000 */
        /* <DEDUP_REMOVED lines=10> */
[----:B------:R-:W-:Y:S02]  /*2160*/  FADD.FTZ R29, -R86, R42 ;  /* 0x0000002a561d7221 */ /* 0x000fe40000010100 */
[----:B------:R-:W-:Y:S02]  /*2170*/  FMUL.FTZ R42, R80, R45 ;  /* 0x0000002d502a7220 */ /* 0x000fe40000410000 */
[----:B------:R-:W-:Y:S01]  /*2180*/  FFMA.FTZ R82, R36, R25, R75 ;  /* 0x0000001924527223 */ /* 0x000fe2000001004b */
[----:B------:R-:W-:Y:S01]  /*2190*/  PRMT R25, RZ, 0x5410, R6 ;  /* 0x00005410ff197816 */ /* 0x000fe20000000006 */
[----:B------:R-:W-:-:S02]  /*21a0*/  FADD.FTZ R43, -R86, R43 ;  /* 0x0000002b562b7221 */ /* 0x000fc40000010100 */
[----:B------:R-:W-:Y:S01]  /*21b0*/  FMUL.FTZ R36, R80, R29 ;  /* 0x0000001d50247220 */ /* 0x000fe20000410000 */
[----:B------:R-:W-:Y:S01]  /*21c0*/  F2FP.BF16.PACK_AB R29, R38, R81 ;  /* 0x00000051261d723e */ /* 0x000fe200000010ff */
[----:B------:R-:W-:Y:S01]  /*21d0*/  FFMA.FTZ R45, R31, R25, R72 ;  /* 0x000000191f2d7223 */ /* 0x000fe20000010048 */
[----:B------:R-:W-:Y:S01]  /*21e0*/  PRMT R25, RZ, 0x7610, R6 ;  /* 0x00007610ff197816 */ /* 0x000fe20000000006 */
[----:B------:R-:W-:Y:S01]  /*21f0*/  FMUL.FTZ R27, R80, R27 ;  /* 0x0000001b501b7220 */ /* 0x000fe20000410000 */
[----:B------:R-:W-:Y:S01]  /*2200*/  F2FP.BF16.PACK_AB R35, R82, R35 ;  /* 0x000000235223723e */ /* 0x000fe200000010ff */
[----:B------:R-:W-:Y:S02]  /*2210*/  FADD.FTZ R41, -R86, R41 ;  /* 0x0000002956297221 */ /* 0x000fe40000010100 */
[----:B------:R-:W-:Y:S01]  /*2220*/  FFMA.FTZ R46, R42, R25, R73 ;  /* 0x000000192a2e7223 */ /* 0x000fe20000010049 */
[----:B------:R-:W-:Y:S01]  /*2230*/  PRMT R25, RZ, 0x5410, R5 ;  /* 0x00005410ff197816 */ /* 0x000fe20000000005 */
[----:B------:R-:W-:-:S02]  /*2240*/  FMUL.FTZ R42, R80, R43 ;  /* 0x0000002b502a7220 */ /* 0x000fc40000410000 */
[----:B------:R-:W-:Y:S01]  /*2250*/  FMUL.FTZ R32, R80, R83 ;  /* 0x0000005350207220 */ /* 0x000fe20000410000 */
[----:B------:R-:W-:Y:S01]  /*2260*/  PRMT R83, RZ, 0x7610, R60 ;  /* 0x00007610ff537816 */ /* 0x000fe2000000003c */
[----:B------:R-:W-:Y:S01]  /*2270*/  FFMA.FTZ R43, R36, R25, R69 ;  /* 0x00000019242b7223 */ /* 0x000fe20000010045 */
[----:B------:R-:W-:Y:S01]  /*2280*/  PRMT R25, RZ, 0x7610, R5 ;  /* 0x00007610ff197816 */ /* 0x000fe20000000005 */
[----:B------:R-:W-:Y:S02]  /*2290*/  FMUL.FTZ R95, R80, R95 ;  /* 0x0000005f505f7220 */ /* 0x000fe40000410000 */
[----:B------:R-:W-:Y:S01]  /*22a0*/  FFMA.FTZ R83, R32, R83, R3 ;  /* 0x0000005320537223 */ /* 0x000fe20000010003 */
[----:B------:R-:W-:Y:S01]  /*22b0*/  PRMT R32, RZ, 0x5410, R11 ;  /* 0x00005410ff207816 */ /* 0x000fe2000000000b */
[----:B------:R-:W-:Y:S01]  /*22c0*/  FFMA.FTZ R44, R42, R25, R71 ;  /* 0x000000192a2c7223 */ /* 0x000fe20000010047 */
[----:B------:R-:W-:Y:S01]  /*22d0*/  PRMT R25, RZ, 0x5410, R4 ;  /* 0x00005410ff197816 */ /* 0x000fe20000000004 */
[----:B------:R-:W-:Y:S01]  /*22e0*/  FMUL.FTZ R42, R80, R41 ;  /* 0x00000029502a7220 */ /* 0x000fe20000410000 */
[----:B------:R-:W-:Y:S01]  /*22f0*/  @!P0 MOV R41, 0x4 ;  /* 0x0000000400298802 */ /* 0x000fe20000000f00 */
[----:B------:R-:W-:-:S02]  /*2300*/  FFMA.FTZ R24, R95, R24, R52 ;  /* 0x000000185f187223 */ /* 0x000fc40000010034 */
[----:B------:R-:W-:Y:S01]  /*2310*/  FFMA.FTZ R36, R27, R25, R66 ;  /* 0x000000191b247223 */ /* 0x000fe20000010042 */
[----:B------:R-:W-:Y:S01]  /*2320*/  PRMT R25, RZ, 0x7610, R4 ;  /* 0x00007610ff197816 */ /* 0x000fe20000000004 */
[----:B------:R-:W-:Y:S01]  /*2330*/  FMUL.FTZ R103, R80, R103 ;  /* 0x0000006750677220 */ /* 0x000fe20000410000 */
[----:B------:R-:W-:Y:S02]  /*2340*/  F2FP.BF16.PACK_AB R27, R39, R24 ;  /* 0x00000018271b723e */ /* 0x000fe400000010ff */
[----:B------:R-:W-:Y:S01]  /*2350*/  @!P0 MOV R39, 0x4 ;  /* 0x0000000400278802 */ /* 0x000fe20000000f00 */
[----:B------:R-:W-:Y:S01]  /*2360*/  FFMA.FTZ R37, R42, R25, R67 ;  /* 0x000000192a257223 */ /* 0x000fe20000010043 */
[----:B------:R-:W-:Y:S01]  /*2370*/  F2FP.BF16.PACK_AB R25, R87, R28 ;  /* 0x0000001c5719723e */ /* 0x000fe200000010ff */
[----:B------:R-:W-:Y:S01]  /*2380*/  FFMA.FTZ R32, R103, R32, R64 ;  /* 0x0000002067207223 */ /* 0x000fe20000010040 */
[----:B------:R-:W-:Y:S02]  /*2390*/  F2FP.BF16.PACK_AB R28, R33, R34 ;  /* 0x00000022211c723e */ /* 0x000fe400000010ff */
[----:B------:R-:W-:Y:S01]  /*23a0*/  F2FP.BF16.PACK_AB R34, R46, R45 ;  /* 0x0000002d2e22723e */ /* 0x000fe200000010ff */
[----:B------:R-:W-:Y:S01]  /*23b0*/  HFMA2.MMA R45, -RZ, RZ, 0, 9.5367431640625e-07 ;  /* 0x00000010ff2d7435 */ /* 0x000fe200000001ff */
[----:B------:R-:W-:-:S02]  /*23c0*/  F2FP.BF16.PACK_AB R31, R89, R32 ;  /* 0x00000020591f723e */ /* 0x000fc400000010ff */
[----:B------:R-:W-:Y:S01]  /*23d0*/  F2FP.BF16.PACK_AB R32, R37, R36 ;  /* 0x000000242520723e */ /* 0x000fe200000010ff */
[----:B------:R-:W-:Y:S01]  /*23e0*/  @!P0 IMAD.WIDE R36, R70, R39, c[0x0][0x1a0] ;  /* 0x0000680046248625 */ /* 0x000fe200078e0227 */
[----:B------:R-:W-:Y:S02]  /*23f0*/  F2FP.BF16.PACK_AB R24, R83, R30 ;  /* 0x0000001e5318723e */ /* 0x000fe400000010ff */
[----:B------:R-:W-:Y:S01]  /*2400*/  F2FP.BF16.PACK_AB R30, R40, R99 ;  /* 0x00000063281e723e */ /* 0x000fe200000010ff */
[----:B------:R-:W-:Y:S01]  /*2410*/  @!P0 IMAD.WIDE R38, R70, R41, c[0x0][0x1a8] ;  /* 0x00006a0046268625 */ /* 0x000fe200078e0229 */
[----:B------:R-:W-:Y:S01]  /*2420*/  F2FP.BF16.PACK_AB R33, R44, R43 ;  /* 0x0000002b2c21723e */ /* 0x000fe200000010ff */
[----:B------:R0:W-:Y:S01]  /*2430*/  @!P0 STG.E [R36.64], R79 ;  /* 0x0000004f24008986 */ /* 0x0001e2000c101904 */
[----:B------:R-:W-:Y:S01]  /*2440*/  IADD3 R70, R70, c[0x0][0x160], RZ ;  /* 0x0000580046467a10 */ /* 0x000fe20007ffe0ff */
[-C--:B------:R-:W-:Y:S02]  /*2450*/  IMAD.WIDE.U32 R40, R76, R45.reuse, c[0x0][0x208] ;  /* 0x000082004c287625 */ /* 0x080fe400078e002d */
[----:B------:R0:W-:Y:S01]  /*2460*/  @!P0 STG.E [R38.64], R80 ;  /* 0x0000005026008986 */ /* 0x0001e2000c101904 */
[----:B------:R-:W-:Y:S01]  /*2470*/  ISETP.GE.AND P0, PT, R70, c[0x0][0x164], PT ;  /* 0x0000590046007a0c */ /* 0x000fe20003f06270 */
[----:B------:R-:W-:-:S02]  /*2480*/  IMAD.WIDE.U32 R42, R77, R45, c[0x0][0x208] ;  /* 0x000082004d2a7625 */ /* 0x000fc400078e002d */
[----:B------:R0:W-:Y:S02]  /*2490*/  STG.E.128 [R40.64], R24 ;  /* 0x0000001828007986 */ /* 0x0001e4000c101d04 */
[----:B------:R-:W-:Y:S02]  /*24a0*/  IMAD.WIDE.U32 R44, R78, R45, c[0x0][0x208] ;  /* 0x000082004e2c7625 */ /* 0x000fe400078e002d */
[----:B------:R0:W-:Y:S04]  /*24b0*/  STG.E.128 [R42.64], R28 ;  /* 0x0000001c2a007986 */ /* 0x0001e8000c101d04 */
[----:B------:R0:W-:Y:S02]  /*24c0*/  STG.E.128 [R44.64], R32 ;  /* 0x000000202c007986 */ /* 0x0001e4000c101d04 */
[----:B0----5:R-:W-:Y:S01]  /*24d0*/  @P0 CALL.REL.NOINC `(.L_x_6425) ;  /* 0x0000001000000944 */ /* 0x021fe20003c00000 */
[----:B------:R-:W-:Y:S05]  /*24e0*/  BRA `(.L_x_6426) ;  /* 0xffffde6000007947 */ /* 0x000fea000383ffff */
.L_x_6425:
[----:B------:R-:W-:Y:S05]  /*24f0*/  EXIT ;  /* 0x000000000000794d */ /* 0x000fea0003800000 */
.L_x_6423:
[----:B0-----:R-:W-:Y:S01]  /*2500*/  HFMA2.MMA R81, -RZ, RZ, 0, 1.847743988037109375e-06 ;  /* 0x0000001fff517435 */ /* 0x001fe200000001ff */
[----:B------:R-:W-:-:S02]  /*2510*/  MOV R85, 0x1 ;  /* 0x0000000100557802 */ /* 0x000fc40000000f00 */
[----:B------:R-:W-:Y:S02]  /*2520*/  MOV R84, 0xffffffff ;  /* 0xffffffff00547802 */ /* 0x000fe40000000f00 */
[----:B------:R-:W-:Y:S02]  /*2530*/  MOV R82, 0x2550 ;  /* 0x0000255000527802 */ /* 0x000fe40000000f00 */
[----:B-----5:R-:W-:Y:S05]  /*2540*/  CALL.REL.NOINC `($__internal_27_$__cuda_sm70_shflsync_bfly_p) ;  /* 0x0000069000007944 */ /* 0x020fea0003c00000 */
[----:B-1----:R-:W-:Y:S01]  /*2550*/  MOV R80, R85 ;  /* 0x0000005500507202 */ /* 0x002fe20000000f00 */
[----:B0-----:R-:W-:Y:S05]  /*2560*/  BRA `(.L_x_6427) ;  /* 0xffffeeb000007947 */ /* 0x001fea000383ffff */
.L_x_6424:
[----:B------:R-:W-:Y:S01]  /*2570*/  HFMA2.MMA R85, -RZ, RZ, 0, 1.1920928955078125e-07 ;  /* 0x00000002ff557435 */ /* 0x000fe200000001ff */
[----:B------:R-:W-:Y:S02]  /*2580*/  MOV R81, 0x1f ;  /* 0x0000001f00517802 */ /* 0x000fe40000000f00 */
[----:B------:R-:W-:Y:S02]  /*2590*/  MOV R84, 0xffffffff ;  /* 0xffffffff00547802 */ /* 0x000fe40000000f00 */
[----:B------:R-:W-:Y:S02]  /*25a0*/  MOV R82, 0x25c0 ;  /* 0x000025c000527802 */ /* 0x000fe40000000f00 */
[----:B-----5:R-:W-:Y:S05]  /*25b0*/  CALL.REL.NOINC `($__internal_27_$__cuda_sm70_shflsync_bfly_p) ;  /* 0x0000062000007944 */ /* 0x020fea0003c00000 */
[----:B01----:R-:W-:Y:S01]  /*25c0*/  FADD.FTZ R86, R86, R85 ;  /* 0x0000005556567221 */ /* 0x003fe20000010000 */
[----:B------:R-:W-:Y:S01]  /*25d0*/  HFMA2.MMA R85, -RZ, RZ, 0, 2.384185791015625e-07 ;  /* 0x00000004ff557435 */ /* 0x000fe200000001ff */
[----:B------:R-:W-:-:S02]  /*25e0*/  MOV R81, 0x1f ;  /* 0x0000001f00517802 */ /* 0x000fc40000000f00 */
[----:B------:R-:W-:Y:S02]  /*25f0*/  MOV R84, 0xffffffff ;  /* 0xffffffff00547802 */ /* 0x000fe40000000f00 */
[----:B------:R-:W-:Y:S02]  /*2600*/  MOV R82, 0x2620 ;  /* 0x0000262000527802 */ /* 0x000fe40000000f00 */
[----:B------:R-:W-:Y:S05]  /*2610*/  CALL.REL.NOINC `($__internal_27_$__cuda_sm70_shflsync_bfly_p) ;  /* 0x000005c000007944 */ /* 0x000fea0003c00000 */
[----:B01----:R-:W-:Y:S01]  /*2620*/  FADD.FTZ R86, R86, R85 ;  /* 0x0000005556567221 */ /* 0x003fe20000010000 */
[----:B------:R-:W-:Y:S01]  /*2630*/  HFMA2.MMA R85, -RZ, RZ, 0, 4.76837158203125e-07 ;  /* 0x00000008ff557435 */ /* 0x000fe200000001ff */
[----:B------:R-:W-:Y:S02]  /*2640*/  MOV R81, 0x1f ;  /* 0x0000001f00517802 */ /* 0x000fe40000000f00 */
[----:B------:R-:W-:Y:S02]  /*2650*/  MOV R84, 0xffffffff ;  /* 0xffffffff00547802 */ /* 0x000fe40000000f00 */
[----:B------:R-:W-:Y:S02]  /*2660*/  MOV R82, 0x2680 ;  /* 0x0000268000527802 */ /* 0x000fe40000000f00 */
[----:B------:R-:W-:Y:S05]  /*2670*/  CALL.REL.NOINC `($__internal_27_$__cuda_sm70_shflsync_bfly_p) ;  /* 0x0000056000007944 */ /* 0x000fea0003c00000 */
[----:B01----:R-:W-:Y:S01]  /*2680*/  FADD.FTZ R86, R86, R85 ;  /* 0x0000005556567221 */ /* 0x003fe20000010000 */
[----:B------:R-:W-:Y:S01]  /*2690*/  HFMA2.MMA R85, -RZ, RZ, 0, 9.5367431640625e-07 ;  /* 0x00000010ff557435 */ /* 0x000fe200000001ff */
[----:B------:R-:W-:-:S02]  /*26a0*/  MOV R81, 0x1f ;  /* 0x0000001f00517802 */ /* 0x000fc40000000f00 */
[----:B------:R-:W-:Y:S02]  /*26b0*/  MOV R84, 0xffffffff ;  /* 0xffffffff00547802 */ /* 0x000fe40000000f00 */
[----:B------:R-:W-:Y:S02]  /*26c0*/  MOV R82, 0x26e0 ;  /* 0x000026e000527802 */ /* 0x000fe40000000f00 */
[----:B------:R-:W-:Y:S05]  /*26d0*/  CALL.REL.NOINC `($__internal_27_$__cuda_sm70_shflsync_bfly_p) ;  /* 0x0000050000007944 */ /* 0x000fea0003c00000 */
        /* <DEDUP_REMOVED lines=54> */
[----:B------:R-:W-:Y:S05]  /*2a40*/  CALL.REL.NOINC `($__internal_27_$__cuda_sm70_shflsync_bfly_p) ;  /* 0x0000019000007944 */ /* 0x000fea0003c00000 */
[----:B01----:R-:W-:Y:S01]  /*2a50*/  FADD.FTZ R86, R86, R85 ;  /* 0x0000005556567221 */ /* 0x003fe20000010000 */
[----:B------:R-:W-:Y:S01]  /*2a60*/  HFMA2.MMA R85, -RZ, RZ, 0, 1.1920928955078125e-07 ;  /* 0x00000002ff557435 */ /* 0x000fe200000001ff */
[----:B------:R-:W-:Y:S02]  /*2a70*/  MOV R81, 0x1f ;  /* 0x0000001f00517802 */ /* 0x000fe40000000f00 */
[----:B------:R-:W-:Y:S02]  /*2a80*/  MOV R84, 0xffffffff ;  /* 0xffffffff00547802 */ /* 0x000fe40000000f00 */
[----:B------:R-:W-:Y:S02]  /*2a90*/  MOV R82, 0x2ab0 ;  /* 0x00002ab000527802 */ /* 0x000fe40000000f00 */
[----:B------:R-:W-:Y:S05]  /*2aa0*/  CALL.REL.NOINC `($__internal_27_$__cuda_sm70_shflsync_bfly_p) ;  /* 0x0000013000007944 */ /* 0x000fea0003c00000 */
        /* <DEDUP_REMOVED lines=18> */
[----:B01----:R-:W-:Y:S05]  /*2bd0*/  BRA `(.L_x_6428) ;  /* 0xffffec8000007947 */ /* 0x003fea000383ffff */
        .weak           $__internal_27_$__cuda_sm70_shflsync_bfly_p
        .type           $__internal_27_$__cuda_sm70_shflsync_bfly_p,@function
        .size           $__internal_27_$__cuda_sm70_shflsync_bfly_p,(.L_x_20007 - $__internal_27_$__cuda_sm70_shflsync_bfly_p)
$__internal_27_$__cuda_sm70_shflsync_bfly_p:
[----:B------:R-:W-:Y:S01]  /*2be0*/  HFMA2.MMA R83, -RZ, RZ, 0, 0 ;  /* 0x00000000ff537435 */ /* 0x000fe200000001ff */
[----:B------:R-:W-:Y:S04]  /*2bf0*/  WARPSYNC R84 ;  /* 0x0000005400007348 */ /* 0x000fe80003800000 */
[----:B------:R0:W1:Y:S01]  /*2c00*/  SHFL.BFLY PT, R85, R86, R85, R81 ;  /* 0x0c00005556557389 */ /* 0x00006200000e0051 */
[----:B------:R-:W-:Y:S05]  /*2c10*/  RET.REL.NODEC R82 `(_ZN10layer_norm31ln_parallel_residual_fwd_kernelINS_13Kernel_traitsI13__nv_bfloat16S2_fS2_fjLj6144ELj1ELj1ELj8ELj16ENS_18Kernel_traits_baseILj6144ES2_S2_fS2_fjLj256EEEEELb0ELb1ELb1EEEvNS_9FwdParamsE) ;  /* 0xffffd3e052007950 */ /* 0x000fea0003c3ffff */
.L_x_6429:
        /* <DEDUP_REMOVED lines=14> */
.L_x_20007:


//--------------------- .text._ZN10layer_norm31ln_parallel_residual_fwd_kernelINS_13Kernel_traitsI13__nv_bfloat16S2_fS2_fjLj6144ELj1ELj1ELj8ELj16ENS_18Kernel_traits_baseILj6144ES2_S2_fS2_fjLj256EEEEELb1ELb0ELb0EEEvNS_9FwdParamsE --------------------------
	.section	.text._ZN10layer_norm31ln_parallel_residual_fwd_kernelINS_13Kernel_traitsI13__nv_bfloat16S2_fS2_fjLj6144ELj1ELj1ELj8ELj16ENS_18Kernel_traits_baseILj6144ES2_S2_fS2_fjLj256EEEEELb1ELb0ELb0EEEvNS_9FwdParamsE,"ax",@progbits
	.sectioninfo	@"SHI_REGISTERS=201"
	.align	128
        .global         _ZN10layer_norm31ln_parallel_residual_fwd_kernelINS_13Kernel_traitsI13__nv_bfloat16S2_fS2_fjLj6144ELj1ELj1ELj8ELj16ENS_18Kernel_traits_baseILj6144ES2_S2_fS2_fjLj256EEEEELb1ELb0ELb0EEEvNS_9FwdParamsE
        .type           _ZN10layer_norm31ln_parallel_residual_fwd_kernelINS_13Kernel_traitsI13__nv_bfloat16S2_fS2_fjLj6144ELj1ELj1ELj8ELj16ENS_18Kernel_traits_baseILj6144ES2_S2_fS2_fjLj256EEEEELb1ELb0ELb0EEEvNS_9FwdParamsE,@function
        .size           _ZN10layer_norm31ln_parallel_residual_fwd_kernelINS_13Kernel_traitsI13__nv_bfloat16S2_fS2_fjLj6144ELj1ELj1ELj8ELj16ENS_18Kernel_traits_baseILj6144ES2_S2_fS2_fjLj256EEEEELb1ELb0ELb0EEEvNS_9FwdParamsE,(.L_x_20008 - _ZN10layer_norm31ln_parallel_residual_fwd_kernelINS_13Kernel_traitsI13__nv_bfloat16S2_fS2_fjLj6144ELj1ELj1ELj8ELj16ENS_18Kernel_traits_baseILj6144ES2_S2_fS2_fjLj256EEEEELb1ELb0ELb0EEEvNS_9FwdParamsE)
        .other          _ZN10layer_norm31ln_parallel_residual_fwd_kernelINS_13Kernel_traitsI13__nv_bfloat16S2_fS2_fjLj6144ELj1ELj1ELj8ELj16ENS_18Kernel_traits_baseILj6144ES2_S2_fS2_fjLj256EEEEELb1ELb0ELb0EEEvNS_9FwdParamsE,@"STO_CUDA_ENTRY STV_DEFAULT"
_ZN10layer_norm31ln_parallel_residual_fwd_kernelINS_13Kernel_traitsI13__nv_bfloat16S2_fS2_fjLj6144ELj1ELj1ELj8ELj16ENS_18Kernel_traits_baseILj6144ES2_S2_fS2_fjLj256EEEEELb1ELb0ELb0EEEvNS_9FwdParamsE:
.text._ZN10layer_norm31ln_parallel_residual_fwd_kernelINS_13Kernel_traitsI13__nv_bfloat16S2_fS2_fjLj6144ELj1ELj1ELj8ELj16ENS_18Kernel_traits_baseILj6144ES2_S2_fS2_fjLj256EEEEELb1ELb0ELb0EEEvNS_9FwdParamsE:
        /* <DEDUP_REMOVED lines=12> */
[----:B------:R-:W-:Y:S01]  /*00c0*/  IMAD.MOV.U32 R7, RZ, RZ, c[0x0][0x168] ;  /* 0x00005a00ff077624 */ /* 0x000fe200078e00ff */
[----:B------:R-:W-:Y:S01]  /*00d0*/  LOP3.LUT R98, R98, 0xffffffdf, RZ, 0xc0, !PT ;  /* 0xffffffdf62627812 */ /* 0x000fe200078ec0ff */
[----:B------:R-:W-:Y:S01]  /*00e0*/  BSSY B0, `(.L_x_6430) ;  /* 0x0000041000007945 */ /* 0x000fe20003800000 */
        /* <DEDUP_REMOVED lines=64> */
.L_x_6431:
[----:B0-----:R-:W-:Y:S05]  /*04f0*/  BSYNC B0 ;  /* 0x0000000000007941 */ /* 0x001fea0003800000 */
.L_x_6430:
        /* <DEDUP_REMOVED lines=25> */
.L_x_6433:
[----:B------:R-:W-:Y:S05]  /*0690*/  BSYNC B0 ;  /* 0x0000000000007941 */ /* 0x000fea0003800000 */
.L_x_6432:
        /* <DEDUP_REMOVED lines=24> */
.L_x_6435:
[----:B0-----:R-:W-:Y:S05]  /*0820*/  BSYNC B0 ;  /* 0x0000000000007941 */ /* 0x001fea0003800000 */
.L_x_6434:
[----:B------:R-:W-:Y:S01]  /*0830*/  LOP3.LUT R90, R87, R12, R43, 0x96, !PT ;  /* 0x0000000c575a7212 */ /* 0x000fe200078e962b */
[----:B------:R-:W-:Y:S01]  /*0840*/  IMAD.WIDE.U32 R88, R88, -0x326172a9, RZ ;  /* 0xcd9e8d5758587825 */ /* 0x000fe200078e00ff */
[----:B------:R-:W-:Y:S01]  /*0850*/  IADD3 R42, R120, -0x255992d5, RZ ;  /* 0xdaa66d2b782a7810 */ /* 0x000fe20007ffe0ff */
[----:B------:R-:W-:Y:S06]  /*0860*/  @P2 EXIT ;  /* 0x000000000000294d */ /* 0x000fec0003800000 */
[--C-:B-----5:R-:W-:Y:S01]  /*0870*/  PRMT R0, RZ, 0x5410, R76.reuse ;  /* 0x00005410ff007816 */ /* 0x120fe2000000004c */
[----:B------:R-:W-:Y:S01]  /*0880*/  IMAD.MOV.U32 R168, RZ, RZ, 0x1 ;  /* 0x00000001ffa87424 */ /* 0x000fe200078e00ff */
[----:B------:R-:W-:Y:S01]  /*0890*/  PRMT R99, RZ, 0x7610, R76 ;  /* 0x00007610ff637816 */ /* 0x000fe2000000004c */
[----:B------:R-:W-:Y:S01]  /*08a0*/  IMAD.MOV.U32 R173, RZ, RZ, RZ ;  /* 0x000000ffffad7224 */ /* 0x000fe200078e00ff */
[--C-:B------:R-:W-:Y:S01]  /*08b0*/  PRMT R100, RZ, 0x5410, R77.reuse ;  /* 0x00005410ff647816 */ /* 0x100fe2000000004d */
[----:B------:R-:W-:Y:S01]  /*08c0*/  ULDC.U8 UR6, c[0x0][0x1f0] ;  /* 0x00007c0000067ab9 */ /* 0x000fe20000000000 */
[----:B------:R-:W-:Y:S01]  /*08d0*/  PRMT R101, RZ, 0x7610, R77 ;  /* 0x00007610ff657816 */ /* 0x000fe2000000004d */
[----:B------:R-:W-:Y:S01]  /*08e0*/  IMAD.WIDE.U32 R76, R90, -0x326172a9, RZ ;  /* 0xcd9e8d575a4c7825 */ /* 0x000fe200078e00ff */
[----:B------:R-:W-:-:S02]  /*08f0*/  IADD3 R106, R120, 0x78dde6e4, RZ ;  /* 0x78dde6e4786a7810 */ /* 0x000fc40007ffe0ff */
[----:B------:R-:W-:Y:S02]  /*0900*/  SHF.R.S32.HI R91, RZ, 0x3, R91 ;  /* 0x00000003ff5b7819 */ /* 0x000fe4000001145b */
[----:B------:R-:W-:Y:S02]  /*0910*/  LOP3.LUT R85, R89, R14, R42, 0x96, !PT ;  /* 0x0000000e59557212 */ /* 0x000fe400078e962a */
[--C-:B------:R-:W-:Y:S02]  /*0920*/  PRMT R111, RZ, 0x5410, R70.reuse ;  /* 0x00005410ff6f7816 */ /* 0x100fe40000000046 */
[----:B------:R-:W-:Y:S02]  /*0930*/  PRMT R113, RZ, 0x7610, R70 ;  /* 0x00007610ff717816 */ /* 0x000fe40000000046 */
[----:B------:R-:W-:Y:S02]  /*0940*/  LOP3.LUT R70, R77, R88, R106, 0x96, !PT ;  /* 0x000000584d467212 */ /* 0x000fe400078e966a */
[----:B------:R-:W-:-:S02]  /*0950*/  PRMT R137, RZ, 0x5410, R64 ;  /* 0x00005410ff897816 */ /* 0x000fc40000000040 */
[----:B------:R-:W-:Y:S02]  /*0960*/  PRMT R143, RZ, 0x7610, R64 ;  /* 0x00007610ff8f7816 */ /* 0x000fe40000000040 */
[--C-:B------:R-:W-:Y:S02]  /*0970*/  PRMT R141, RZ, 0x5410, R65.reuse ;  /* 0x00005410ff8d7816 */ /* 0x100fe40000000041 */
[----:B------:R-:W-:Y:S02]  /*0980*/  PRMT R145, RZ, 0x7610, R65 ;  /* 0x00007610ff917816 */ /* 0x000fe40000000041 */
[----:B------:R-:W-:Y:S02]  /*0990*/  LOP3.LUT R65, R97, 0xe0, RZ, 0xc0, !PT ;  /* 0x000000e061417812 */ /* 0x000fe400078ec0ff */
[----:B------:R-:W-:Y:S02]  /*09a0*/  LOP3.LUT R64, R91, 0xff, RZ, 0xc0, !PT ;  /* 0x000000ff5b407812 */ /* 0x000fe400078ec0ff */
[----:B------:R-:W-:-:S02]  /*09b0*/  PRMT R105, RZ, 0x5410, R68 ;  /* 0x00005410ff697816 */ /* 0x000fc40000000044 */
[----:B------:R-:W-:Y:S01]  /*09c0*/  PRMT R110, RZ, 0x7610, R68 ;  /* 0x00007610ff6e7816 */ /* 0x000fe20000000044 */
[----:B------:R-:W-:Y:S01]  /*09d0*/  IMAD.IADD R65, R64, 0x1, -R65 ;  /* 0x0000000140417824 */ /* 0x000fe200078e0a41 */
[--C-:B------:R-:W-:Y:S02]  /*09e0*/  PRMT R108, RZ, 0x5410, R69.reuse ;  /* 0x00005410ff6c7816 */ /* 0x100fe40000000045 */
[----:B------:R-:W-:Y:S01]  /*09f0*/  PRMT R112, RZ, 0x7610, R69 ;  /* 0x00007610ff707816 */ /* 0x000fe20000000045 */
[----:B------:R-:W-:Y:S01]  /*0a00*/  IMAD.WIDE.U32 R68, R85, -0x2daee0ad, RZ ;  /* 0xd2511f5355447825 */ /* 0x000fe200078e00ff */
[--C-:B------:R-:W-:Y:S02]  /*0a10*/  PRMT R114, RZ, 0x5410, R71.reuse ;  /* 0x00005410ff727816 */ /* 0x100fe40000000047 */
[----:B------:R-:W-:Y:S01]  /*0a20*/  PRMT R118, RZ, 0x7610, R71 ;  /* 0x00007610ff767816 */ /* 0x000fe20000000047 */
[----:B------:R-:W-:Y:S01]  /*0a30*/  IMAD.WIDE.U32 R70, R70, -0x2daee0ad, RZ ;  /* 0xd2511f5346467825 */ /* 0x000fe200078e00ff */
[----:B------:R-:W-:-:S02]  /*0a40*/  IADD3 R107, R121, -0x126145ec, RZ ;  /* 0xed9eba14796b7810 */ /* 0x000fc40007ffe0ff */
[----:B------:R-:W-:Y:S02]  /*0a50*/  IADD3 R117, R121, -0x56f99767, RZ ;  /* 0xa906689979757810 */ /* 0x000fe40007ffe0ff */
[----:B------:R-:W-:Y:S02]  /*0a60*/  LOP3.LUT R86, R69, R86, R107, 0x96, !PT ;  /* 0x0000005645567212 */ /* 0x000fe400078e966b */
[--C-:B------:R-:W-:Y:S02]  /*0a70*/  PRMT R122, RZ, 0x5410, R74.reuse ;  /* 0x00005410ff7a7816 */ /* 0x100fe4000000004a */
[----:B------:R-:W-:Y:S02]  /*0a80*/  PRMT R124, RZ, 0x7610, R74 ;  /* 0x00007610ff7c7816 */ /* 0x000fe4000000004a */
[----:B------:R-:W-:Y:S02]  /*0a90*/  LOP3.LUT R74, R71, R68, R117, 0x96, !PT ;  /* 0x00000044474a7212 */ /* 0x000fe400078e9675 */
[----:B------:R-:W-:-:S02]  /*0aa0*/  SHF.R.U32.HI R91, RZ, 0x3, R91 ;  /* 0x00000003ff5b7819 */ /* 0x000fc4000001165b */
[----:B------:R-:W-:Y:S02]  /*0ab0*/  IMNMX R65, RZ, R65, !PT ;  /* 0x00000041ff417217 */ /* 0x000fe40007800200 */
[--C-:B------:R-:W-:Y:S02]  /*0ac0*/  PRMT R116, RZ, 0x5410, R72.reuse ;  /* 0x00005410ff747816 */ /* 0x100fe40000000048 */
[----:B------:R-:W-:Y:S02]  /*0ad0*/  PRMT R123, RZ, 0x7610, R72 ;  /* 0x00007610ff7b7816 */ /* 0x000fe40000000048 */
[--C-:B------:R-:W-:Y:S02]  /*0ae0*/  PRMT R119, RZ, 0x5410, R73.reuse ;  /* 0x00005410ff777816 */ /* 0x100fe40000000049 */
[----:B------:R-:W-:Y:S01]  /*0af0*/  PRMT R125, RZ, 0x7610, R73 ;  /* 0x00007610ff7d7816 */ /* 0x000fe20000000049 */
[----:B------:R-:W-:Y:S01]  /*0b00*/  IMAD.WIDE.U32 R72, R86, -0x326172a9, RZ ;  /* 0xcd9e8d5756487825 */ /* 0x000fe200078e00ff */
[----:B------:R-:W-:-:S02]  /*0b10*/  PRMT R127, RZ, 0x5410, R75 ;  /* 0x00005410ff7f7816 */ /* 0x000fc4000000004b */
[----:B------:R-:W-:Y:S01]  /*0b20*/  PRMT R131, RZ, 0x7610, R75 ;  /* 0x00007610ff837816 */ /* 0x000fe2000000004b */
[----:B------:R-:W-:Y:S01]  /*0b30*/  IMAD.WIDE.U32 R74, R74, -0x326172a9, RZ ;  /* 0xcd9e8d574a4a7825 */ /* 0x000fe200078e00ff */
[C---:B------:R-:W-:Y:S02]  /*0b40*/  IADD3 R115, R120.reuse, 0x1715609d, RZ ;  /* 0x1715609d78737810 */ /* 0x040fe40007ffe0ff */
[--C-:B------:R-:W-:Y:S02]  /*0b50*/  PRMT R142, RZ, 0x5410, R66.reuse ;  /* 0x00005410ff8e7816 */ /* 0x100fe40000000042 */
[----:B------:R-:W-:Y:S02]  /*0b60*/  PRMT R147, RZ, 0x7610, R66 ;  /* 0x00007610ff937816 */ /* 0x000fe40000000042 */
[----:B------:R-:W-:Y:S02]  /*0b70*/  IADD3 R128, R120, -0x4ab325aa, RZ ;  /* 0xb54cda5678807810 */ /* 0x000fe40007ffe0ff */
[----:B------:R-:W-:-:S02]  /*0b80*/  LOP3.LUT R66, R91, 0x1fffffe0, RZ, 0xc0, !PT ;  /* 0x1fffffe05b427812 */ /* 0x000fc400078ec0ff */
[----:B------:R-:W-:Y:S02]  /*0b90*/  IMNMX R65, R65, 0x20, PT ;  /* 0x0000002041417817 */ /* 0x000fe40003800200 */
[----:B------:R-:W-:Y:S02]  /*0ba0*/  LOP3.LUT R68, R73, R76, R115, 0x96, !PT ;  /* 0x0000004c49447212 */ /* 0x000fe400078e9673 */
[----:B------:R-:W-:Y:S01]  /*0bb0*/  PRMT R126, RZ, 0x5410, R56 ;  /* 0x00005410ff7e7816 */ /* 0x000fe20000000038 */
[----:B------:R-:W-:Y:S01]  /*0bc0*/  IMAD.IADD R65, R65, 0x1, R66 ;  /* 0x0000000141417824 */ /* 0x000fe200078e0242 */
[----:B------:R-:W-:Y:S01]  /*0bd0*/  PRMT R132, RZ, 0x7610, R56 ;  /* 0x00007610ff847816 */ /* 0x000fe20000000038 */
[----:B------:R-:W-:Y:S01]  /*0be0*/  IMAD.WIDE.U32 R68, R68, -0x2daee0ad, RZ ;  /* 0xd2511f5344447825 */ /* 0x000fe200078e00ff */
[----:B------:R-:W-:Y:S02]  /*0bf0*/  LOP3.LUT R56, R75, R72, R128, 0x96, !PT ;  /* 0x000000484b387212 */ /* 0x000fe400078e9680 */
[--C-:B------:R-:W-:Y:S01]  /*0c00*/  PRMT R130, RZ, 0x5410, R57.reuse ;  /* 0x00005410ff827816 */ /* 0x100fe20000000039 */
[----:B------:R-:W-:Y:S01]  /*0c10*/  IMAD.SHL.U32 R65, R65, 0x8, RZ ;  /* 0x0000000841417824 */ /* 0x000fe200078e00ff */
[----:B------:R-:W-:Y:S01]  /*0c20*/  PRMT R134, RZ, 0x7610, R57 ;  /* 0x00007610ff867816 */ /* 0x000fe20000000039 */
[----:B------:R-:W-:Y:S01]  /*0c30*/  IMAD.WIDE.U32 R56, R56, -0x2daee0ad, RZ ;  /* 0xd2511f5338387825 */ /* 0x000fe200078e00ff */
[----:B------:R-:W-:-:S02]  /*0c40*/  IADD3 R129, R121, 0x646e171e, RZ ;  /* 0x646e171e79817810 */ /* 0x000fc40007ffe0ff */
[----:B------:R-:W-:Y:S01]  /*0c50*/  IADD3 R139, R121, 0x1fd5c5a3, RZ ;  /* 0x1fd5c5a3798b7810 */ /* 0x000fe20007ffe0ff */
[----:B------:R-:W0:Y:S01]  /*0c60*/  I2F.U32 R65, R65 ;  /* 0x0000004100417306 */ /* 0x000e220000201000 */
[--C-:B------:R-:W-:Y:S02]  /*0c70*/  PRMT R133, RZ, 0x5410, R58.reuse ;  /* 0x00005410ff857816 */ /* 0x100fe4000000003a */
[----:B------:R-:W-:Y:S02]  /*0c80*/  PRMT R136, RZ, 0x7610, R58 ;  /* 0x00007610ff887816 */ /* 0x000fe4000000003a */
[----:B------:R-:W-:Y:S02]  /*0c90*/  LOP3.LUT R58, R69, R70, R129, 0x96, !PT ;  /* 0x00000046453a7212 */ /* 0x000fe400078e9681 */
[----:B------:R-:W-:Y:S01]  /*0ca0*/  LOP3.LUT R68, R57, R68, R139, 0x96, !PT ;  /* 0x0000004439447212 */ /* 0x000fe200078e968b */
[----:B------:R-:W-:Y:S01]  /*0cb0*/  IMAD.SHL.U32 R57, R97, 0x20, RZ ;  /* 0x0000002061397824 */ /* 0x000fe200078e00ff */
[----:B------:R-:W-:-:S02]  /*0cc0*/  PRMT R135, RZ, 0x5410, R59 ;  /* 0x00005410ff877816 */ /* 0x000fc4000000003b */
[----:B------:R-:W-:Y:S01]  /*0cd0*/  PRMT R140, RZ, 0x7610, R59 ;  /* 0x00007610ff8c7816 */ /* 0x000fe2000000003b */
[----:B------:R-:W-:Y:S01]  /*0ce0*/  IMAD.WIDE.U32 R58, R58, -0x326172a9, RZ ;  /* 0xcd9e8d573a3a7825 */ /* 0x000fe200078e00ff */
[----:B------:R-:W-:Y:S02]  /*0cf0*/  IADD3 R138, R120, 0x5384540f, RZ ;  /* 0x5384540f788a7810 */ /* 0x000fe40007ffe0ff */
[--C-:B------:R-:W-:Y:S01]  /*0d00*/  PRMT R144, RZ, 0x5410, R67.reuse ;  /* 0x00005410ff907816 */ /* 0x100fe20000000043 */
[----:B0-----:R0:W1:Y:S01]  /*0d10*/  MUFU.RCP R164, R65 ;  /* 0x0000004100a47308 */ /* 0x0010620000001000 */
[----:B------:R-:W-:Y:S01]  /*0d20*/  PRMT R153, RZ, 0x7610, R67 ;  /* 0x00007610ff997816 */ /* 0x000fe20000000043 */
[C---:B------:R-:W-:Y:S01]  /*0d30*/  IMAD R166, R68.reuse, -0x326172a9, RZ ;  /* 0xcd9e8d5744a67824 */ /* 0x040fe200078e02ff */
[----:B------:R-:W-:Y:S02]  /*0d40*/  LOP3.LUT R67, R57, 0x3e0, RZ, 0xc0, !PT ;  /* 0x000003e039437812 */ /* 0x000fe400078ec0ff */
[----:B------:R-:W-:Y:S01]  /*0d50*/  LOP3.LUT R74, R59, R74, R138, 0x96, !PT ;  /* 0x0000004a3b4a7212 */ /* 0x000fe200078e968a */
[----:B------:R-:W-:Y:S01]  /*0d60*/  IMAD.HI.U32 R59, R68, -0x326172a9, RZ ;  /* 0xcd9e8d57443b7827 */ /* 0x000fe200078e00ff */
[----:B------:R-:W-:-:S02]  /*0d70*/  IADD3 R146, R120, -0xe443238, RZ ;  /* 0xf1bbcdc878927810 */ /* 0x000fc40007ffe0ff */
[----:B------:R-:W-:Y:S01]  /*0d80*/  IADD3 R152, R121, -0x24c28bd8, RZ ;  /* 0xdb3d742879987810 */ /* 0x000fe20007ffe0ff */
[----:B------:R-:W-:Y:S01]  /*0d90*/  IMAD.IADD R67, R64, 0x1, -R67 ;  /* 0x0000000140437824 */ /* 0x000fe200078e0a43 */
[----:B------:R-:W-:Y:S01]  /*0da0*/  LOP3.LUT R59, R59, R58, R146, 0x96, !PT ;  /* 0x0000003a3b3b7212 */ /* 0x000fe200078e9692 */
[C---:B------:R-:W-:Y:S01]  /*0db0*/  IMAD.HI.U32 R57, R74.reuse, -0x2daee0ad, RZ ;  /* 0xd2511f534a397827 */ /* 0x040fe200078e00ff */
[----:B------:R-:W-:Y:S02]  /*0dc0*/  PRMT R156, RZ, 0x5410, R52 ;  /* 0x00005410ff9c7816 */ /* 0x000fe40000000034 */
[----:B------:R-:W-:Y:S01]  /*0dd0*/  IMNMX R67, RZ, R67, !PT ;  /* 0x00000043ff437217 */ /* 0x000fe20007800200 */
[----:B------:R-:W-:Y:S01]  /*0de0*/  IMAD R167, R74, -0x2daee0ad, RZ ;  /* 0xd2511f534aa77824 */ /* 0x000fe200078e02ff */
[----:B------:R-:W-:Y:S01]  /*0df0*/  LOP3.LUT R57, R57, R56, R152, 0x96, !PT ;  /* 0x0000003839397212 */ /* 0x000fe200078e9698 */
[----:B------:R-:W-:Y:S01]  /*0e00*/  IMAD R174, R59, -0x2daee0ad, RZ ;  /* 0xd2511f533bae7824 */ /* 0x000fe200078e02ff */
[----:B------:R-:W-:-:S02]  /*0e10*/  IMNMX R67, R67, 0x20, PT ;  /* 0x0000002043437817 */ /* 0x000fc40003800200 */
[----:B------:R-:W-:Y:S01]  /*0e20*/  PRMT R157, RZ, 0x7610, R52 ;  /* 0x00007610ff9d7816 */ /* 0x000fe20000000034 */
[----:B------:R-:W-:Y:S01]  /*0e30*/  IMAD.HI.U32 R52, R59, -0x2daee0ad, RZ ;  /* 0xd2511f533b347827 */ /* 0x000fe200078e00ff */
[--C-:B------:R-:W-:Y:S02]  /*0e40*/  PRMT R158, RZ, 0x5410, R53.reuse ;  /* 0x00005410ff9e7816 */ /* 0x100fe40000000035 */
[----:B------:R-:W-:Y:S01]  /*0e50*/  PRMT R159, RZ, 0x7610, R53 ;  /* 0x00007610ff9f7816 */ /* 0x000fe20000000035 */
[----:B------:R-:W-:Y:S01]  /*0e60*/  IMAD.HI.U32 R53, R57, -0x326172a9, RZ ;  /* 0xcd9e8d5739357827 */ /* 0x000fe200078e00ff */
[----:B------:R-:W-:Y:S02]  /*0e70*/  IADD3 R154, R120, -0x700cb87f, RZ ;  /* 0x8ff34781789a7810 */ /* 0x000fe40007ffe0ff */
[----:B------:R-:W-:Y:S01]  /*0e80*/  IADD3 R155, R121, -0x695add53, RZ ;  /* 0x96a522ad799b7810 */ /* 0x000fe20007ffe0ff */
[----:B------:R-:W-:Y:S01]  /*0e90*/  IMAD.IADD R67, R66, 0x1, R67 ;  /* 0x0000000142437824 */ /* 0x000fe200078e0243 */
[--C-:B------:R-:W-:Y:S01]  /*0ea0*/  PRMT R40, RZ, 0x5410, R32.reuse ;  /* 0x00005410ff287816 */ /* 0x100fe20000000020 */
[----:B------:R-:W-:Y:S01]  /*0eb0*/  IMAD R172, R57, -0x326172a9, RZ ;  /* 0xcd9e8d5739ac7824 */ /* 0x000fe200078e02ff */
        /* <DEDUP_REMOVED lines=59> */
.L_x_6837:
        /* <DEDUP_REMOVED lines=24> */
[----:B------:R0:W5:Y:S04]  /*13f0*/  @P0 LDG.E.128 R56, [R66.64] ;  /* 0x0000000442380981 */ /* 0x000168000c1e1d00 */
[----:B------:R0:W5:Y:S01]  /*1400*/  @P0 LDG.E.128 R60, [R66.64+0x10] ;  /* 0x00001004423c0981 */ /* 0x000162000c1e1d00 */
        /* <DEDUP_REMOVED lines=11> */
.L_x_6439:
[----:B0-----:R-:W-:Y:S02]  /*14c0*/  IMAD.MOV.U32 R92, RZ, RZ, R172 ;  /* 0x000000ffff5c7224 */ /* 0x001fe400078e00ac */
.L_x_6440:
[----:B------:R-:W-:Y:S05]  /*14d0*/  BSYNC B1 ;  /* 0x0000000000017941 */ /* 0x000fea0003800000 */
.L_x_6438:
        /* <DEDUP_REMOVED lines=16> */
.L_x_6444:
[----:B------:R-:W-:Y:S05]  /*15e0*/  BSYNC B2 ;  /* 0x0000000000027941 */ /* 0x000fea0003800000 */
.L_x_6443:
        /* <DEDUP_REMOVED lines=42> */
[----:B------:R-:W-:Y:S02]  /*1890*/  LOP3.LUT R167, R175, R64, R155, 0x96, !PT ;  /* 0x00000040afa77212 */ /* 0x000fe400078e969b */
.L_x_6442:
[----:B------:R-:W-:Y:S05]  /*18a0*/  BSYNC B1 ;  /* 0x0000000000017941 */ /* 0x000fea0003800000 */
.L_x_6441:
        /* <DEDUP_REMOVED lines=14> */
[----:B------:R-:W-:Y:S02]  /*1990*/  IMAD.MOV.U32 R65, RZ, RZ, R88 ;  /* 0x000000ffff417224 */ /* 0x000fe400078e0058 */
[----:B------:R-:W-:Y:S01]  /*19a0*/  FADD.FTZ R64, R56, R64 ;  /* 0x0000004038407221 */ /* 0x000fe20000010000 */
[----:B------:R-:W-:Y:S05]  /*19b0*/  BRA `(.L_x_6446) ;  /* 0x0000054000007947 */ /* 0x000fea0003800000 */
.L_x_6445:
        /* <DEDUP_REMOVED lines=12> */
.L_x_6448:
[----:B------:R-:W-:Y:S02]  /*1a80*/  IMAD.MOV.U32 R94, RZ, RZ, R172 ;  /* 0x000000ffff5e7224 */ /* 0x000fe400078e00ac */
.L_x_6449:
[----:B------:R-:W-:Y:S05]  /*1a90*/  BSYNC B1 ;  /* 0x0000000000017941 */ /* 0x000fea0003800000 */
.L_x_6447:
        /* <DEDUP_REMOVED lines=16> */
.L_x_6453:
[----:B------:R-:W-:Y:S05]  /*1ba0*/  BSYNC B2 ;  /* 0x0000000000027941 */ /* 0x000fea0003800000 */
.L_x_6452:
        /* <DEDUP_REMOVED lines=43> */
.L_x_6451:
[----:B------:R-:W-:Y:S05]  /*1e60*/  BSYNC B1 ;  /* 0x0000000000017941 */ /* 0x000fea0003800000 */
.L_x_6450:
[----:B------:R-:W0:Y:S01]  /*1e70*/  I2F.U32 R67, R94 ;  /* 0x0000005e00437306 */ /* 0x000e220000201000 */
[----:B------:R-:W-:-:S05]  /*1e80*/  PRMT R66, RZ, 0x5410, R52 ;  /* 0x00005410ff427816 */ /* 0x000fca0000000034 */
[----:B------:R-:W-:Y:S02]  /*1e90*/  FMUL.FTZ R66, R66, c[0x0][0x1e8] ;  /* 0x00007a0042427a20 */ /* 0x000fe40000410000 */
[----:B0-----:R-:W-:-:S05]  /*1ea0*/  FFMA.FTZ R67, R67, R148, 1.1641532182693481445e-10 ;  /* 0x2f00000043437423 */ /* 0x001fca0000010094 */
[----:B------:R-:W-:-:S04]  /*1eb0*/  FSETP.GTU.FTZ.AND P2, PT, R67, c[0x0][0x1e4], PT ;  /* 0x0000790043007a0b */ /* 0x000fc80003f5c000 */
[----:B------:R-:W-:Y:S02]  /*1ec0*/  FSEL R67, R66, RZ, !P2 ;  /* 0x000000ff42437208 */ /* 0x000fe40005000000 */
[----:B------:R-:W-:-:S03]  /*1ed0*/  SEL R181, RZ, 0x1, P2 ;  /* 0x00000001ffb57807 */ /* 0x000fc60001000000 */
[----:B------:R-:W-:-:S04]  /*1ee0*/  FADD.FTZ R64, R67, R64 ;  /* 0x0000004043407221 */ /* 0x000fc80000010000 */
[----:B------:R-:W-:Y:S02]  /*1ef0*/  @P0 FADD.FTZ R64, R56, R64 ;  /* 0x0000004038400221 */ /* 0x000fe40000010000 */
.L_x_6446:
        /* <DEDUP_REMOVED lines=12> */
.L_x_6455:
[----:B------:R-:W-:Y:S02]  /*1fc0*/  IMAD.MOV.U32 R94, RZ, RZ, R172 ;  /* 0x000000ffff5e7224 */ /* 0x000fe400078e00ac */
.L_x_6456:
[----:B------:R-:W-:Y:S05]  /*1fd0*/  BSYNC B1 ;  /* 0x0000000000017941 */ /* 0x000fea0003800000 */
.L_x_6454:
        /* <DEDUP_REMOVED lines=16> */
.L_x_6460:
[----:B------:R-:W-:Y:S05]  /*20e0*/  BSYNC B2 ;  /* 0x0000000000027941 */ /* 0x000fea0003800000 */
.L_x_6459:
        /* <DEDUP_REMOVED lines=43> */
.L_x_6458:
[----:B------:R-:W-:Y:S05]  /*23a0*/  BSYNC B1 ;  /* 0x0000000000017941 */ /* 0x000fea0003800000 */
.L_x_6457:
        /* <DEDUP_REMOVED lines=14> */
.L_x_6461:
        /* <DEDUP_REMOVED lines=12> */
.L_x_6464:
[----:B------:R-:W-:Y:S02]  /*2550*/  IMAD.MOV.U32 R68, RZ, RZ, R172 ;  /* 0x000000ffff447224 */ /* 0x000fe400078e00ac */
.L_x_6465:
[----:B------:R-:W-:Y:S05]  /*2560*/  BSYNC B1 ;  /* 0x0000000000017941 */ /* 0x000fea0003800000 */
.L_x_6463:
        /* <DEDUP_REMOVED lines=16> */
.L_x_6469:
[----:B------:R-:W-:Y:S05]  /*2670*/  BSYNC B2 ;  /* 0x0000000000027941 */ /* 0x000fea0003800000 */
.L_x_6468:
        /* <DEDUP_REMOVED lines=43> */
.L_x_6467:
[----:B------:R-:W-:Y:S05]  /*2930*/  BSYNC B1 ;  /* 0x0000000000017941 */ /* 0x000fea0003800000 */
.L_x_6466:
        /* <DEDUP_REMOVED lines=9> */
.L_x_6462:
        /* <DEDUP_REMOVED lines=12> */
.L_x_6471:
[----:B------:R-:W-:Y:S02]  /*2a90*/  IMAD.MOV.U32 R94, RZ, RZ, R172 ;  /* 0x000000ffff5e7224 */ /* 0x000fe400078e00ac */
.L_x_6472:
[----:B------:R-:W-:Y:S05]  /*2aa0*/  BSYNC B1 ;  /* 0x0000000000017941 */ /* 0x000fea0003800000 */
.L_x_6470:
        /* <DEDUP_REMOVED lines=16> */
.L_x_6476:
[----:B------:R-:W-:Y:S05]  /*2bb0*/  BSYNC B2 ;  /* 0x0000000000027941 */ /* 0x000fea0003800000 */
.L_x_6475:
        /* <DEDUP_REMOVED lines=43> */
.L_x_6474:
[----:B------:R-:W-:Y:S05]  /*2e70*/  BSYNC B1 ;  /* 0x0000000000017941 */ /* 0x000fea0003800000 */
.L_x_6473:
        /* <DEDUP_REMOVED lines=14> */
.L_x_6477:
        /* <DEDUP_REMOVED lines=12> */
.L_x_6480:
[----:B------:R-:W-:Y:S02]  /*3020*/  IMAD.MOV.U32 R149, RZ, RZ, R172 ;  /* 0x000000ffff957224 */ /* 0x000fe400078e00ac */
.L_x_6481:
[----:B------:R-:W-:Y:S05]  /*3030*/  BSYNC B1 ;  /* 0x0000000000017941 */ /* 0x000fea0003800000 */
.L_x_6479:
        /* <DEDUP_REMOVED lines=16> */
.L_x_6485:
[----:B------:R-:W-:Y:S05]  /*3140*/  BSYNC B2 ;  /* 0x0000000000027941 */ /* 0x000fea0003800000 */
.L_x_6484:
        /* <DEDUP_REMOVED lines=43> */
.L_x_6483:
[----:B------:R-:W-:Y:S05]  /*3400*/  BSYNC B1 ;  /* 0x0000000000017941 */ /* 0x000fea0003800000 */
.L_x_6482:
        /* <DEDUP_REMOVED lines=9> */
.L_x_6478:
        /* <DEDUP_REMOVED lines=12> */
.L_x_6487:
[----:B------:R-:W-:Y:S02]  /*3560*/  IMAD.MOV.U32 R149, RZ, RZ, R172 ;  /* 0x000000ffff957224 */ /* 0x000fe400078e00ac */
.L_x_6488:
[----:B------:R-:W-:Y:S05]  /*3570*/  BSYNC B1 ;  /* 0x0000000000017941 */ /* 0x000fea0003800000 */
.L_x_6486:
        /* <DEDUP_REMOVED lines=16> */
.L_x_6492:
[----:B------:R-:W-:Y:S05]  /*3680*/  BSYNC B2 ;  /* 0x0000000000027941 */ /* 0x000fea0003800000 */
.L_x_6491:
        /* <DEDUP_REMOVED lines=43> */
.L_x_6490:
[----:B------:R-:W-:Y:S05]  /*3940*/  BSYNC B1 ;  /* 0x0000000000017941 */ /* 0x000fea0003800000 */
.L_x_6489:
        /* <DEDUP_REMOVED lines=14> */
.L_x_6493:
        /* <DEDUP_REMOVED lines=12> */
.L_x_6496:
[----:B------:R-:W-:Y:S02]  /*3af0*/  IMAD.MOV.U32 R94, RZ, RZ, R172 ;  /* 0x000000ffff5e7224 */ /* 0x000fe400078e00ac */
.L_x_6497:
[----:B------:R-:W-:Y:S05]  /*3b00*/  BSYNC B1 ;  /* 0x0000000000017941 */ /* 0x000fea0003800000 */
.L_x_6495:
        /* <DEDUP_REMOVED lines=16> */
.L_x_6501:
[----:B------:R-:W-:Y:S05]  /*3c10*/  BSYNC B2 ;  /* 0x0000000000027941 */ /* 0x000fea0003800000 */
.L_x_6500:
        /* <DEDUP_REMOVED lines=43> */
.L_x_6499:
[----:B------:R-:W-:Y:S05]  /*3ed0*/  BSYNC B1 ;  /* 0x0000000000017941 */ /* 0x000fea0003800000 */
.L_x_6498:
        /* <DEDUP_REMOVED lines=9> */
.L_x_6494:
        /* <DEDUP_REMOVED lines=12> */
.L_x_6503:
[----:B------:R-:W-:Y:S02]  /*4030*/  IMAD.MOV.U32 R94, RZ, RZ, R172 ;  /* 0x000000ffff5e7224 */ /* 0x000fe400078e00ac */
.L_x_6504:
[----:B------:R-:W-:Y:S05]  /*4040*/  BSYNC B1 ;  /* 0x0000000000017941 */ /* 0x000fea0003800000 */
.L_x_6502:
        /* <DEDUP_REMOVED lines=16> */
.L_x_6508:
[----:B------:R-:W-:Y:S05]  /*4150*/  BSYNC B2 ;  /* 0x0000000000027941 */ /* 0x000fea0003800000 */
.L_x_6507:
        /* <DEDUP_REMOVED lines=43> */
.L_x_6506:
[----:B------:R-:W-:Y:S05]  /*4410*/  BSYNC B1 ;  /* 0x0000000000017941 */ /* 0x000fea0003800000 */
.L_x_6505:
        /* <DEDUP_REMOVED lines=9> */
[----:B------:R-:W-:Y:S02]  /*44b0*/  IMAD.MOV.U32 R69, RZ, RZ, R88 ;  /* 0x000000ffff457224 */ /* 0x000fe400078e0058 */
[----:B------:R-:W-:Y:S01]  /*44c0*/  FADD.FTZ R68, R60, R68 ;  /* 0x000000443c447221 */ /* 0x000fe20000010000 */
[----:B------:R-:W-:Y:S05]  /*44d0*/  BRA `(.L_x_6510) ;  /* 0x0000054000007947 */ /* 0x000fea0003800000 */
.L_x_6509:
        /* <DEDUP_REMOVED lines=12> */
.L_x_6512:
[----:B------:R-:W-:Y:S02]  /*45a0*/  IMAD.MOV.U32 R149, RZ, RZ, R172 ;  /* 0x000000ffff957224 */ /* 0x000fe400078e00ac */
.L_x_6513:
[----:B------:R-:W-:Y:S05]  /*45b0*/  BSYNC B1 ;  /* 0x0000000000017941 */ /* 0x000fea0003800000 */
.L_x_6511:
        /* <DEDUP_REMOVED lines=16> */
.L_x_6517:
[----:B------:R-:W-:Y:S05]  /*46c0*/  BSYNC B2 ;  /* 0x0000000000027941 */ /* 0x000fea0003800000 */
.L_x_6516:
        /* <DEDUP_REMOVED lines=43> */
.L_x_6515:
[----:B------:R-:W-:Y:S05]  /*4980*/  BSYNC B1 ;  /* 0x0000000000017941 */ /* 0x000fea0003800000 */
.L_x_6514:
        /* <DEDUP_REMOVED lines=9> */
.L_x_6510:
        /* <DEDUP_REMOVED lines=12> */
.L_x_6519:
[----:B------:R-:W-:Y:S02]  /*4ae0*/  IMAD.MOV.U32 R149, RZ, RZ, R172 ;  /* 0x000000ffff957224 */ /* 0x000fe400078e00ac */
.L_x_6520:
[----:B------:R-:W-:Y:S05]  /*4af0*/  BSYNC B1 ;  /* 0x0000000000017941 */ /* 0x000fea0003800000 */
.L_x_6518:
        /* <DEDUP_REMOVED lines=16> */
.L_x_6524:
[----:B------:R-:W-:Y:S05]  /*4c00*/  BSYNC B2 ;  /* 0x0000000000027941 */ /* 0x000fea0003800000 */
.L_x_6523:
        /* <DEDUP_REMOVED lines=43> */
.L_x_6522:
[----:B------:R-:W-:Y:S05]  /*4ec0*/  BSYNC B1 ;  /* 0x0000000000017941 */ /* 0x000fea0003800000 */
.L_x_6521:
        /* <DEDUP_REMOVED lines=12> */
.L_x_6525:
        /* <DEDUP_REMOVED lines=12> */
.L_x_6528:
[----:B------:R-:W-:Y:S02]  /*5050*/  IMAD.MOV.U32 R149, RZ, RZ, R172 ;  /* 0x000000ffff957224 */ /* 0x000fe400078e00ac */
.L_x_6529:
[----:B------:R-:W-:Y:S05]  /*5060*/  BSYNC B1 ;  /* 0x0000000000017941 */ /* 0x000fea0003800000 */
.L_x_6527:
        /* <DEDUP_REMOVED lines=16> */
.L_x_6533:
[----:B------:R-:W-:Y:S05]  /*5170*/  BSYNC B2 ;  /* 0x0000000000027941 */ /* 0x000fea0003800000 */
.L_x_6532:
        /* <DEDUP_REMOVED lines=43> */
.L_x_6531:
[----:B------:R-:W-:Y:S05]  /*5430*/  BSYNC B1 ;  /* 0x0000000000017941 */ /* 0x000fea0003800000 */
.L_x_6530:
        /* <DEDUP_REMOVED lines=9> */
.L_x_6526:
        /* <DEDUP_REMOVED lines=12> */
.L_x_6535:
[----:B------:R-:W-:Y:S02]  /*5590*/  IMAD.MOV.U32 R149, RZ, RZ, R172 ;  /* 0x000000ffff957224 */ /* 0x000fe400078e00ac */
.L_x_6536:
[----:B------:R-:W-:Y:S05]  /*55a0*/  BSYNC B1 ;  /* 0x0000000000017941 */ /* 0x000fea0003800000 */
.L_x_6534:
        /* <DEDUP_REMOVED lines=16> */
.L_x_6540:
[----:B------:R-:W-:Y:S05]  /*56b0*/  BSYNC B2 ;  /* 0x0000000000027941 */ /* 0x000fea0003800000 */
.L_x_6539:
        /* <DEDUP_REMOVED lines=43> */
.L_x_6538:
[----:B------:R-:W-:Y:S05]  /*5970*/  BSYNC B1 ;  /* 0x0000000000017941 */ /* 0x000fea0003800000 */
.L_x_6537:
        /* <DEDUP_REMOVED lines=12> */
.L_x_6541:
        /* <DEDUP_REMOVED lines=12> */
.L_x_6544:
[----:B------:R-:W-:Y:S02]  /*5b00*/  IMAD.MOV.U32 R149, RZ, RZ, R172 ;  /* 0x000000ffff957224 */ /* 0x000fe400078e00ac */
.L_x_6545:
[----:B------:R-:W-:Y:S05]  /*5b10*/  BSYNC B1 ;  /* 0x0000000000017941 */ /* 0x000fea0003800000 */
.L_x_6543:
        /* <DEDUP_REMOVED lines=16> */
.L_x_6549:
[----:B------:R-:W-:Y:S05]  /*5c20*/  BSYNC B2 ;  /* 0x0000000000027941 */ /* 0x000fea0003800000 */
.L_x_6548:
        /* <DEDUP_REMOVED lines=43> */
.L_x_6547:
[----:B------:R-:W-:Y:S05]  /*5ee0*/  BSYNC B1 ;  /* 0x0000000000017941 */ /* 0x000fea0003800000 */
.L_x_6546:
        /* <DEDUP_REMOVED lines=9> */
.L_x_6542:
        /* <DEDUP_REMOVED lines=12> */
.L_x_6551:
[----:B------:R-:W-:Y:S02]  /*6040*/  IMAD.MOV.U32 R149, RZ, RZ, R172 ;  /* 0x000000ffff957224 */ /* 0x000fe400078e00ac */
.L_x_6552:
[----:B------:R-:W-:Y:S05]  /*6050*/  BSYNC B1 ;  /* 0x0000000000017941 */ /* 0x000fea0003800000 */
.L_x_6550:
        /* <DEDUP_REMOVED lines=16> */
.L_x_6556:
[----:B------:R-:W-:Y:S05]  /*6160*/  BSYNC B2 ;  /* 0x0000000000027941 */ /* 0x000fea0003800000 */
.L_x_6555:
        /* <DEDUP_REMOVED lines=43> */
.L_x_6554:
[----:B------:R-:W-:Y:S05]  /*6420*/  BSYNC B1 ;  /* 0x0000000000017941 */ /* 0x000fea0003800000 */
.L_x_6553:
        /* <DEDUP_REMOVED lines=12> */
.L_x_6557:
        /* <DEDUP_REMOVED lines=12> */
.L_x_6560:
[----:B------:R-:W-:Y:S02]  /*65b0*/  IMAD.MOV.U32 R149, RZ, RZ, R172 ;  /* 0x000000ffff957224 */ /* 0x000fe400078e00ac */
.L_x_6561:
[----:B------:R-:W-:Y:S05]  /*65c0*/  BSYNC B1 ;  /* 0x0000000000017941 */ /* 0x000fea0003800000 */
.L_x_6559:
        /* <DEDUP_REMOVED lines=16> */
.L_x_6565:
[----:B------:R-:W-:Y:S05]  /*66d0*/  BSYNC B2 ;  /* 0x0000000000027941 */ /* 0x000fea0003800000 */
.L_x_6564:
        /* <DEDUP_REMOVED lines=43> */
.L_x_6563:
[----:B------:R-:W-:Y:S05]  /*6990*/  BSYNC B1 ;  /* 0x0000000000017941 */ /* 0x000fea0003800000 */
.L_x_6562:
        /* <DEDUP_REMOVED lines=9> */
.L_x_6558:
[----:B------:R-:W-:Y:S01]  /*6a30*/  SEL R91, RZ, 0x1000000, P5 ;  /* 0x01000000ff5b7807 */ /* 0x000fe20002800000 */
[----:B------:R-:W-:Y:S01]  /*6a40*/  IMAD.SHL.U32 R148, R189, 0x8, RZ ;  /* 0x00000008bd947824 */ /* 0x000fe200078e00ff */
[----:B------:R-:W-:Y:S02]  /*6a50*/  SEL R89, RZ, 0x10000, P4 ;  /* 0x00010000ff597807 */ /* 0x000fe40002000000 */
[C---:B------:R-:W-:Y:S02]  /*6a60*/  LOP3.LUT P0, RZ, R98.reuse, 0x4, RZ, 0xc0, !PT ;  /* 0x0000000462ff7812 */ /* 0x040fe4000780c0ff */
[C---:B------:R-:W-:Y:S02]  /*6a70*/  LOP3.LUT P5, RZ, R98.reuse, 0x2, RZ, 0xc0, !PT ;  /* 0x0000000262ff7812 */ /* 0x040fe400078ac0ff */
[----:B------:R-:W-:Y:S02]  /*6a80*/  LOP3.LUT P4, RZ, R98, 0x1, RZ, 0xc0, !PT ;  /* 0x0000000162ff7812 */ /* 0x000fe4000788c0ff */
[----:B------:R-:W-:-:S02]  /*6a90*/  SEL R94, RZ, 0x100, P3 ;  /* 0x00000100ff5e7807 */ /* 0x000fc40001800000 */
[----:B------:R-:W-:Y:S02]  /*6aa0*/  SEL R92, RZ, 0x1, P4 ;  /* 0x00000001ff5c7807 */ /* 0x000fe40002000000 */
[----:B------:R-:W-:Y:S02]  /*6ab0*/  SEL R88, RZ, 0x1, P5 ;  /* 0x00000001ff587807 */ /* 0x000fe40002800000 */
[----:B------:R-:W-:Y:S01]  /*6ac0*/  SEL R90, RZ, 0x1, P0 ;  /* 0x00000001ff5a7807 */ /* 0x000fe20000000000 */
[----:B------:R-:W-:Y:S01]  /*6ad0*/  IMAD.WIDE.U32 R92, R92, 0x1000000, RZ ;  /* 0x010000005c5c7825 */ /* 0x000fe200078e00ff */
[----:B------:R-:W-:Y:S02]  /*6ae0*/  LOP3.LUT R94, R94, R91, R89, 0xfe, !PT ;  /* 0x0000005b5e5e7212 */ /* 0x000fe400078efe59 */
[----:B------:R-:W-:Y:S01]  /*6af0*/  LOP3.LUT P1, RZ, R98, 0x8, RZ, 0xc0, !PT ;  /* 0x0000000862ff7812 */ /* 0x000fe2000782c0ff */
[----:B------:R-:W-:Y:S01]  /*6b00*/  IMAD.WIDE.U32 R88, R88, 0x10000, RZ ;  /* 0x0001000058587825 */ /* 0x000fe200078e00ff */
[----:B------:R-:W-:-:S02]  /*6b10*/  SEL R149, RZ, 0x1, P2 ;  /* 0x00000001ff957807 */ /* 0x000fc40001000000 */
[----:B------:R-:W-:Y:S01]  /*6b20*/  SEL R95, RZ, 0x1, P1 ;  /* 0x00000001ff5f7807 */ /* 0x000fe20000800000 */
[----:B------:R-:W-:Y:S01]  /*6b30*/  IMAD.WIDE.U32 R90, R90, 0x100, RZ ;  /* 0x000001005a5a7825 */ /* 0x000fe200078e00ff */
[----:B------:R-:W-:Y:S02]  /*6b40*/  LOP3.LUT R149, R93, R94, R149, 0xfe, !PT ;  /* 0x0000005e5d957212 */ /* 0x000fe400078efe95 */
[C---:B------:R-:W-:Y:S02]  /*6b50*/  SHF.L.U64.HI R150, R189.reuse, 0x3, RZ ;  /* 0x00000003bd967819 */ /* 0x040fe400000102ff */
[----:B------:R-:W-:Y:S02]  /*6b60*/  LOP3.LUT R90, R90, R92, R88, 0xfe, !PT ;  /* 0x0000005c5a5a7212 */ /* 0x000fe400078efe58 */
[----:B------:R-:W-:Y:S02]  /*6b70*/  LEA R92, P0, R189, c[0x0][0x188], 0x5 ;  /* 0x00006200bd5c7a11 */ /* 0x000fe400078028ff */
[----:B------:R-:W-:-:S02]  /*6b80*/  IADD3 R88, P1, R148, c[0x0][0x190], RZ ;  /* 0x0000640094587a10 */ /* 0x000fc40007f3e0ff */
[----:B------:R-:W-:Y:S02]  /*6b90*/  LEA.HI.X R93, R189, c[0x0][0x18c], RZ, 0x5, P0 ;  /* 0x00006300bd5d7a11 */ /* 0x000fe400000f2cff */
[----:B------:R-:W-:Y:S02]  /*6ba0*/  LOP3.LUT R91, R91, R149, R89, 0xfe, !PT ;  /* 0x000000955b5b7212 */ /* 0x000fe400078efe59 */
[----:B------:R-:W-:Y:S01]  /*6bb0*/  IADD3.X R89, R150, c[0x0][0x194], RZ, P1, !PT ;  /* 0x0000650096597a10 */ /* 0x000fe20000ffe4ff */
[----:B------:R0:W-:Y:S01]  /*6bc0*/  STG.E.128 [R92.64], R64 ;  /* 0x000000405c007986 */ /* 0x0001e2000c101d04 */
[----:B------:R-:W-:Y:S02]  /*6bd0*/  LOP3.LUT R90, R90, R95, RZ, 0xfc, !PT ;  /* 0x0000005f5a5a7212 */ /* 0x000fe400078efcff */
[----:B------:R-:W-:Y:S01]  /*6be0*/  LOP3.LUT P6, RZ, R98, 0x10, RZ, 0xc0, !PT ;  /* 0x0000001062ff7812 */ /* 0x000fe200078cc0ff */
[----:B------:R0:W-:Y:S04]  /*6bf0*/  STG.E.128 [R92.64+0x10], R68 ;  /* 0x000010445c007986 */ /* 0x0001e8000c101d04 */
[----:B------:R0:W-:Y:S08]  /*6c00*/  STG.E.64 [R88.64], R90 ;  /* 0x0000005a58007986 */ /* 0x0001f0000c101b04 */
        /* <DEDUP_REMOVED lines=21> */
.L_x_6566:
[----:B------:R-:W-:Y:S02]  /*6d60*/  IADD3 R148, R189, 0x100, RZ ;  /* 0x00000100bd947810 */ /* 0x000fe40007ffe0ff */
.L_x_6437:
[----:B------:R-:W-:Y:S05]  /*6d70*/  BSYNC B0 ;  /* 0x0000000000007941 */ /* 0x000fea0003800000 */
.L_x_6436:
[----:B------:R-:W-:Y:S01]  /*6d80*/  LOP3.LUT P0, RZ, R98, 0x80, RZ, 0xc0, !PT ;  /* 0x0000008062ff7812 */ /* 0x000fe2000780c0ff */
[----:B------:R-:W-:-:S12]  /*6d90*/  BSSY B0, `(.L_x_6567) ;  /* 0x00005a9000007945 */ /* 0x000fd80003800000 */
        /* <DEDUP_REMOVED lines=19> */
[----:B0-----:R-:W-:-:S11]  /*6ed0*/  IADD3 R88, R175, 0x1, RZ ;  /* 0x00000001af587810 */ /* 0x001fd60007ffe0ff */
        /* <DEDUP_REMOVED lines=9> */
.L_x_6570:
[----:B-1----:R-:W-:Y:S02]  /*6f70*/  IMAD.MOV.U32 R92, RZ, RZ, R172 ;  /* 0x000000ffff5c7224 */ /* 0x002fe400078e00ac */
.L_x_6571:
[----:B------:R-:W-:Y:S05]  /*6f80*/  BSYNC B1 ;  /* 0x0000000000017941 */ /* 0x000fea0003800000 */
.L_x_6569:
        /* <DEDUP_REMOVED lines=16> */
.L_x_6575:
[----:B------:R-:W-:Y:S05]  /*7090*/  BSYNC B2 ;  /* 0x0000000000027941 */ /* 0x000fea0003800000 */
.L_x_6574:
        /* <DEDUP_REMOVED lines=43> */
.L_x_6573:
[----:B------:R-:W-:Y:S05]  /*7350*/  BSYNC B1 ;  /* 0x0000000000017941 */ /* 0x000fea0003800000 */
.L_x_6572:
        /* <DEDUP_REMOVED lines=17> */
.L_x_6576:
        /* <DEDUP_REMOVED lines=12> */
.L_x_6579:
[----:B------:R-:W-:Y:S02]  /*7530*/  IMAD.MOV.U32 R94, RZ, RZ, R172 ;  /* 0x000000ffff5e7224 */ /* 0x000fe400078e00ac */
.L_x_6580:
[----:B------:R-:W-:Y:S05]  /*7540*/  BSYNC B1 ;  /* 0x0000000000017941 */ /* 0x000fea0003800000 */
.L_x_6578:
        /* <DEDUP_REMOVED lines=16> */
.L_x_6584:
[----:B------:R-:W-:Y:S05]  /*7650*/  BSYNC B2 ;  /* 0x0000000000027941 */ /* 0x000fea0003800000 */
.L_x_6583:
        /* <DEDUP_REMOVED lines=43> */
.L_x_6582:
[----:B------:R-:W-:Y:S05]  /*7910*/  BSYNC B1 ;  /* 0x0000000000017941 */ /* 0x000fea0003800000 */
.L_x_6581:
        /* <DEDUP_REMOVED lines=9> */
.L_x_6577:
        /* <DEDUP_REMOVED lines=12> */
.L_x_6586:
[----:B------:R-:W-:Y:S02]  /*7a70*/  IMAD.MOV.U32 R94, RZ, RZ, R172 ;  /* 0x000000ffff5e7224 */ /* 0x000fe400078e00ac */
.L_x_6587:
[----:B------:R-:W-:Y:S05]  /*7a80*/  BSYNC B1 ;  /* 0x0000000000017941 */ /* 0x000fea0003800000 */
.L_x_6585:
        /* <DEDUP_REMOVED lines=16> */
.L_x_6591:
[----:B------:R-:W-:Y:S05]  /*7b90*/  BSYNC B2 ;  /* 0x0000000000027941 */ /* 0x000fea0003800000 */
.L_x_6590:
        /* <DEDUP_REMOVED lines=43> */
.L_x_6589:
[----:B------:R-:W-:Y:S05]  /*7e50*/  BSYNC B1 ;  /* 0x0000000000017941 */ /* 0x000fea0003800000 */
.L_x_6588:
        /* <DEDUP_REMOVED lines=14> */
.L_x_6592:
        /* <DEDUP_REMOVED lines=12> */
.L_x_6595:
[----:B------:R-:W-:Y:S02]  /*8000*/  IMAD.MOV.U32 R76, RZ, RZ, R172 ;  /* 0x000000ffff4c7224 */ /* 0x000fe400078e00ac */
.L_x_6596:
[----:B------:R-:W-:Y:S05]  /*8010*/  BSYNC B1 ;  /* 0x0000000000017941 */ /* 0x000fea0003800000 */
.L_x_6594:
        /* <DEDUP_REMOVED lines=16> */
.L_x_6600:
[----:B------:R-:W-:Y:S05]  /*8120*/  BSYNC B2 ;  /* 0x0000000000027941 */ /* 0x000fea0003800000 */
.L_x_6599:
        /* <DEDUP_REMOVED lines=43> */
.L_x_6598:
[----:B------:R-:W-:Y:S05]  /*83e0*/  BSYNC B1 ;  /* 0x0000000000017941 */ /* 0x000fea0003800000 */
.L_x_6597:
[----:B------:R0:W1:Y:S02]  /*83f0*/  I2F.U32 R74, R76 ;  /* 0x0000004c004a7306 */ /* 0x0000640000201000 */
[----:B0-----:R-:W-:-:S05]  /*8400*/  PRMT R76, RZ, 0x7610, R52 ;  /* 0x00007610ff4c7816 */ /* 0x001fca0000000034 */
[----:B------:R-:W-:Y:S02]  /*8410*/  FMUL.FTZ R88, R76, c[0x0][0x1e8] ;  /* 0x00007a004c587a20 */ /* 0x000fe40000410000 */
[----:B-1----:R-:W-:-:S05]  /*8420*/  FFMA.FTZ R74, R74, R149, 1.1641532182693481445e-10 ;  /* 0x2f0000004a4a7423 */ /* 0x002fca0000010095 */
[----:B------:R-:W-:-:S04]  /*8430*/  FSETP.GTU.FTZ.AND P2, PT, R74, c[0x0][0x1e4], PT ;  /* 0x000079004a007a0b */ /* 0x000fc80003f5c000 */
[----:B------:R-:W-:Y:S02]  /*8440*/  FSEL R74, R88, RZ, !P2 ;  /* 0x000000ff584a7208 */ /* 0x000fe40005000000 */
[----:B------:R-:W-:-:S03]  /*8450*/  SEL R182, RZ, 0x1, P2 ;  /* 0x00000001ffb67807 */ /* 0x000fc60001000000 */
[----:B------:R-:W-:-:S04]  /*8460*/  FADD.FTZ R73, R74, R73 ;  /* 0x000000494a497221 */ /* 0x000fc80000010000 */
[----:B------:R-:W-:Y:S02]  /*8470*/  @P0 FADD.FTZ R73, R57, R73 ;  /* 0x0000004939490221 */ /* 0x000fe40000010000 */
.L_x_6593:
        /* <DEDUP_REMOVED lines=12> */
.L_x_6602:
[----:B------:R-:W-:Y:S02]  /*8540*/  IMAD.MOV.U32 R94, RZ, RZ, R172 ;  /* 0x000000ffff5e7224 */ /* 0x000fe400078e00ac */
.L_x_6603:
[----:B------:R-:W-:Y:S05]  /*8550*/  BSYNC B1 ;  /* 0x0000000000017941 */ /* 0x000fea0003800000 */
.L_x_6601:
        /* <DEDUP_REMOVED lines=16> */
.L_x_6607:
[----:B------:R-:W-:Y:S05]  /*8660*/  BSYNC B2 ;  /* 0x0000000000027941 */ /* 0x000fea0003800000 */
.L_x_6606:
        /* <DEDUP_REMOVED lines=43> */
.L_x_6605:
[----:B------:R-:W-:Y:S05]  /*8920*/  BSYNC B1 ;  /* 0x0000000000017941 */ /* 0x000fea0003800000 */
.L_x_6604:
        /* <DEDUP_REMOVED lines=14> */
.L_x_6608:
        /* <DEDUP_REMOVED lines=12> */
.L_x_6611:
[----:B------:R-:W-:Y:S02]  /*8ad0*/  IMAD.MOV.U32 R150, RZ, RZ, R172 ;  /* 0x000000ffff967224 */ /* 0x000fe400078e00ac */
.L_x_6612:
[----:B------:R-:W-:Y:S05]  /*8ae0*/  BSYNC B1 ;  /* 0x0000000000017941 */ /* 0x000fea0003800000 */
.L_x_6610:
        /* <DEDUP_REMOVED lines=16> */
.L_x_6616:
[----:B------:R-:W-:Y:S05]  /*8bf0*/  BSYNC B2 ;  /* 0x0000000000027941 */ /* 0x000fea0003800000 */
.L_x_6615:
        /* <DEDUP_REMOVED lines=43> */
.L_x_6614:
[----:B------:R-:W-:Y:S05]  /*8eb0*/  BSYNC B1 ;  /* 0x0000000000017941 */ /* 0x000fea0003800000 */
.L_x_6613:
        /* <DEDUP_REMOVED lines=9> */
.L_x_6609:
        /* <DEDUP_REMOVED lines=12> */
.L_x_6618:
[----:B------:R-:W-:Y:S02]  /*9010*/  IMAD.MOV.U32 R150, RZ, RZ, R172 ;  /* 0x000000ffff967224 */ /* 0x000fe400078e00ac */
.L_x_6619:
[----:B------:R-:W-:Y:S05]  /*9020*/  BSYNC B1 ;  /* 0x0000000000017941 */ /* 0x000fea0003800000 */
.L_x_6617:
        /* <DEDUP_REMOVED lines=16> */
.L_x_6623:
[----:B------:R-:W-:Y:S05]  /*9130*/  BSYNC B2 ;  /* 0x0000000000027941 */ /* 0x000fea0003800000 */
.L_x_6622:
        /* <DEDUP_REMOVED lines=43> */
.L_x_6621:
[----:B------:R-:W-:Y:S05]  /*93f0*/  BSYNC B1 ;  /* 0x0000000000017941 */ /* 0x000fea0003800000 */
.L_x_6620:
        /* <DEDUP_REMOVED lines=14> */
.L_x_6624:
        /* <DEDUP_REMOVED lines=12> */
.L_x_6627:
[----:B------:R-:W-:Y:S02]  /*95a0*/  IMAD.MOV.U32 R94, RZ, RZ, R172 ;  /* 0x000000ffff5e7224 */ /* 0x000fe400078e00ac */
.L_x_6628:
[----:B------:R-:W-:Y:S05]  /*95b0*/  BSYNC B1 ;  /* 0x0000000000017941 */ /* 0x000fea0003800000 */
.L_x_6626:
        /* <DEDUP_REMOVED lines=16> */
.L_x_6632:
[----:B------:R-:W-:Y:S05]  /*96c0*/  BSYNC B2 ;  /* 0x0000000000027941 */ /* 0x000fea0003800000 */
.L_x_6631:
        /* <DEDUP_REMOVED lines=43> */
.L_x_6630:
[----:B------:R-:W-:Y:S05]  /*9980*/  BSYNC B1 ;  /* 0x0000000000017941 */ /* 0x000fea0003800000 */
.L_x_6629:
        /* <DEDUP_REMOVED lines=9> */
.L_x_6625:
        /* <DEDUP_REMOVED lines=12> */
.L_x_6634:
[----:B------:R-:W-:Y:S02]  /*9ae0*/  IMAD.MOV.U32 R94, RZ, RZ, R172 ;  /* 0x000000ffff5e7224 */ /* 0x000fe400078e00ac */
.L_x_6635:
[----:B------:R-:W-:Y:S05]  /*9af0*/  BSYNC B1 ;  /* 0x0000000000017941 */ /* 0x000fea0003800000 */
.L_x_6633:
        /* <DEDUP_REMOVED lines=16> */
.L_x_6639:
[----:B------:R-:W-:Y:S05]  /*9c00*/  BSYNC B2 ;  /* 0x0000000000027941 */ /* 0x000fea0003800000 */
.L_x_6638:
        /* <DEDUP_REMOVED lines=43> */
.L_x_6637:
[----:B------:R-:W-:Y:S05]  /*9ec0*/  BSYNC B1 ;  /* 0x0000000000017941 */ /* 0x000fea0003800000 */
.L_x_6636:
        /* <DEDUP_REMOVED lines=12> */
.L_x_6640:
        /* <DEDUP_REMOVED lines=12> */
.L_x_6643:
[----:B------:R-:W-:Y:S02]  /*a050*/  IMAD.MOV.U32 R150, RZ, RZ, R172 ;  /* 0x000000ffff967224 */ /* 0x000fe400078e00ac */
.L_x_6644:
[----:B------:R-:W-:Y:S05]  /*a060*/  BSYNC B1 ;  /* 0x0000000000017941 */ /* 0x000fea0003800000 */
.L_x_6642:
        /* <DEDUP_REMOVED lines=16> */
.L_x_6648:
[----:B------:R-:W-:Y:S05]  /*a170*/  BSYNC B2 ;  /* 0x0000000000027941 */ /* 0x000fea0003800000 */
.L_x_6647:
        /* <DEDUP_REMOVED lines=43> */
.L_x_6646:
[----:B------:R-:W-:Y:S05]  /*a430*/  BSYNC B1 ;  /* 0x0000000000017941 */ /* 0x000fea0003800000 */
.L_x_6645:
        /* <DEDUP_REMOVED lines=9> */
.L_x_6641:
        /* <DEDUP_REMOVED lines=12> */
.L_x_6650:
[----:B------:R-:W-:Y:S02]  /*a590*/  IMAD.MOV.U32 R150, RZ, RZ, R172 ;  /* 0x000000ffff967224 */ /* 0x000fe400078e00ac */
.L_x_6651:
[----:B------:R-:W-:Y:S05]  /*a5a0*/  BSYNC B1 ;  /* 0x0000000000017941 */ /* 0x000fea0003800000 */
.L_x_6649:
        /* <DEDUP_REMOVED lines=16> */
.L_x_6655:
[----:B------:R-:W-:Y:S05]  /*a6b0*/  BSYNC B2 ;  /* 0x0000000000027941 */ /* 0x000fea0003800000 */
.L_x_6654:
        /* <DEDUP_REMOVED lines=43> */
.L_x_6653:
[----:B------:R-:W-:Y:S05]  /*a970*/  BSYNC B1 ;  /* 0x0000000000017941 */ /* 0x000fea0003800000 */
.L_x_6652:
        /* <DEDUP_REMOVED lines=12> */
.L_x_6656:
        /* <DEDUP_REMOVED lines=12> */
.L_x_6659:
[----:B------:R-:W-:Y:S02]  /*ab00*/  IMAD.MOV.U32 R150, RZ, RZ, R172 ;  /* 0x000000ffff967224 */ /* 0x000fe400078e00ac */
.L_x_6660:
[----:B------:R-:W-:Y:S05]  /*ab10*/  BSYNC B1 ;  /* 0x0000000000017941 */ /* 0x000fea0003800000 */
.L_x_6658:
        /* <DEDUP_REMOVED lines=16> */
.L_x_6664:
[----:B------:R-:W-:Y:S05]  /*ac20*/  BSYNC B2 ;  /* 0x0000000000027941 */ /* 0x000fea0003800000 */
.L_x_6663:
        /* <DEDUP_REMOVED lines=43> */
.L_x_6662:
[----:B------:R-:W-:Y:S05]  /*aee0*/  BSYNC B1 ;  /* 0x0000000000017941 */ /* 0x000fea0003800000 */
.L_x_6661:
        /* <DEDUP_REMOVED lines=9> */
.L_x_6657:
        /* <DEDUP_REMOVED lines=12> */
.L_x_6666:
[----:B------:R-:W-:Y:S02]  /*b040*/  IMAD.MOV.U32 R150, RZ, RZ, R172 ;  /* 0x000000ffff967224 */ /* 0x000fe400078e00ac */
.L_x_6667:
[----:B------:R-:W-:Y:S05]  /*b050*/  BSYNC B1 ;  /* 0x0000000000017941 */ /* 0x000fea0003800000 */
.L_x_6665:
        /* <DEDUP_REMOVED lines=16> */
.L_x_6671:
[----:B------:R-:W-:Y:S05]  /*b160*/  BSYNC B2 ;  /* 0x0000000000027941 */ /* 0x000fea0003800000 */
.L_x_6670:
        /* <DEDUP_REMOVED lines=43> */
.L_x_6669:
[----:B------:R-:W-:Y:S05]  /*b420*/  BSYNC B1 ;  /* 0x0000000000017941 */ /* 0x000fea0003800000 */
.L_x_6668:
        /* <DEDUP_REMOVED lines=12> */
.L_x_6672:
        /* <DEDUP_REMOVED lines=12> */
.L_x_6675:
[----:B------:R-:W-:Y:S02]  /*b5b0*/  IMAD.MOV.U32 R150, RZ, RZ, R172 ;  /* 0x000000ffff967224 */ /* 0x000fe400078e00ac */
.L_x_6676:
[----:B------:R-:W-:Y:S05]  /*b5c0*/  BSYNC B1 ;  /* 0x0000000000017941 */ /* 0x000fea0003800000 */
.L_x_6674:
        /* <DEDUP_REMOVED lines=16> */
.L_x_6680:
[----:B------:R-:W-:Y:S05]  /*b6d0*/  BSYNC B2 ;  /* 0x0000000000027941 */ /* 0x000fea0003800000 */
.L_x_6679:
        /* <DEDUP_REMOVED lines=43> */
.L_x_6678:
[----:B------:R-:W-:Y:S05]  /*b990*/  BSYNC B1 ;  /* 0x0000000000017941 */ /* 0x000fea0003800000 */
.L_x_6677:
        /* <DEDUP_REMOVED lines=9> */
.L_x_6673:
        /* <DEDUP_REMOVED lines=12> */
.L_x_6682:
[----:B------:R-:W-:Y:S02]  /*baf0*/  IMAD.MOV.U32 R150, RZ, RZ, R172 ;  /* 0x000000ffff967224 */ /* 0x000fe400078e00ac */
.L_x_6683:
[----:B------:R-:W-:Y:S05]  /*bb00*/  BSYNC B1 ;  /* 0x0000000000017941 */ /* 0x000fea0003800000 */
.L_x_6681:
        /* <DEDUP_REMOVED lines=16> */
.L_x_6687:
[----:B------:R-:W-:Y:S05]  /*bc10*/  BSYNC B2 ;  /* 0x0000000000027941 */ /* 0x000fea0003800000 */
.L_x_6686:
        /* <DEDUP_REMOVED lines=43> */
.L_x_6685:
[----:B------:R-:W-:Y:S05]  /*bed0*/  BSYNC B1 ;  /* 0x0000000000017941 */ /* 0x000fea0003800000 */
.L_x_6684:
        /* <DEDUP_REMOVED lines=12> */
.L_x_6688:
        /* <DEDUP_REMOVED lines=12> */
.L_x_6691:
[----:B------:R-:W-:Y:S02]  /*c060*/  IMAD.MOV.U32 R150, RZ, RZ, R172 ;  /* 0x000000ffff967224 */ /* 0x000fe400078e00ac */
.L_x_6692:
[----:B------:R-:W-:Y:S05]  /*c070*/  BSYNC B1 ;  /* 0x0000000000017941 */ /* 0x000fea0003800000 */
.L_x_6690:
        /* <DEDUP_REMOVED lines=16> */
.L_x_6696:
[----:B------:R-:W-:Y:S05]  /*c180*/  BSYNC B2 ;  /* 0x0000000000027941 */ /* 0x000fea0003800000 */
.L_x_6695:
        /* <DEDUP_REMOVED lines=43> */
.L_x_6694:
[----:B------:R-:W-:Y:S05]  /*c440*/  BSYNC B1 ;  /* 0x0000000000017941 */ /* 0x000fea0003800000 */
.L_x_6693:
        /* <DEDUP_REMOVED lines=9> */
.L_x_6689:
[----:B------:R-:W-:Y:S02]  /*c4e0*/  SEL R89, RZ, 0x10000, P4 ;  /* 0x00010000ff597807 */ /* 0x000fe40002000000 */
[C---:B------:R-:W-:Y:S02]  /*c4f0*/  LOP3.LUT P4, RZ, R98.reuse, 0x1, RZ, 0xc0, !PT ;  /* 0x0000000162ff7812 */ /* 0x040fe4000788c0ff */
[----:B------:R-:W-:Y:S02]  /*c500*/  SEL R91, RZ, 0x1000000, P5 ;  /* 0x01000000ff5b7807 */ /* 0x000fe40002800000 */
[C---:B------:R-:W-:Y:S02]  /*c510*/  LOP3.LUT P0, RZ, R98.reuse, 0x4, RZ, 0xc0, !PT ;  /* 0x0000000462ff7812 */ /* 0x040fe4000780c0ff */
[----:B------:R-:W-:Y:S02]  /*c520*/  LOP3.LUT P5, RZ, R98, 0x2, RZ, 0xc0, !PT ;  /* 0x0000000262ff7812 */ /* 0x000fe400078ac0ff */
[----:B------:R-:W-:-:S02]  /*c530*/  SEL R92, RZ, 0x1, P4 ;  /* 0x00000001ff5c7807 */ /* 0x000fc40002000000 */
[----:B------:R-:W-:Y:S02]  /*c540*/  SEL R94, RZ, 0x100, P3 ;  /* 0x00000100ff5e7807 */ /* 0x000fe40001800000 */
[----:B------:R-:W-:Y:S01]  /*c550*/  SEL R88, RZ, 0x1, P5 ;  /* 0x00000001ff587807 */ /* 0x000fe20002800000 */
[----:B------:R-:W-:Y:S01]  /*c560*/  IMAD.WIDE.U32 R92, R92, 0x1000000, RZ ;  /* 0x010000005c5c7825 */ /* 0x000fe200078e00ff */
[----:B------:R-:W-:Y:S02]  /*c570*/  SEL R90, RZ, 0x1, P0 ;  /* 0x00000001ff5a7807 */ /* 0x000fe40000000000 */
[----:B------:R-:W-:Y:S01]  /*c580*/  LOP3.LUT R94, R94, R91, R89, 0xfe, !PT ;  /* 0x0000005b5e5e7212 */ /* 0x000fe200078efe59 */
[----:B------:R-:W-:Y:S01]  /*c590*/  IMAD.WIDE.U32 R88, R88, 0x10000, RZ ;  /* 0x0001000058587825 */ /* 0x000fe200078e00ff */
[----:B------:R-:W-:Y:S02]  /*c5a0*/  SEL R149, RZ, 0x1, P2 ;  /* 0x00000001ff957807 */ /* 0x000fe40001000000 */
[----:B------:R-:W-:Y:S01]  /*c5b0*/  LOP3.LUT P1, RZ, R98, 0x8, RZ, 0xc0, !PT ;  /* 0x0000000862ff7812 */ /* 0x000fe2000782c0ff */
[----:B------:R-:W-:Y:S01]  /*c5c0*/  IMAD.WIDE.U32 R90, R90, 0x100, RZ ;  /* 0x000001005a5a7825 */ /* 0x000fe200078e00ff */
[----:B------:R-:W-:-:S02]  /*c5d0*/  LOP3.LUT R149, R93, R94, R149, 0xfe, !PT ;  /* 0x0000005e5d957212 */ /* 0x000fc400078efe95 */
[----:B------:R-:W-:Y:S01]  /*c5e0*/  SEL R95, RZ, 0x1, P1 ;  /* 0x00000001ff5f7807 */ /* 0x000fe20000800000 */
[----:B------:R-:W-:Y:S01]  /*c5f0*/  IMAD.SHL.U32 R94, R148, 0x8, RZ ;  /* 0x00000008945e7824 */ /* 0x000fe200078e00ff */
[----:B------:R-:W-:Y:S02]  /*c600*/  LOP3.LUT R90, R90, R92, R88, 0xfe, !PT ;  /* 0x0000005c5a5a7212 */ /* 0x000fe400078efe58 */
[C---:B------:R-:W-:Y:S02]  /*c610*/  LEA R92, P0, R148.reuse, c[0x0][0x188], 0x5 ;  /* 0x00006200945c7a11 */ /* 0x040fe400078028ff */
[----:B------:R-:W-:Y:S02]  /*c620*/  SHF.L.U64.HI R151, R148, 0x3, RZ ;  /* 0x0000000394977819 */ /* 0x000fe400000102ff */
[----:B------:R-:W-:Y:S02]  /*c630*/  IADD3 R88, P1, R94, c[0x0][0x190], RZ ;  /* 0x000064005e587a10 */ /* 0x000fe40007f3e0ff */
[----:B------:R-:W-:-:S02]  /*c640*/  LEA.HI.X R93, R148, c[0x0][0x18c], RZ, 0x5, P0 ;  /* 0x00006300945d7a11 */ /* 0x000fc400000f2cff */
        /* <DEDUP_REMOVED lines=28> */
.L_x_6697:
[----:B------:R-:W-:Y:S02]  /*c810*/  IADD3 R148, R148, 0x100, RZ ;  /* 0x0000010094947810 */ /* 0x000fe40007ffe0ff */
.L_x_6568:
[----:B------:R-:W-:Y:S05]  /*c820*/  BSYNC B0 ;  /* 0x0000000000007941 */ /* 0x000fea0003800000 */
.L_x_6567:
        /* <DEDUP_REMOVED lines=31> */
.L_x_6701:
[----:B-1----:R-:W-:Y:S02]  /*ca20*/  IMAD.MOV.U32 R92, RZ, RZ, R172 ;  /* 0x000000ffff5c7224 */ /* 0x002fe400078e00ac */
.L_x_6702:
[----:B------:R-:W-:Y:S05]  /*ca30*/  BSYNC B1 ;  /* 0x0000000000017941 */ /* 0x000fea0003800000 */
.L_x_6700:
        /* <DEDUP_REMOVED lines=16> */
.L_x_6706:
[----:B------:R-:W-:Y:S05]  /*cb40*/  BSYNC B2 ;  /* 0x0000000000027941 */ /* 0x000fea0003800000 */
.L_x_6705:
        /* <DEDUP_REMOVED lines=43> */
.L_x_6704:
[----:B------:R-:W-:Y:S05]  /*ce00*/  BSYNC B1 ;  /* 0x0000000000017941 */ /* 0x000fea0003800000 */
.L_x_6703:
        /* <DEDUP_REMOVED lines=17> */
.L_x_6707:
        /* <DEDUP_REMOVED lines=12> */
.L_x_6710:
[----:B------:R-:W-:Y:S02]  /*cfe0*/  IMAD.MOV.U32 R94, RZ, RZ, R172 ;  /* 0x000000ffff5e7224 */ /* 0x000fe400078e00ac */
.L_x_6711:
[----:B------:R-:W-:Y:S05]  /*cff0*/  BSYNC B1 ;  /* 0x0000000000017941 */ /* 0x000fea0003800000 */
.L_x_6709:
        /* <DEDUP_REMOVED lines=16> */
.L_x_6715:
[----:B------:R-:W-:Y:S05]  /*d100*/  BSYNC B2 ;  /* 0x0000000000027941 */ /* 0x000fea0003800000 */
.L_x_6714:
        /* <DEDUP_REMOVED lines=43> */
.L_x_6713:
[----:B------:R-:W-:Y:S05]  /*d3c0*/  BSYNC B1 ;  /* 0x0000000000017941 */ /* 0x000fea0003800000 */
.L_x_6712:
        /* <DEDUP_REMOVED lines=9> */
.L_x_6708:
        /* <DEDUP_REMOVED lines=12> */
.L_x_6717:
[----:B------:R-:W-:Y:S02]  /*d520*/  IMAD.MOV.U32 R94, RZ, RZ, R172 ;  /* 0x000000ffff5e7224 */ /* 0x000fe400078e00ac */
.L_x_6718:
[----:B------:R-:W-:Y:S05]  /*d530*/  BSYNC B1 ;  /* 0x0000000000017941 */ /* 0x000fea0003800000 */
.L_x_6716:
        /* <DEDUP_REMOVED lines=16> */
.L_x_6722:
[----:B------:R-:W-:Y:S05]  /*d640*/  BSYNC B2 ;  /* 0x0000000000027941 */ /* 0x000fea0003800000 */
.L_x_6721:
        /* <DEDUP_REMOVED lines=43> */
.L_x_6720:
[----:B------:R-:W-:Y:S05]  /*d900*/  BSYNC B1 ;  /* 0x0000000000017941 */ /* 0x000fea0003800000 */
.L_x_6719:
        /* <DEDUP_REMOVED lines=14> */
.L_x_6723:
        /* <DEDUP_REMOVED lines=12> */
.L_x_6726:
[----:B------:R-:W-:Y:S02]  /*dab0*/  IMAD.MOV.U32 R84, RZ, RZ, R172 ;  /* 0x000000ffff547224 */ /* 0x000fe400078e00ac */
.L_x_6727:
[----:B------:R-:W-:Y:S05]  /*dac0*/  BSYNC B1 ;  /* 0x0000000000017941 */ /* 0x000fea0003800000 */
.L_x_6725:
        /* <DEDUP_REMOVED lines=16> */
.L_x_6731:
[----:B------:R-:W-:Y:S05]  /*dbd0*/  BSYNC B2 ;  /* 0x0000000000027941 */ /* 0x000fea0003800000 */
.L_x_6730:
        /* <DEDUP_REMOVED lines=43> */
.L_x_6729:
[----:B------:R-:W-:Y:S05]  /*de90*/  BSYNC B1 ;  /* 0x0000000000017941 */ /* 0x000fea0003800000 */
.L_x_6728:
        /* <DEDUP_REMOVED lines=9> */
.L_x_6724:
        /* <DEDUP_REMOVED lines=12> */
.L_x_6733:
[----:B------:R-:W-:Y:S02]  /*dff0*/  IMAD.MOV.U32 R94, RZ, RZ, R172 ;  /* 0x000000ffff5e7224 */ /* 0x000fe400078e00ac */
.L_x_6734:
[----:B------:R-:W-:Y:S05]  /*e000*/  BSYNC B1 ;  /* 0x0000000000017941 */ /* 0x000fea0003800000 */
.L_x_6732:
        /* <DEDUP_REMOVED lines=16> */
.L_x_6738:
[----:B------:R-:W-:Y:S05]  /*e110*/  BSYNC B2 ;  /* 0x0000000000027941 */ /* 0x000fea0003800000 */
.L_x_6737:
        /* <DEDUP_REMOVED lines=43> */
.L_x_6736:
[----:B------:R-:W-:Y:S05]  /*e3d0*/  BSYNC B1 ;  /* 0x0000000000017941 */ /* 0x000fea0003800000 */
.L_x_6735:
        /* <DEDUP_REMOVED lines=14> */
.L_x_6739:
        /* <DEDUP_REMOVED lines=12> */
.L_x_6742:
[----:B------:R-:W-:Y:S02]  /*e580*/  IMAD.MOV.U32 R150, RZ, RZ, R172 ;  /* 0x000000ffff967224 */ /* 0x000fe400078e00ac */
.L_x_6743:
[----:B------:R-:W-:Y:S05]  /*e590*/  BSYNC B1 ;  /* 0x0000000000017941 */ /* 0x000fea0003800000 */
.L_x_6741:
        /* <DEDUP_REMOVED lines=16> */
.L_x_6747:
[----:B------:R-:W-:Y:S05]  /*e6a0*/  BSYNC B2 ;  /* 0x0000000000027941 */ /* 0x000fea0003800000 */
.L_x_6746:
        /* <DEDUP_REMOVED lines=43> */
.L_x_6745:
[----:B------:R-:W-:Y:S05]  /*e960*/  BSYNC B1 ;  /* 0x0000000000017941 */ /* 0x000fea0003800000 */
.L_x_6744:
        /* <DEDUP_REMOVED lines=9> */
.L_x_6740:
        /* <DEDUP_REMOVED lines=12> */
.L_x_6749:
[----:B------:R-:W-:Y:S02]  /*eac0*/  IMAD.MOV.U32 R150, RZ, RZ, R172 ;  /* 0x000000ffff967224 */ /* 0x000fe400078e00ac */
.L_x_6750:
[----:B------:R-:W-:Y:S05]  /*ead0*/  BSYNC B1 ;  /* 0x0000000000017941 */ /* 0x000fea0003800000 */
.L_x_6748:
        /* <DEDUP_REMOVED lines=16> */
.L_x_6754:
[----:B------:R-:W-:Y:S05]  /*ebe0*/  BSYNC B2 ;  /* 0x0000000000027941 */ /* 0x000fea0003800000 */
.L_x_6753:
        /* <DEDUP_REMOVED lines=43> */
.L_x_6752:
[----:B------:R-:W-:Y:S05]  /*eea0*/  BSYNC B1 ;  /* 0x0000000000017941 */ /* 0x000fea0003800000 */
.L_x_6751:
        /* <DEDUP_REMOVED lines=14> */
.L_x_6755:
        /* <DEDUP_REMOVED lines=12> */
.L_x_6758:
[----:B------:R-:W-:Y:S02]  /*f050*/  IMAD.MOV.U32 R94, RZ, RZ, R172 ;  /* 0x000000ffff5e7224 */ /* 0x000fe400078e00ac */
.L_x_6759:
[----:B------:R-:W-:Y:S05]  /*f060*/  BSYNC B1 ;  /* 0x0000000000017941 */ /* 0x000fea0003800000 */
.L_x_6757:
        /* <DEDUP_REMOVED lines=16> */
.L_x_6763:
[----:B------:R-:W-:Y:S05]  /*f170*/  BSYNC B2 ;  /* 0x0000000000027941 */ /* 0x000fea0003800000 */
.L_x_6762:
        /* <DEDUP_REMOVED lines=43> */
.L_x_6761:
[----:B------:R-:W-:Y:S05]  /*f430*/  BSYNC B1 ;  /* 0x0000000000017941 */ /* 0x000fea0003800000 */
.L_x_6760:
        /* <DEDUP_REMOVED lines=9> */
.L_x_6756:
        /* <DEDUP_REMOVED lines=12> */
.L_x_6765:
[----:B------:R-:W-:Y:S02]  /*f590*/  IMAD.MOV.U32 R94, RZ, RZ, R172 ;  /* 0x000000ffff5e7224 */ /* 0x000fe400078e00ac */
.L_x_6766:
[----:B------:R-:W-:Y:S05]  /*f5a0*/  BSYNC B1 ;  /* 0x0000000000017941 */ /* 0x000fea0003800000 */
.L_x_6764:
        /* <DEDUP_REMOVED lines=16> */
.L_x_6770:
[----:B------:R-:W-:Y:S05]  /*f6b0*/  BSYNC B2 ;  /* 0x0000000000027941 */ /* 0x000fea0003800000 */
.L_x_6769:
        /* <DEDUP_REMOVED lines=43> */
.L_x_6768:
[----:B------:R-:W-:Y:S05]  /*f970*/  BSYNC B1 ;  /* 0x0000000000017941 */ /* 0x000fea0003800000 */
.L_x_6767:
        /* <DEDUP_REMOVED lines=12> */
.L_x_6771:
        /* <DEDUP_REMOVED lines=12> */
.L_x_6774:
[----:B------:R-:W-:Y:S02]  /*fb00*/  IMAD.MOV.U32 R150, RZ, RZ, R172 ;  /* 0x000000ffff967224 */ /* 0x000fe400078e00ac */
.L_x_6775:
[----:B------:R-:W-:Y:S05]  /*fb10*/  BSYNC B1 ;  /* 0x0000000000017941 */ /* 0x000fea0003800000 */
.L_x_6773:
        /* <DEDUP_REMOVED lines=16> */
.L_x_6779:
[----:B------:R-:W-:Y:S05]  /*fc20*/  BSYNC B2 ;  /* 0x0000000000027941 */ /* 0x000fea0003800000 */
.L_x_6778:
        /* <DEDUP_REMOVED lines=43> */
.L_x_6777:
[----:B------:R-:W-:Y:S05]  /*fee0*/  BSYNC B1 ;  /* 0x0000000000017941 */ /* 0x000fea0003800000 */
.L_x_6776:
        /* <DEDUP_REMOVED lines=9> */
.L_x_6772:
        /* <DEDUP_REMOVED lines=12> */
.L_x_6781:
[----:B------:R-:W-:Y:S02]  /*10040*/  IMAD.MOV.U32 R150, RZ, RZ, R172 ;  /* 0x000000ffff967224 */ /* 0x000fe400078e00ac */
.L_x_6782:
[----:B------:R-:W-:Y:S05]  /*10050*/  BSYNC B1 ;  /* 0x0000000000017941 */ /* 0x000fea0003800000 */
.L_x_6780:
        /* <DEDUP_REMOVED lines=16> */
.L_x_6786:
[----:B------:R-:W-:Y:S05]  /*10160*/  BSYNC B2 ;  /* 0x0000000000027941 */ /* 0x000fea0003800000 */
.L_x_6785:
        /* <DEDUP_REMOVED lines=43> */
.L_x_6784:
[----:B------:R-:W-:Y:S05]  /*10420*/  BSYNC B1 ;  /* 0x0000000000017941 */ /* 0x000fea0003800000 */
.L_x_6783:
        /* <DEDUP_REMOVED lines=12> */
.L_x_6787:
        /* <DEDUP_REMOVED lines=12> */
.L_x_6790:
[----:B------:R-:W-:Y:S02]  /*105b0*/  IMAD.MOV.U32 R150, RZ, RZ, R172 ;  /* 0x000000ffff967224 */ /* 0x000fe400078e00ac */
.L_x_6791:
[----:B------:R-:W-:Y:S05]  /*105c0*/  BSYNC B1 ;  /* 0x0000000000017941 */ /* 0x000fea0003800000 */
.L_x_6789:
        /* <DEDUP_REMOVED lines=16> */
.L_x_6795:
[----:B------:R-:W-:Y:S05]  /*106d0*/  BSYNC B2 ;  /* 0x0000000000027941 */ /* 0x000fea0003800000 */
.L_x_6794:
        /* <DEDUP_REMOVED lines=43> */
.L_x_6793:
[----:B------:R-:W-:Y:S05]  /*10990*/  BSYNC B1 ;  /* 0x0000000000017941 */ /* 0x000fea0003800000 */
.L_x_6792:
        /* <DEDUP_REMOVED lines=9> */
.L_x_6788:
        /* <DEDUP_REMOVED lines=12> */
.L_x_6797:
[----:B------:R-:W-:Y:S02]  /*10af0*/  IMAD.MOV.U32 R150, RZ, RZ, R172 ;  /* 0x000000ffff967224 */ /* 0x000fe400078e00ac */
.L_x_6798:
[----:B------:R-:W-:Y:S05]  /*10b00*/  BSYNC B1 ;  /* 0x0000000000017941 */ /* 0x000fea0003800000 */
.L_x_6796:
        /* <DEDUP_REMOVED lines=16> */
.L_x_6802:
[----:B------:R-:W-:Y:S05]  /*10c10*/  BSYNC B2 ;  /* 0x0000000000027941 */ /* 0x000fea0003800000 */
.L_x_6801:
        /* <DEDUP_REMOVED lines=43> */
.L_x_6800:
[----:B------:R-:W-:Y:S05]  /*10ed0*/  BSYNC B1 ;  /* 0x0000000000017941 */ /* 0x000fea0003800000 */
.L_x_6799:
        /* <DEDUP_REMOVED lines=12> */
.L_x_6803:
        /* <DEDUP_REMOVED lines=12> */
.L_x_6806:
[----:B------:R-:W-:Y:S02]  /*11060*/  IMAD.MOV.U32 R150, RZ, RZ, R172 ;  /* 0x000000ffff967224 */ /* 0x000fe400078e00ac */
.L_x_6807:
[----:B------:R-:W-:Y:S05]  /*11070*/  BSYNC B1 ;  /* 0x0000000000017941 */ /* 0x000fea0003800000 */
.L_x_6805:
        /* <DEDUP_REMOVED lines=16> */
.L_x_6811:
[----:B------:R-:W-:Y:S05]  /*11180*/  BSYNC B2 ;  /* 0x0000000000027941 */ /* 0x000fea0003800000 */
.L_x_6810:
        /* <DEDUP_REMOVED lines=43> */
.L_x_6809:
[----:B------:R-:W-:Y:S05]  /*11440*/  BSYNC B1 ;  /* 0x0000000000017941 */ /* 0x000fea0003800000 */
.L_x_6808:
        /* <DEDUP_REMOVED lines=9> */
.L_x_6804:
        /* <DEDUP_REMOVED lines=12> */
.L_x_6813:
[----:B------:R-:W-:Y:S02]  /*115a0*/  IMAD.MOV.U32 R150, RZ, RZ, R172 ;  /* 0x000000ffff967224 */ /* 0x000fe400078e00ac */
.L_x_6814:
[----:B------:R-:W-:Y:S05]  /*115b0*/  BSYNC B1 ;  /* 0x0000000000017941 */ /* 0x000fea0003800000 */
.L_x_6812:
        /* <DEDUP_REMOVED lines=16> */
.L_x_6818:
[----:B------:R-:W-:Y:S05]  /*116c0*/  BSYNC B2 ;  /* 0x0000000000027941 */ /* 0x000fea0003800000 */
.L_x_6817:
        /* <DEDUP_REMOVED lines=43> */
.L_x_6816:
[----:B------:R-:W-:Y:S05]  /*11980*/  BSYNC B1 ;  /* 0x0000000000017941 */ /* 0x000fea0003800000 */
.L_x_6815:
        /* <DEDUP_REMOVED lines=12> */
.L_x_6819:
        /* <DEDUP_REMOVED lines=12> */
.L_x_6822:
[----:B------:R-:W-:Y:S02]  /*11b10*/  IMAD.MOV.U32 R150, RZ, RZ, R172 ;  /* 0x000000ffff967224 */ /* 0x000fe400078e00ac */
.L_x_6823:
[----:B------:R-:W-:Y:S05]  /*11b20*/  BSYNC B1 ;  /* 0x0000000000017941 */ /* 0x000fea0003800000 */
.L_x_6821:
        /* <DEDUP_REMOVED lines=16> */
.L_x_6827:
[----:B------:R-:W-:Y:S05]  /*11c30*/  BSYNC B2 ;  /* 0x0000000000027941 */ /* 0x000fea0003800000 */
.L_x_6826:
        /* <DEDUP_REMOVED lines=43> */
.L_x_6825:
[----:B------:R-:W-:Y:S05]  /*11ef0*/  BSYNC B1 ;  /* 0x0000000000017941 */ /* 0x000fea0003800000 */
.L_x_6824:
        /* <DEDUP_REMOVED lines=9> */
.L_x_6820:
        /* <DEDUP_REMOVED lines=19> */
[----:B------:R-:W-:Y:S02]  /*120c0*/  LEA R92, P0, R148, c[0x0][0x188], 0x5 ;  /* 0x00006200945c7a11 */ /* 0x000fe400078028ff */
[----:B------:R-:W-:Y:S02]  /*120d0*/  SHF.R.U32.HI R150, RZ, 0x1d, R148 ;  /* 0x0000001dff967819 */ /* 0x000fe40000011694 */
        /* <DEDUP_REMOVED lines=30> */
.L_x_6699:
[----:B------:R-:W-:Y:S05]  /*122c0*/  BSYNC B0 ;  /* 0x0000000000007941 */ /* 0x000fea0003800000 */
.L_x_6698:
        /* <DEDUP_REMOVED lines=34> */
.L_x_6838:
        /* <DEDUP_REMOVED lines=70> */
.L_x_6839:
        /* <DEDUP_REMOVED lines=23> */
[----:B------:R-:W-:Y:S01]  /*12ac0*/  @!P0 IMAD.MOV.U32 R90, RZ, RZ, 0x4 ;  /* 0x00000004ff5a8424 */ /* 0x000fe200078e00ff */
        /* <DEDUP_REMOVED lines=13> */
[----:B------:R-:W-:Y:S02]  /*12ba0*/  FMUL.FTZ R93, R93, R150 ;  /* 0x000000965d5d7220 */ /* 0x000fe40000410000 */
[----:B0-----:R-:W-:Y:S01]  /*12bb0*/  FADD.FTZ R89, R148, R89 ;  /* 0x0000005994597221 */ /* 0x001fe20000010000 */
[----:B------:R-:W4:Y:S01]  /*12bc0*/  SHFL.DOWN PT, R91, R88, 0x2, 0x1f ;  /* 0x08401f00585b7f89 */ /* 0x000f2200000e0000 */
[----:B------:R-:W-:-:S03]  /*12bd0*/  FMUL.FTZ R93, R93, R94 ;  /* 0x0000005e5d5d7220 */ /* 0x000fc60000410000 */
[----:B------:R-:W0:Y:S01]  /*12be0*/  SHFL.DOWN PT, R148, R191, 0x1, 0x1f ;  /* 0x08201f00bf947f89 */ /* 0x000e2200000e0000 */
[----:B------:R-:W-:Y:S02]  /*12bf0*/  FFMA.FTZ R89, R92, R93, R89 ;  /* 0x0000005d5c597223 */ /* 0x000fe40000010059 */
[----:B---3--:R-:W1:Y:S03]  /*12c00*/  MUFU.RCP R93, R95 ;  /* 0x0000005f005d7308 */ /* 0x008e660000001000 */
[----:B------:R-:W2:Y:S01]  /*12c10*/  SHFL.DOWN PT, R92, R89, 0x2, 0x1f ;  /* 0x08401f00595c7f89 */ /* 0x000ea200000e0000 */
[----:B----4-:R-:W-:Y:S02]  /*12c20*/  FMUL.FTZ R94, R91, R190 ;  /* 0x000000be5b5e7220 */ /* 0x010fe40000410000 */
[----:B------:R-:W-:Y:S02]  /*12c30*/  FADD.FTZ R91, R88, -R91 ;  /* 0x8000005b585b7221 */ /* 0x000fe40000010000 */
[----:B------:R-:W-:-:S02]  /*12c40*/  FFMA.FTZ R94, R149, R88, R94 ;  /* 0x00000058955e7223 */ /* 0x000fc4000001005e */
[----:B------:R-:W-:Y:S02]  /*12c50*/  FMUL.FTZ R88, R91, R91 ;  /* 0x0000005b5b587220 */ /* 0x000fe40000410000 */
[----:B-1----:R-:W-:Y:S02]  /*12c60*/  FMUL.FTZ R94, R93, R94 ;  /* 0x0000005e5d5e7220 */ /* 0x002fe40000410000 */
[----:B------:R-:W-:Y:S02]  /*12c70*/  FMUL.FTZ R88, R149, R88 ;  /* 0x0000005895587220 */ /* 0x000fe40000410000 */
[----:B0-----:R-:W-:Y:S01]  /*12c80*/  IMAD.IADD R149, R191, 0x1, R148 ;  /* 0x00000001bf957824 */ /* 0x001fe200078e0294 */
        /* <DEDUP_REMOVED lines=18> */
[----:B------:R0:W1:Y:S04]  /*12db0*/  SHFL.IDX PT, R95, R91, RZ, 0x1f ;  /* 0x00001fff5b5f7589 */ /* 0x00006800000e0000 */
[----:B------:R-:W2:Y:S01]  /*12dc0*/  SHFL.IDX PT, R89, R89, RZ, 0x1f ;  /* 0x00001fff59597589 */ /* 0x000ea200000e0000 */
[----:B0-----:R-:W-:-:S04]  /*12dd0*/  @!P0 IMAD.WIDE R90, R49, R90, c[0x0][0x1a0] ;  /* 0x00006800315a8625 */ /* 0x001fc800078e025a */
[C---:B-1----:R-:W-:Y:S01]  /*12de0*/  FMUL.FTZ R88, R95.reuse, R95 ;  /* 0x0000005f5f587220 */ /* 0x042fe20000410000 */
[----:B------:R0:W-:Y:S01]  /*12df0*/  @!P0 STG.E [R90.64], R95 ;  /* 0x0000005f5a008986 */ /* 0x0001e2000c101904 */
[----:B------:R-:W-:-:S03]  /*12e00*/  FSEL R190, R95, RZ, !P1 ;  /* 0x000000ff5fbe7208 */ /* 0x000fc60004800000 */
[----:B------:R-:W-:Y:S01]  /*12e10*/  FSEL R93, R88, RZ, P1 ;  /* 0x000000ff585d7208 */ /* 0x000fe20000800000 */
[----:B--2---:R-:W-:-:S04]  /*12e20*/  FFMA.FTZ R88, R89, R92, c[0x0][0x228] ;  /* 0x00008a0059587623 */ /* 0x004fc8000001005c */
[----:B------:R-:W-:Y:S02]  /*12e30*/  FADD.FTZ R93, R88, R93 ;  /* 0x0000005d585d7221 */ /* 0x000fe40000010000 */
[----:B------:R-:W-:Y:S02]  /*12e40*/  @!P0 IMAD.MOV.U32 R88, RZ, RZ, 0x4 ;  /* 0x00000004ff588424 */ /* 0x000fe400078e00ff */
[----:B------:R-:W1:Y:S02]  /*12e50*/  MUFU.RSQ R191, R93 ;  /* 0x0000005d00bf7308 */ /* 0x000e640000001400 */
[----:B------:R-:W-:-:S05]  /*12e60*/  @!P0 IMAD.WIDE R88, R49, R88, c[0x0][0x1a8] ;  /* 0x00006a0031588625 */ /* 0x000fca00078e0258 */
[----:B-1----:R0:W-:Y:S01]  /*12e70*/  @!P0 STG.E [R88.64], R191 ;  /* 0x000000bf58008986 */ /* 0x0021e2000c101904 */
        /* <DEDUP_REMOVED lines=47> */
.L_x_6831:
[----:B------:R-:W-:Y:S05]  /*13170*/  BSYNC B0 ;  /* 0x0000000000007941 */ /* 0x000fea0003800000 */
.L_x_6830:
[----:B------:R-:W-:Y:S01]  /*13180*/  LOP3.LUT P0, RZ, R98, 0x80, RZ, 0xc0, !PT ;  /* 0x0000008062ff7812 */ /* 0x000fe2000780c0ff */
        /* <DEDUP_REMOVED lines=48> */
.L_x_6833:
[----:B------:R-:W-:Y:S05]  /*13490*/  BSYNC B0 ;  /* 0x0000000000007941 */ /* 0x000fea0003800000 */
.L_x_6832:
        /* <DEDUP_REMOVED lines=48> */
.L_x_6835:
[----:B------:R-:W-:Y:S05]  /*137a0*/  BSYNC B0 ;  /* 0x0000000000007941 */ /* 0x000fea0003800000 */
.L_x_6834:
[----:B------:R-:W-:Y:S02]  /*137b0*/  IADD3 R49, R49, c[0x0][0x160], RZ ;  /* 0x0000580031317a10 */ /* 0x000fe40007ffe0ff */
[----:B------:R-:W-:Y:S02]  /*137c0*/  LOP3.LUT P1, RZ, R168, 0xff, RZ, 0xc0, !PT ;  /* 0x000000ffa8ff7812 */ /* 0x000fe4000782c0ff */
[----:B------:R-:W-:Y:S02]  /*137d0*/  ISETP.GE.AND P0, PT, R49, c[0x0][0x164], PT ;  /* 0x0000590031007a0c */ /* 0x000fe40003f06270 */
[----:B------:R-:W-:-:S11]  /*137e0*/  SEL R168, RZ, 0x1, P1 ;  /* 0x00000001ffa87807 */ /* 0x000fd60000800000 */
[----:B0-----:R-:W-:Y:S01]  /*137f0*/  @P0 CALL.REL.NOINC `(.L_x_6836) ;  /* 0x0000001000000944 */ /* 0x001fe20003c00000 */
[----:B------:R-:W-:Y:S05]  /*13800*/  BRA `(.L_x_6837) ;  /* 0xfffeda6000007947 */ /* 0x000fea000383ffff */
.L_x_6836:
[----:B------:R-:W-:Y:S05]  /*13810*/  EXIT ;  /* 0x000000000000794d */ /* 0x000fea0003800000 */
.L_x_6828:
[----:B------:R-:W-:Y:S01]  /*13820*/  IMAD.MOV.U32 R148, RZ, RZ, 0x1 ;  /* 0x00000001ff947424 */ /* 0x000fe200078e00ff */
[----:B------:R-:W-:Y:S01]  /*13830*/  MOV R90, 0x13870 ;  /* 0x00013870005a7802 */ /* 0x000fe20000000f00 */
[----:B------:R-:W-:Y:S02]  /*13840*/  IMAD.MOV.U32 R93, RZ, RZ, 0x1f ;  /* 0x0000001fff5d7424 */ /* 0x000fe400078e00ff */
[----:B------:R-:W-:Y:S02]  /*13850*/  IMAD.MOV.U32 R94, RZ, RZ, -0x1 ;  /* 0xffffffffff5e7424 */ /* 0x000fe400078e00ff */
[----:B------:R-:W-:Y:S05]  /*13860*/  CALL.REL.NOINC `($__internal_28_$__cuda_sm70_shflsync_bfly_p) ;  /* 0x000006c000007944 */ /* 0x000fea0003c00000 */
[----:B-1----:R-:W-:Y:S01]  /*13870*/  IMAD.MOV.U32 R88, RZ, RZ, R148 ;  /* 0x000000ffff587224 */ /* 0x002fe200078e0094 */
[----:B0-----:R-:W-:Y:S05]  /*13880*/  BRA `(.L_x_6838) ;  /* 0xffffec6000007947 */ /* 0x001fea000383ffff */
.L_x_6829:
[----:B------:R-:W-:Y:S01]  /*13890*/  IMAD.MOV.U32 R148, RZ, RZ, 0x2 ;  /* 0x00000002ff947424 */ /* 0x000fe200078e00ff */
[----:B------:R-:W-:Y:S01]  /*138a0*/  MOV R90, 0x138e0 ;  /* 0x000138e0005a7802 */ /* 0x000fe20000000f00 */
[----:B------:R-:W-:Y:S02]  /*138b0*/  IMAD.MOV.U32 R93, RZ, RZ, 0x1f ;  /* 0x0000001fff5d7424 */ /* 0x000fe400078e00ff */
[----:B------:R-:W-:Y:S02]  /*138c0*/  IMAD.MOV.U32 R94, RZ, RZ, -0x1 ;  /* 0xffffffffff5e7424 */ /* 0x000fe400078e00ff */
[----:B------:R-:W-:Y:S05]  /*138d0*/  CALL.REL.NOINC `($__internal_28_$__cuda_sm70_shflsync_bfly_p) ;  /* 0x0000065000007944 */ /* 0x000fea0003c00000 */
[----:B01----:R-:W-:Y:S01]  /*138e0*/  FADD.FTZ R89, R89, R148 ;  /* 0x0000009459597221 */ /* 0x003fe20000010000 */
[----:B------:R-:W-:Y:S01]  /*138f0*/  MOV R90, 0x13940 ;  /* 0x00013940005a7802 */ /* 0x000fe20000000f00 */
[----:B------:R-:W-:-:S02]  /*13900*/  IMAD.MOV.U32 R148, RZ, RZ, 0x4 ;  /* 0x00000004ff947424 */ /* 0x000fc400078e00ff */
[----:B------:R-:W-:Y:S02]  /*13910*/  IMAD.MOV.U32 R93, RZ, RZ, 0x1f ;  /* 0x0000001fff5d7424 */ /* 0x000fe400078e00ff */
[----:B------:R-:W-:Y:S02]  /*13920*/  IMAD.MOV.U32 R94, RZ, RZ, -0x1 ;  /* 0xffffffffff5e7424 */ /* 0x000fe400078e00ff */
[----:B------:R-:W-:Y:S05]  /*13930*/  CALL.REL.NOINC `($__internal_28_$__cuda_sm70_shflsync_bfly_p) ;  /* 0x000005f000007944 */ /* 0x000fea0003c00000 */
[----:B01----:R-:W-:Y:S01]  /*13940*/  FADD.FTZ R89, R89, R148 ;  /* 0x0000009459597221 */ /* 0x003fe20000010000 */
[----:B------:R-:W-:Y:S01]  /*13950*/  MOV R90, 0x139a0 ;  /* 0x000139a0005a7802 */ /* 0x000fe20000000f00 */
[----:B------:R-:W-:Y:S02]  /*13960*/  IMAD.MOV.U32 R148, RZ, RZ, 0x8 ;  /* 0x00000008ff947424 */ /* 0x000fe400078e00ff */
        /* <DEDUP_REMOVED lines=10> */
[----:B------:R-:W-:Y:S01]  /*13a10*/  LOP3.LUT P0, RZ, R98, 0x20, RZ, 0xc0, !PT ;  /* 0x0000002062ff7812 */ /* 0x000fe2000780c0ff */
[----:B------:R-:W-:Y:S02]  /*13a20*/  IMAD.MOV.U32 R148, RZ, RZ, 0x1 ;  /* 0x00000001ff947424 */ /* 0x000fe400078e00ff */
        /* <DEDUP_REMOVED lines=72> */
[----:B-1----:R-:W-:Y:S01]  /*13eb0*/  FADD.FTZ R95, R89, R148 ;  /* 0x00000094595f7221 */ /* 0x002fe20000010000 */
[----:B------:R-:W-:Y:S01]  /*13ec0*/  MOV R90, 0x13f20 ;  /* 0x00013f20005a7802 */ /* 0x000fe20000000f00 */
[----:B------:R-:W-:-:S02]  /*13ed0*/  IMAD.MOV.U32 R148, RZ, RZ, 0x10 ;  /* 0x00000010ff947424 */ /* 0x000fc400078e00ff */
[----:B0-----:R-:W-:Y:S02]  /*13ee0*/  IMAD.MOV.U32 R93, RZ, RZ, 0x1f ;  /* 0x0000001fff5d7424 */ /* 0x001fe400078e00ff */
[----:B------:R-:W-:Y:S02]  /*13ef0*/  IMAD.MOV.U32 R94, RZ, RZ, -0x1 ;  /* 0xffffffffff5e7424 */ /* 0x000fe400078e00ff */
[----:B------:R-:W-:Y:S02]  /*13f00*/  IMAD.MOV.U32 R89, RZ, RZ, R95 ;  /* 0x000000ffff597224 */ /* 0x000fe400078e005f */
[----:B------:R-:W-:Y:S05]  /*13f10*/  CALL.REL.NOINC `($__internal_28_$__cuda_sm70_shflsync_bfly_p) ;  /* 0x0000001000007944 */ /* 0x000fea0003c00000 */
[----:B01----:R-:W-:Y:S05]  /*13f20*/  BRA `(.L_x_6839) ;  /* 0xffffea2000007947 */ /* 0x003fea000383ffff */
        .weak           $__internal_28_$__cuda_sm70_shflsync_bfly_p
        .type           $__internal_28_$__cuda_sm70_shflsync_bfly_p,@function
        .size           $__internal_28_$__cuda_sm70_shflsync_bfly_p,(.L_x_20008 - $__internal_28_$__cuda_sm70_shflsync_bfly_p)
$__internal_28_$__cuda_sm70_shflsync_bfly_p:
[----:B------:R-:W-:Y:S01]  /*13f30*/  IMAD.MOV.U32 R91, RZ, RZ, 0x0 ;  /* 0x00000000ff5b7424 */ /* 0x000fe200078e00ff */
[----:B------:R-:W-:Y:S04]  /*13f40*/  WARPSYNC R94 ;  /* 0x0000005e00007348 */ /* 0x000fe80003800000 */
[----:B------:R0:W1:Y:S01]  /*13f50*/  SHFL.BFLY PT, R148, R89, R148, R93 ;  /* 0x0c00009459947389 */ /* 0x00006200000e005d */
[----:B------:R-:W-:Y:S05]  /*13f60*/  RET.REL.NODEC R90 `(_ZN10layer_norm31ln_parallel_residual_fwd_kernelINS_13Kernel_traitsI13__nv_bfloat16S2_fS2_fjLj6144ELj1ELj1ELj8ELj16ENS_18Kernel_traits_baseILj6144ES2_S2_fS2_fjLj256EEEEELb1ELb0ELb0EEEvNS_9FwdParamsE) ;  /* 0xfffec0905a007950 */ /* 0x000fea0003c3ffff */
.L_x_6840:
        /* <DEDUP_REMOVED lines=9> */
.L_x_20008:


//--------------------- .text._ZN10layer_norm31ln_parallel_residual_fwd_kernelINS_13Kernel_traitsI13__nv_bfloat16S2_fS2_fjLj6144ELj1ELj1ELj8ELj16ENS_18Kernel_traits_baseILj6144ES2_S2_fS2_fjLj256EEEEELb1ELb0ELb1EEEvNS_9FwdParamsE --------------------------
	.section	.text._ZN10layer_norm31ln_parallel_residual_fwd_kernelINS_13Kernel_traitsI13__nv_bfloat16S2_fS2_fjLj6144ELj1ELj1ELj8ELj16ENS_18Kernel_traits_baseILj6144ES2_S2_fS2_fjLj256EEEEELb1ELb0ELb1EEEvNS_9FwdParamsE,"ax",@progbits
	.sectioninfo	@"SHI_REGISTERS=168"
	.align	128
        .global         _ZN10layer_norm31ln_parallel_residual_fwd_kernelINS_13Kernel_traitsI13__nv_bfloat16S2_fS2_fjLj6144ELj1ELj1ELj8ELj16ENS_18Kernel_traits_baseILj6144ES2_S2_fS2_fjLj256EEEEELb1ELb0ELb1EEEvNS_9FwdParamsE
        .type           _ZN10layer_norm31ln_parallel_residual_fwd_kernelINS_13Kernel_traitsI13__nv_bfloat16S2_fS2_fjLj6144ELj1ELj1ELj8ELj16ENS_18Kernel_traits_baseILj6144ES2_S2_fS2_fjLj256EEEEELb1ELb0ELb1EEEvNS_9FwdParamsE,@function
        .size           _ZN10layer_norm31ln_parallel_residual_fwd_kernelINS_13Kernel_traitsI13__nv_bfloat16S2_fS2_fjLj6144ELj1ELj1ELj8ELj16ENS_18Kernel_traits_baseILj6144ES2_S2_fS2_fjLj256EEEEELb1ELb0ELb1EEEvNS_9FwdParamsE,(.L_x_20009 - _ZN10layer_norm31ln_parallel_residual_fwd_kernelINS_13Kernel_traitsI13__nv_bfloat16S2_fS2_fjLj6144ELj1ELj1ELj8ELj16ENS_18Kernel_traits_baseILj6144ES2_S2_fS2_fjLj256EEEEELb1ELb0ELb1EEEvNS_9FwdParamsE)
        .other          _ZN10layer_norm31ln_parallel_residual_fwd_kernelINS_13Kernel_traitsI13__nv_bfloat16S2_fS2_fjLj6144ELj1ELj1ELj8ELj16ENS_18Kernel_traits_baseILj6144ES2_S2_fS2_fjLj256EEEEELb1ELb0ELb1EEEvNS_9FwdParamsE,@"STO_CUDA_ENTRY STV_DEFAULT"
_ZN10layer_norm31ln_parallel_residual_fwd_kernelINS_13Kernel_traitsI13__nv_bfloat16S2_fS2_fjLj6144ELj1ELj1ELj8ELj16ENS_18Kernel_traits_baseILj6144ES2_S2_fS2_fjLj256EEEEELb1ELb0ELb1EEEvNS_9FwdParamsE:
.text._ZN10layer_norm31ln_parallel_residual_fwd_kernelINS_13Kernel_traitsI13__nv_bfloat16S2_fS2_fjLj6144ELj1ELj1ELj8ELj16ENS_18Kernel_traits_baseILj6144ES2_S2_fS2_fjLj256EEEEELb1ELb0ELb1EEEvNS_9FwdParamsE:
[----:B------:R-:W-:Y:S02]  /*0000*/  IMAD.MOV.U32 R1, RZ, RZ, c[0x0][0x28] ;  /* 0x00000a00ff017624 */ /* 0x000fe400078e00ff */
[----:B------:R-:W0:Y:S01]  /*0010*/  S2R R123, SR_TID.X ;  /* 0x00000000007b7919 */ /* 0x000e220000002100 */
[----:B------:R-:W-:Y:S01]  /*0020*/  ULDC.U8 UR4, c[0x0][0x244] ;  /* 0x0000910000047ab9 */ /* 0x000fe20000000000 */
[----:B------:R-:W-:Y:S01]  /*0030*/  IMAD.MOV.U32 R150, RZ, RZ, c[0x0][0x238] ;  /* 0x00008e00ff967624 */ /* 0x000fe200078e00ff */
[----:B------:R-:W-:Y:S01]  /*0040*/  ISETP.NE.AND P2, PT, RZ, UR4, PT ;  /* 0x00000004ff007c0c */ /* 0x000fe2000bf45270 */
[----:B------:R-:W-:Y:S01]  /*0050*/  IMAD.MOV.U32 R151, RZ, RZ, c[0x0][0x23c] ;  /* 0x00008f00ff977624 */ /* 0x000fe200078e00ff */
[----:B------:R-:W-:Y:S01]  /*0060*/  ISETP.NE.U32.AND P0, PT, RZ, c[0x0][0x218], PT ;  /* 0x00008600ff007a0c */ /* 0x000fe20003f05070 */
[----:B------:R-:W-:Y:S01]  /*0070*/  ULDC.64 UR4, c[0x0][0x118] ;  /* 0x0000460000047ab9 */ /* 0x000fe20000000a00 */
[----:B0-----:R-:W-:-:S09]  /*0080*/  IMAD.SHL.U32 R0, R123, 0x10, RZ ;  /* 0x000000107b007824 */ /* 0x001fd200078e00ff */
[----:B------:R-:W-:Y:S02]  /*0090*/  @P2 IMAD.MOV.U32 R6, RZ, RZ, R150 ;  /* 0x000000ffff062224 */ /* 0x000fe400078e0096 */
[----:B------:R-:W-:Y:S01]  /*00a0*/  @P2 IMAD.MOV.U32 R7, RZ, RZ, R151 ;  /* 0x000000ffff072224 */ /* 0x000fe200078e0097 */
[----:B------:R-:W-:-:S04]  /*00b0*/  LOP3.LUT R48, R0, 0xff0, RZ, 0xc0, !PT ;  /* 0x00000ff000307812 */ /* 0x000fc800078ec0ff */
[----:B------:R-:W-:Y:S01]  /*00c0*/  IADD3 R4, P1, R48, c[0x0][0x218], RZ ;  /* 0x0000860030047a10 */ /* 0x000fe20007f3e0ff */
[----:B------:R0:W5:Y:S01]  /*00d0*/  @P2 LDG.E.64 R54, [R6.64] ;  /* 0x0000000406362981 */ /* 0x000162000c1e1b00 */
[----:B------:R-:W-:Y:S01]  /*00e0*/  LOP3.LUT R0, R123, 0xff, RZ, 0xc0, !PT ;  /* 0x000000ff7b007812 */ /* 0x000fe200078ec0ff */
[----:B------:R-:W-:Y:S02]  /*00f0*/  IMAD.MOV.U32 R2, RZ, RZ, c[0x0][0x230] ;  /* 0x00008c00ff027624 */ /* 0x000fe400078e00ff */
[----:B------:R-:W-:Y:S01]  /*0100*/  IMAD.X R5, RZ, RZ, c[0x0][0x21c], P1 ;  /* 0x00008700ff057624 */ /* 0x000fe200008e06ff */
[----:B------:R-:W-:Y:S01]  /*0110*/  ISETP.NE.U32.AND P1, PT, RZ, c[0x0][0x220], PT ;  /* 0x00008800ff007a0c */ /* 0x000fe20003f25070 */
[----:B------:R-:W-:Y:S01]  /*0120*/  IMAD.SHL.U32 R50, R0, 0x10, RZ ;  /* 0x0000001000327824 */ /* 0x000fe200078e00ff */
[----:B------:R-:W-:Y:S01]  /*0130*/  ISETP.NE.AND.EX P0, PT, RZ, c[0x0][0x21c], PT, P0 ;  /* 0x00008700ff007a0c */ /* 0x000fe20003f05300 */
[----:B------:R-:W-:Y:S01]  /*0140*/  IMAD.MOV.U32 R3, RZ, RZ, c[0x0][0x234] ;  /* 0x00008d00ff037624 */ /* 0x000fe200078e00ff */
[----:B------:R-:W-:-:S02]  /*0150*/  ISETP.NE.AND.EX P1, PT, RZ, c[0x0][0x224], PT, P1 ;  /* 0x00008900ff007a0c */ /* 0x000fc40003f25310 */
[----:B0-----:R-:W-:-:S03]  /*0160*/  IADD3 R6, P3, R50, c[0x0][0x220], RZ ;  /* 0x0000880032067a10 */ /* 0x001fc60007f7e0ff */
[----:B------:R-:W5:Y:S02]  /*0170*/  @P2 LDG.E.64 R2, [R2.64] ;  /* 0x0000000402022981 */ /* 0x000f64000c1e1b00 */
[----:B------:R-:W-:-:S04]  /*0180*/  IMAD.X R7, RZ, RZ, c[0x0][0x224], P3 ;  /* 0x00008900ff077624 */ /* 0x000fc800018e06ff */
[----:B------:R0:W5:Y:S04]  /*0190*/  @P0 LDG.E.128 R44, [R4.64] ;  /* 0x00000004042c0981 */ /* 0x000168000c1e1d00 */
[----:B------:R0:W5:Y:S04]  /*01a0*/  @P0 LDG.E.128 R40, [R4.64+0x1000] ;  /* 0x0010000404280981 */ /* 0x000168000c1e1d00 */
[----:B------:R0:W5:Y:S04]  /*01b0*/  @P0 LDG.E.128 R36, [R4.64+0x2000] ;  /* 0x0020000404240981 */ /* 0x000168000c1e1d00 */
[----:B------:R0:W5:Y:S04]  /*01c0*/  @P1 LDG.E.128 R32, [R6.64] ;  /* 0x0000000406201981 */ /* 0x000168000c1e1d00 */
        /* <DEDUP_REMOVED lines=19> */
[----:B------:R-:W-:Y:S02]  /*0300*/  IMAD.WIDE.U32 R52, R124, -0x2daee0ad, RZ ;  /* 0xd2511f537c347825 */ /* 0x000fe400078e00ff */
[----:B------:R1:W5:Y:S03]  /*0310*/  LDG.E.128 R12, [R50.64] ;  /* 0x00000004320c7981 */ /* 0x000366000c1e1d00 */
[----:B------:R-:W-:Y:S01]  /*0320*/  LOP3.LUT R53, R53, R3, RZ, 0x3c, !PT ;  /* 0x0000000335357212 */ /* 0x000fe200078e3cff */
[----:B------:R1:W5:Y:S01]  /*0330*/  LDG.E.128 R8, [R50.64+0x1000] ;  /* 0x0010000432087981 */ /* 0x000362000c1e1d00 */
[----:B0-----:R-:W-:-:S03]  /*0340*/  LOP3.LUT R48, R55, R125, R2, 0x96, !PT ;  /* 0x0000007d37307212 */ /* 0x001fc600078e9602 */
[----:B------:R1:W5:Y:S01]  /*0350*/  LDG.E.128 R4, [R50.64+0x2000] ;  /* 0x0020000432047981 */ /* 0x000362000c1e1d00 */
[----:B------:R-:W-:Y:S01]  /*0360*/  IADD3 R57, R3, -0x4498517b, RZ ;  /* 0xbb67ae8503397810 */ /* 0x000fe20007ffe0ff */
[----:B------:R-:W-:Y:S01]  /*0370*/  @!P1 CS2R R28, SRZ ;  /* 0x00000000001c9805 */ /* 0x000fe2000001ff00 */
[----:B------:R-:W-:Y:S01]  /*0380*/  IMAD.WIDE.U32 R48, R48, -0x2daee0ad, RZ ;  /* 0xd2511f5330307825 */ /* 0x000fe200078e00ff */
[C---:B------:R-:W-:Y:S01]  /*0390*/  IADD3 R58, R2.reuse, -0x61c88647, RZ ;  /* 0x9e3779b9023a7810 */ /* 0x040fe20007ffe0ff */
[----:B------:R-:W-:Y:S01]  /*03a0*/  @!P0 CS2R R44, SRZ ;  /* 0x00000000002c8805 */ /* 0x000fe2000001ff00 */
[C---:B------:R-:W-:Y:S01]  /*03b0*/  IADD3 R59, R2.reuse, 0x3c6ef372, RZ ;  /* 0x3c6ef372023b7810 */ /* 0x040fe20007ffe0ff */
[----:B------:R-:W-:Y:S01]  /*03c0*/  @!P0 CS2R R46, SRZ ;  /* 0x00000000002e8805 */ /* 0x000fe2000001ff00 */
[----:B------:R-:W-:Y:S01]  /*03d0*/  LOP3.LUT R55, R49, R52, R57, 0x96, !PT ;  /* 0x0000003431377212 */ /* 0x000fe200078e9639 */
[----:B------:R-:W-:Y:S01]  /*03e0*/  @!P0 CS2R R40, SRZ ;  /* 0x0000000000288805 */ /* 0x000fe2000001ff00 */
[----:B-1----:R-:W-:Y:S01]  /*03f0*/  IMAD.WIDE.U32 R50, R53, -0x326172a9, RZ ;  /* 0xcd9e8d5735327825 */ /* 0x002fe200078e00ff */
[C---:B------:R-:W-:Y:S01]  /*0400*/  IADD3 R60, R3.reuse, 0x76cf5d0a, RZ ;  /* 0x76cf5d0a033c7810 */ /* 0x040fe20007ffe0ff */
[----:B------:R-:W-:Y:S01]  /*0410*/  @!P0 CS2R R42, SRZ ;  /* 0x00000000002a8805 */ /* 0x000fe2000001ff00 */
        /* <DEDUP_REMOVED lines=24> */
[----:B------:R-:W-:-:S02]  /*05a0*/  IADD3 R68, R3, 0x646e171e, RZ ;  /* 0x646e171e03447810 */ /* 0x000fc40007ffe0ff */
[----:B------:R-:W-:Y:S01]  /*05b0*/  IADD3 R69, R3, 0x1fd5c5a3, RZ ;  /* 0x1fd5c5a303457810 */ /* 0x000fe20007ffe0ff */
[----:B------:R-:W-:Y:S01]  /*05c0*/  IMAD.WIDE.U32 R52, R52, -0x2daee0ad, RZ ;  /* 0xd2511f5334347825 */ /* 0x000fe200078e00ff */
[----:B------:R-:W-:Y:S02]  /*05d0*/  LOP3.LUT R49, R55, R50, R63, 0x96, !PT ;  /* 0x0000003237317212 */ /* 0x000fe400078e963f */
[C---:B------:R-:W-:Y:S01]  /*05e0*/  IADD3 R70, R2.reuse, 0x5384540f, RZ ;  /* 0x5384540f02467810 */ /* 0x040fe20007ffe0ff */
[----:B------:R-:W-:Y:S01]  /*05f0*/  IMAD.MOV.U32 R128, RZ, RZ, 0x1 ;  /* 0x00000001ff807424 */ /* 0x000fe200078e00ff */
[----:B------:R-:W-:Y:S01]  /*0600*/  LOP3.LUT R50, R53, R48, R64, 0x96, !PT ;  /* 0x0000003035327212 */ /* 0x000fe200078e9640 */
[----:B------:R-:W-:Y:S01]  /*0610*/  IMAD.WIDE.U32 R48, R49, -0x2daee0ad, RZ ;  /* 0xd2511f5331307825 */ /* 0x000fe200078e00ff */
[----:B------:R-:W-:Y:S02]  /*0620*/  IADD3 R71, R2, -0xe443238, RZ ;  /* 0xf1bbcdc802477810 */ /* 0x000fe40007ffe0ff */
[----:B------:R-:W-:Y:S01]  /*0630*/  IADD3 R72, R3, -0x24c28bd8, RZ ;  /* 0xdb3d742803487810 */ /* 0x000fe20007ffe0ff */
        /* <DEDUP_REMOVED lines=10> */
[----:B------:R-:W-:-:S02]  /*06e0*/  PRMT R116, RZ, 0x7610, R29 ;  /* 0x00007610ff747816 */ /* 0x000fc4000000001d */
[----:B------:R-:W-:Y:S01]  /*06f0*/  LOP3.LUT R50, R53, R48, R68, 0x96, !PT ;  /* 0x0000003035327212 */ /* 0x000fe200078e9644 */
[----:B------:R-:W-:Y:S01]  /*0700*/  IMAD.WIDE.U32 R48, R49, -0x2daee0ad, RZ ;  /* 0xd2511f5331307825 */ /* 0x000fe200078e00ff */
[----:B------:R-:W-:Y:S02]  /*0710*/  IADD3 R119, R3, -0x695add53, RZ ;  /* 0x96a522ad03777810 */ /* 0x000fe40007ffe0ff */
[----:B------:R-:W-:Y:S01]  /*0720*/  IADD3 R120, R2, -0x700cb87f, RZ ;  /* 0x8ff3478102787810 */ /* 0x000fe20007ffe0ff */
[----:B------:R-:W-:Y:S01]  /*0730*/  IMAD.WIDE.U32 R50, R50, -0x326172a9, RZ ;  /* 0xcd9e8d5732327825 */ /* 0x000fe200078e00ff */
[----:B------:R-:W-:Y:S02]  /*0740*/  LOP3.LUT R52, R49, R52, R69, 0x96, !PT ;  /* 0x0000003431347212 */ /* 0x000fe400078e9645 */
[----:B------:R-:W-:Y:S02]  /*0750*/  PRMT R73, RZ, 0x5410, R44 ;  /* 0x00005410ff497816 */ /* 0x000fe4000000002c */
[----:B------:R-:W-:Y:S01]  /*0760*/  LOP3.LUT R54, R51, R54, R70, 0x96, !PT ;  /* 0x0000003633367212 */ /* 0x000fe200078e9646 */
[----:B------:R-:W-:Y:S01]  /*0770*/  IMAD.HI.U32 R51, R52, -0x326172a9, RZ ;  /* 0xcd9e8d5734337827 */ /* 0x000fe200078e00ff */
[----:B------:R-:W-:-:S02]  /*0780*/  PRMT R74, RZ, 0x7610, R44 ;  /* 0x00007610ff4a7816 */ /* 0x000fc4000000002c */
[----:B------:R-:W-:Y:S01]  /*0790*/  PRMT R75, RZ, 0x5410, R45 ;  /* 0x00005410ff4b7816 */ /* 0x000fe2000000002d */
[----:B------:R-:W-:Y:S01]  /*07a0*/  IMAD.HI.U32 R49, R54, -0x2daee0ad, RZ ;  /* 0xd2511f5336317827 */ /* 0x000fe200078e00ff */
[----:B------:R-:W-:Y:S02]  /*07b0*/  LOP3.LUT R51, R51, R50, R71, 0x96, !PT ;  /* 0x0000003233337212 */ /* 0x000fe400078e9647 */
[----:B------:R-:W-:Y:S01]  /*07c0*/  PRMT R76, RZ, 0x7610, R45 ;  /* 0x00007610ff4c7816 */ /* 0x000fe2000000002d */
[----:B------:R-:W-:Y:S01]  /*07d0*/  IMAD R29, R52, -0x326172a9, RZ ;  /* 0xcd9e8d57341d7824 */ /* 0x000fe200078e02ff */
[----:B------:R-:W-:Y:S01]  /*07e0*/  LOP3.LUT R49, R49, R48, R72, 0x96, !PT ;  /* 0x0000003031317212 */ /* 0x000fe200078e9648 */
[----:B------:R-:W-:Y:S01]  /*07f0*/  IMAD R28, R54, -0x2daee0ad, RZ ;  /* 0xd2511f53361c7824 */ /* 0x000fe200078e02ff */
[--C-:B------:R-:W-:Y:S01]  /*0800*/  PRMT R77, RZ, 0x5410, R46.reuse ;  /* 0x00005410ff4d7816 */ /* 0x100fe2000000002e */
[----:B------:R-:W-:Y:S01]  /*0810*/  IMAD.HI.U32 R151, R51, -0x2daee0ad, RZ ;  /* 0xd2511f5333977827 */ /* 0x000fe200078e00ff */
[----:B------:R-:W-:-:S02]  /*0820*/  PRMT R78, RZ, 0x7610, R46 ;  /* 0x00007610ff4e7816 */ /* 0x000fc4000000002e */
[--C-:B------:R-:W-:Y:S01]  /*0830*/  PRMT R79, RZ, 0x5410, R47.reuse ;  /* 0x00005410ff4f7816 */ /* 0x100fe2000000002f */
[----:B------:R-:W-:Y:S01]  /*0840*/  IMAD.HI.U32 R154, R49, -0x326172a9, RZ ;  /* 0xcd9e8d57319a7827 */ /* 0x000fe200078e00ff */
[----:B------:R-:W-:Y:S02]  /*0850*/  PRMT R80, RZ, 0x7610, R47 ;  /* 0x00007610ff507816 */ /* 0x000fe4000000002f */
[--C-:B------:R-:W-:Y:S01]  /*0860*/  PRMT R81, RZ, 0x5410, R40.reuse ;  /* 0x00005410ff517816 */ /* 0x100fe20000000028 */
[----:B------:R-:W-:Y:S01]  /*0870*/  IMAD R152, R51, -0x2daee0ad, RZ ;  /* 0xd2511f5333987824 */ /* 0x000fe200078e02ff */
[----:B------:R-:W-:Y:S01]  /*0880*/  PRMT R82, RZ, 0x7610, R40 ;  /* 0x00007610ff527816 */ /* 0x000fe20000000028 */
[----:B------:R-:W-:Y:S01]  /*0890*/  IMAD R160, R49, -0x326172a9, RZ ;  /* 0xcd9e8d5731a07824 */ /* 0x000fe200078e02ff */
        /* <DEDUP_REMOVED lines=26> */
[----:B------:R-:W-:Y:S02]  /*0a40*/  LOP3.LUT R151, R151, R28, R119, 0x96, !PT ;  /* 0x0000001c97977212 */ /* 0x000fe400078e9677 */
[----:B------:R-:W-:Y:S02]  /*0a50*/  LOP3.LUT R154, R154, R29, R120, 0x96, !PT ;  /* 0x0000001d9a9a7212 */ /* 0x000fe400078e9678 */
[----:B------:R-:W-:Y:S02]  /*0a60*/  LOP3.LUT R150, R150, 0x3, RZ, 0xc0, !PT ;  /* 0x0000000396967812 */ /* 0x000fe400078ec0ff */
        /* <DEDUP_REMOVED lines=8> */
.L_x_7231:
[----:B------:R-:W-:Y:S01]  /*0af0*/  ISETP.NE.U32.AND P0, PT, RZ, c[0x0][0x180], PT ;  /* 0x00006000ff007a0c */ /* 0x000fe20003f05070 */
[----:B------:R-:W-:Y:S01]  /*0b00*/  IMAD R32, R56, c[0x0][0x168], RZ ;  /* 0x00005a0038207a24 */ /* 0x000fe200078e02ff */
[----:B------:R-:W-:Y:S01]  /*0b10*/  ISETP.NE.U32.AND P1, PT, RZ, c[0x0][0x178], PT ;  /* 0x00005e00ff007a0c */ /* 0x000fe20003f25070 */
[----:B------:R-:W-:Y:S01]  /*0b20*/  IMAD.MOV.U32 R48, RZ, RZ, 0x10 ;  /* 0x00000010ff307424 */ /* 0x000fe200078e00ff */
[----:B------:R-:W-:-:S02]  /*0b30*/  ISETP.NE.AND.EX P0, PT, RZ, c[0x0][0x184], PT, P0 ;  /* 0x00006100ff007a0c */ /* 0x000fc40003f05300 */
[----:B------:R-:W-:Y:S02]  /*0b40*/  SHF.R.S32.HI R33, RZ, 0x1f, R32 ;  /* 0x0000001fff217819 */ /* 0x000fe40000011420 */
[----:B------:R-:W-:Y:S02]  /*0b50*/  ISETP.NE.AND.EX P2, PT, RZ, c[0x0][0x17c], PT, P1 ;  /* 0x00005f00ff007a0c */ /* 0x000fe40003f45310 */
[----:B------:R-:W-:-:S07]  /*0b60*/  LEA.HI R33, R33, R32, RZ, 0x3 ;  /* 0x0000002021217211 */ /* 0x000fce00078f18ff */
[----:B------:R-:W-:Y:S01]  /*0b70*/  @P0 IMAD.MOV.U32 R35, RZ, RZ, 0x20 ;  /* 0x00000020ff230424 */ /* 0x000fe200078e00ff */
[----:B------:R-:W-:Y:S02]  /*0b80*/  LEA.HI.SX32 R144, R33, R0, 0x1d ;  /* 0x0000000021907211 */ /* 0x000fe400078feaff */
[----:B------:R-:W-:Y:S01]  /*0b90*/  ISETP.NE.AND P1, PT, R150, 0x1, PT ;  /* 0x000000019600780c */ /* 0x000fe20003f25270 */
[----:B------:R-:W-:Y:S01]  /*0ba0*/  BSSY B0, `(.L_x_6841) ;  /* 0x0000014000007945 */ /* 0x000fe20003800000 */
[----:B------:R-:W-:Y:S01]  /*0bb0*/  P2R R149, PR, RZ, 0x4 ;  /* 0x00000004ff957803 */ /* 0x000fe20000000000 */
[----:B------:R-:W-:-:S04]  /*0bc0*/  IMAD.WIDE.U32 R36, R144, R48, c[0x0][0x170] ;  /* 0x00005c0090247625 */ /* 0x000fc800078e0030 */
[C---:B------:R-:W-:Y:S02]  /*0bd0*/  @P2 IMAD.WIDE.U32 R32, R144.reuse, R48, c[0x0][0x178] ;  /* 0x00005e0090202625 */ /* 0x040fe400078e0030 */
[----:B-----5:R-:W5:Y:S02]  /*0be0*/  LDG.E.128 R36, [R36.64] ;  /* 0x0000000424247981 */ /* 0x020f64000c1e1d00 */
[----:B------:R-:W-:Y:S02]  /*0bf0*/  @P0 IMAD.WIDE.U32 R34, R144, R35, c[0x0][0x180] ;  /* 0x0000600090220625 */ /* 0x000fe400078e0023 */
[----:B------:R0:W5:Y:S04]  /*0c00*/  @P2 LDG.E.128 R96, [R32.64] ;  /* 0x0000000420602981 */ /* 0x000168000c1e1d00 */
[----:B------:R0:W5:Y:S04]  /*0c10*/  @P0 LDG.E.128 R24, [R34.64] ;  /* 0x0000000422180981 */ /* 0x000168000c1e1d00 */
[----:B------:R0:W5:Y:S01]  /*0c20*/  @P0 LDG.E.128 R28, [R34.64+0x10] ;  /* 0x00001004221c0981 */ /* 0x000162000c1e1d00 */
[----:B------:R-:W-:Y:S01]  /*0c30*/  IADD3 R40, R150, 0x1, RZ ;  /* 0x0000000196287810 */ /* 0x000fe20007ffe0ff */
        /* <DEDUP_REMOVED lines=9> */
.L_x_6842:
[----:B------:R-:W-:Y:S02]  /*0cd0*/  IMAD.MOV.U32 R44, RZ, RZ, R160 ;  /* 0x000000ffff2c7224 */ /* 0x000fe400078e00a0 */
.L_x_6843:
[----:B------:R-:W-:Y:S05]  /*0ce0*/  BSYNC B0 ;  /* 0x0000000000007941 */ /* 0x000fea0003800000 */
.L_x_6841:
        /* <DEDUP_REMOVED lines=16> */
.L_x_6847:
[----:B------:R-:W-:Y:S05]  /*0df0*/  BSYNC B1 ;  /* 0x0000000000017941 */ /* 0x000fea0003800000 */
.L_x_6846:
        /* <DEDUP_REMOVED lines=41> */
[----:B------:R-:W-:Y:S02]  /*1090*/  IMAD.MOV.U32 R40, RZ, RZ, RZ ;  /* 0x000000ffff287224 */ /* 0x000fe400078e00ff */
.L_x_6845:
[----:B------:R-:W-:Y:S05]  /*10a0*/  BSYNC B0 ;  /* 0x0000000000007941 */ /* 0x000fea0003800000 */
.L_x_6844:
[----:B0-----:R-:W0:Y:S01]  /*10b0*/  I2F.U32 R33, R44 ;  /* 0x0000002c00217306 */ /* 0x001e220000201000 */
        /* <DEDUP_REMOVED lines=12> */
[----:B------:R-:W-:Y:S02]  /*1180*/  IMAD.MOV.U32 R33, RZ, RZ, R40 ;  /* 0x000000ffff217224 */ /* 0x000fe400078e0028 */
[----:B------:R-:W-:Y:S01]  /*1190*/  FADD.FTZ R32, R24, R32 ;  /* 0x0000002018207221 */ /* 0x000fe20000010000 */
[----:B------:R-:W-:Y:S05]  /*11a0*/  BRA `(.L_x_6849) ;  /* 0x0000053000007947 */ /* 0x000fea0003800000 */
.L_x_6848:
        /* <DEDUP_REMOVED lines=12> */
.L_x_6851:
[----:B------:R-:W-:Y:S02]  /*1270*/  IMAD.MOV.U32 R47, RZ, RZ, R160 ;  /* 0x000000ffff2f7224 */ /* 0x000fe400078e00a0 */
.L_x_6852:
[----:B------:R-:W-:Y:S05]  /*1280*/  BSYNC B0 ;  /* 0x0000000000007941 */ /* 0x000fea0003800000 */
.L_x_6850:
        /* <DEDUP_REMOVED lines=16> */
.L_x_6856:
[----:B------:R-:W-:Y:S05]  /*1390*/  BSYNC B1 ;  /* 0x0000000000017941 */ /* 0x000fea0003800000 */
.L_x_6855:
        /* <DEDUP_REMOVED lines=42> */
.L_x_6854:
[----:B------:R-:W-:Y:S05]  /*1640*/  BSYNC B0 ;  /* 0x0000000000007941 */ /* 0x000fea0003800000 */
.L_x_6853:
        /* <DEDUP_REMOVED lines=9> */
.L_x_6849:
        /* <DEDUP_REMOVED lines=12> */
.L_x_6858:
[----:B------:R-:W-:Y:S02]  /*17a0*/  IMAD.MOV.U32 R47, RZ, RZ, R160 ;  /* 0x000000ffff2f7224 */ /* 0x000fe400078e00a0 */
.L_x_6859:
[----:B------:R-:W-:Y:S05]  /*17b0*/  BSYNC B0 ;  /* 0x0000000000007941 */ /* 0x000fea0003800000 */
.L_x_6857:
        /* <DEDUP_REMOVED lines=16> */
.L_x_6863:
[----:B------:R-:W-:Y:S05]  /*18c0*/  BSYNC B1 ;  /* 0x0000000000017941 */ /* 0x000fea0003800000 */
.L_x_6862:
        /* <DEDUP_REMOVED lines=42> */
.L_x_6861:
[----:B------:R-:W-:Y:S05]  /*1b70*/  BSYNC B0 ;  /* 0x0000000000007941 */ /* 0x000fea0003800000 */
.L_x_6860:
        /* <DEDUP_REMOVED lines=13> */
.L_x_6864:
        /* <DEDUP_REMOVED lines=12> */
.L_x_6867:
[----:B------:R-:W-:Y:S02]  /*1d10*/  IMAD.MOV.U32 R36, RZ, RZ, R160 ;  /* 0x000000ffff247224 */ /* 0x000fe400078e00a0 */
.L_x_6868:
[----:B------:R-:W-:Y:S05]  /*1d20*/  BSYNC B0 ;  /* 0x0000000000007941 */ /* 0x000fea0003800000 */
.L_x_6866:
        /* <DEDUP_REMOVED lines=16> */
.L_x_6872:
[----:B------:R-:W-:Y:S05]  /*1e30*/  BSYNC B1 ;  /* 0x0000000000017941 */ /* 0x000fea0003800000 */
.L_x_6871:
        /* <DEDUP_REMOVED lines=42> */
.L_x_6870:
[----:B------:R-:W-:Y:S05]  /*20e0*/  BSYNC B0 ;  /* 0x0000000000007941 */ /* 0x000fea0003800000 */
.L_x_6869:
        /* <DEDUP_REMOVED lines=9> */
.L_x_6865:
        /* <DEDUP_REMOVED lines=12> */
.L_x_6874:
[----:B------:R-:W-:Y:S02]  /*2240*/  IMAD.MOV.U32 R49, RZ, RZ, R160 ;  /* 0x000000ffff317224 */ /* 0x000fe400078e00a0 */
.L_x_6875:
[----:B------:R-:W-:Y:S05]  /*2250*/  BSYNC B0 ;  /* 0x0000000000007941 */ /* 0x000fea0003800000 */
.L_x_6873:
        /* <DEDUP_REMOVED lines=16> */
.L_x_6879:
[----:B------:R-:W-:Y:S05]  /*2360*/  BSYNC B1 ;  /* 0x0000000000017941 */ /* 0x000fea0003800000 */
.L_x_6878:
        /* <DEDUP_REMOVED lines=42> */
.L_x_6877:
[----:B------:R-:W-:Y:S05]  /*2610*/  BSYNC B0 ;  /* 0x0000000000007941 */ /* 0x000fea0003800000 */
.L_x_6876:
        /* <DEDUP_REMOVED lines=13> */
.L_x_6880:
        /* <DEDUP_REMOVED lines=12> */
.L_x_6883:
[----:B------:R-:W-:Y:S02]  /*27b0*/  IMAD.MOV.U32 R52, RZ, RZ, R160 ;  /* 0x000000ffff347224 */ /* 0x000fe400078e00a0 */
.L_x_6884:
[----:B------:R-:W-:Y:S05]  /*27c0*/  BSYNC B0 ;  /* 0x0000000000007941 */ /* 0x000fea0003800000 */
.L_x_6882:
        /* <DEDUP_REMOVED lines=16> */
.L_x_6888:
[----:B------:R-:W-:Y:S05]  /*28d0*/  BSYNC B1 ;  /* 0x0000000000017941 */ /* 0x000fea0003800000 */
.L_x_6887:
        /* <DEDUP_REMOVED lines=42> */
.L_x_6886:
[----:B------:R-:W-:Y:S05]  /*2b80*/  BSYNC B0 ;  /* 0x0000000000007941 */ /* 0x000fea0003800000 */
.L_x_6885:
        /* <DEDUP_REMOVED lines=9> */
.L_x_6881:
        /* <DEDUP_REMOVED lines=12> */
.L_x_6890:
[----:B------:R-:W-:Y:S02]  /*2ce0*/  MOV R52, R160 ;  /* 0x000000a000347202 */ /* 0x000fe40000000f00 */
.L_x_6891:
[----:B------:R-:W-:Y:S05]  /*2cf0*/  BSYNC B0 ;  /* 0x0000000000007941 */ /* 0x000fea0003800000 */
.L_x_6889:
        /* <DEDUP_REMOVED lines=16> */
.L_x_6895:
[----:B------:R-:W-:Y:S05]  /*2e00*/  BSYNC B1 ;  /* 0x0000000000017941 */ /* 0x000fea0003800000 */
.L_x_6894:
        /* <DEDUP_REMOVED lines=42> */
.L_x_6893:
[----:B------:R-:W-:Y:S05]  /*30b0*/  BSYNC B0 ;  /* 0x0000000000007941 */ /* 0x000fea0003800000 */
.L_x_6892:
        /* <DEDUP_REMOVED lines=13> */
.L_x_6896:
        /* <DEDUP_REMOVED lines=12> */
.L_x_6899:
[----:B------:R-:W-:Y:S02]  /*3250*/  IMAD.MOV.U32 R50, RZ, RZ, R160 ;  /* 0x000000ffff327224 */ /* 0x000fe400078e00a0 */
.L_x_6900:
[----:B------:R-:W-:Y:S05]  /*3260*/  BSYNC B0 ;  /* 0x0000000000007941 */ /* 0x000fea0003800000 */
.L_x_6898:
        /* <DEDUP_REMOVED lines=16> */
.L_x_6904:
[----:B------:R-:W-:Y:S05]  /*3370*/  BSYNC B1 ;  /* 0x0000000000017941 */ /* 0x000fea0003800000 */
.L_x_6903:
        /* <DEDUP_REMOVED lines=42> */
.L_x_6902:
[----:B------:R-:W-:Y:S05]  /*3620*/  BSYNC B0 ;  /* 0x0000000000007941 */ /* 0x000fea0003800000 */
.L_x_6901:
        /* <DEDUP_REMOVED lines=9> */
.L_x_6897:
        /* <DEDUP_REMOVED lines=12> */
.L_x_6906:
[----:B------:R-:W-:Y:S02]  /*3780*/  IMAD.MOV.U32 R50, RZ, RZ, R160 ;  /* 0x000000ffff327224 */ /* 0x000fe400078e00a0 */
.L_x_6907:
[----:B------:R-:W-:Y:S05]  /*3790*/  BSYNC B0 ;  /* 0x0000000000007941 */ /* 0x000fea0003800000 */
.L_x_6905:
        /* <DEDUP_REMOVED lines=16> */
.L_x_6911:
[----:B------:R-:W-:Y:S05]  /*38a0*/  BSYNC B1 ;  /* 0x0000000000017941 */ /* 0x000fea0003800000 */
.L_x_6910:
        /* <DEDUP_REMOVED lines=42> */
.L_x_6909:
[----:B------:R-:W-:Y:S05]  /*3b50*/  BSYNC B0 ;  /* 0x0000000000007941 */ /* 0x000fea0003800000 */
.L_x_6908:
        /* <DEDUP_REMOVED lines=12> */
.L_x_6912:
        /* <DEDUP_REMOVED lines=12> */
.L_x_6915:
[----:B------:R-:W-:Y:S02]  /*3ce0*/  IMAD.MOV.U32 R53, RZ, RZ, R160 ;  /* 0x000000ffff357224 */ /* 0x000fe400078e00a0 */
.L_x_6916:
[----:B------:R-:W-:Y:S05]  /*3cf0*/  BSYNC B0 ;  /* 0x0000000000007941 */ /* 0x000fea0003800000 */
.L_x_6914:
        /* <DEDUP_REMOVED lines=16> */
.L_x_6920:
[----:B------:R-:W-:Y:S05]  /*3e00*/  BSYNC B1 ;  /* 0x0000000000017941 */ /* 0x000fea0003800000 */
.L_x_6919:
        /* <DEDUP_REMOVED lines=42> */
.L_x_6918:
[----:B------:R-:W-:Y:S05]  /*40b0*/  BSYNC B0 ;  /* 0x0000000000007941 */ /* 0x000fea0003800000 */
.L_x_6917:
        /* <DEDUP_REMOVED lines=9> */
.L_x_6913:
        /* <DEDUP_REMOVED lines=12> */
.L_x_6922:
[----:B------:R-:W-:Y:S02]  /*4210*/  IMAD.MOV.U32 R53, RZ, RZ, R160 ;  /* 0x000000ffff357224 */ /* 0x000fe400078e00a0 */
.L_x_6923:
[----:B------:R-:W-:Y:S05]  /*4220*/  BSYNC B0 ;  /* 0x0000000000007941 */ /* 0x000fea0003800000 */
.L_x_6921:
        /* <DEDUP_REMOVED lines=16> */
.L_x_6927:
[----:B------:R-:W-:Y:S05]  /*4330*/  BSYNC B1 ;  /* 0x0000000000017941 */ /* 0x000fea0003800000 */
.L_x_6926:
        /* <DEDUP_REMOVED lines=42> */
.L_x_6925:
[----:B------:R-:W-:Y:S05]  /*45e0*/  BSYNC B0 ;  /* 0x0000000000007941 */ /* 0x000fea0003800000 */
.L_x_6924:
        /* <DEDUP_REMOVED lines=12> */
.L_x_6928:
        /* <DEDUP_REMOVED lines=12> */
.L_x_6931:
[----:B------:R-:W-:Y:S02]  /*4770*/  IMAD.MOV.U32 R53, RZ, RZ, R160 ;  /* 0x000000ffff357224 */ /* 0x000fe400078e00a0 */
.L_x_6932:
[----:B------:R-:W-:Y:S05]  /*4780*/  BSYNC B0 ;  /* 0x0000000000007941 */ /* 0x000fea0003800000 */
.L_x_6930:
        /* <DEDUP_REMOVED lines=16> */
.L_x_6936:
[----:B------:R-:W-:Y:S05]  /*4890*/  BSYNC B1 ;  /* 0x0000000000017941 */ /* 0x000fea0003800000 */
.L_x_6935:
        /* <DEDUP_REMOVED lines=42> */
.L_x_6934:
[----:B------:R-:W-:Y:S05]  /*4b40*/  BSYNC B0 ;  /* 0x0000000000007941 */ /* 0x000fea0003800000 */
.L_x_6933:
        /* <DEDUP_REMOVED lines=9> */
.L_x_6929:
        /* <DEDUP_REMOVED lines=12> */
.L_x_6938:
[----:B------:R-:W-:Y:S02]  /*4ca0*/  IMAD.MOV.U32 R53, RZ, RZ, R160 ;  /* 0x000000ffff357224 */ /* 0x000fe400078e00a0 */
.L_x_6939:
[----:B------:R-:W-:Y:S05]  /*4cb0*/  BSYNC B0 ;  /* 0x0000000000007941 */ /* 0x000fea0003800000 */
.L_x_6937:
        /* <DEDUP_REMOVED lines=16> */
.L_x_6943:
[----:B------:R-:W-:Y:S05]  /*4dc0*/  BSYNC B1 ;  /* 0x0000000000017941 */ /* 0x000fea0003800000 */
.L_x_6942:
        /* <DEDUP_REMOVED lines=42> */
.L_x_6941:
[----:B------:R-:W-:Y:S05]  /*5070*/  BSYNC B0 ;  /* 0x0000000000007941 */ /* 0x000fea0003800000 */
.L_x_6940:
        /* <DEDUP_REMOVED lines=12> */
.L_x_6944:
        /* <DEDUP_REMOVED lines=12> */
.L_x_6947:
[----:B------:R-:W-:Y:S02]  /*5200*/  IMAD.MOV.U32 R53, RZ, RZ, R160 ;  /* 0x000000ffff357224 */ /* 0x000fe400078e00a0 */
.L_x_6948:
[----:B------:R-:W-:Y:S05]  /*5210*/  BSYNC B0 ;  /* 0x0000000000007941 */ /* 0x000fea0003800000 */
.L_x_6946:
        /* <DEDUP_REMOVED lines=16> */
.L_x_6952:
[----:B------:R-:W-:Y:S05]  /*5320*/  BSYNC B1 ;  /* 0x0000000000017941 */ /* 0x000fea0003800000 */
.L_x_6951:
        /* <DEDUP_REMOVED lines=42> */
.L_x_6950:
[----:B------:R-:W-:Y:S05]  /*55d0*/  BSYNC B0 ;  /* 0x0000000000007941 */ /* 0x000fea0003800000 */
.L_x_6949:
        /* <DEDUP_REMOVED lines=9> */
.L_x_6945:
        /* <DEDUP_REMOVED lines=12> */
.L_x_6954:
[----:B------:R-:W-:Y:S02]  /*5730*/  IMAD.MOV.U32 R53, RZ, RZ, R160 ;  /* 0x000000ffff357224 */ /* 0x000fe400078e00a0 */
.L_x_6955:
[----:B------:R-:W-:Y:S05]  /*5740*/  BSYNC B0 ;  /* 0x0000000000007941 */ /* 0x000fea0003800000 */
.L_x_6953:
        /* <DEDUP_REMOVED lines=16> */
.L_x_6959:
[----:B------:R-:W-:Y:S05]  /*5850*/  BSYNC B1 ;  /* 0x0000000000017941 */ /* 0x000fea0003800000 */
.L_x_6958:
        /* <DEDUP_REMOVED lines=42> */
.L_x_6957:
[----:B------:R-:W-:Y:S05]  /*5b00*/  BSYNC B0 ;  /* 0x0000000000007941 */ /* 0x000fea0003800000 */
.L_x_6956:
        /* <DEDUP_REMOVED lines=12> */
.L_x_6960:
        /* <DEDUP_REMOVED lines=12> */
.L_x_6963:
[----:B------:R-:W-:Y:S02]  /*5c90*/  IMAD.MOV.U32 R53, RZ, RZ, R160 ;  /* 0x000000ffff357224 */ /* 0x000fe400078e00a0 */
.L_x_6964:
[----:B------:R-:W-:Y:S05]  /*5ca0*/  BSYNC B0 ;  /* 0x0000000000007941 */ /* 0x000fea0003800000 */
.L_x_6962:
        /* <DEDUP_REMOVED lines=18> */
.L_x_6968:
[----:B------:R-:W-:Y:S05]  /*5dd0*/  BSYNC B1 ;  /* 0x0000000000017941 */ /* 0x000fea0003800000 */
.L_x_6967:
        /* <DEDUP_REMOVED lines=42> */
.L_x_6966:
[----:B------:R-:W-:Y:S05]  /*6080*/  BSYNC B0 ;  /* 0x0000000000007941 */ /* 0x000fea0003800000 */
.L_x_6965:
        /* <DEDUP_REMOVED lines=9> */
.L_x_6961:
[----:B------:R-:W-:Y:S01]  /*6120*/  P2R R40, PR, RZ, 0x2 ;  /* 0x00000002ff287803 */ /* 0x000fe20000000000 */
[----:B------:R-:W-:Y:S01]  /*6130*/  IMAD.MOV.U32 R148, RZ, RZ, 0x20 ;  /* 0x00000020ff947424 */ /* 0x000fe200078e00ff */
[----:B------:R-:W-:Y:S01]  /*6140*/  SEL R43, RZ, 0x1000000, P5 ;  /* 0x01000000ff2b7807 */ /* 0x000fe20002800000 */
[----:B------:R-:W-:Y:S01]  /*6150*/  IMAD.MOV.U32 R147, RZ, RZ, 0x8 ;  /* 0x00000008ff937424 */ /* 0x000fe200078e00ff */
        /* <DEDUP_REMOVED lines=8> */
[----:B------:R-:W-:Y:S02]  /*61e0*/  ISETP.NE.AND P1, PT, R40, RZ, PT ;  /* 0x000000ff2800720c */ /* 0x000fe40003f25270 */
[----:B------:R-:W-:Y:S02]  /*61f0*/  SEL R40, RZ, 0x1, P3 ;  /* 0x00000001ff287807 */ /* 0x000fe40001800000 */
[----:B------:R-:W-:-:S02]  /*6200*/  SEL R44, RZ, 0x1, P4 ;  /* 0x00000001ff2c7807 */ /* 0x000fc40002000000 */
[----:B------:R-:W-:Y:S01]  /*6210*/  LOP3.LUT R46, R46, R43, R41, 0xfe, !PT ;  /* 0x0000002b2e2e7212 */ /* 0x000fe200078efe29 */
[----:B------:R-:W-:Y:S01]  /*6220*/  IMAD.WIDE.U32 R42, R42, 0x1000000, RZ ;  /* 0x010000002a2a7825 */ /* 0x000fe200078e00ff */
[----:B------:R-:W-:Y:S02]  /*6230*/  SEL R53, RZ, 0x1, P2 ;  /* 0x00000001ff357807 */ /* 0x000fe40001000000 */
[----:B------:R-:W-:Y:S01]  /*6240*/  ISETP.NE.AND P6, PT, R149, RZ, PT ;  /* 0x000000ff9500720c */ /* 0x000fe20003fc5270 */
[----:B------:R-:W-:Y:S01]  /*6250*/  IMAD.WIDE.U32 R40, R40, 0x10000, RZ ;  /* 0x0001000028287825 */ /* 0x000fe200078e00ff */
[----:B------:R-:W-:Y:S02]  /*6260*/  LOP3.LUT R53, R43, R46, R53, 0xfe, !PT ;  /* 0x0000002e2b357212 */ /* 0x000fe400078efe35 */
[----:B------:R-:W-:Y:S01]  /*6270*/  SEL R43, RZ, 0x1, P5 ;  /* 0x00000001ff2b7807 */ /* 0x000fe20002800000 */
[----:B------:R-:W-:Y:S01]  /*6280*/  IMAD.WIDE.U32 R44, R44, 0x100, RZ ;  /* 0x000001002c2c7825 */ /* 0x000fe200078e00ff */
[----:B------:R-:W-:-:S03]  /*6290*/  IADD3 R49, R144, 0x100, RZ ;  /* 0x0000010090317810 */ /* 0x000fc60007ffe0ff */
[----:B------:R-:W-:Y:S01]  /*62a0*/  IMAD.WIDE.U32 R46, R144, R148, c[0x0][0x188] ;  /* 0x00006200902e7625 */ /* 0x000fe200078e0094 */
[----:B------:R-:W-:Y:S02]  /*62b0*/  LOP3.LUT R42, R44, R42, R40, 0xfe, !PT ;  /* 0x0000002a2c2a7212 */ /* 0x000fe400078efe28 */
[----:B------:R-:W-:Y:S01]  /*62c0*/  LOP3.LUT R53, R45, R53, R41, 0xfe, !PT ;  /* 0x000000352d357212 */ /* 0x000fe200078efe29 */
[C---:B------:R-:W-:Y:S01]  /*62d0*/  @P6 IMAD.WIDE.U32 R40, R49.reuse, R48, c[0x0][0x178] ;  /* 0x00005e0031286625 */ /* 0x040fe200078e0030 */
[----:B------:R-:W-:Y:S01]  /*62e0*/  LOP3.LUT R52, R42, R43, RZ, 0xfc, !PT ;  /* 0x0000002b2a347212 */ /* 0x000fe200078efcff */
[----:B------:R0:W-:Y:S02]  /*62f0*/  STG.E.128 [R46.64], R32 ;  /* 0x000000202e007986 */ /* 0x0001e4000c101d04 */
[C---:B------:R-:W-:Y:S02]  /*6300*/  @P0 IMAD.WIDE.U32 R42, R49.reuse, R148, c[0x0][0x180] ;  /* 0x00006000312a0625 */ /* 0x040fe400078e0094 */
[----:B------:R0:W-:Y:S02]  /*6310*/  STG.E.128 [R46.64+0x10], R36 ;  /* 0x000010242e007986 */ /* 0x0001e4000c101d04 */
[----:B------:R-:W-:-:S02]  /*6320*/  IMAD.WIDE.U32 R44, R49, R48, c[0x0][0x170] ;  /* 0x00005c00312c7625 */ /* 0x000fc400078e0030 */
[----:B------:R0:W-:Y:S01]  /*6330*/  STG.E.64 [R50.64], R52 ;  /* 0x0000003432007986 */ /* 0x0001e2000c101b04 */
[----:B------:R-:W-:Y:S05]  /*6340*/  @!P6 BRA `(.L_x_6969) ;  /* 0x000001300000e947 */ /* 0x000fea0003800000 */
[----:B0-----:R-:W-:Y:S01]  /*6350*/  IMAD.U32 R47, R145, 0x10000, RZ ;  /* 0x00010000912f7824 */ /* 0x001fe200078e00ff */
[----:B------:R-:W-:Y:S02]  /*6360*/  LOP3.LUT R46, R142, 0xffff, RZ, 0xc0, !PT ;  /* 0x0000ffff8e2e7812 */ /* 0x000fe400078ec0ff */
[----:B------:R-:W-:Y:S02]  /*6370*/  LOP3.LUT R50, R138, 0xff, RZ, 0xc0, !PT ;  /* 0x000000ff8a327812 */ /* 0x000fe400078ec0ff */
[----:B------:R-:W-:Y:S02]  /*6380*/  LOP3.LUT R51, R47, 0xff0000, RZ, 0xc0, !PT ;  /* 0x00ff00002f337812 */ /* 0x000fe400078ec0ff */
[----:B------:R-:W-:Y:S02]  /*6390*/  PRMT R47, R141, 0x7104, RZ ;  /* 0x000071048d2f7816 */ /* 0x000fe400000000ff */
[----:B------:R-:W-:Y:S01]  /*63a0*/  PRMT R52, R51, 0x4210, R46 ;  /* 0x0000421033347816 */ /* 0x000fe2000000002e */
[----:B------:R-:W-:Y:S01]  /*63b0*/  IMAD.WIDE.U32 R50, R50, 0x10000, RZ ;  /* 0x0001000032327825 */ /* 0x000fe200078e00ff */
[----:B------:R-:W-:-:S02]  /*63c0*/  LOP3.LUT R46, R139, 0xff, RZ, 0xc0, !PT ;  /* 0x000000ff8b2e7812 */ /* 0x000fc400078ec0ff */
[----:B------:R-:W-:Y:S02]  /*63d0*/  LOP3.LUT R55, R52, 0xff00, R47, 0xf8, !PT ;  /* 0x0000ff0034377812 */ /* 0x000fe400078ef82f */
[----:B------:R-:W-:Y:S01]  /*63e0*/  LOP3.LUT R52, R137, 0xff, RZ, 0xc0, !PT ;  /* 0x000000ff89347812 */ /* 0x000fe200078ec0ff */
[----:B------:R-:W-:Y:S01]  /*63f0*/  IMAD.WIDE.U32 R46, R46, 0x1000000, RZ ;  /* 0x010000002e2e7825 */ /* 0x000fe200078e00ff */
[----:B------:R-:W-:-:S03]  /*6400*/  LOP3.LUT R55, R55, 0xff, R140, 0xf8, !PT ;  /* 0x000000ff37377812 */ /* 0x000fc600078ef88c */
[----:B------:R-:W-:Y:S01]  /*6410*/  IMAD.WIDE.U32 R52, R52, 0x100, RZ ;  /* 0x0000010034347825 */ /* 0x000fe200078e00ff */
[----:B------:R-:W-:-:S04]  /*6420*/  LOP3.LUT R47, R51, R55, R47, 0xfe, !PT ;  /* 0x00000037332f7212 */ /* 0x000fc800078efe2f */
[----:B------:R-:W-:-:S04]  /*6430*/  LOP3.LUT R51, R52, R46, R50, 0xfe, !PT ;  /* 0x0000002e34337212 */ /* 0x000fc800078efe32 */
[----:B------:R-:W-:Y:S02]  /*6440*/  LOP3.LUT R50, R51, 0xff, R136, 0xf8, !PT ;  /* 0x000000ff33327812 */ /* 0x000fe400078ef888 */
[----:B------:R-:W-:Y:S01]  /*6450*/  LOP3.LUT R51, R47, R53, RZ, 0xfc, !PT ;  /* 0x000000352f337212 */ /* 0x000fe200078efcff */
[----:B------:R-:W-:-:S05]  /*6460*/  IMAD.WIDE.U32 R46, R144, R147, c[0x0][0x198] ;  /* 0x00006600902e7625 */ /* 0x000fca00078e0093 */
[----:B------:R0:W-:Y:S02]  /*6470*/  STG.E.64 [R46.64], R50 ;  /* 0x000000322e007986 */ /* 0x0001e4000c101b04 */
.L_x_6969:
[----:B------:R1:W5:Y:S04]  /*6480*/  @P6 LDG.E.128 R96, [R40.64] ;  /* 0x0000000428606981 */ /* 0x000368000c1e1d00 */
[----:B------:R1:W5:Y:S04]  /*6490*/  @P0 LDG.E.128 R24, [R42.64] ;  /* 0x000000042a180981 */ /* 0x000368000c1e1d00 */
[----:B------:R1:W5:Y:S04]  /*64a0*/  @P0 LDG.E.128 R28, [R42.64+0x10] ;  /* 0x000010042a1c0981 */ /* 0x000368000c1e1d00 */
[----:B0-----:R-:W5:Y:S01]  /*64b0*/  LDG.E.128 R44, [R44.64] ;  /* 0x000000042c2c7981 */ /* 0x001f62000c1e1d00 */
        /* <DEDUP_REMOVED lines=12> */
.L_x_6971:
[----:B-1----:R-:W-:Y:S02]  /*6580*/  IMAD.MOV.U32 R55, RZ, RZ, R160 ;  /* 0x000000ffff377224 */ /* 0x002fe400078e00a0 */
.L_x_6972:
[----:B------:R-:W-:Y:S05]  /*6590*/  BSYNC B0 ;  /* 0x0000000000007941 */ /* 0x000fea0003800000 */
.L_x_6970:
        /* <DEDUP_REMOVED lines=16> */
.L_x_6976:
[----:B------:R-:W-:Y:S05]  /*66a0*/  BSYNC B1 ;  /* 0x0000000000017941 */ /* 0x000fea0003800000 */
.L_x_6975:
        /* <DEDUP_REMOVED lines=42> */
.L_x_6974:
[----:B------:R-:W-:Y:S05]  /*6950*/  BSYNC B0 ;  /* 0x0000000000007941 */ /* 0x000fea0003800000 */
.L_x_6973:
        /* <DEDUP_REMOVED lines=13> */
.L_x_6977:
        /* <DEDUP_REMOVED lines=12> */
.L_x_6980:
[----:B------:R-:W-:Y:S02]  /*6af0*/  IMAD.MOV.U32 R156, RZ, RZ, R160 ;  /* 0x000000ffff9c7224 */ /* 0x000fe400078e00a0 */
.L_x_6981:
[----:B------:R-:W-:Y:S05]  /*6b00*/  BSYNC B0 ;  /* 0x0000000000007941 */ /* 0x000fea0003800000 */
.L_x_6979:
        /* <DEDUP_REMOVED lines=16> */
.L_x_6985:
[----:B------:R-:W-:Y:S05]  /*6c10*/  BSYNC B1 ;  /* 0x0000000000017941 */ /* 0x000fea0003800000 */
.L_x_6984:
        /* <DEDUP_REMOVED lines=42> */
.L_x_6983:
[----:B------:R-:W-:Y:S05]  /*6ec0*/  BSYNC B0 ;  /* 0x0000000000007941 */ /* 0x000fea0003800000 */
.L_x_6982:
        /* <DEDUP_REMOVED lines=9> */
.L_x_6978:
        /* <DEDUP_REMOVED lines=12> */
.L_x_6987:
[----:B------:R-:W-:Y:S02]  /*7020*/  MOV R156, R160 ;  /* 0x000000a0009c7202 */ /* 0x000fe40000000f00 */
.L_x_6988:
[----:B------:R-:W-:Y:S05]  /*7030*/  BSYNC B0 ;  /* 0x0000000000007941 */ /* 0x000fea0003800000 */
.L_x_6986:
        /* <DEDUP_REMOVED lines=16> */
.L_x_6992:
[----:B------:R-:W-:Y:S05]  /*7140*/  BSYNC B1 ;  /* 0x0000000000017941 */ /* 0x000fea0003800000 */
.L_x_6991:
        /* <DEDUP_REMOVED lines=42> */
.L_x_6990:
[----:B------:R-:W-:Y:S05]  /*73f0*/  BSYNC B0 ;  /* 0x0000000000007941 */ /* 0x000fea0003800000 */
.L_x_6989:
        /* <DEDUP_REMOVED lines=13> */
.L_x_6993:
        /* <DEDUP_REMOVED lines=12> */
.L_x_6996:
[----:B------:R-:W-:Y:S02]  /*7590*/  IMAD.MOV.U32 R44, RZ, RZ, R160 ;  /* 0x000000ffff2c7224 */ /* 0x000fe400078e00a0 */
.L_x_6997:
[----:B------:R-:W-:Y:S05]  /*75a0*/  BSYNC B0 ;  /* 0x0000000000007941 */ /* 0x000fea0003800000 */
.L_x_6995:
        /* <DEDUP_REMOVED lines=16> */
.L_x_7001:
[----:B------:R-:W-:Y:S05]  /*76b0*/  BSYNC B1 ;  /* 0x0000000000017941 */ /* 0x000fea0003800000 */
.L_x_7000:
        /* <DEDUP_REMOVED lines=42> */
.L_x_6999:
[----:B------:R-:W-:Y:S05]  /*7960*/  BSYNC B0 ;  /* 0x0000000000007941 */ /* 0x000fea0003800000 */
.L_x_6998:
        /* <DEDUP_REMOVED lines=9> */
.L_x_6994:
        /* <DEDUP_REMOVED lines=12> */
.L_x_7003:
[----:B------:R-:W-:Y:S02]  /*7ac0*/  IMAD.MOV.U32 R150, RZ, RZ, R160 ;  /* 0x000000ffff967224 */ /* 0x000fe400078e00a0 */
.L_x_7004:
[----:B------:R-:W-:Y:S05]  /*7ad0*/  BSYNC B0 ;  /* 0x0000000000007941 */ /* 0x000fea0003800000 */
.L_x_7002:
        /* <DEDUP_REMOVED lines=16> */
.L_x_7008:
[----:B------:R-:W-:Y:S05]  /*7be0*/  BSYNC B1 ;  /* 0x0000000000017941 */ /* 0x000fea0003800000 */
.L_x_7007:
        /* <DEDUP_REMOVED lines=42> */
.L_x_7006:
[----:B------:R-:W-:Y:S05]  /*7e90*/  BSYNC B0 ;  /* 0x0000000000007941 */ /* 0x000fea0003800000 */
.L_x_7005:
        /* <DEDUP_REMOVED lines=13> */
.L_x_7009:
        /* <DEDUP_REMOVED lines=12> */
.L_x_7012:
[----:B------:R-:W-:Y:S02]  /*8030*/  IMAD.MOV.U32 R158, RZ, RZ, R160 ;  /* 0x000000ffff9e7224 */ /* 0x000fe400078e00a0 */
.L_x_7013:
[----:B------:R-:W-:Y:S05]  /*8040*/  BSYNC B0 ;  /* 0x0000000000007941 */ /* 0x000fea0003800000 */
.L_x_7011:
        /* <DEDUP_REMOVED lines=16> */
.L_x_7017:
[----:B------:R-:W-:Y:S05]  /*8150*/  BSYNC B1 ;  /* 0x0000000000017941 */ /* 0x000fea0003800000 */
.L_x_7016:
        /* <DEDUP_REMOVED lines=42> */
.L_x_7015:
[----:B------:R-:W-:Y:S05]  /*8400*/  BSYNC B0 ;  /* 0x0000000000007941 */ /* 0x000fea0003800000 */
.L_x_7014:
        /* <DEDUP_REMOVED lines=9> */
.L_x_7010:
        /* <DEDUP_REMOVED lines=12> */
.L_x_7019:
[----:B------:R-:W-:Y:S02]  /*8560*/  IMAD.MOV.U32 R158, RZ, RZ, R160 ;  /* 0x000000ffff9e7224 */ /* 0x000fe400078e00a0 */
.L_x_7020:
[----:B------:R-:W-:Y:S05]  /*8570*/  BSYNC B0 ;  /* 0x0000000000007941 */ /* 0x000fea0003800000 */
.L_x_7018:
        /* <DEDUP_REMOVED lines=16> */
.L_x_7024:
[----:B------:R-:W-:Y:S05]  /*8680*/  BSYNC B1 ;  /* 0x0000000000017941 */ /* 0x000fea0003800000 */
.L_x_7023:
        /* <DEDUP_REMOVED lines=42> */
.L_x_7022:
[----:B------:R-:W-:Y:S05]  /*8930*/  BSYNC B0 ;  /* 0x0000000000007941 */ /* 0x000fea0003800000 */
.L_x_7021:
        /* <DEDUP_REMOVED lines=13> */
.L_x_7025:
        /* <DEDUP_REMOVED lines=12> */
.L_x_7028:
[----:B------:R-:W-:Y:S02]  /*8ad0*/  IMAD.MOV.U32 R159, RZ, RZ, R160 ;  /* 0x000000ffff9f7224 */ /* 0x000fe400078e00a0 */
.L_x_7029:
[----:B------:R-:W-:Y:S05]  /*8ae0*/  BSYNC B0 ;  /* 0x0000000000007941 */ /* 0x000fea0003800000 */
.L_x_7027:
        /* <DEDUP_REMOVED lines=16> */
.L_x_7033:
[----:B------:R-:W-:Y:S05]  /*8bf0*/  BSYNC B1 ;  /* 0x0000000000017941 */ /* 0x000fea0003800000 */
.L_x_7032:
        /* <DEDUP_REMOVED lines=42> */
.L_x_7031:
[----:B------:R-:W-:Y:S05]  /*8ea0*/  BSYNC B0 ;  /* 0x0000000000007941 */ /* 0x000fea0003800000 */
.L_x_7030:
        /* <DEDUP_REMOVED lines=9> */
.L_x_7026:
        /* <DEDUP_REMOVED lines=12> */
.L_x_7035:
[----:B------:R-:W-:Y:S02]  /*9000*/  IMAD.MOV.U32 R159, RZ, RZ, R160 ;  /* 0x000000ffff9f7224 */ /* 0x000fe400078e00a0 */
.L_x_7036:
[----:B------:R-:W-:Y:S05]  /*9010*/  BSYNC B0 ;  /* 0x0000000000007941 */ /* 0x000fea0003800000 */
.L_x_7034:
        /* <DEDUP_REMOVED lines=16> */
.L_x_7040:
[----:B------:R-:W-:Y:S05]  /*9120*/  BSYNC B1 ;  /* 0x0000000000017941 */ /* 0x000fea0003800000 */
.L_x_7039:
        /* <DEDUP_REMOVED lines=42> */
.L_x_7038:
[----:B------:R-:W-:Y:S05]  /*93d0*/  BSYNC B0 ;  /* 0x0000000000007941 */ /* 0x000fea0003800000 */
.L_x_7037:
        /* <DEDUP_REMOVED lines=12> */
.L_x_7041:
        /* <DEDUP_REMOVED lines=12> */
.L_x_7044:
[----:B------:R-:W-:Y:S02]  /*9560*/  IMAD.MOV.U32 R159, RZ, RZ, R160 ;  /* 0x000000ffff9f7224 */ /* 0x000fe400078e00a0 */
.L_x_7045:
[----:B------:R-:W-:Y:S05]  /*9570*/  BSYNC B0 ;  /* 0x0000000000007941 */ /* 0x000fea0003800000 */
.L_x_7043:
        /* <DEDUP_REMOVED lines=16> */
.L_x_7049:
[----:B------:R-:W-:Y:S05]  /*9680*/  BSYNC B1 ;  /* 0x0000000000017941 */ /* 0x000fea0003800000 */
.L_x_7048:
        /* <DEDUP_REMOVED lines=42> */
.L_x_7047:
[----:B------:R-:W-:Y:S05]  /*9930*/  BSYNC B0 ;  /* 0x0000000000007941 */ /* 0x000fea0003800000 */
.L_x_7046:
        /* <DEDUP_REMOVED lines=9> */
.L_x_7042:
        /* <DEDUP_REMOVED lines=12> */
.L_x_7051:
[----:B------:R-:W-:Y:S02]  /*9a90*/  IMAD.MOV.U32 R153, RZ, RZ, R160 ;  /* 0x000000ffff997224 */ /* 0x000fe400078e00a0 */
.L_x_7052:
[----:B------:R-:W-:Y:S05]  /*9aa0*/  BSYNC B0 ;  /* 0x0000000000007941 */ /* 0x000fea0003800000 */
.L_x_7050:
        /* <DEDUP_REMOVED lines=16> */
.L_x_7056:
[----:B------:R-:W-:Y:S05]  /*9bb0*/  BSYNC B1 ;  /* 0x0000000000017941 */ /* 0x000fea0003800000 */
.L_x_7055:
        /* <DEDUP_REMOVED lines=43> */
.L_x_7054:
[----:B------:R-:W-:Y:S05]  /*9e70*/  BSYNC B0 ;  /* 0x0000000000007941 */ /* 0x000fea0003800000 */
.L_x_7053:
        /* <DEDUP_REMOVED lines=12> */
.L_x_7057:
        /* <DEDUP_REMOVED lines=12> */
.L_x_7060:
[----:B------:R-:W-:Y:S02]  /*a000*/  IMAD.MOV.U32 R159, RZ, RZ, R160 ;  /* 0x000000ffff9f7224 */ /* 0x000fe400078e00a0 */
.L_x_7061:
[----:B------:R-:W-:Y:S05]  /*a010*/  BSYNC B0 ;  /* 0x0000000000007941 */ /* 0x000fea0003800000 */
.L_x_7059:
        /* <DEDUP_REMOVED lines=16> */
.L_x_7065:
[----:B------:R-:W-:Y:S05]  /*a120*/  BSYNC B1 ;  /* 0x0000000000017941 */ /* 0x000fea0003800000 */
.L_x_7064:
        /* <DEDUP_REMOVED lines=42> */
.L_x_7063:
[----:B------:R-:W-:Y:S05]  /*a3d0*/  BSYNC B0 ;  /* 0x0000000000007941 */ /* 0x000fea0003800000 */
.L_x_7062:
        /* <DEDUP_REMOVED lines=9> */
.L_x_7058:
        /* <DEDUP_REMOVED lines=12> */
.L_x_7067:
[----:B------:R-:W-:Y:S02]  /*a530*/  IMAD.MOV.U32 R153, RZ, RZ, R160 ;  /* 0x000000ffff997224 */ /* 0x000fe400078e00a0 */
.L_x_7068:
[----:B------:R-:W-:Y:S05]  /*a540*/  BSYNC B0 ;  /* 0x0000000000007941 */ /* 0x000fea0003800000 */
.L_x_7066:
        /* <DEDUP_REMOVED lines=16> */
.L_x_7072:
[----:B------:R-:W-:Y:S05]  /*a650*/  BSYNC B1 ;  /* 0x0000000000017941 */ /* 0x000fea0003800000 */
.L_x_7071:
        /* <DEDUP_REMOVED lines=43> */
.L_x_7070:
[----:B------:R-:W-:Y:S05]  /*a910*/  BSYNC B0 ;  /* 0x0000000000007941 */ /* 0x000fea0003800000 */
.L_x_7069:
        /* <DEDUP_REMOVED lines=12> */
.L_x_7073:
        /* <DEDUP_REMOVED lines=12> */
.L_x_7076:
[----:B------:R-:W-:Y:S02]  /*aaa0*/  IMAD.MOV.U32 R153, RZ, RZ, R160 ;  /* 0x000000ffff997224 */ /* 0x000fe400078e00a0 */
.L_x_7077:
[----:B------:R-:W-:Y:S05]  /*aab0*/  BSYNC B0 ;  /* 0x0000000000007941 */ /* 0x000fea0003800000 */
.L_x_7075:
        /* <DEDUP_REMOVED lines=16> */
.L_x_7081:
[----:B------:R-:W-:Y:S05]  /*abc0*/  BSYNC B1 ;  /* 0x0000000000017941 */ /* 0x000fea0003800000 */
.L_x_7080:
        /* <DEDUP_REMOVED lines=43> */
.L_x_7079:
[----:B------:R-:W-:Y:S05]  /*ae80*/  BSYNC B0 ;  /* 0x0000000000007941 */ /* 0x000fea0003800000 */
.L_x_7078:
        /* <DEDUP_REMOVED lines=9> */
.L_x_7074:
        /* <DEDUP_REMOVED lines=12> */
.L_x_7083:
[----:B------:R-:W-:Y:S02]  /*afe0*/  IMAD.MOV.U32 R159, RZ, RZ, R160 ;  /* 0x000000ffff9f7224 */ /* 0x000fe400078e00a0 */
.L_x_7084:
[----:B------:R-:W-:Y:S05]  /*aff0*/  BSYNC B0 ;  /* 0x0000000000007941 */ /* 0x000fea0003800000 */
.L_x_7082:
        /* <DEDUP_REMOVED lines=16> */
.L_x_7088:
[----:B------:R-:W-:Y:S05]  /*b100*/  BSYNC B1 ;  /* 0x0000000000017941 */ /* 0x000fea0003800000 */
.L_x_7087:
        /* <DEDUP_REMOVED lines=43> */
.L_x_7086:
[----:B------:R-:W-:Y:S05]  /*b3c0*/  BSYNC B0 ;  /* 0x0000000000007941 */ /* 0x000fea0003800000 */
.L_x_7085:
        /* <DEDUP_REMOVED lines=12> */
.L_x_7089:
        /* <DEDUP_REMOVED lines=12> */
.L_x_7092:
[----:B------:R-:W-:Y:S02]  /*b550*/  IMAD.MOV.U32 R159, RZ, RZ, R160 ;  /* 0x000000ffff9f7224 */ /* 0x000fe400078e00a0 */
.L_x_7093:
[----:B------:R-:W-:Y:S05]  /*b560*/  BSYNC B0 ;  /* 0x0000000000007941 */ /* 0x000fea0003800000 */
.L_x_7091:
        /* <DEDUP_REMOVED lines=18> */
.L_x_7097:
[----:B------:R-:W-:Y:S05]  /*b690*/  BSYNC B1 ;  /* 0x0000000000017941 */ /* 0x000fea0003800000 */
.L_x_7096:
        /* <DEDUP_REMOVED lines=42> */
.L_x_7095:
[----:B------:R-:W-:Y:S05]  /*b940*/  BSYNC B0 ;  /* 0x0000000000007941 */ /* 0x000fea0003800000 */
.L_x_7094:
        /* <DEDUP_REMOVED lines=9> */
.L_x_7090:
[----:B------:R-:W-:Y:S02]  /*b9e0*/  P2R R54, PR, RZ, 0x1 ;  /* 0x00000001ff367803 */ /* 0x000fe40000000000 */
[----:B------:R-:W-:Y:S02]  /*b9f0*/  ISETP.NE.AND P0, PT, R158, RZ, PT ;  /* 0x000000ff9e00720c */ /* 0x000fe40003f05270 */
[----:B------:R-:W-:Y:S02]  /*ba00*/  SEL R53, RZ, 0x1000000, P5 ;  /* 0x01000000ff357807 */ /* 0x000fe40002800000 */
[----:B------:R-:W-:Y:S02]  /*ba10*/  SEL R51, RZ, 0x10000, P4 ;  /* 0x00010000ff337807 */ /* 0x000fe40002000000 */
[----:B------:R-:W-:Y:S02]  /*ba20*/  SEL R52, RZ, 0x100, P3 ;  /* 0x00000100ff347807 */ /* 0x000fe40001800000 */
[----:B------:R-:W-:-:S02]  /*ba30*/  SEL R50, RZ, 0x1, P0 ;  /* 0x00000001ff327807 */ /* 0x000fc40000000000 */
[----:B------:R-:W-:Y:S02]  /*ba40*/  LOP3.LUT R52, R52, R53, R51, 0xfe, !PT ;  /* 0x0000003534347212 */ /* 0x000fe400078efe33 */
[----:B------:R-:W-:Y:S01]  /*ba50*/  SEL R53, RZ, 0x1, P2 ;  /* 0x00000001ff357807 */ /* 0x000fe20001000000 */
[----:B------:R-:W-:Y:S01]  /*ba60*/  IMAD.WIDE.U32 R50, R50, 0x1000000, RZ ;  /* 0x0100000032327825 */ /* 0x000fe200078e00ff */
[----:B------:R-:W-:Y:S02]  /*ba70*/  ISETP.NE.AND P4, PT, R156, RZ, PT ;  /* 0x000000ff9c00720c */ /* 0x000fe40003f85270 */
[----:B------:R-:W-:Y:S01]  /*ba80*/  ISETP.NE.AND P3, PT, R157, RZ, PT ;  /* 0x000000ff9d00720c */ /* 0x000fe20003f65270 */
[----:B------:R-:W-:Y:S01]  /*ba90*/  IMAD.WIDE.U32 R156, R49, R147, c[0x0][0x190] ;  /* 0x00006400319c7625 */ /* 0x000fe200078e0093 */
[----:B------:R-:W-:Y:S02]  /*baa0*/  ISETP.NE.AND P0, PT, R54, RZ, PT ;  /* 0x000000ff3600720c */ /* 0x000fe40003f05270 */
[----:B------:R-:W-:-:S02]  /*bab0*/  LOP3.LUT R51, R51, R52, R53, 0xfe, !PT ;  /* 0x0000003433337212 */ /* 0x000fc400078efe35 */
[----:B------:R-:W-:Y:S02]  /*bac0*/  SEL R52, RZ, 0x1, P3 ;  /* 0x00000001ff347807 */ /* 0x000fe40001800000 */
[----:B------:R-:W-:Y:S02]  /*bad0*/  SEL R54, RZ, 0x1, P4 ;  /* 0x00000001ff367807 */ /* 0x000fe40002000000 */
[----:B------:R-:W-:Y:S01]  /*bae0*/  ISETP.NE.AND P5, PT, R143, RZ, PT ;  /* 0x000000ff8f00720c */ /* 0x000fe20003fa5270 */
[----:B------:R-:W-:Y:S01]  /*baf0*/  IMAD.WIDE.U32 R52, R52, 0x10000, RZ ;  /* 0x0001000034347825 */ /* 0x000fe200078e00ff */
[----:B------:R-:W-:Y:S02]  /*bb00*/  ISETP.NE.AND P6, PT, R149, RZ, PT ;  /* 0x000000ff9500720c */ /* 0x000fe40003fc5270 */
[----:B------:R-:W-:Y:S01]  /*bb10*/  IADD3 R143, R144, 0x200, RZ ;  /* 0x00000200908f7810 */ /* 0x000fe20007ffe0ff */
[----:B------:R-:W-:-:S05]  /*bb20*/  IMAD.WIDE.U32 R54, R54, 0x100, RZ ;  /* 0x0000010036367825 */ /* 0x000fca00078e00ff */
[----:B------:R-:W-:Y:S02]  /*bb30*/  LOP3.LUT R53, R55, R51, R53, 0xfe, !PT ;  /* 0x0000003337357212 */ /* 0x000fe400078efe35 */
[----:B------:R-:W-:Y:S01]  /*bb40*/  LOP3.LUT R50, R54, R50, R52, 0xfe, !PT ;  /* 0x0000003236327212 */ /* 0x000fe200078efe34 */
[----:B------:R-:W-:Y:S01]  /*bb50*/  IMAD.WIDE.U32 R54, R49, R148, c[0x0][0x188] ;  /* 0x0000620031367625 */ /* 0x000fe200078e0094 */
[----:B------:R-:W-:-:S04]  /*bb60*/  SEL R51, RZ, 0x1, P5 ;  /* 0x00000001ff337807 */ /* 0x000fc80002800000 */
[----:B------:R-:W-:Y:S01]  /*bb70*/  LOP3.LUT R52, R50, R51, RZ, 0xfc, !PT ;  /* 0x0000003332347212 */ /* 0x000fe200078efcff */
[----:B------:R0:W-:Y:S01]  /*bb80*/  STG.E.128 [R54.64], R40 ;  /* 0x0000002836007986 */ /* 0x0001e2000c101d04 */
[----:B------:R-:W-:-:S03]  /*bb90*/  @P6 IMAD.WIDE.U32 R50, R143, R48, c[0x0][0x178] ;  /* 0x00005e008f326625 */ /* 0x000fc600078e0030 */
[----:B------:R0:W-:Y:S04]  /*bba0*/  STG.E.128 [R54.64+0x10], R44 ;  /* 0x0000102c36007986 */ /* 0x0001e8000c101d04 */
[----:B------:R0:W-:Y:S01]  /*bbb0*/  STG.E.64 [R156.64], R52 ;  /* 0x000000349c007986 */ /* 0x0001e2000c101b04 */
        /* <DEDUP_REMOVED lines=20> */
.L_x_7098:
[C---:B0-----:R-:W-:Y:S01]  /*bd00*/  IMAD.WIDE.U32 R52, R143.reuse, R48, c[0x0][0x170] ;  /* 0x00005c008f347625 */ /* 0x041fe200078e0030 */
[----:B------:R0:W5:Y:S03]  /*bd10*/  @P6 LDG.E.128 R96, [R50.64] ;  /* 0x0000000432606981 */ /* 0x000166000c1e1d00 */
[----:B------:R-:W-:Y:S02]  /*bd20*/  @P0 IMAD.WIDE.U32 R156, R143, R148, c[0x0][0x180] ;  /* 0x000060008f9c0625 */ /* 0x000fe400078e0094 */
[----:B------:R-:W5:Y:S04]  /*bd30*/  LDG.E.128 R52, [R52.64] ;  /* 0x0000000434347981 */ /* 0x000f68000c1e1d00 */
[----:B------:R0:W5:Y:S04]  /*bd40*/  @P0 LDG.E.128 R24, [R156.64] ;  /* 0x000000049c180981 */ /* 0x000168000c1e1d00 */
[----:B------:R0:W5:Y:S01]  /*bd50*/  @P0 LDG.E.128 R28, [R156.64+0x10] ;  /* 0x000010049c1c0981 */ /* 0x000162000c1e1d00 */
[C---:B------:R-:W-:Y:S01]  /*bd60*/  ISETP.NE.AND P2, PT, R150.reuse, 0x1, PT ;  /* 0x000000019600780c */ /* 0x040fe20003f45270 */
[----:B------:R-:W-:Y:S01]  /*bd70*/  BSSY B0, `(.L_x_7099) ;  /* 0x000000c000007945 */ /* 0x000fe20003800000 */
        /* <DEDUP_REMOVED lines=10> */
.L_x_7100:
[----:B0-----:R-:W-:Y:S02]  /*be20*/  IMAD.MOV.U32 R156, RZ, RZ, R160 ;  /* 0x000000ffff9c7224 */ /* 0x001fe400078e00a0 */
.L_x_7101:
[----:B------:R-:W-:Y:S05]  /*be30*/  BSYNC B0 ;  /* 0x0000000000007941 */ /* 0x000fea0003800000 */
.L_x_7099:
        /* <DEDUP_REMOVED lines=16> */
.L_x_7105:
[----:B------:R-:W-:Y:S05]  /*bf40*/  BSYNC B1 ;  /* 0x0000000000017941 */ /* 0x000fea0003800000 */
.L_x_7104:
        /* <DEDUP_REMOVED lines=42> */
.L_x_7103:
[----:B------:R-:W-:Y:S05]  /*c1f0*/  BSYNC B0 ;  /* 0x0000000000007941 */ /* 0x000fea0003800000 */
.L_x_7102:
        /* <DEDUP_REMOVED lines=13> */
.L_x_7106:
        /* <DEDUP_REMOVED lines=12> */
.L_x_7109:
[----:B------:R-:W-:Y:S02]  /*c390*/  IMAD.MOV.U32 R157, RZ, RZ, R160 ;  /* 0x000000ffff9d7224 */ /* 0x000fe400078e00a0 */
.L_x_7110:
[----:B------:R-:W-:Y:S05]  /*c3a0*/  BSYNC B0 ;  /* 0x0000000000007941 */ /* 0x000fea0003800000 */
.L_x_7108:
        /* <DEDUP_REMOVED lines=16> */
.L_x_7114:
[----:B------:R-:W-:Y:S05]  /*c4b0*/  BSYNC B1 ;  /* 0x0000000000017941 */ /* 0x000fea0003800000 */
.L_x_7113:
        /* <DEDUP_REMOVED lines=39> */
[----:B------:R-:W-:-:S05]  /*c730*/  IMAD.WIDE.U32 R152, R152, -0x2daee0ad, RZ ;  /* 0xd2511f5398987825 */ /* 0x000fca00078e00ff */
[----:B------:R-:W-:Y:S01]  /*c740*/  LOP3.LUT R151, R153, R50, R119, 0x96, !PT ;  /* 0x0000003299977212 */ /* 0x000fe200078e9677 */
[----:B------:R-:W-:Y:S02]  /*c750*/  IMAD.MOV.U32 R50, RZ, RZ, RZ ;  /* 0x000000ffff327224 */ /* 0x000fe400078e00ff */
.L_x_7112:
[----:B------:R-:W-:Y:S05]  /*c760*/  BSYNC B0 ;  /* 0x0000000000007941 */ /* 0x000fea0003800000 */
.L_x_7111:
[----:B------:R-:W0:Y:S02]  /*c770*/  I2F.U32 R49, R157 ;  /* 0x0000009d00317306 */ /* 0x000e240000201000 */
[----:B0-----:R-:W-:-:S05]  /*c780*/  FFMA.FTZ R49, R49, R146, 1.1641532182693481445e-10 ;  /* 0x2f00000031317423 */ /* 0x001fca0000010092 */
[----:B------:R-:W-:Y:S02]  /*c790*/  FSETP.GTU.FTZ.AND P2, PT, R49, c[0x0][0x1e4], PT ;  /* 0x0000790031007a0b */ /* 0x000fe40003f5c000 */
[----:B------:R-:W-:Y:S02]  /*c7a0*/  PRMT R49, RZ, 0x5410, R96 ;  /* 0x00005410ff317816 */ /* 0x000fe40000000060 */
[----:B------:R-:W-:-:S03]  /*c7b0*/  SEL R136, RZ, 0x1, P2 ;  /* 0x00000001ff887807 */ /* 0x000fc60001000000 */
[----:B------:R-:W-:-:S05]  /*c7c0*/  FMUL.FTZ R49, R49, c[0x0][0x1e8] ;  /* 0x00007a0031317a20 */ /* 0x000fca0000410000 */
[----:B------:R-:W-:-:S05]  /*c7d0*/  FSEL R49, R49, RZ, !P2 ;  /* 0x000000ff31317208 */ /* 0x000fca0005000000 */
[----:B------:R-:W-:-:S04]  /*c7e0*/  FADD.FTZ R48, R48, R49 ;  /* 0x0000003130307221 */ /* 0x000fc80000010000 */
[----:B------:R-:W-:Y:S02]  /*c7f0*/  @P0 FADD.FTZ R48, R24, R48 ;  /* 0x0000003018300221 */ /* 0x000fe40000010000 */
.L_x_7107:
        /* <DEDUP_REMOVED lines=12> */
.L_x_7116:
[----:B------:R-:W-:Y:S02]  /*c8c0*/  IMAD.MOV.U32 R157, RZ, RZ, R160 ;  /* 0x000000ffff9d7224 */ /* 0x000fe400078e00a0 */
.L_x_7117:
[----:B------:R-:W-:Y:S05]  /*c8d0*/  BSYNC B0 ;  /* 0x0000000000007941 */ /* 0x000fea0003800000 */
.L_x_7115:
        /* <DEDUP_REMOVED lines=16> */
.L_x_7121:
[----:B------:R-:W-:Y:S05]  /*c9e0*/  BSYNC B1 ;  /* 0x0000000000017941 */ /* 0x000fea0003800000 */
.L_x_7120:
        /* <DEDUP_REMOVED lines=40> */
[----:B------:R-:W-:-:S05]  /*cc70*/  IMAD.WIDE.U32 R152, R152, -0x2daee0ad, RZ ;  /* 0xd2511f5398987825 */ /* 0x000fca00078e00ff */
[----:B------:R-:W-:Y:S02]  /*cc80*/  LOP3.LUT R151, R153, R50, R119, 0x96, !PT ;  /* 0x0000003299977212 */ /* 0x000fe400078e9677 */
.L_x_7119:
[----:B------:R-:W-:Y:S05]  /*cc90*/  BSYNC B0 ;  /* 0x0000000000007941 */ /* 0x000fea0003800000 */
.L_x_7118:
        /* <DEDUP_REMOVED lines=13> */
.L_x_7122:
        /* <DEDUP_REMOVED lines=12> */
.L_x_7125:
[----:B------:R-:W-:Y:S02]  /*ce30*/  IMAD.MOV.U32 R52, RZ, RZ, R160 ;  /* 0x000000ffff347224 */ /* 0x000fe400078e00a0 */
.L_x_7126:
[----:B------:R-:W-:Y:S05]  /*ce40*/  BSYNC B0 ;  /* 0x0000000000007941 */ /* 0x000fea0003800000 */
.L_x_7124:
        /* <DEDUP_REMOVED lines=16> */
.L_x_7130:
[----:B------:R-:W-:Y:S05]  /*cf50*/  BSYNC B1 ;  /* 0x0000000000017941 */ /* 0x000fea0003800000 */
.L_x_7129:
        /* <DEDUP_REMOVED lines=42> */
.L_x_7128:
[----:B------:R-:W-:Y:S05]  /*d200*/  BSYNC B0 ;  /* 0x0000000000007941 */ /* 0x000fea0003800000 */
.L_x_7127:
        /* <DEDUP_REMOVED lines=9> */
.L_x_7123:
        /* <DEDUP_REMOVED lines=12> */
.L_x_7132:
[----:B------:R-:W-:Y:S02]  /*d360*/  IMAD.MOV.U32 R52, RZ, RZ, R160 ;  /* 0x000000ffff347224 */ /* 0x000fe400078e00a0 */
.L_x_7133:
[----:B------:R-:W-:Y:S05]  /*d370*/  BSYNC B0 ;  /* 0x0000000000007941 */ /* 0x000fea0003800000 */
.L_x_7131:
        /* <DEDUP_REMOVED lines=16> */
.L_x_7137:
[----:B------:R-:W-:Y:S05]  /*d480*/  BSYNC B1 ;  /* 0x0000000000017941 */ /* 0x000fea0003800000 */
.L_x_7136:
        /* <DEDUP_REMOVED lines=42> */
.L_x_7135:
[----:B------:R-:W-:Y:S05]  /*d730*/  BSYNC B0 ;  /* 0x0000000000007941 */ /* 0x000fea0003800000 */
.L_x_7134:
        /* <DEDUP_REMOVED lines=13> */
.L_x_7138:
        /* <DEDUP_REMOVED lines=12> */
.L_x_7141:
[----:B------:R-:W-:Y:S02]  /*d8d0*/  IMAD.MOV.U32 R157, RZ, RZ, R160 ;  /* 0x000000ffff9d7224 */ /* 0x000fe400078e00a0 */
.L_x_7142:
[----:B------:R-:W-:Y:S05]  /*d8e0*/  BSYNC B0 ;  /* 0x0000000000007941 */ /* 0x000fea0003800000 */
.L_x_7140:
        /* <DEDUP_REMOVED lines=16> */
.L_x_7146:
[----:B------:R-:W-:Y:S05]  /*d9f0*/  BSYNC B1 ;  /* 0x0000000000017941 */ /* 0x000fea0003800000 */
.L_x_7145:
[----:B------:R-:W-:Y:S01]  /*da00*/  LOP3.LUT R152, R51, R127, R3, 0x96, !PT ;  /* 0x0000007f33987212 */ /* 0x000fe200078e9603 */
[----:B------:R-:W-:-:S04]  /*da10*/  IMAD.HI.U32 R51, R123, -0x326172a9, RZ ;  /* 0xcd9e8d577b337827 */ /* 0x000fc800078e00ff */
        /* <DEDUP_REMOVED lines=39> */
[----:B------:R-:W-:Y:S02]  /*dc90*/  LOP3.LUT R151, R153, R150, R119, 0x96, !PT ;  /* 0x0000009699977212 */ /* 0x000fe400078e9677 */
.L_x_7144:
[----:B------:R-:W-:Y:S05]  /*dca0*/  BSYNC B0 ;  /* 0x0000000000007941 */ /* 0x000fea0003800000 */
.L_x_7143:
        /* <DEDUP_REMOVED lines=9> */
.L_x_7139:
        /* <DEDUP_REMOVED lines=12> */
.L_x_7148:
[----:B------:R-:W-:Y:S02]  /*de00*/  IMAD.MOV.U32 R157, RZ, RZ, R160 ;  /* 0x000000ffff9d7224 */ /* 0x000fe400078e00a0 */
.L_x_7149:
[----:B------:R-:W-:Y:S05]  /*de10*/  BSYNC B0 ;  /* 0x0000000000007941 */ /* 0x000fea0003800000 */
.L_x_7147:
        /* <DEDUP_REMOVED lines=16> */
.L_x_7153:
[----:B------:R-:W-:Y:S05]  /*df20*/  BSYNC B1 ;  /* 0x0000000000017941 */ /* 0x000fea0003800000 */
.L_x_7152:
        /* <DEDUP_REMOVED lines=42> */
.L_x_7151:
[----:B------:R-:W-:Y:S05]  /*e1d0*/  BSYNC B0 ;  /* 0x0000000000007941 */ /* 0x000fea0003800000 */
.L_x_7150:
        /* <DEDUP_REMOVED lines=13> */
.L_x_7154:
        /* <DEDUP_REMOVED lines=12> */
.L_x_7157:
[----:B------:R-:W-:Y:S02]  /*e370*/  IMAD.MOV.U32 R162, RZ, RZ, R160 ;  /* 0x000000ffffa27224 */ /* 0x000fe400078e00a0 */
.L_x_7158:
[----:B------:R-:W-:Y:S05]  /*e380*/  BSYNC B0 ;  /* 0x0000000000007941 */ /* 0x000fea0003800000 */
.L_x_7156:
        /* <DEDUP_REMOVED lines=16> */
.L_x_7162:
[----:B------:R-:W-:Y:S05]  /*e490*/  BSYNC B1 ;  /* 0x0000000000017941 */ /* 0x000fea0003800000 */
.L_x_7161:
        /* <DEDUP_REMOVED lines=42> */
.L_x_7160:
[----:B------:R-:W-:Y:S05]  /*e740*/  BSYNC B0 ;  /* 0x0000000000007941 */ /* 0x000fea0003800000 */
.L_x_7159:
        /* <DEDUP_REMOVED lines=9> */
.L_x_7155:
        /* <DEDUP_REMOVED lines=12> */
.L_x_7164:
[----:B------:R-:W-:Y:S02]  /*e8a0*/  IMAD.MOV.U32 R162, RZ, RZ, R160 ;  /* 0x000000ffffa27224 */ /* 0x000fe400078e00a0 */
.L_x_7165:
[----:B------:R-:W-:Y:S05]  /*e8b0*/  BSYNC B0 ;  /* 0x0000000000007941 */ /* 0x000fea0003800000 */
.L_x_7163:
        /* <DEDUP_REMOVED lines=16> */
.L_x_7169:
[----:B------:R-:W-:Y:S05]  /*e9c0*/  BSYNC B1 ;  /* 0x0000000000017941 */ /* 0x000fea0003800000 */
.L_x_7168:
        /* <DEDUP_REMOVED lines=41> */
[----:B------:R-:W-:Y:S01]  /*ec60*/  IMAD.MOV.U32 R152, RZ, RZ, R150 ;  /* 0x000000ffff987224 */ /* 0x000fe200078e0096 */
[----:B------:R-:W-:Y:S02]  /*ec70*/  LOP3.LUT R151, R151, R52, R119, 0x96, !PT ;  /* 0x0000003497977212 */ /* 0x000fe400078e9677 */
.L_x_7167:
[----:B------:R-:W-:Y:S05]  /*ec80*/  BSYNC B0 ;  /* 0x0000000000007941 */ /* 0x000fea0003800000 */
.L_x_7166:
        /* <DEDUP_REMOVED lines=12> */
.L_x_7170:
        /* <DEDUP_REMOVED lines=12> */
.L_x_7173:
[----:B------:R-:W-:Y:S02]  /*ee10*/  IMAD.MOV.U32 R162, RZ, RZ, R160 ;  /* 0x000000ffffa27224 */ /* 0x000fe400078e00a0 */
.L_x_7174:
[----:B------:R-:W-:Y:S05]  /*ee20*/  BSYNC B0 ;  /* 0x0000000000007941 */ /* 0x000fea0003800000 */
.L_x_7172:
        /* <DEDUP_REMOVED lines=16> */
.L_x_7178:
[----:B------:R-:W-:Y:S05]  /*ef30*/  BSYNC B1 ;  /* 0x0000000000017941 */ /* 0x000fea0003800000 */
.L_x_7177:
        /* <DEDUP_REMOVED lines=41> */
[----:B------:R-:W-:-:S06]  /*f1d0*/  HFMA2.MMA R150, -RZ, RZ, 0, 0 ;  /* 0x00000000ff967435 */ /* 0x000fcc00000001ff */
.L_x_7176:
[----:B------:R-:W-:Y:S05]  /*f1e0*/  BSYNC B0 ;  /* 0x0000000000007941 */ /* 0x000fea0003800000 */
.L_x_7175:
        /* <DEDUP_REMOVED lines=9> */
.L_x_7171:
        /* <DEDUP_REMOVED lines=12> */
.L_x_7180:
[----:B------:R-:W-:Y:S02]  /*f340*/  IMAD.MOV.U32 R161, RZ, RZ, R160 ;  /* 0x000000ffffa17224 */ /* 0x000fe400078e00a0 */
.L_x_7181:
[----:B------:R-:W-:Y:S05]  /*f350*/  BSYNC B0 ;  /* 0x0000000000007941 */ /* 0x000fea0003800000 */
.L_x_7179:
        /* <DEDUP_REMOVED lines=16> */
.L_x_7185:
[----:B------:R-:W-:Y:S05]  /*f460*/  BSYNC B1 ;  /* 0x0000000000017941 */ /* 0x000fea0003800000 */
.L_x_7184:
[----:B------:R-:W-:Y:S01]  /*f470*/  LOP3.LUT R152, R53, R127, R3, 0x96, !PT ;  /* 0x0000007f35987212 */ /* 0x000fe200078e9603 */
[----:B------:R-:W-:-:S04]  /*f480*/  IMAD.HI.U32 R53, R123, -0x326172a9, RZ ;  /* 0xcd9e8d577b357827 */ /* 0x000fc800078e00ff */
        /* <DEDUP_REMOVED lines=38> */
[----:B------:R-:W-:-:S05]  /*f6f0*/  IMAD.WIDE.U32 R152, R53, -0x2daee0ad, RZ ;  /* 0xd2511f5335987825 */ /* 0x000fca00078e00ff */
[----:B------:R-:W-:Y:S01]  /*f700*/  LOP3.LUT R151, R153, R150, R119, 0x96, !PT ;  /* 0x0000009699977212 */ /* 0x000fe200078e9677 */
[----:B------:R-:W-:Y:S02]  /*f710*/  IMAD.MOV.U32 R153, RZ, RZ, RZ ;  /* 0x000000ffff997224 */ /* 0x000fe400078e00ff */
.L_x_7183:
[----:B------:R-:W-:Y:S05]  /*f720*/  BSYNC B0 ;  /* 0x0000000000007941 */ /* 0x000fea0003800000 */
.L_x_7182:
        /* <DEDUP_REMOVED lines=12> */
.L_x_7186:
        /* <DEDUP_REMOVED lines=12> */
.L_x_7189:
[----:B------:R-:W-:Y:S02]  /*f8b0*/  IMAD.MOV.U32 R162, RZ, RZ, R160 ;  /* 0x000000ffffa27224 */ /* 0x000fe400078e00a0 */
.L_x_7190:
[----:B------:R-:W-:Y:S05]  /*f8c0*/  BSYNC B0 ;  /* 0x0000000000007941 */ /* 0x000fea0003800000 */
.L_x_7188:
        /* <DEDUP_REMOVED lines=16> */
.L_x_7194:
[----:B------:R-:W-:Y:S05]  /*f9d0*/  BSYNC B1 ;  /* 0x0000000000017941 */ /* 0x000fea0003800000 */
.L_x_7193:
        /* <DEDUP_REMOVED lines=41> */
[----:B------:R-:W-:Y:S02]  /*fc70*/  LOP3.LUT R151, R153, R150, R119, 0x96, !PT ;  /* 0x0000009699977212 */ /* 0x000fe400078e9677 */
.L_x_7192:
[----:B------:R-:W-:Y:S05]  /*fc80*/  BSYNC B0 ;  /* 0x0000000000007941 */ /* 0x000fea0003800000 */
.L_x_7191:
        /* <DEDUP_REMOVED lines=9> */
.L_x_7187:
        /* <DEDUP_REMOVED lines=12> */
.L_x_7196:
[----:B------:R-:W-:Y:S02]  /*fde0*/  IMAD.MOV.U32 R161, RZ, RZ, R160 ;  /* 0x000000ffffa17224 */ /* 0x000fe400078e00a0 */
.L_x_7197:
[----:B------:R-:W-:Y:S05]  /*fdf0*/  BSYNC B0 ;  /* 0x0000000000007941 */ /* 0x000fea0003800000 */
.L_x_7195:
        /* <DEDUP_REMOVED lines=16> */
.L_x_7201:
[----:B------:R-:W-:Y:S05]  /*ff00*/  BSYNC B1 ;  /* 0x0000000000017941 */ /* 0x000fea0003800000 */
.L_x_7200:
        /* <DEDUP_REMOVED lines=42> */
[----:B------:R-:W-:Y:S02]  /*101b0*/  IMAD.MOV.U32 R152, RZ, RZ, R150 ;  /* 0x000000ffff987224 */ /* 0x000fe400078e0096 */
[----:B------:R-:W-:Y:S02]  /*101c0*/  IMAD.MOV.U32 R150, RZ, RZ, RZ ;  /* 0x000000ffff967224 */ /* 0x000fe400078e00ff */
.L_x_7199:
[----:B------:R-:W-:Y:S05]  /*101d0*/  BSYNC B0 ;  /* 0x0000000000007941 */ /* 0x000fea0003800000 */
.L_x_7198:
        /* <DEDUP_REMOVED lines=12> */
.L_x_7202:
        /* <DEDUP_REMOVED lines=12> */
.L_x_7205:
[----:B------:R-:W-:Y:S02]  /*10360*/  IMAD.MOV.U32 R161, RZ, RZ, R160 ;  /* 0x000000ffffa17224 */ /* 0x000fe400078e00a0 */
.L_x_7206:
[----:B------:R-:W-:Y:S05]  /*10370*/  BSYNC B0 ;  /* 0x0000000000007941 */ /* 0x000fea0003800000 */
.L_x_7204:
        /* <DEDUP_REMOVED lines=16> */
.L_x_7210:
[----:B------:R-:W-:Y:S05]  /*10480*/  BSYNC B1 ;  /* 0x0000000000017941 */ /* 0x000fea0003800000 */
.L_x_7209:
        /* <DEDUP_REMOVED lines=39> */
[----:B------:R-:W-:Y:S01]  /*10700*/  IMAD.MOV.U32 R160, RZ, RZ, R150 ;  /* 0x000000ffffa07224 */ /* 0x000fe200078e0096 */
[----:B------:R-:W-:Y:S01]  /*10710*/  LOP3.LUT R154, R151, R154, R120, 0x96, !PT ;  /* 0x0000009a979a7212 */ /* 0x000fe200078e9678 */
[----:B------:R-:W-:-:S05]  /*10720*/  IMAD.WIDE.U32 R150, R145, -0x2daee0ad, RZ ;  /* 0xd2511f5391967825 */ /* 0x000fca00078e00ff */
[----:B------:R-:W-:Y:S01]  /*10730*/  LOP3.LUT R151, R151, R152, R119, 0x96, !PT ;  /* 0x0000009897977212 */ /* 0x000fe200078e9677 */
[----:B------:R-:W-:Y:S02]  /*10740*/  IMAD.MOV.U32 R152, RZ, RZ, R150 ;  /* 0x000000ffff987224 */ /* 0x000fe400078e0096 */
.L_x_7208:
[----:B------:R-:W-:Y:S05]  /*10750*/  BSYNC B0 ;  /* 0x0000000000007941 */ /* 0x000fea0003800000 */
.L_x_7207:
        /* <DEDUP_REMOVED lines=9> */
.L_x_7203:
        /* <DEDUP_REMOVED lines=12> */
.L_x_7212:
[----:B------:R-:W-:Y:S02]  /*108b0*/  IMAD.MOV.U32 R161, RZ, RZ, R160 ;  /* 0x000000ffffa17224 */ /* 0x000fe400078e00a0 */
.L_x_7213:
[----:B------:R-:W-:Y:S05]  /*108c0*/  BSYNC B0 ;  /* 0x0000000000007941 */ /* 0x000fea0003800000 */
.L_x_7211:
        /* <DEDUP_REMOVED lines=16> */
.L_x_7217:
[----:B------:R-:W-:Y:S05]  /*109d0*/  BSYNC B1 ;  /* 0x0000000000017941 */ /* 0x000fea0003800000 */
.L_x_7216:
        /* <DEDUP_REMOVED lines=41> */
[----:B------:R-:W-:Y:S01]  /*10c70*/  IMAD.MOV.U32 R155, RZ, RZ, RZ ;  /* 0x000000ffff9b7224 */ /* 0x000fe200078e00ff */
[----:B------:R-:W-:Y:S02]  /*10c80*/  LOP3.LUT R151, R153, R150, R119, 0x96, !PT ;  /* 0x0000009699977212 */ /* 0x000fe400078e9677 */
.L_x_7215:
[----:B------:R-:W-:Y:S05]  /*10c90*/  BSYNC B0 ;  /* 0x0000000000007941 */ /* 0x000fea0003800000 */
.L_x_7214:
        /* <DEDUP_REMOVED lines=12> */
.L_x_7218:
        /* <DEDUP_REMOVED lines=12> */
.L_x_7221:
[----:B------:R-:W-:Y:S02]  /*10e20*/  IMAD.MOV.U32 R162, RZ, RZ, R160 ;  /* 0x000000ffffa27224 */ /* 0x000fe400078e00a0 */
.L_x_7222:
[----:B------:R-:W-:Y:S05]  /*10e30*/  BSYNC B0 ;  /* 0x0000000000007941 */ /* 0x000fea0003800000 */
.L_x_7220:
        /* <DEDUP_REMOVED lines=16> */
.L_x_7226:
[----:B------:R-:W-:Y:S05]  /*10f40*/  BSYNC B1 ;  /* 0x0000000000017941 */ /* 0x000fea0003800000 */
.L_x_7225:
        /* <DEDUP_REMOVED lines=42> */
.L_x_7224:
[----:B------:R-:W-:Y:S05]  /*111f0*/  BSYNC B0 ;  /* 0x0000000000007941 */ /* 0x000fea0003800000 */
.L_x_7223:
        /* <DEDUP_REMOVED lines=9> */
.L_x_7219:
[----:B------:R-:W-:Y:S02]  /*11290*/  SEL R155, RZ, 0x1000000, P5 ;  /* 0x01000000ff9b7807 */ /* 0x000fe40002800000 */
[----:B------:R-:W-:Y:S02]  /*112a0*/  ISETP.NE.AND P5, PT, R157, RZ, PT ;  /* 0x000000ff9d00720c */ /* 0x000fe40003fa5270 */
[----:B------:R-:W-:Y:S02]  /*112b0*/  ISETP.NE.AND P1, PT, R156, RZ, PT ;  /* 0x000000ff9c00720c */ /* 0x000fe40003f25270 */
[----:B------:R-:W-:Y:S02]  /*112c0*/  ISETP.NE.AND P6, PT, R158, RZ, PT ;  /* 0x000000ff9e00720c */ /* 0x000fe40003fc5270 */
[----:B------:R-:W-:Y:S02]  /*112d0*/  ISETP.NE.AND P0, PT, R159, RZ, PT ;  /* 0x000000ff9f00720c */ /* 0x000fe40003f05270 */
[----:B------:R-:W-:-:S02]  /*112e0*/  SEL R156, RZ, 0x1, P5 ;  /* 0x00000001ff9c7807 */ /* 0x000fc40002800000 */
[----:B------:R-:W-:Y:S02]  /*112f0*/  SEL R153, RZ, 0x10000, P4 ;  /* 0x00010000ff997807 */ /* 0x000fe40002000000 */
[----:B------:R-:W-:Y:S01]  /*11300*/  SEL R146, RZ, 0x100, P3 ;  /* 0x00000100ff927807 */ /* 0x000fe20001800000 */
[----:B------:R-:W-:Y:S01]  /*11310*/  IMAD.WIDE.U32 R156, R156, 0x1000000, RZ ;  /* 0x010000009c9c7825 */ /* 0x000fe200078e00ff */
[----:B------:R-:W-:Y:S02]  /*11320*/  SEL R158, RZ, 0x1, P6 ;  /* 0x00000001ff9e7807 */ /* 0x000fe40003000000 */
[----:B------:R-:W-:Y:S02]  /*11330*/  SEL R162, RZ, 0x1, P0 ;  /* 0x00000001ffa27807 */ /* 0x000fe40000000000 */
[----:B------:R-:W-:Y:S01]  /*11340*/  LOP3.LUT R146, R146, R155, R153, 0xfe, !PT ;  /* 0x0000009b92927212 */ /* 0x000fe200078efe99 */
[----:B------:R-:W-:Y:S01]  /*11350*/  IMAD.WIDE.U32 R158, R158, 0x10000, RZ ;  /* 0x000100009e9e7825 */ /* 0x000fe200078e00ff */
[----:B------:R-:W-:-:S02]  /*11360*/  SEL R153, RZ, 0x1, P2 ;  /* 0x00000001ff997807 */ /* 0x000fc40001000000 */
[----:B------:R-:W-:Y:S01]  /*11370*/  ISETP.NE.AND P0, PT, R149, RZ, PT ;  /* 0x000000ff9500720c */ /* 0x000fe20003f05270 */
[----:B------:R-:W-:Y:S01]  /*11380*/  IMAD.WIDE.U32 R162, R162, 0x100, RZ ;  /* 0x00000100a2a27825 */ /* 0x000fe200078e00ff */
[----:B------:R-:W-:-:S03]  /*11390*/  LOP3.LUT R153, R157, R146, R153, 0xfe, !PT ;  /* 0x000000929d997212 */ /* 0x000fc600078efe99 */
[----:B------:R-:W-:Y:S01]  /*113a0*/  FADD.FTZ R146, RZ, R32 ;  /* 0x00000020ff927221 */ /* 0x000fe20000010000 */
[----:B------:R-:W-:Y:S01]  /*113b0*/  LOP3.LUT R159, R163, R153, R159, 0xfe, !PT ;  /* 0x00000099a39f7212 */ /* 0x000fe200078efe9f */
[C---:B------:R-:W-:Y:S01]  /*113c0*/  IMAD.WIDE.U32 R148, R143.reuse, R148, c[0x0][0x188] ;  /* 0x000062008f947625 */ /* 0x040fe200078e0094 */
[----:B------:R-:W-:Y:S02]  /*113d0*/  LOP3.LUT R156, R162, R156, R158, 0xfe, !PT ;  /* 0x0000009ca29c7212 */ /* 0x000fe400078efe9e */
[----:B------:R-:W-:Y:S02]  /*113e0*/  SEL R153, RZ, 0x1, P1 ;  /* 0x00000001ff997807 */ /* 0x000fe40000800000 */
[----:B------:R-:W-:Y:S01]  /*113f0*/  STG.E.128 [R148.64], R48 ;  /* 0x0000003094007986 */ /* 0x000fe2000c101d04 */
[----:B------:R-:W-:Y:S02]  /*11400*/  LOP3.LUT P1, RZ, R128, 0xff, RZ, 0xc0, !PT ;  /* 0x000000ff80ff7812 */ /* 0x000fe4000782c0ff */
[----:B------:R-:W-:Y:S01]  /*11410*/  LOP3.LUT R158, R156, R153, RZ, 0xfc, !PT ;  /* 0x000000999c9e7212 */ /* 0x000fe200078efcff */
[----:B------:R-:W-:Y:S01]  /*11420*/  FADD.FTZ R153, R146, R33 ;  /* 0x0000002192997221 */ /* 0x000fe20000010000 */
[----:B------:R0:W-:Y:S01]  /*11430*/  STG.E.128 [R148.64+0x10], R52 ;  /* 0x0000103494007986 */ /* 0x0001e2000c101d04 */
[----:B------:R-:W-:-:S04]  /*11440*/  IMAD.WIDE.U32 R156, R143, R147, c[0x0][0x190] ;  /* 0x000064008f9c7625 */ /* 0x000fc800078e0093 */
[----:B------:R-:W-:Y:S01]  /*11450*/  FADD.FTZ R146, R153, R34 ;  /* 0x0000002299927221 */ /* 0x000fe20000010000 */
[----:B------:R1:W-:Y:S03]  /*11460*/  STG.E.64 [R156.64], R158 ;  /* 0x0000009e9c007986 */ /* 0x0003e6000c101b04 */
[----:B------:R-:W-:-:S04]  /*11470*/  FADD.FTZ R153, R146, R35 ;  /* 0x0000002392997221 */ /* 0x000fc80000010000 */
[----:B------:R-:W-:-:S04]  /*11480*/  FADD.FTZ R146, R153, R36 ;  /* 0x0000002499927221 */ /* 0x000fc80000010000 */
[----:B------:R-:W-:Y:S01]  /*11490*/  FADD.FTZ R153, R146, R37 ;  /* 0x0000002592997221 */ /* 0x000fe20000010000 */
[----:B0-----:R-:W0:Y:S03]  /*114a0*/  S2R R148, SR_TID.X ;  /* 0x0000000000947919 */ /* 0x001e260000002100 */
        /* <DEDUP_REMOVED lines=16> */
[----:B01----:R-:W-:Y:S01]  /*115b0*/  IMAD.U32 R146, R145, 0x10000, RZ ;  /* 0x0001000091927824 */ /* 0x003fe200078e00ff */
[----:B------:R-:W-:Y:S02]  /*115c0*/  LOP3.LUT R156, R139, 0xff, RZ, 0xc0, !PT ;  /* 0x000000ff8b9c7812 */ /* 0x000fe400078ec0ff */
[----:B------:R-:W-:Y:S02]  /*115d0*/  LOP3.LUT R158, R138, 0xff, RZ, 0xc0, !PT ;  /* 0x000000ff8a9e7812 */ /* 0x000fe400078ec0ff */
[----:B------:R-:W-:Y:S01]  /*115e0*/  LOP3.LUT R149, R146, 0xff0000, RZ, 0xc0, !PT ;  /* 0x00ff000092957812 */ /* 0x000fe200078ec0ff */
[----:B------:R-:W-:Y:S01]  /*115f0*/  IMAD.WIDE.U32 R156, R156, 0x1000000, RZ ;  /* 0x010000009c9c7825 */ /* 0x000fe200078e00ff */
[----:B------:R-:W-:Y:S02]  /*11600*/  LOP3.LUT R146, R142, 0xffff, RZ, 0xc0, !PT ;  /* 0x0000ffff8e927812 */ /* 0x000fe400078ec0ff */
[----:B------:R-:W-:Y:S01]  /*11610*/  LOP3.LUT R162, R137, 0xff, RZ, 0xc0, !PT ;  /* 0x000000ff89a27812 */ /* 0x000fe200078ec0ff */
[----:B------:R-:W-:Y:S01]  /*11620*/  IMAD.WIDE.U32 R158, R158, 0x10000, RZ ;  /* 0x000100009e9e7825 */ /* 0x000fe200078e00ff */
[----:B------:R-:W-:-:S02]  /*11630*/  PRMT R146, R149, 0x4210, R146 ;  /* 0x0000421095927816 */ /* 0x000fc40000000092 */
[----:B------:R-:W-:Y:S01]  /*11640*/  PRMT R149, R141, 0x7104, RZ ;  /* 0x000071048d957816 */ /* 0x000fe200000000ff */
[----:B------:R-:W-:-:S03]  /*11650*/  IMAD.WIDE.U32 R162, R162, 0x100, RZ ;  /* 0x00000100a2a27825 */ /* 0x000fc600078e00ff */
[----:B------:R-:W-:Y:S01]  /*11660*/  LOP3.LUT R149, R146, 0xff00, R149, 0xf8, !PT ;  /* 0x0000ff0092957812 */ /* 0x000fe200078ef895 */
[----:B------:R-:W-:-:S03]  /*11670*/  IMAD.WIDE.U32 R146, R143, R147, c[0x0][0x198] ;  /* 0x000066008f927625 */ /* 0x000fc600078e0093 */
[----:B------:R-:W-:-:S04]  /*11680*/  LOP3.LUT R149, R149, 0xff, R140, 0xf8, !PT ;  /* 0x000000ff95957812 */ /* 0x000fc800078ef88c */
[----:B------:R-:W-:Y:S02]  /*11690*/  LOP3.LUT R149, R159, R149, R157, 0xfe, !PT ;  /* 0x000000959f957212 */ /* 0x000fe400078efe9d */
[----:B------:R-:W-:Y:S02]  /*116a0*/  LOP3.LUT R157, R162, R156, R158, 0xfe, !PT ;  /* 0x0000009ca29d7212 */ /* 0x000fe400078efe9e */
[----:B------:R-:W-:Y:S02]  /*116b0*/  LOP3.LUT R163, R149, R163, RZ, 0xfc, !PT ;  /* 0x000000a395a37212 */ /* 0x000fe400078efcff */
[----:B------:R-:W-:-:S05]  /*116c0*/  LOP3.LUT R162, R157, 0xff, R136, 0xf8, !PT ;  /* 0x000000ff9da27812 */ /* 0x000fca00078ef888 */
[----:B------:R0:W-:Y:S02]  /*116d0*/  STG.E.64 [R146.64], R162 ;  /* 0x000000a292007986 */ /* 0x0001e4000c101b04 */
.L_x_7227:
[----:B01----:R-:W-:Y:S01]  /*116e0*/  FADD.FTZ R147, R164, R53 ;  /* 0x00000035a4937221 */ /* 0x003fe20000010000 */
[----:B------:R-:W-:Y:S02]  /*116f0*/  SHF.R.U32.HI R149, RZ, 0x5, R148 ;  /* 0x00000005ff957819 */ /* 0x000fe40000011694 */
[----:B------:R-:W-:Y:S01]  /*11700*/  LOP3.LUT P0, RZ, R148, 0x1f, RZ, 0xc0, !PT ;  /* 0x0000001f94ff7812 */ /* 0x000fe2000780c0ff */
[----:B------:R-:W-:Y:S01]  /*11710*/  FADD.FTZ R146, R147, R54 ;  /* 0x0000003693927221 */ /* 0x000fe20000010000 */
[----:B------:R-:W-:-:S03]  /*11720*/  LOP3.LUT R149, R149, 0x7fffff8, RZ, 0xc0, !PT ;  /* 0x07fffff895957812 */ /* 0x000fc600078ec0ff */
[----:B------:R-:W-:Y:S01]  /*11730*/  FADD.FTZ R162, R146, R55 ;  /* 0x0000003792a27221 */ /* 0x000fe20000010000 */
[----:B------:R-:W-:Y:S01]  /*11740*/  @!P1 IADD3 R149, R149, 0x8, RZ ;  /* 0x0000000895959810 */ /* 0x000fe20007ffe0ff */
[----:B------:R-:W-:Y:S05]  /*11750*/  BRA.DIV ~URZ, `(.L_x_7228) ;  /* 0x000015e27f007947 */ /* 0x000fea000b800000 */
[----:B------:R0:W1:Y:S02]  /*11760*/  SHFL.BFLY PT, R146, R162, 0x1, 0x1f ;  /* 0x0c201f00a2927f89 */ /* 0x00006400000e0000 */
.L_x_7232:
        /* <DEDUP_REMOVED lines=68> */
.L_x_7233:
[----:B------:R-:W2:Y:S01]  /*11bb0*/  S2R R165, SR_TID.X ;  /* 0x0000000000a57919 */ /* 0x000ea20000002100 */
[----:B------:R-:W-:Y:S01]  /*11bc0*/  @!P0 SHF.R.U32.HI R148, RZ, 0x5, R148 ;  /* 0x00000005ff948819 */ /* 0x000fe20000011694 */
[----:B-1----:R-:W-:Y:S01]  /*11bd0*/  FADD.FTZ R147, R155, R162 ;  /* 0x000000a29b937221 */ /* 0x002fe20000010000 */
[----:B------:R-:W-:Y:S01]  /*11be0*/  WARPSYNC 0xffffffff ;  /* 0xffffffff00007948 */ /* 0x000fe20003800000 */
[----:B------:R-:W-:Y:S01]  /*11bf0*/  IMAD.MOV.U32 R155, RZ, RZ, RZ ;  /* 0x000000ffff9b7224 */ /* 0x000fe200078e00ff */
[----:B------:R-:W-:Y:S01]  /*11c00*/  @!P0 LOP3.LUT R148, R148, 0x7, RZ, 0xc0, !PT ;  /* 0x0000000794948812 */ /* 0x000fe200078ec0ff */
[----:B------:R-:W-:-:S04]  /*11c10*/  ULDC.U8 UR6, c[0x0][0x1f0] ;  /* 0x00007c0000067ab9 */ /* 0x000fc80000000000 */
[----:B------:R-:W-:-:S05]  /*11c20*/  @!P0 IMAD.IADD R153, R149, 0x1, R148 ;  /* 0x0000000195998824 */ /* 0x000fca00078e0294 */
[----:B------:R-:W-:Y:S01]  /*11c30*/  @!P0 STS.64 [R153.X8], R146 ;  /* 0x0000009299008388 */ /* 0x000fe20000008a00 */
[----:B--2---:R-:W-:-:S03]  /*11c40*/  LOP3.LUT R156, R165, 0x1f, RZ, 0xc0, !PT ;  /* 0x0000001fa59c7812 */ /* 0x004fc600078ec0ff */
[----:B------:R-:W-:Y:S01]  /*11c50*/  BAR.SYNC.DEFER_BLOCKING 0x0 ;  /* 0x0000000000007b1d */ /* 0x000fe20000010000 */
[----:B------:R-:W-:-:S13]  /*11c60*/  ISETP.GT.U32.AND P1, PT, R156, 0x7, PT ;  /* 0x000000079c00780c */ /* 0x000fda0003f24070 */
[----:B------:R-:W-:Y:S02]  /*11c70*/  @!P1 IMAD.IADD R156, R149, 0x1, R156 ;  /* 0x00000001959c9824 */ /* 0x000fe400078e029c */
[----:B------:R-:W-:Y:S01]  /*11c80*/  CS2R R148, SRZ ;  /* 0x0000000000947805 */ /* 0x000fe2000001ff00 */
[----:B------:R-:W-:-:S04]  /*11c90*/  @!P1 IMAD.MOV.U32 R155, RZ, RZ, 0x300 ;  /* 0x00000300ff9b9424 */ /* 0x000fc800078e00ff */
[----:B------:R-:W-:Y:S01]  /*11ca0*/  I2F R159, R155 ;  /* 0x0000009b009f7306 */ /* 0x000fe20000201400 */
[----:B------:R-:W-:Y:S01]  /*11cb0*/  @!P1 LDS.64 R148, [R156.X8] ;  /* 0x000000009c949984 */ /* 0x000fe20000008a00 */
[----:B------:R-:W-:-:S03]  /*11cc0*/  ISETP.NE.AND P1, PT, RZ, UR6, PT ;  /* 0x00000006ff007c0c */ /* 0x000fc6000bf25270 */
[----:B------:R-:W1:Y:S02]  /*11cd0*/  SHFL.DOWN PT, R158, R155, 0x4, 0x1f ;  /* 0x08801f009b9e7f89 */ /* 0x000e6400000e0000 */
[----:B-1----:R-:W-:Y:S01]  /*11ce0*/  IMAD.IADD R147, R158, 0x1, R155 ;  /* 0x000000019e937824 */ /* 0x002fe200078e029b */
[----:B0-----:R0:W-:Y:S08]  /*11cf0*/  I2F R162, R158 ;  /* 0x0000009e00a27306 */ /* 0x0011f00000201400 */
[----:B------:R-:W1:Y:S01]  /*11d00*/  I2F R153, R147 ;  /* 0x0000009300997306 */ /* 0x000e620000201400 */
[----:B0-----:R-:W0:Y:S04]  /*11d10*/  SHFL.DOWN PT, R158, R147, 0x2, 0x1f ;  /* 0x08401f00939e7f89 */ /* 0x001e2800000e0000 */
[----:B------:R-:W2:Y:S03]  /*11d20*/  SHFL.DOWN PT, R157, R148, 0x4, 0x1f ;  /* 0x08801f00949d7f89 */ /* 0x000ea600000e0000 */
[----:B-1----:R-:W1:Y:S08]  /*11d30*/  MUFU.RCP R156, R153 ;  /* 0x00000099009c7308 */ /* 0x002e700000001000 */
[----:B0-----:R-:W0:Y:S01]  /*11d40*/  I2F R163, R158 ;  /* 0x0000009e00a37306 */ /* 0x001e220000201400 */
[----:B------:R-:W-:-:S02]  /*11d50*/  IMAD.IADD R161, R147, 0x1, R158 ;  /* 0x0000000193a17824 */ /* 0x000fc400078e029e */
[C---:B--2---:R-:W-:Y:S02]  /*11d60*/  FADD.FTZ R146, -R157.reuse, R148 ;  /* 0x000000949d927221 */ /* 0x044fe40000010100 */
[----:B------:R-:W-:Y:S02]  /*11d70*/  FMUL.FTZ R157, R157, R162 ;  /* 0x000000a29d9d7220 */ /* 0x000fe40000410000 */
[----:B------:R-:W-:Y:S02]  /*11d80*/  FMUL.FTZ R146, R146, R146 ;  /* 0x0000009292927220 */ /* 0x000fe40000410000 */
[----:B------:R-:W-:Y:S02]  /*11d90*/  FFMA.FTZ R157, R159, R148, R157 ;  /* 0x000000949f9d7223 */ /* 0x000fe4000001009d */
[----:B------:R-:W-:Y:S02]  /*11da0*/  FMUL.FTZ R159, R146, R159 ;  /* 0x0000009f929f7220 */ /* 0x000fe40000410000 */
[----:B------:R-:W2:Y:S01]  /*11db0*/  SHFL.DOWN PT, R146, R149, 0x4, 0x1f ;  /* 0x08801f0095927f89 */ /* 0x000ea200000e0000 */
[----:B-1----:R-:W-:-:S02]  /*11dc0*/  FMUL.FTZ R148, R156, R157 ;  /* 0x0000009d9c947220 */ /* 0x002fc40000410000 */
[----:B------:R-:W-:-:S03]  /*11dd0*/  FMUL.FTZ R159, R159, R162 ;  /* 0x000000a29f9f7220 */ /* 0x000fc60000410000 */
[----:B------:R-:W1:Y:S01]  /*11de0*/  SHFL.DOWN PT, R157, R148, 0x2, 0x1f ;  /* 0x08401f00949d7f89 */ /* 0x000e6200000e0000 */
[----:B--2---:R-:W-:-:S04]  /*11df0*/  FADD.FTZ R155, R146, R149 ;  /* 0x00000095929b7221 */ /* 0x004fc80000010000 */
[----:B------:R-:W-:Y:S02]  /*11e00*/  FFMA.FTZ R155, R156, R159, R155 ;  /* 0x0000009f9c9b7223 */ /* 0x000fe4000001009b */
[----:B------:R-:W2:Y:S01]  /*11e10*/  I2F R156, R161 ;  /* 0x000000a1009c7306 */ /* 0x000ea20000201400 */
[----:B-1----:R-:W-:Y:S02]  /*11e20*/  FADD.FTZ R159, R148, -R157 ;  /* 0x8000009d949f7221 */ /* 0x002fe40000010000 */
[----:B0-----:R-:W-:Y:S01]  /*11e30*/  FMUL.FTZ R157, R157, R163 ;  /* 0x000000a39d9d7220 */ /* 0x001fe20000410000 */
[----:B------:R-:W0:Y:S01]  /*11e40*/  SHFL.DOWN PT, R146, R155, 0x2, 0x1f ;  /* 0x08401f009b927f89 */ /* 0x000e2200000e0000 */
[----:B------:R-:W-:Y:S02]  /*11e50*/  FMUL.FTZ R162, R159, R159 ;  /* 0x0000009f9fa27220 */ /* 0x000fe40000410000 */
[C---:B------:R-:W-:Y:S02]  /*11e60*/  FFMA.FTZ R164, R153.reuse, R148, R157 ;  /* 0x0000009499a47223 */ /* 0x040fe4000001009d */
[----:B------:R-:W1:Y:S01]  /*11e70*/  SHFL.DOWN PT, R148, R161, 0x1, 0x1f ;  /* 0x08201f00a1947f89 */ /* 0x000e6200000e0000 */
[----:B------:R-:W-:-:S04]  /*11e80*/  FMUL.FTZ R162, R153, R162 ;  /* 0x000000a299a27220 */ /* 0x000fc80000410000 */
[----:B------:R-:W-:Y:S01]  /*11e90*/  FMUL.FTZ R162, R162, R163 ;  /* 0x000000a3a2a27220 */ /* 0x000fe20000410000 */
[----:B--2---:R-:W2:Y:S01]  /*11ea0*/  MUFU.RCP R147, R156 ;  /* 0x0000009c00937308 */ /* 0x004ea20000001000 */
[----:B0-----:R-:W-:Y:S02]  /*11eb0*/  FADD.FTZ R146, R155, R146 ;  /* 0x000000929b927221 */ /* 0x001fe40000010000 */
[----:B--2---:R-:W-:Y:S02]  /*11ec0*/  FMUL.FTZ R149, R147, R164 ;  /* 0x000000a493957220 */ /* 0x004fe40000410000 */
[----:B-1----:R-:W-:Y:S01]  /*11ed0*/  IMAD.IADD R153, R161, 0x1, R148 ;  /* 0x00000001a1997824 */ /* 0x002fe200078e0294 */
[----:B------:R-:W-:Y:S01]  /*11ee0*/  SHF.R.U32.HI R161, RZ, 0x1c, R144 ;  /* 0x0000001cffa17819 */ /* 0x000fe20000011690 */
[----:B------:R-:W-:Y:S01]  /*11ef0*/  FFMA.FTZ R146, R147, R162, R146 ;  /* 0x000000a293927223 */ /* 0x000fe20000010092 */
[----:B------:R-:W0:Y:S01]  /*11f00*/  SHFL.DOWN PT, R158, R149, 0x1, 0x1f ;  /* 0x08201f00959e7f89 */ /* 0x000e2200000e0000 */
[----:B------:R-:W-:Y:S03]  /*11f10*/  I2F R148, R148 ;  /* 0x0000009400947306 */ /* 0x000fe60000201400 */
[----:B------:R-:W1:Y:S05]  /*11f20*/  SHFL.DOWN PT, R147, R146, 0x1, 0x1f ;  /* 0x08201f0092937f89 */ /* 0x000e6a00000e0000 */
[----:B------:R-:W2:Y:S01]  /*11f30*/  I2F R153, R153 ;  /* 0x0000009900997306 */ /* 0x000ea20000201400 */
[----:B0-----:R-:W-:-:S07]  /*11f40*/  FADD.FTZ R157, R149, -R158 ;  /* 0x8000009e959d7221 */ /* 0x001fce0000010000 */
[----:B--2---:R-:W0:Y:S01]  /*11f50*/  MUFU.RCP R155, R153 ;  /* 0x00000099009b7308 */ /* 0x004e220000001000 */
[-C--:B------:R-:W-:Y:S02]  /*11f60*/  FMUL.FTZ R158, R158, R148.reuse ;  /* 0x000000949e9e7220 */ /* 0x080fe40000410000 */
[----:B------:R-:W-:Y:S02]  /*11f70*/  FMUL.FTZ R157, R157, R157 ;  /* 0x0000009d9d9d7220 */ /* 0x000fe40000410000 */
[C---:B------:R-:W-:Y:S02]  /*11f80*/  FFMA.FTZ R158, R156.reuse, R149, R158 ;  /* 0x000000959c9e7223 */ /* 0x040fe4000001009e */
[----:B------:R-:W-:Y:S02]  /*11f90*/  FMUL.FTZ R157, R156, R157 ;  /* 0x0000009d9c9d7220 */ /* 0x000fe40000410000 */
[----:B-1----:R-:W-:Y:S01]  /*11fa0*/  FADD.FTZ R156, R146, R147 ;  /* 0x00000093929c7221 */ /* 0x002fe20000010000 */
[----:B------:R-:W-:Y:S01]  /*11fb0*/  SHF.R.U32.HI R146, RZ, 0x5, R165 ;  /* 0x00000005ff927819 */ /* 0x000fe200000116a5 */
[----:B------:R-:W-:-:S03]  /*11fc0*/  FMUL.FTZ R157, R157, R148 ;  /* 0x000000949d9d7220 */ /* 0x000fc60000410000 */
[----:B------:R-:W-:Y:S01]  /*11fd0*/  LOP3.LUT R146, R146, 0x7, RZ, 0xc0, !PT ;  /* 0x0000000792927812 */ /* 0x000fe200078ec0ff */
[C---:B0-----:R-:W-:Y:S02]  /*11fe0*/  FMUL.FTZ R158, R155.reuse, R158 ;  /* 0x0000009e9b9e7220 */ /* 0x041fe40000410000 */
[----:B------:R-:W-:Y:S01]  /*11ff0*/  FFMA.FTZ R156, R155, R157, R156 ;  /* 0x0000009d9b9c7223 */ /* 0x000fe2000001009c */
[----:B------:R-:W-:Y:S01]  /*12000*/  LOP3.LUT P0, RZ, R146, 0x1f, R165, 0xf8, !PT ;  /* 0x0000001f92ff7812 */ /* 0x000fe2000780f8a5 */
[----:B------:R-:W-:Y:S01]  /*12010*/  IMAD.MOV.U32 R146, RZ, RZ, c[0x0][0x1e0] ;  /* 0x00007800ff927624 */ /* 0x000fe200078e00ff */
[----:B------:R-:W0:Y:S04]  /*12020*/  SHFL.IDX PT, R159, R158, RZ, 0x1f ;  /* 0x00001fff9e9f7589 */ /* 0x000e2800000e0000 */
[----:B------:R-:W1:Y:S01]  /*12030*/  SHFL.IDX PT, R149, R156, RZ, 0x1f ;  /* 0x00001fff9c957589 */ /* 0x000e6200000e0000 */
[C---:B0-----:R-:W-:Y:S01]  /*12040*/  FMUL.FTZ R147, R159.reuse, R159 ;  /* 0x0000009f9f937220 */ /* 0x041fe20000410000 */
[----:B------:R-:W-:Y:S01]  /*12050*/  FSEL R155, R159, RZ, !P1 ;  /* 0x000000ff9f9b7208 */ /* 0x000fe20004800000 */
[----:B-1----:R-:W-:-:S03]  /*12060*/  FFMA.FTZ R146, R149, R146, c[0x0][0x228] ;  /* 0x00008a0095927623 */ /* 0x002fc60000010092 */
[----:B------:R-:W-:Y:S01]  /*12070*/  FSEL R147, R147, RZ, P1 ;  /* 0x000000ff93937208 */ /* 0x000fe20000800000 */
[C---:B------:R-:W-:Y:S02]  /*12080*/  FADD.FTZ R32, -R155.reuse, R32 ;  /* 0x000000209b207221 */ /* 0x040fe40000010100 */
[----:B------:R-:W-:Y:S02]  /*12090*/  FADD.FTZ R33, -R155, R33 ;  /* 0x000000219b217221 */ /* 0x000fe40000010100 */
[----:B------:R-:W-:Y:S02]  /*120a0*/  FADD.FTZ R153, R146, R147 ;  /* 0x0000009392997221 */ /* 0x000fe40000010000 */
[----:B------:R-:W-:Y:S02]  /*120b0*/  @!P0 IMAD.MOV.U32 R147, RZ, RZ, 0x4 ;  /* 0x00000004ff938424 */ /* 0x000fe400078e00ff */
[----:B------:R0:W1:Y:S01]  /*120c0*/  MUFU.RSQ R162, R153 ;  /* 0x0000009900a27308 */ /* 0x0000620000001400 */
[----:B------:R-:W-:-:S02]  /*120d0*/  @!P0 IMAD.MOV.U32 R149, RZ, RZ, 0x4 ;  /* 0x00000004ff958424 */ /* 0x000fc400078e00ff */
[----:B------:R-:W-:-:S04]  /*120e0*/  @!P0 IMAD.WIDE R146, R56, R147, c[0x0][0x1a0] ;  /* 0x0000680038928625 */ /* 0x000fc800078e0293 */
[C---:B------:R-:W-:Y:S01]  /*120f0*/  @!P0 IMAD.WIDE R148, R56.reuse, R149, c[0x0][0x1a8] ;  /* 0x00006a0038948625 */ /* 0x040fe200078e0295 */
[----:B------:R2:W-:Y:S01]  /*12100*/  @!P0 STG.E [R146.64], R159 ;  /* 0x0000009f92008986 */ /* 0x0005e2000c101904 */
[----:B0-----:R-:W-:Y:S02]  /*12110*/  PRMT R153, RZ, 0x7610, R95 ;  /* 0x00007610ff997816 */ /* 0x001fe4000000005f */
[C---:B------:R-:W-:Y:S01]  /*12120*/  FADD.FTZ R34, -R155.reuse, R34 ;  /* 0x000000229b227221 */ /* 0x040fe20000010100 */
[----:B------:R-:W-:Y:S01]  /*12130*/  IADD3 R56, R56, c[0x0][0x160], RZ ;  /* 0x0000580038387a10 */ /* 0x000fe20007ffe0ff */
[C---:B------:R-:W-:Y:S02]  /*12140*/  FADD.FTZ R35, -R155.reuse, R35 ;  /* 0x000000239b237221 */ /* 0x040fe40000010100 */
[C---:B------:R-:W-:Y:S01]  /*12150*/  FADD.FTZ R36, -R155.reuse, R36 ;  /* 0x000000249b247221 */ /* 0x040fe20000010100 */
[----:B-1----:R0:W-:Y:S01]  /*12160*/  @!P0 STG.E [R148.64], R162 ;  /* 0x000000a294008986 */ /* 0x0021e2000c101904 */
[C---:B------:R-:W-:Y:S01]  /*12170*/  FMUL.FTZ R156, R162.reuse, R32 ;  /* 0x00000020a29c7220 */ /* 0x040fe20000410000 */
[--C-:B------:R-:W-:Y:S01]  /*12180*/  PRMT R32, RZ, 0x5410, R92.reuse ;  /* 0x00005410ff207816 */ /* 0x100fe2000000005c */
[----:B------:R-:W-:Y:S01]  /*12190*/  FMUL.FTZ R157, R162, R33 ;  /* 0x00000021a29d7220 */ /* 0x000fe20000410000 */
[----:B------:R-:W-:Y:S01]  /*121a0*/  PRMT R33, RZ, 0x7610, R92 ;  /* 0x00007610ff217816 */ /* 0x000fe2000000005c */
[----:B------:R-:W-:Y:S01]  /*121b0*/  FADD.FTZ R37, -R155, R37 ;  /* 0x000000259b257221 */ /* 0x000fe20000010100 */
[----:B--2---:R-:W-:Y:S01]  /*121c0*/  SHF.L.U32 R159, R144, 0x4, RZ ;  /* 0x00000004909f7819 */ /* 0x004fe200000006ff */
[----:B------:R-:W-:-:S02]  /*121d0*/  FFMA.FTZ R32, R156, R32, R73 ;  /* 0x000000209c207223 */ /* 0x000fc40000010049 */
[----:B------:R-:W-:Y:S02]  /*121e0*/  FFMA.FTZ R33, R157, R33, R74 ;  /* 0x000000219d217223 */ /* 0x000fe4000001004a */
[C---:B------:R-:W-:Y:S01]  /*121f0*/  FMUL.FTZ R146, R162.reuse, R36 ;  /* 0x00000024a2927220 */ /* 0x040fe20000410000 */
[----:B------:R-:W-:Y:S01]  /*12200*/  PRMT R36, RZ, 0x7610, R94 ;  /* 0x00007610ff247816 */ /* 0x000fe2000000005e */
[----:B0-----:R-:W-:Y:S01]  /*12210*/  FADD.FTZ R149, -R155, R39 ;  /* 0x000000279b957221 */ /* 0x001fe20000010100 */
[----:B------:R-:W-:Y:S01]  /*12220*/  F2FP.BF16.PACK_AB R32, R33, R32 ;  /* 0x000000202120723e */ /* 0x000fe200000010ff */
[----:B------:R-:W-:Y:S02]  /*12230*/  FADD.FTZ R33, -R155, R38 ;  /* 0x000000269b217221 */ /* 0x000fe40000010100 */
[C---:B------:R-:W-:Y:S01]  /*12240*/  FMUL.FTZ R38, R162.reuse, R34 ;  /* 0x00000022a2267220 */ /* 0x040fe20000410000 */
[--C-:B------:R-:W-:Y:S01]  /*12250*/  PRMT R34, RZ, 0x7610, R93.reuse ;  /* 0x00007610ff227816 */ /* 0x100fe2000000005d */
[C---:B------:R-:W-:Y:S01]  /*12260*/  FMUL.FTZ R148, R162.reuse, R33 ;  /* 0x00000021a2947220 */ /* 0x040fe20000410000 */
[----:B------:R-:W-:Y:S01]  /*12270*/  PRMT R33, RZ, 0x5410, R93 ;  /* 0x00005410ff217816 */ /* 0x000fe2000000005d */
[C---:B------:R-:W-:Y:S01]  /*12280*/  FMUL.FTZ R39, R162.reuse, R35 ;  /* 0x00000023a2277220 */ /* 0x040fe20000410000 */
[----:B------:R-:W-:Y:S01]  /*12290*/  PRMT R35, RZ, 0x5410, R94 ;  /* 0x00005410ff237816 */ /* 0x000fe2000000005e */
[----:B------:R-:W-:Y:S01]  /*122a0*/  FMUL.FTZ R147, R162, R37 ;  /* 0x00000025a2937220 */ /* 0x000fe20000410000 */
[----:B------:R-:W-:Y:S01]  /*122b0*/  PRMT R37, RZ, 0x5410, R95 ;  /* 0x00005410ff257816 */ /* 0x000fe2000000005f */
[----:B------:R-:W-:-:S02]  /*122c0*/  FFMA.FTZ R33, R38, R33, R75 ;  /* 0x0000002126217223 */ /* 0x000fc4000001004b */
[----:B------:R-:W-:Y:S02]  /*122d0*/  FFMA.FTZ R34, R39, R34, R76 ;  /* 0x0000002227227223 */ /* 0x000fe4000001004c */
[----:B------:R-:W-:Y:S02]  /*122e0*/  FMUL.FTZ R149, R162, R149 ;  /* 0x00000095a2957220 */ /* 0x000fe40000410000 */
[----:B------:R-:W-:Y:S01]  /*122f0*/  FFMA.FTZ R35, R146, R35, R77 ;  /* 0x0000002392237223 */ /* 0x000fe2000001004d */
[----:B------:R-:W-:Y:S01]  /*12300*/  F2FP.BF16.PACK_AB R33, R34, R33 ;  /* 0x000000212221723e */ /* 0x000fe200000010ff */
[----:B------:R-:W-:Y:S02]  /*12310*/  FFMA.FTZ R36, R147, R36, R78 ;  /* 0x0000002493247223 */ /* 0x000fe4000001004e */
[----:B------:R-:W-:Y:S02]  /*12320*/  FFMA.FTZ R37, R148, R37, R79 ;  /* 0x0000002594257223 */ /* 0x000fe4000001004f */
[----:B------:R-:W-:Y:S01]  /*12330*/  FFMA.FTZ R158, R149, R153, R80 ;  /* 0x00000099959e7223 */ /* 0x000fe20000010050 */
[----:B------:R-:W-:Y:S01]  /*12340*/  F2FP.BF16.PACK_AB R34, R36, R35 ;  /* 0x000000232422723e */ /* 0x000fe200000010ff */
[----:B------:R-:W-:Y:S01]  /*12350*/  FADD.FTZ R46, -R155, R46 ;  /* 0x0000002e9b2e7221 */ /* 0x000fe20000010100 */
        /* <DEDUP_REMOVED lines=8> */
[C---:B------:R-:W-:Y:S02]  /*123e0*/  FMUL.FTZ R46, R162.reuse, R46 ;  /* 0x0000002ea22e7220 */ /* 0x040fe40000410000 */
[----:B------:R-:W-:Y:S02]  /*123f0*/  FMUL.FTZ R49, R162, R47 ;  /* 0x0000002fa2317220 */ /* 0x000fe40000410000 */
[C---:B------:R-:W-:Y:S02]  /*12400*/  FADD.FTZ R40, -R155.reuse, R40 ;  /* 0x000000289b287221 */ /* 0x040fe40000010100 */
[C---:B------:R-:W-:Y:S02]  /*12410*/  FADD.FTZ R41, -R155.reuse, R41 ;  /* 0x000000299b297221 */ /* 0x040fe40000010100 */
[----:B------:R-:W-:-:S02]  /*12420*/  FADD.FTZ R43, -R155, R43 ;  /* 0x0000002b9b2b7221 */ /* 0x000fc40000010100 */
[C---:B------:R-:W-:Y:S02]  /*12430*/  FMUL.FTZ R40, R162.reuse, R40 ;  /* 0x00000028a2287220 */ /* 0x040fe40000410000 */
[C---:B------:R-:W-:Y:S02]  /*12440*/  FADD.FTZ R44, -R155.reuse, R44 ;  /* 0x0000002c9b2c7221 */ /* 0x040fe40000010100 */
[C---:B------:R-:W-:Y:S02]  /*12450*/  FMUL.FTZ R41, R162.reuse, R41 ;  /* 0x00000029a2297220 */ /* 0x040fe40000410000 */
[----:B------:R-:W-:Y:S01]  /*12460*/  FMUL.FTZ R43, R162, R43 ;  /* 0x0000002ba22b7220 */ /* 0x000fe20000410000 */
[----:B0-----:R-:W-:Y:S01]  /*12470*/  PRMT R32, RZ, 0x5410, R15 ;  /* 0x00005410ff207816 */ /* 0x001fe2000000000f */
[C---:B------:R-:W-:Y:S01]  /*12480*/  FADD.FTZ R35, -R155.reuse, R51 ;  /* 0x000000339b237221 */ /* 0x040fe20000010100 */
[----:B------:R-:W-:Y:S01]  /*12490*/  PRMT R33, RZ, 0x7610, R15 ;  /* 0x00007610ff217816 */ /* 0x000fe2000000000f */
[----:B------:R-:W-:-:S02]  /*124a0*/  FADD.FTZ R36, -R155, R52 ;  /* 0x000000349b247221 */ /* 0x000fc40000010100 */
[----:B------:R-:W-:Y:S02]  /*124b0*/  FFMA.FTZ R32, R148, R32, R111 ;  /* 0x0000002094207223 */ /* 0x000fe4000001006f */
[----:B------:R-:W-:Y:S01]  /*124c0*/  FFMA.FTZ R33, R149, R33, R112 ;  /* 0x0000002195217223 */ /* 0x000fe20000010070 */
[----:B------:R-:W-:Y:S01]  /*124d0*/  IADD3 R149, R144, 0x100, RZ ;  /* 0x0000010090957810 */ /* 0x000fe20007ffe0ff */
[C---:B------:R-:W-:Y:S02]  /*124e0*/  FMUL.FTZ R52, R162.reuse, R35 ;  /* 0x00000023a2347220 */ /* 0x040fe40000410000 */
[----:B------:R-:W-:Y:S01]  /*124f0*/  FADD.FTZ R34, -R155, R50 ;  /* 0x000000329b227221 */ /* 0x000fe20000010100 */
[----:B------:R-:W-:Y:S01]  /*12500*/  F2FP.BF16.PACK_AB R35, R33, R32 ;  /* 0x000000202123723e */ /* 0x000fe200000010ff */
[----:B------:R-:W-:Y:S01]  /*12510*/  FADD.FTZ R37, -R155, R53 ;  /* 0x000000359b257221 */ /* 0x000fe20000010100 */
[----:B------:R-:W-:Y:S01]  /*12520*/  PRMT R32, RZ, 0x5410, R14 ;  /* 0x00005410ff207816 */ /* 0x000fe2000000000e */
[C---:B------:R-:W-:Y:S01]  /*12530*/  FMUL.FTZ R51, R162.reuse, R34 ;  /* 0x00000022a2337220 */ /* 0x040fe20000410000 */
[----:B------:R-:W-:Y:S01]  /*12540*/  PRMT R33, RZ, 0x7610, R12 ;  /* 0x00007610ff217816 */ /* 0x000fe2000000000c */
[----:B------:R-:W-:Y:S01]  /*12550*/  FMUL.FTZ R53, R162, R36 ;  /* 0x00000024a2357220 */ /* 0x000fe20000410000 */
[----:B------:R-:W-:Y:S01]  /*12560*/  IADD3 R36, P0, R159, c[0x0][0x210], RZ ;  /* 0x000084009f247a10 */ /* 0x000fe20007f1e0ff */
[----:B------:R-:W-:Y:S01]  /*12570*/  FFMA.FTZ R34, R146, R32, R109 ;  /* 0x0000002092227223 */ /* 0x000fe2000001006d */
[----:B------:R-:W-:Y:S01]  /*12580*/  PRMT R32, RZ, 0x7610, R14 ;  /* 0x00007610ff207816 */ /* 0x000fe2000000000e */
[----:B------:R-:W-:-:S02]  /*12590*/  FFMA.FTZ R157, R157, R33, R106 ;  /* 0x000000219d9d7223 */ /* 0x000fc4000001006a */
[C---:B------:R-:W-:Y:S01]  /*125a0*/  FMUL.FTZ R54, R162.reuse, R37 ;  /* 0x00000025a2367220 */ /* 0x040fe20000410000 */
[----:B------:R-:W-:Y:S01]  /*125b0*/  IADD3.X R37, R161, c[0x0][0x214], RZ, P0, !PT ;  /* 0x00008500a1257a10 */ /* 0x000fe200007fe4ff */
[----:B------:R-:W-:Y:S01]  /*125c0*/  FFMA.FTZ R147, R147, R32, R110 ;  /* 0x0000002093937223 */ /* 0x000fe2000001006e */
[----:B------:R-:W-:Y:S01]  /*125d0*/  PRMT R32, RZ, 0x5410, R13 ;  /* 0x00005410ff207816 */ /* 0x000fe2000000000d */
[----:B------:R-:W-:Y:S02]  /*125e0*/  FMUL.FTZ R50, R162, R48 ;  /* 0x00000030a2327220 */ /* 0x000fe40000410000 */
[----:B------:R-:W-:Y:S01]  /*125f0*/  FADD.FTZ R45, -R155, R45 ;  /* 0x0000002d9b2d7221 */ /* 0x000fe20000010100 */
[----:B------:R-:W-:Y:S01]  /*12600*/  F2FP.BF16.PACK_AB R34, R147, R34 ;  /* 0x000000229322723e */ /* 0x000fe200000010ff */
[----:B------:R-:W-:Y:S01]  /*12610*/  FFMA.FTZ R38, R38, R32, R107 ;  /* 0x0000002026267223 */ /* 0x000fe2000001006b */
[----:B------:R-:W-:Y:S01]  /*12620*/  PRMT R32, RZ, 0x7610, R13 ;  /* 0x00007610ff207816 */ /* 0x000fe2000000000d */
[----:B------:R-:W-:-:S02]  /*12630*/  FMUL.FTZ R44, R162, R44 ;  /* 0x0000002ca22c7220 */ /* 0x000fc40000410000 */
[----:B------:R-:W-:Y:S02]  /*12640*/  FMUL.FTZ R45, R162, R45 ;  /* 0x0000002da22d7220 */ /* 0x000fe40000410000 */
[----:B------:R-:W-:Y:S01]  /*12650*/  FFMA.FTZ R39, R39, R32, R108 ;  /* 0x0000002027277223 */ /* 0x000fe2000001006c */
[----:B------:R-:W-:Y:S01]  /*12660*/  PRMT R32, RZ, 0x5410, R12 ;  /* 0x00005410ff207816 */ /* 0x000fe2000000000c */
[C---:B------:R-:W-:Y:S02]  /*12670*/  FADD.FTZ R42, -R155.reuse, R42 ;  /* 0x0000002a9b2a7221 */ /* 0x040fe40000010100 */
[----:B------:R-:W-:Y:S01]  /*12680*/  FADD.FTZ R55, -R155, R55 ;  /* 0x000000379b377221 */ /* 0x000fe20000010100 */
[----:B------:R-:W-:Y:S01]  /*12690*/  F2FP.BF16.PACK_AB R33, R39, R38 ;  /* 0x000000262721723e */ /* 0x000fe200000010ff */
[----:B------:R-:W-:Y:S01]  /*126a0*/  FFMA.FTZ R32, R156, R32, R105 ;  /* 0x000000209c207223 */ /* 0x000fe20000010069 */
[----:B------:R-:W-:Y:S01]  /*126b0*/  PRMT R38, RZ, 0x5410, R23 ;  /* 0x00005410ff267816 */ /* 0x000fe20000000017 */
[----:B------:R-:W-:-:S02]  /*126c0*/  FMUL.FTZ R42, R162, R42 ;  /* 0x0000002aa22a7220 */ /* 0x000fc40000410000 */
[----:B------:R-:W-:Y:S01]  /*126d0*/  IMAD.MOV.U32 R156, RZ, RZ, 0x10 ;  /* 0x00000010ff9c7424 */ /* 0x000fe200078e00ff */
[----:B------:R-:W-:Y:S01]  /*126e0*/  F2FP.BF16.PACK_AB R32, R157, R32 ;  /* 0x000000209d20723e */ /* 0x000fe200000010ff */
[----:B------:R-:W-:Y:S01]  /*126f0*/  FFMA.FTZ R47, R46, R38, R87 ;  /* 0x000000262e2f7223 */ /* 0x000fe20000010057 */
[----:B------:R-:W-:Y:S01]  /*12700*/  PRMT R38, RZ, 0x5410, R11 ;  /* 0x00005410ff267816 */ /* 0x000fe2000000000b */
[C---:B------:R-:W-:Y:S02]  /*12710*/  FMUL.FTZ R158, R162.reuse, R158 ;  /* 0x0000009ea29e7220 */ /* 0x040fe40000410000 */
[----:B------:R0:W-:Y:S01]  /*12720*/  STG.E.128 [R36.64], R32 ;  /* 0x0000002024007986 */ /* 0x0001e2000c101d04 */
[----:B------:R-:W-:Y:S02]  /*12730*/  FMUL.FTZ R148, R162, R55 ;  /* 0x00000037a2947220 */ /* 0x000fe40000410000 */
[----:B------:R-:W-:Y:S02]  /*12740*/  FFMA.FTZ R46, R46, R38, R121 ;  /* 0x000000262e2e7223 */ /* 0x000fe40000010079 */
[----:B------:R-:W-:Y:S01]  /*12750*/  FMUL.FTZ R153, R162, R153 ;  /* 0x00000099a2997220 */ /* 0x000fe20000410000 */
[----:B0-----:R-:W-:-:S02]  /*12760*/  PRMT R32, RZ, 0x7610, R23 ;  /* 0x00007610ff207816 */ /* 0x001fc40000000017 */
[----:B------:R-:W-:Y:S02]  /*12770*/  PRMT R33, RZ, 0x7610, R11 ;  /* 0x00007610ff217816 */ /* 0x000fe4000000000b */
[----:B------:R-:W-:Y:S01]  /*12780*/  PRMT R34, RZ, 0x7610, R21 ;  /* 0x00007610ff227816 */ /* 0x000fe20000000015 */
[C---:B------:R-:W-:Y:S01]  /*12790*/  FFMA.FTZ R48, R49.reuse, R32, R88 ;  /* 0x0000002031307223 */ /* 0x040fe20000010058 */
[----:B------:R-:W-:Y:S01]  /*127a0*/  PRMT R32, RZ, 0x5410, R20 ;  /* 0x00005410ff207816 */ /* 0x000fe20000000014 */
[----:B------:R-:W-:Y:S01]  /*127b0*/  FFMA.FTZ R49, R49, R33, R122 ;  /* 0x0000002131317223 */ /* 0x000fe2000001007a */
[----:B------:R-:W-:Y:S01]  /*127c0*/  PRMT R33, RZ, 0x7610, R20 ;  /* 0x00007610ff217816 */ /* 0x000fe20000000014 */
[----:B------:R-:W-:Y:S01]  /*127d0*/  FFMA.FTZ R36, R43, R34, R84 ;  /* 0x000000222b247223 */ /* 0x000fe20000010054 */
[--C-:B------:R-:W-:Y:S01]  /*127e0*/  PRMT R37, RZ, 0x7610, R22.reuse ;  /* 0x00007610ff257816 */ /* 0x100fe20000000016 */
[----:B------:R-:W-:Y:S01]  /*127f0*/  FFMA.FTZ R38, R40, R32, R81 ;  /* 0x0000002028267223 */ /* 0x000fe20000010051 */
[----:B------:R-:W-:Y:S01]  /*12800*/  PRMT R32, RZ, 0x5410, R22 ;  /* 0x00005410ff207816 */ /* 0x000fe20000000016 */
[----:B------:R-:W-:Y:S01]  /*12810*/  FFMA.FTZ R39, R41, R33, R82 ;  /* 0x0000002129277223 */ /* 0x000fe20000010052 */
[----:B------:R-:W-:-:S02]  /*12820*/  PRMT R33, RZ, 0x5410, R10 ;  /* 0x00005410ff217816 */ /* 0x000fc4000000000a */
[----:B------:R-:W-:Y:S01]  /*12830*/  PRMT R34, RZ, 0x7610, R10 ;  /* 0x00007610ff227816 */ /* 0x000fe2000000000a */
[C---:B------:R-:W-:Y:S01]  /*12840*/  FFMA.FTZ R35, R44.reuse, R32, R85 ;  /* 0x000000202c237223 */ /* 0x040fe20000010055 */
[----:B------:R-:W-:Y:S01]  /*12850*/  F2FP.BF16.PACK_AB R32, R39, R38 ;  /* 0x000000262720723e */ /* 0x000fe200000010ff */
[----:B------:R-:W-:Y:S01]  /*12860*/  FFMA.FTZ R44, R44, R33, R117 ;  /* 0x000000212c2c7223 */ /* 0x000fe20000010075 */
[----:B------:R-:W-:Y:S01]  /*12870*/  PRMT R33, RZ, 0x5410, R21 ;  /* 0x00005410ff217816 */ /* 0x000fe20000000015 */
[C---:B------:R-:W-:Y:S01]  /*12880*/  FFMA.FTZ R38, R45.reuse, R37, R86 ;  /* 0x000000252d267223 */ /* 0x040fe20000010056 */
[----:B------:R-:W-:Y:S01]  /*12890*/  PRMT R39, RZ, 0x7610, R8 ;  /* 0x00007610ff277816 */ /* 0x000fe20000000008 */
[----:B------:R-:W-:Y:S01]  /*128a0*/  FFMA.FTZ R45, R45, R34, R118 ;  /* 0x000000222d2d7223 */ /* 0x000fe20000010076 */
[----:B------:R-:W-:Y:S01]  /*128b0*/  PRMT R34, RZ, 0x5410, R9 ;  /* 0x00005410ff227816 */ /* 0x000fe20000000009 */
[----:B------:R-:W-:Y:S02]  /*128c0*/  FFMA.FTZ R33, R42, R33, R83 ;  /* 0x000000212a217223 */ /* 0x000fe40000010053 */
[----:B------:R-:W-:-:S02]  /*128d0*/  FFMA.FTZ R39, R41, R39, R114 ;  /* 0x0000002729277223 */ /* 0x000fc40000010072 */
[----:B------:R-:W-:Y:S01]  /*128e0*/  FFMA.FTZ R42, R42, R34, R115 ;  /* 0x000000222a2a7223 */ /* 0x000fe20000010073 */
[----:B------:R-:W-:Y:S02]  /*128f0*/  PRMT R34, RZ, 0x7610, R9 ;  /* 0x00007610ff227816 */ /* 0x000fe40000000009 */
[----:B------:R-:W-:Y:S01]  /*12900*/  F2FP.BF16.PACK_AB R33, R36, R33 ;  /* 0x000000212421723e */ /* 0x000fe200000010ff */
[----:B------:R-:W-:-:S04]  /*12910*/  IMAD.WIDE.U32 R36, R149, R156, c[0x0][0x208] ;  /* 0x0000820095247625 */ /* 0x000fc800078e009c */
[----:B------:R-:W-:Y:S01]  /*12920*/  FFMA.FTZ R43, R43, R34, R116 ;  /* 0x000000222b2b7223 */ /* 0x000fe20000010074 */
[----:B------:R-:W-:Y:S02]  /*12930*/  F2FP.BF16.PACK_AB R34, R38, R35 ;  /* 0x000000232622723e */ /* 0x000fe400000010ff */
[----:B------:R-:W-:Y:S02]  /*12940*/  F2FP.BF16.PACK_AB R35, R48, R47 ;  /* 0x0000002f3023723e */ /* 0x000fe400000010ff */
[----:B------:R-:W-:-:S03]  /*12950*/  PRMT R38, RZ, 0x5410, R8 ;  /* 0x00005410ff267816 */ /* 0x000fc60000000008 */
[----:B------:R0:W-:Y:S02]  /*12960*/  STG.E.128 [R36.64], R32 ;  /* 0x0000002024007986 */ /* 0x0001e4000c101d04 */
[----:B------:R-:W-:Y:S01]  /*12970*/  FFMA.FTZ R38, R40, R38, R113 ;  /* 0x0000002628267223 */ /* 0x000fe20000010071 */
[----:B0-----:R-:W-:Y:S02]  /*12980*/  PRMT R32, RZ, 0x5410, R19 ;  /* 0x00005410ff207816 */ /* 0x001fe40000000013 */
[----:B------:R-:W-:Y:S02]  /*12990*/  PRMT R33, RZ, 0x5410, R7 ;  /* 0x00005410ff217816 */ /* 0x000fe40000000007 */
[----:B------:R-:W-:Y:S01]  /*129a0*/  F2FP.BF16.PACK_AB R35, R49, R46 ;  /* 0x0000002e3123723e */ /* 0x000fe200000010ff */
        /* <DEDUP_REMOVED lines=9> */
[----:B------:R-:W-:-:S04]  /*12a40*/  IMAD.WIDE.U32 R44, R149, R156, c[0x0][0x210] ;  /* 0x00008400952c7625 */ /* 0x000fc800078e009c */
[C---:B------:R-:W-:Y:S01]  /*12a50*/  FFMA.FTZ R47, R53.reuse, R32, R101 ;  /* 0x00000020352f7223 */ /* 0x040fe20000010065 */
[----:B------:R-:W-:Y:S01]  /*12a60*/  PRMT R32, RZ, 0x7610, R6 ;  /* 0x00007610ff207816 */ /* 0x000fe20000000006 */
[----:B------:R-:W-:Y:S01]  /*12a70*/  FFMA.FTZ R53, R53, R33, R132 ;  /* 0x0000002135357223 */ /* 0x000fe20000010084 */
[----:B------:R-:W-:-:S05]  /*12a80*/  PRMT R33, RZ, 0x7610, R18 ;  /* 0x00007610ff217816 */ /* 0x000fca0000000012 */
        /* <DEDUP_REMOVED lines=11> */
[----:B------:R-:W-:-:S03]  /*12b40*/  PRMT R32, RZ, 0x5410, R16 ;  /* 0x00005410ff207816 */ /* 0x000fc60000000010 */
[C---:B------:R-:W-:Y:S01]  /*12b50*/  FFMA.FTZ R40, R50.reuse, R33, R126 ;  /* 0x0000002132287223 */ /* 0x040fe2000001007e */
[----:B------:R-:W-:Y:S01]  /*12b60*/  F2FP.BF16.PACK_AB R33, R43, R42 ;  /* 0x0000002a2b21723e */ /* 0x000fe200000010ff */
[----:B------:R-:W-:Y:S01]  /*12b70*/  FFMA.FTZ R36, R50, R32, R89 ;  /* 0x0000002032247223 */ /* 0x000fe20000010059 */
[----:B------:R-:W-:Y:S02]  /*12b80*/  PRMT R32, RZ, 0x7610, R16 ;  /* 0x00007610ff207816 */ /* 0x000fe40000000010 */
[----:B------:R-:W-:Y:S02]  /*12b90*/  F2FP.BF16.PACK_AB R43, R147, R158 ;  /* 0x0000009e932b723e */ /* 0x000fe400000010ff */
[----:B------:R-:W-:Y:S01]  /*12ba0*/  F2FP.BF16.PACK_AB R42, R54, R53 ;  /* 0x00000035362a723e */ /* 0x000fe200000010ff */
[----:B------:R-:W-:Y:S01]  /*12bb0*/  FFMA.FTZ R37, R153, R32, R90 ;  /* 0x0000002099257223 */ /* 0x000fe2000001005a */
[----:B------:R-:W-:-:S04]  /*12bc0*/  PRMT R32, RZ, 0x7610, R4 ;  /* 0x00007610ff207816 */ /* 0x000fc80000000004 */
[----:B------:R-:W-:Y:S01]  /*12bd0*/  F2FP.BF16.PACK_AB R36, R37, R36 ;  /* 0x000000242524723e */ /* 0x000fe200000010ff */
[----:B------:R-:W-:Y:S01]  /*12be0*/  FFMA.FTZ R153, R153, R32, R129 ;  /* 0x0000002099997223 */ /* 0x000fe20000010081 */
[----:B------:R-:W-:Y:S01]  /*12bf0*/  F2FP.BF16.PACK_AB R37, R48, R41 ;  /* 0x000000293025723e */ /* 0x000fe200000010ff */
[----:B------:R-:W-:Y:S01]  /*12c00*/  IMAD.SHL.U32 R48, R143, 0x10, RZ ;  /* 0x000000108f307824 */ /* 0x000fe200078e00ff */
[----:B------:R-:W-:Y:S02]  /*12c10*/  SHF.R.U32.HI R143, RZ, 0x1c, R143 ;  /* 0x0000001cff8f7819 */ /* 0x000fe4000001168f */
[----:B------:R-:W-:Y:S02]  /*12c20*/  F2FP.BF16.PACK_AB R32, R39, R38 ;  /* 0x000000262720723e */ /* 0x000fe400000010ff */
[C---:B------:R-:W-:Y:S02]  /*12c30*/  IADD3 R46, P0, R48.reuse, c[0x0][0x208], RZ ;  /* 0x00008200302e7a10 */ /* 0x040fe40007f1e0ff */
[----:B------:R-:W-:Y:S01]  /*12c40*/  IADD3 R48, P1, R48, c[0x0][0x210], RZ ;  /* 0x0000840030307a10 */ /* 0x000fe20007f3e0ff */
[----:B------:R0:W-:Y:S01]  /*12c50*/  STG.E.128 [R44.64], R32 ;  /* 0x000000202c007986 */ /* 0x0001e2000c101d04 */
[----:B------:R-:W-:-:S02]  /*12c60*/  F2FP.BF16.PACK_AB R38, R144, R47 ;  /* 0x0000002f9026723e */ /* 0x000fc400000010ff */
[----:B------:R-:W-:Y:S02]  /*12c70*/  F2FP.BF16.PACK_AB R39, R146, R55 ;  /* 0x000000379227723e */ /* 0x000fe400000010ff */
[C---:B------:R-:W-:Y:S02]  /*12c80*/  IADD3.X R47, R143.reuse, c[0x0][0x20c], RZ, P0, !PT ;  /* 0x000083008f2f7a10 */ /* 0x040fe400007fe4ff */
[----:B------:R-:W-:Y:S02]  /*12c90*/  F2FP.BF16.PACK_AB R41, R52, R51 ;  /* 0x000000333429723e */ /* 0x000fe400000010ff */
[----:B------:R-:W-:Y:S01]  /*12ca0*/  IADD3.X R49, R143, c[0x0][0x214], RZ, P1, !PT ;  /* 0x000085008f317a10 */ /* 0x000fe20000ffe4ff */
[----:B------:R0:W-:Y:S01]  /*12cb0*/  STG.E.128 [R46.64], R36 ;  /* 0x000000242e007986 */ /* 0x0001e2000c101d04 */
[----:B------:R-:W-:Y:S02]  /*12cc0*/  F2FP.BF16.PACK_AB R40, R153, R40 ;  /* 0x000000289928723e */ /* 0x000fe400000010ff */
[----:B------:R-:W-:-:S02]  /*12cd0*/  ISETP.GE.AND P0, PT, R56, c[0x0][0x164], PT ;  /* 0x0000590038007a0c */ /* 0x000fc40003f06270 */
[----:B------:R-:W-:Y:S01]  /*12ce0*/  LOP3.LUT P1, RZ, R128, 0xff, RZ, 0xc0, !PT ;  /* 0x000000ff80ff7812 */ /* 0x000fe2000782c0ff */
[----:B------:R0:W-:Y:S03]  /*12cf0*/  STG.E.128 [R48.64], R40 ;  /* 0x0000002830007986 */ /* 0x0001e6000c101d04 */
[----:B------:R-:W-:-:S07]  /*12d00*/  SEL R128, RZ, 0x1, P1 ;  /* 0x00000001ff807807 */ /* 0x000fce0000800000 */
[----:B0-----:R-:W-:Y:S01]  /*12d10*/  @P0 CALL.REL.NOINC `(.L_x_7230) ;  /* 0x0000001000000944 */ /* 0x001fe20003c00000 */
[----:B------:R-:W-:Y:S05]  /*12d20*/  BRA `(.L_x_7231) ;  /* 0xfffeddc000007947 */ /* 0x000fea000383ffff */
.L_x_7230:
[----:B------:R-:W-:Y:S05]  /*12d30*/  EXIT ;  /* 0x000000000000794d */ /* 0x000fea0003800000 */
.L_x_7228:
[----:B------:R-:W-:Y:S01]  /*12d40*/  IMAD.MOV.U32 R155, RZ, RZ, 0x1 ;  /* 0x00000001ff9b7424 */ /* 0x000fe200078e00ff */
[----:B------:R-:W-:Y:S01]  /*12d50*/  MOV R156, 0x12d90 ;  /* 0x00012d90009c7802 */ /* 0x000fe20000000f00 */
[----:B------:R-:W-:Y:S02]  /*12d60*/  IMAD.MOV.U32 R147, RZ, RZ, 0x1f ;  /* 0x0000001fff937424 */ /* 0x000fe400078e00ff */
[----:B------:R-:W-:Y:S02]  /*12d70*/  IMAD.MOV.U32 R158, RZ, RZ, -0x1 ;  /* 0xffffffffff9e7424 */ /* 0x000fe400078e00ff */
[----:B------:R-:W-:Y:S05]  /*12d80*/  CALL.REL.NOINC `($__internal_29_$__cuda_sm70_shflsync_bfly_p) ;  /* 0x0000069000007944 */ /* 0x000fea0003c00000 */
[----:B-1----:R-:W-:Y:S01]  /*12d90*/  IMAD.MOV.U32 R146, RZ, RZ, R155 ;  /* 0x000000ffff927224 */ /* 0x002fe200078e009b */
[----:B0-----:R-:W-:Y:S05]  /*12da0*/  BRA `(.L_x_7232) ;  /* 0xffffe9c000007947 */ /* 0x001fea000383ffff */
.L_x_7229:
[----:B------:R-:W-:Y:S01]  /*12db0*/  IMAD.MOV.U32 R155, RZ, RZ, 0x2 ;  /* 0x00000002ff9b7424 */ /* 0x000fe200078e00ff */
[----:B------:R-:W-:Y:S01]  /*12dc0*/  MOV R156, 0x12e00 ;  /* 0x00012e00009c7802 */ /* 0x000fe20000000f00 */
[----:B------:R-:W-:Y:S02]  /*12dd0*/  IMAD.MOV.U32 R147, RZ, RZ, 0x1f ;  /* 0x0000001fff937424 */ /* 0x000fe400078e00ff */
[----:B------:R-:W-:Y:S02]  /*12de0*/  IMAD.MOV.U32 R158, RZ, RZ, -0x1 ;  /* 0xffffffffff9e7424 */ /* 0x000fe400078e00ff */
[----:B------:R-:W-:Y:S05]  /*12df0*/  CALL.REL.NOINC `($__internal_29_$__cuda_sm70_shflsync_bfly_p) ;  /* 0x0000062000007944 */ /* 0x000fea0003c00000 */
[----:B01----:R-:W-:Y:S01]  /*12e00*/  FADD.FTZ R162, R162, R155 ;  /* 0x0000009ba2a27221 */ /* 0x003fe20000010000 */
[----:B------:R-:W-:Y:S01]  /*12e10*/  MOV R156, 0x12e60 ;  /* 0x00012e60009c7802 */ /* 0x000fe20000000f00 */
[----:B------:R-:W-:-:S02]  /*12e20*/  IMAD.MOV.U32 R155, RZ, RZ, 0x4 ;  /* 0x00000004ff9b7424 */ /* 0x000fc400078e00ff */
[----:B------:R-:W-:Y:S02]  /*12e30*/  IMAD.MOV.U32 R147, RZ, RZ, 0x1f ;  /* 0x0000001fff937424 */ /* 0x000fe400078e00ff */
[----:B------:R-:W-:Y:S02]  /*12e40*/  IMAD.MOV.U32 R158, RZ, RZ, -0x1 ;  /* 0xffffffffff9e7424 */ /* 0x000fe400078e00ff */
[----:B------:R-:W-:Y:S05]  /*12e50*/  CALL.REL.NOINC `($__internal_29_$__cuda_sm70_shflsync_bfly_p) ;  /* 0x000005c000007944 */ /* 0x000fea0003c00000 */
[----:B01----:R-:W-:Y:S01]  /*12e60*/  FADD.FTZ R162, R162, R155 ;  /* 0x0000009ba2a27221 */ /* 0x003fe20000010000 */
[----:B------:R-:W-:Y:S01]  /*12e70*/  MOV R156, 0x12ec0 ;  /* 0x00012ec0009c7802 */ /* 0x000fe20000000f00 */
[----:B------:R-:W-:Y:S02]  /*12e80*/  IMAD.MOV.U32 R155, RZ, RZ, 0x8 ;  /* 0x00000008ff9b7424 */ /* 0x000fe400078e00ff */
        /* <DEDUP_REMOVED lines=88> */
[----:B01----:R-:W-:Y:S05]  /*13410*/  BRA `(.L_x_7233) ;  /* 0xffffe79000007947 */ /* 0x003fea000383ffff */
        .weak           $__internal_29_$__cuda_sm70_shflsync_bfly_p
        .type           $__internal_29_$__cuda_sm70_shflsync_bfly_p,@function
        .size           $__internal_29_$__cuda_sm70_shflsync_bfly_p,(.L_x_20009 - $__internal_29_$__cuda_sm70_shflsync_bfly_p)
$__internal_29_$__cuda_sm70_shflsync_bfly_p:
[----:B------:R-:W-:Y:S01]  /*13420*/  IMAD.MOV.U32 R157, RZ, RZ, 0x0 ;  /* 0x00000000ff9d7424 */ /* 0x000fe200078e00ff */
[----:B------:R-:W-:Y:S04]  /*13430*/  WARPSYNC R158 ;  /* 0x0000009e00007348 */ /* 0x000fe80003800000 */
[----:B------:R0:W1:Y:S01]  /*13440*/  SHFL.BFLY PT, R155, R162, R155, R147 ;  /* 0x0c00009ba29b7389 */ /* 0x00006200000e0093 */
[----:B------:R-:W-:Y:S05]  /*13450*/  RET.REL.NODEC R156 `(_ZN10layer_norm31ln_parallel_residual_fwd_kernelINS_13Kernel_traitsI13__nv_bfloat16S2_fS2_fjLj6144ELj1ELj1ELj8ELj16ENS_18Kernel_traits_baseILj6144ES2_S2_fS2_fjLj256EEEEELb1ELb0ELb1EEEvNS_9FwdParamsE) ;  /* 0xfffecba09c007950 */ /* 0x000fea0003c3ffff */
.L_x_7234:
        /* <DEDUP_REMOVED lines=10> */
.L_x_20009:


//--------------------- .text._ZN10layer_norm31ln_parallel_residual_fwd_kernelINS_13Kernel_traitsI13__nv_bfloat16S2_fS2_fjLj6144ELj1ELj1ELj8ELj16ENS_18Kernel_traits_baseILj6144ES2_S2_fS2_fjLj256EEEEELb1ELb1ELb0EEEvNS_9FwdParamsE --------------------------
	.section	.text._ZN10layer_norm31ln_parallel_residual_fwd_kernelINS_13Kernel_traitsI13__nv_bfloat16S2_fS2_fjLj6144ELj1ELj1ELj8ELj16ENS_18Kernel_traits_baseILj6144ES2_S2_fS2_fjLj256EEEEELb1ELb1ELb0EEEvNS_9FwdParamsE,"ax",@progbits
	.sectioninfo	@"SHI_REGISTERS=128"
	.align	128
        .global         _ZN10layer_norm31ln_parallel_residual_fwd_kernelINS_13Kernel_traitsI13__nv_bfloat16S2_fS2_fjLj6144ELj1ELj1ELj8ELj16ENS_18Kernel_traits_baseILj6144ES2_S2_fS2_fjLj256EEEEELb1ELb1ELb0EEEvNS_9FwdParamsE
        .type           _ZN10layer_norm31ln_parallel_residual_fwd_kernelINS_13Kernel_traitsI13__nv_bfloat16S2_fS2_fjLj6144ELj1ELj1ELj8ELj16ENS_18Kernel_traits_baseILj6144ES2_S2_fS2_fjLj256EEEEELb1ELb1ELb0EEEvNS_9FwdParamsE,@function
        .size           _ZN10layer_norm31ln_parallel_residual_fwd_kernelINS_13Kernel_traitsI13__nv_bfloat16S2_fS2_fjLj6144ELj1ELj1ELj8ELj16ENS_18Kernel_traits_baseILj6144ES2_S2_fS2_fjLj256EEEEELb1ELb1ELb0EEEvNS_9FwdParamsE,(.L_x_20010 - _ZN10layer_norm31ln_parallel_residual_fwd_kernelINS_13Kernel_traitsI13__nv_bfloat16S2_fS2_fjLj6144ELj1ELj1ELj8ELj16ENS_18Kernel_traits_baseILj6144ES2_S2_fS2_fjLj256EEEEELb1ELb1ELb0EEEvNS_9FwdParamsE)
        .other          _ZN10layer_norm31ln_parallel_residual_fwd_kernelINS_13Kernel_traitsI13__nv_bfloat16S2_fS2_fjLj6144ELj1ELj1ELj8ELj16ENS_18Kernel_traits_baseILj6144ES2_S2_fS2_fjLj256EEEEELb1ELb1ELb0EEEvNS_9FwdParamsE,@"STO_CUDA_ENTRY STV_DEFAULT"
_ZN10layer_norm31ln_parallel_residual_fwd_kernelINS_13Kernel_traitsI13__nv_bfloat16S2_fS2_fjLj6144ELj1ELj1ELj8ELj16ENS_18Kernel_traits_baseILj6144ES2_S2_fS2_fjLj256EEEEELb1ELb1ELb0EEEvNS_9FwdParamsE:
.text._ZN10layer_norm31ln_parallel_residual_fwd_kernelINS_13Kernel_traitsI13__nv_bfloat16S2_fS2_fjLj6144ELj1ELj1ELj8ELj16ENS_18Kernel_traits_baseILj6144ES2_S2_fS2_fjLj256EEEEELb1ELb1ELb0EEEvNS_9FwdParamsE:
        /* <DEDUP_REMOVED lines=15> */
[----:B------:R-:W0:Y:S01]  /*00f0*/  S2R R15, SR_CTAID.X ;  /* 0x00000000000f7919 */ /* 0x000e220000002500 */
[----:B--2---:R-:W1:Y:S08]  /*0100*/  @P0 R2UR UR4, R6 ;  /* 0x00000000060403c2 */ /* 0x004e7000000e0000 */
[----:B------:R2:W4:Y:S01]  /*0110*/  @P0 R2UR UR5, R7 ;  /* 0x00000000070503c2 */ /* 0x00052200000e0000 */
[----:B---3--:R-:W-:Y:S01]  /*0120*/  @P0 IADD3 R20, P1, R2, c[0x0][0x240], RZ ;  /* 0x0000900002140a10 */ /* 0x008fe20007f3e0ff */
[----:B0-----:R-:W-:-:S04]  /*0130*/  IMAD R2, R15, c[0x0][0x0], R0 ;  /* 0x000000000f027a24 */ /* 0x001fc800078e0200 */
        /* <DEDUP_REMOVED lines=8> */
[----:B--2---:R-:W-:Y:S01]  /*01c0*/  IMAD.WIDE.U32 R6, R5, -0x2daee0ad, RZ ;  /* 0xd2511f5305067825 */ /* 0x004fe200078e00ff */
[----:B------:R-:W-:Y:S01]  /*01d0*/  UIADD3 UR13, UR4, -0x255992d5, URZ ;  /* 0xdaa66d2b040d7890 */ /* 0x000fe2000fffe03f */
[----:B----4-:R-:W-:Y:S01]  /*01e0*/  LOP3.LUT R12, R9, UR5, RZ, 0x3c, !PT ;  /* 0x00000005090c7c12 */ /* 0x010fe2000f8e3cff */
        /* <DEDUP_REMOVED lines=50> */
[----:B------:R-:W-:Y:S02]  /*0510*/  P2R R23, PR, RZ, 0x10 ;  /* 0x00000010ff177803 */ /* 0x000fe40000000000 */
[----:B------:R-:W-:Y:S01]  /*0520*/  LOP3.LUT R34, R31, UR21, R10, 0x96, !PT ;  /* 0x000000151f227c12 */ /* 0x000fe2000f8e960a */
[----:B------:R-:W-:Y:S01]  /*0530*/  IMAD.HI.U32 R35, R36, -0x326172a9, RZ ;  /* 0xcd9e8d5724237827 */ /* 0x000fe200078e00ff */
[----:B------:R-:W-:Y:S02]  /*0540*/  P2R R73, PR, RZ, 0x8 ;  /* 0x00000008ff497803 */ /* 0x000fe40000000000 */
[----:B------:R-:W-:Y:S01]  /*0550*/  LEA.HI R6, R0, R15, RZ, 0x18 ;  /* 0x0000000f00067211 */ /* 0x000fe200078fc0ff */
[----:B------:R-:W-:Y:S01]  /*0560*/  IMAD.HI.U32 R21, R34, -0x2daee0ad, RZ ;  /* 0xd2511f5322157827 */ /* 0x000fe200078e00ff */
[----:B------:R-:W-:Y:S01]  /*0570*/  P2R R74, PR, RZ, 0x4 ;  /* 0x00000004ff4a7803 */ /* 0x000fe20000000000 */
        /* <DEDUP_REMOVED lines=12> */
.L_x_7236:
[----:B0-----:R-:W-:Y:S05]  /*0640*/  BSYNC B0 ;  /* 0x0000000000007941 */ /* 0x001fea0003800000 */
.L_x_7235:
        /* <DEDUP_REMOVED lines=13> */
.L_x_7238:
[----:B0-----:R-:W-:Y:S05]  /*0720*/  BSYNC B0 ;  /* 0x0000000000007941 */ /* 0x001fea0003800000 */
.L_x_7237:
        /* <DEDUP_REMOVED lines=10> */
[----:B------:R-:W-:Y:S01]  /*07d0*/  @!P0 CS2R R24, SRZ ;  /* 0x0000000000188805 */ /* 0x000fe2000001ff00 */
[----:B------:R-:W-:Y:S02]  /*07e0*/  @!P0 CS2R R26, SRZ ;  /* 0x00000000001a8805 */ /* 0x000fe4000001ff00 */
.L_x_7240:
[----:B0-----:R-:W-:Y:S05]  /*07f0*/  BSYNC B0 ;  /* 0x0000000000007941 */ /* 0x001fea0003800000 */
.L_x_7239:
[----:B------:R-:W-:Y:S02]  /*0800*/  ISETP.GE.AND P0, PT, R6, c[0x0][0x164], PT ;  /* 0x0000590006007a0c */ /* 0x000fe40003f06270 */
[----:B------:R-:W-:Y:S02]  /*0810*/  LOP3.LUT R35, R35, UR23, R30, 0x96, !PT ;  /* 0x0000001723237c12 */ /* 0x000fe4000f8e961e */
[----:B------:R-:W-:-:S09]  /*0820*/  LOP3.LUT R21, R21, UR24, R28, 0x96, !PT ;  /* 0x0000001815157c12 */ /* 0x000fd2000f8e961c */
[----:B------:R-:W-:Y:S05]  /*0830*/  @P0 EXIT ;  /* 0x000000000000094d */ /* 0x000fea0003800000 */
[----:B------:R-:W-:Y:S01]  /*0840*/  SHF.R.S32.HI R22, RZ, 0x3, R22 ;  /* 0x00000003ff167819 */ /* 0x000fe20000011416 */
[----:B------:R-:W-:Y:S01]  /*0850*/  IMAD.HI.U32 R76, R35, -0x2daee0ad, RZ ;  /* 0xd2511f53234c7827 */ /* 0x000fe200078e00ff */
[--C-:B-----5:R-:W-:Y:S01]  /*0860*/  PRMT R123, RZ, 0x5410, R16.reuse ;  /* 0x00005410ff7b7816 */ /* 0x120fe20000000010 */
[----:B------:R-:W-:Y:S01]  /*0870*/  ULDC.U8 UR8, c[0x0][0x1f0] ;  /* 0x00007c0000087ab9 */ /* 0x000fe20000000000 */
[----:B------:R-:W-:Y:S01]  /*0880*/  PRMT R121, RZ, 0x7610, R16 ;  /* 0x00007610ff797816 */ /* 0x000fe20000000010 */
[C---:B------:R-:W-:Y:S01]  /*0890*/  IMAD.HI.U32 R80, R21.reuse, -0x326172a9, RZ ;  /* 0xcd9e8d5715507827 */ /* 0x040fe200078e00ff */
[----:B------:R-:W-:Y:S02]  /*08a0*/  LOP3.LUT R16, R0, 0xe0, RZ, 0xc0, !PT ;  /* 0x000000e000107812 */ /* 0x000fe400078ec0ff */
[----:B------:R-:W-:Y:S01]  /*08b0*/  LOP3.LUT R7, R22, 0xff, RZ, 0xc0, !PT ;  /* 0x000000ff16077812 */ /* 0x000fe200078ec0ff */
[----:B------:R-:W-:Y:S01]  /*08c0*/  IMAD R86, R21, -0x326172a9, RZ ;  /* 0xcd9e8d5715567824 */ /* 0x000fe200078e02ff */
[----:B------:R-:W-:Y:S01]  /*08d0*/  SHF.R.U32.HI R22, RZ, 0x3, R22 ;  /* 0x00000003ff167819 */ /* 0x000fe20000011616 */
[----:B------:R-:W-:Y:S01]  /*08e0*/  IMAD R78, R35, -0x2daee0ad, RZ ;  /* 0xd2511f53234e7824 */ /* 0x000fe200078e02ff */
[--C-:B------:R-:W-:Y:S01]  /*08f0*/  PRMT R119, RZ, 0x5410, R17.reuse ;  /* 0x00005410ff777816 */ /* 0x100fe20000000011 */
[----:B------:R-:W-:Y:S01]  /*0900*/  IMAD.IADD R16, R7, 0x1, -R16 ;  /* 0x0000000107107824 */ /* 0x000fe200078e0a10 */
[----:B------:R-:W-:-:S02]  /*0910*/  PRMT R117, RZ, 0x7610, R17 ;  /* 0x00007610ff757816 */ /* 0x000fc40000000011 */
[----:B------:R-:W-:Y:S02]  /*0920*/  LOP3.LUT R17, R22, 0x1fffffe0, RZ, 0xc0, !PT ;  /* 0x1fffffe016117812 */ /* 0x000fe400078ec0ff */
[----:B------:R-:W-:Y:S02]  /*0930*/  IMNMX R16, RZ, R16, !PT ;  /* 0x00000010ff107217 */ /* 0x000fe40007800200 */
[--C-:B------:R-:W-:Y:S02]  /*0940*/  PRMT R107, RZ, 0x5410, R8.reuse ;  /* 0x00005410ff6b7816 */ /* 0x100fe40000000008 */
[----:B------:R-:W-:Y:S02]  /*0950*/  IMNMX R16, R16, 0x20, PT ;  /* 0x0000002010107817 */ /* 0x000fe40003800200 */
[----:B------:R-:W-:Y:S01]  /*0960*/  PRMT R105, RZ, 0x7610, R8 ;  /* 0x00007610ff697816 */ /* 0x000fe20000000008 */
[----:B------:R-:W-:Y:S01]  /*0970*/  IMAD.SHL.U32 R8, R0, 0x20, RZ ;  /* 0x0000002000087824 */ /* 0x000fe200078e00ff */
[--C-:B------:R-:W-:Y:S01]  /*0980*/  PRMT R124, RZ, 0x5410, R112.reuse ;  /* 0x00005410ff7c7816 */ /* 0x100fe20000000070 */
[----:B------:R-:W-:Y:S01]  /*0990*/  IMAD.IADD R16, R16, 0x1, R17 ;  /* 0x0000000110107824 */ /* 0x000fe200078e0211 */
[----:B------:R-:W-:-:S02]  /*09a0*/  PRMT R122, RZ, 0x7610, R112 ;  /* 0x00007610ff7a7816 */ /* 0x000fc40000000070 */
[----:B------:R-:W-:Y:S01]  /*09b0*/  LOP3.LUT R8, R8, 0x3e0, RZ, 0xc0, !PT ;  /* 0x000003e008087812 */ /* 0x000fe200078ec0ff */
[----:B------:R-:W-:Y:S01]  /*09c0*/  IMAD.SHL.U32 R16, R16, 0x8, RZ ;  /* 0x0000000810107824 */ /* 0x000fe200078e00ff */
[--C-:B------:R-:W-:Y:S02]  /*09d0*/  PRMT R120, RZ, 0x5410, R113.reuse ;  /* 0x00005410ff787816 */ /* 0x100fe40000000071 */
[----:B------:R-:W-:Y:S02]  /*09e0*/  PRMT R118, RZ, 0x7610, R113 ;  /* 0x00007610ff767816 */ /* 0x000fe40000000071 */
[--C-:B------:R-:W-:Y:S02]  /*09f0*/  PRMT R112, RZ, 0x5410, R115.reuse ;  /* 0x00005410ff707816 */ /* 0x100fe40000000073 */
[----:B------:R-:W-:Y:S02]  /*0a00*/  PRMT R110, RZ, 0x7610, R115 ;  /* 0x00007610ff6e7816 */ /* 0x000fe40000000073 */
[----:B------:R-:W-:-:S02]  /*0a10*/  PRMT R94, RZ, 0x5410, R11 ;  /* 0x00005410ff5e7816 */ /* 0x000fc4000000000b */
[----:B------:R-:W-:Y:S01]  /*0a20*/  PRMT R92, RZ, 0x7610, R11 ;  /* 0x00007610ff5c7816 */ /* 0x000fe2000000000b */
[----:B------:R-:W-:Y:S01]  /*0a30*/  IMAD.IADD R11, R7, 0x1, -R8 ;  /* 0x00000001070b7824 */ /* 0x000fe200078e0a08 */
[--C-:B------:R-:W-:Y:S02]  /*0a40*/  PRMT R115, RZ, 0x5410, R18.reuse ;  /* 0x00005410ff737816 */ /* 0x100fe40000000012 */
[----:B------:R-:W-:Y:S02]  /*0a50*/  PRMT R113, RZ, 0x7610, R18 ;  /* 0x00007610ff717816 */ /* 0x000fe40000000012 */
[----:B------:R0:W1:Y:S01]  /*0a60*/  I2F.U32 R18, R16 ;  /* 0x0000001000127306 */ /* 0x0000620000201000 */
[--C-:B------:R-:W-:Y:S02]  /*0a70*/  PRMT R91, RZ, 0x5410, R12.reuse ;  /* 0x00005410ff5b7816 */ /* 0x100fe4000000000c */
[----:B------:R-:W-:Y:S02]  /*0a80*/  PRMT R89, RZ, 0x7610, R12 ;  /* 0x00007610ff597816 */ /* 0x000fe4000000000c */
[----:B------:R-:W-:-:S02]  /*0a90*/  PRMT R108, RZ, 0x5410, R96 ;  /* 0x00005410ff6c7816 */ /* 0x000fc40000000060 */
[----:B------:R-:W-:Y:S02]  /*0aa0*/  PRMT R106, RZ, 0x7610, R96 ;  /* 0x00007610ff6a7816 */ /* 0x000fe40000000060 */
[----:B------:R-:W-:Y:S01]  /*0ab0*/  IMNMX R12, RZ, R11, !PT ;  /* 0x0000000bff0c7217 */ /* 0x000fe20007800200 */
[----:B0-----:R-:W-:Y:S01]  /*0ac0*/  IMAD.MOV.U32 R16, RZ, RZ, 0x1 ;  /* 0x00000001ff107424 */ /* 0x001fe200078e00ff */
        /* <DEDUP_REMOVED lines=10> */
[----:B------:R-:W-:Y:S02]  /*0b70*/  IMNMX R14, R12, 0x20, PT ;  /* 0x000000200c0e7817 */ /* 0x000fe40003800200 */
[--C-:B------:R-:W-:Y:S02]  /*0b80*/  PRMT R7, RZ, 0x5410, R13.reuse ;  /* 0x00005410ff077816 */ /* 0x100fe4000000000d */
[----:B------:R-:W-:Y:S01]  /*0b90*/  PRMT R8, RZ, 0x7610, R13 ;  /* 0x00007610ff087816 */ /* 0x000fe2000000000d */
[----:B------:R-:W-:Y:S01]  /*0ba0*/  IMAD R13, R34, -0x2daee0ad, RZ ;  /* 0xd2511f53220d7824 */ /* 0x000fe200078e02ff */
[--C-:B------:R-:W-:Y:S01]  /*0bb0*/  PRMT R111, RZ, 0x5410, R19.reuse ;  /* 0x00005410ff6f7816 */ /* 0x100fe20000000013 */
[----:B------:R-:W-:Y:S01]  /*0bc0*/  IMAD.IADD R88, R17, 0x1, R14 ;  /* 0x0000000111587824 */ /* 0x000fe200078e020e */
[----:B------:R-:W-:Y:S01]  /*0bd0*/  PRMT R109, RZ, 0x7610, R19 ;  /* 0x00007610ff6d7816 */ /* 0x000fe20000000013 */
[----:B------:R-:W-:Y:S01]  /*0be0*/  IMAD R19, R36, -0x326172a9, RZ ;  /* 0xcd9e8d5724137824 */ /* 0x000fe200078e02ff */
[----:B------:R-:W-:Y:S01]  /*0bf0*/  LOP3.LUT R76, R76, UR26, R13, 0x96, !PT ;  /* 0x0000001a4c4c7c12 */ /* 0x000fe2000f8e960d */
[----:B------:R-:W-:Y:S01]  /*0c00*/  IMAD.SHL.U32 R88, R88, 0x8, RZ ;  /* 0x0000000858587824 */ /* 0x000fe200078e00ff */
[----:B------:R-:W-:Y:S01]  /*0c10*/  PRMT R116, RZ, 0x5410, R114 ;  /* 0x00005410ff747816 */ /* 0x000fe20000000072 */
[----:B-1----:R0:W1:Y:S01]  /*0c20*/  MUFU.RCP R13, R18 ;  /* 0x00000012000d7308 */ /* 0x0020620000001000 */
[----:B------:R-:W-:-:S02]  /*0c30*/  PRMT R100, RZ, 0x5410, R98 ;  /* 0x00005410ff647816 */ /* 0x000fc40000000062 */
[--C-:B------:R-:W-:Y:S02]  /*0c40*/  PRMT R11, RZ, 0x5410, R15.reuse ;  /* 0x00005410ff0b7816 */ /* 0x100fe4000000000f */
[----:B------:R-:W-:Y:S01]  /*0c50*/  PRMT R12, RZ, 0x7610, R15 ;  /* 0x00007610ff0c7816 */ /* 0x000fe2000000000f */
[----:B------:R-:W-:Y:S01]  /*0c60*/  IMAD.MOV.U32 R15, RZ, RZ, RZ ;  /* 0x000000ffff0f7224 */ /* 0x000fe200078e00ff */
[----:B------:R-:W-:Y:S02]  /*0c70*/  LOP3.LUT R80, R80, UR25, R19, 0x96, !PT ;  /* 0x0000001950507c12 */ /* 0x000fe4000f8e9613 */
[----:B------:R-:W-:Y:S02]  /*0c80*/  LOP3.LUT R77, R20, 0x3, RZ, 0xc0, !PT ;  /* 0x00000003144d7812 */ /* 0x000fe400078ec0ff */
[----:B------:R-:W-:Y:S02]  /*0c90*/  PRMT R114, RZ, 0x7610, R114 ;  /* 0x00007610ff727816 */ /* 0x000fe40000000072 */
[----:B------:R-:W-:-:S02]  /*0ca0*/  PRMT R98, RZ, 0x7610, R98 ;  /* 0x00007610ff627816 */ /* 0x000fc40000000062 */
[--C-:B------:R-:W-:Y:S02]  /*0cb0*/  PRMT R90, RZ, 0x5410, R24.reuse ;  /* 0x00005410ff5a7816 */ /* 0x100fe40000000018 */
[----:B------:R-:W-:Y:S02]  /*0cc0*/  PRMT R14, RZ, 0x7610, R24 ;  /* 0x00007610ff0e7816 */ /* 0x000fe40000000018 */
[--C-:B------:R-:W-:Y:S02]  /*0cd0*/  PRMT R17, RZ, 0x5410, R25.reuse ;  /* 0x00005410ff117816 */ /* 0x100fe40000000019 */
[----:B0-----:R-:W-:Y:S02]  /*0ce0*/  PRMT R18, RZ, 0x7610, R25 ;  /* 0x00007610ff127816 */ /* 0x001fe40000000019 */
[--C-:B------:R-:W-:Y:S02]  /*0cf0*/  PRMT R19, RZ, 0x5410, R26.reuse ;  /* 0x00005410ff137816 */ /* 0x100fe4000000001a */
[----:B------:R-:W-:-:S02]  /*0d00*/  PRMT R20, RZ, 0x7610, R26 ;  /* 0x00007610ff147816 */ /* 0x000fc4000000001a */
[--C-:B------:R-:W-:Y:S02]  /*0d10*/  PRMT R21, RZ, 0x5410, R27.reuse ;  /* 0x00005410ff157816 */ /* 0x100fe4000000001b */
[----:B-1----:R-:W-:Y:S02]  /*0d20*/  PRMT R22, RZ, 0x7610, R27 ;  /* 0x00007610ff167816 */ /* 0x002fe4000000001b */
.L_x_7642:
        /* <DEDUP_REMOVED lines=23> */
[----:B------:R0:W5:Y:S04]  /*0ea0*/  @P0 LDG.E.128 R28, [R38.64] ;  /* 0x00000006261c0981 */ /* 0x000168000c1e1d00 */
[----:B------:R0:W5:Y:S01]  /*0eb0*/  @P0 LDG.E.128 R32, [R38.64+0x10] ;  /* 0x0000100626200981 */ /* 0x000162000c1e1d00 */
        /* <DEDUP_REMOVED lines=11> */
.L_x_7244:
[----:B0-----:R-:W-:Y:S02]  /*0f70*/  IMAD.MOV.U32 R63, RZ, RZ, R86 ;  /* 0x000000ffff3f7224 */ /* 0x001fe400078e0056 */
.L_x_7245:
[----:B------:R-:W-:Y:S05]  /*0f80*/  BSYNC B1 ;  /* 0x0000000000017941 */ /* 0x000fea0003800000 */
.L_x_7243:
        /* <DEDUP_REMOVED lines=16> */
.L_x_7249:
[----:B------:R-:W-:Y:S05]  /*1090*/  BSYNC B2 ;  /* 0x0000000000027941 */ /* 0x000fea0003800000 */
.L_x_7248:
        /* <DEDUP_REMOVED lines=42> */
.L_x_7247:
[----:B------:R-:W-:Y:S05]  /*1340*/  BSYNC B1 ;  /* 0x0000000000017941 */ /* 0x000fea0003800000 */
.L_x_7246:
        /* <DEDUP_REMOVED lines=16> */
.L_x_7250:
        /* <DEDUP_REMOVED lines=12> */
.L_x_7253:
[----:B------:R-:W-:Y:S02]  /*1510*/  IMAD.MOV.U32 R37, RZ, RZ, R86 ;  /* 0x000000ffff257224 */ /* 0x000fe400078e0056 */
.L_x_7254:
[----:B------:R-:W-:Y:S05]  /*1520*/  BSYNC B1 ;  /* 0x0000000000017941 */ /* 0x000fea0003800000 */
.L_x_7252:
        /* <DEDUP_REMOVED lines=16> */
.L_x_7258:
[----:B------:R-:W-:Y:S05]  /*1630*/  BSYNC B2 ;  /* 0x0000000000027941 */ /* 0x000fea0003800000 */
.L_x_7257:
        /* <DEDUP_REMOVED lines=42> */
.L_x_7256:
[----:B------:R-:W-:Y:S05]  /*18e0*/  BSYNC B1 ;  /* 0x0000000000017941 */ /* 0x000fea0003800000 */
.L_x_7255:
[----:B------:R-:W0:Y:S02]  /*18f0*/  I2F.U32 R37, R37 ;  /* 0x0000002500257306 */ /* 0x000e240000201000 */
[----:B0-----:R-:W-:Y:S01]  /*1900*/  FFMA.FTZ R39, R37, R60, 1.1641532182693481445e-10 ;  /* 0x2f00000025277423 */ /* 0x001fe2000001003c */
[----:B------:R-:W-:-:S04]  /*1910*/  PRMT R37, RZ, 0x5410, R24 ;  /* 0x00005410ff257816 */ /* 0x000fc80000000018 */
[----:B------:R-:W-:Y:S01]  /*1920*/  FSETP.GTU.FTZ.AND P2, PT, R39, c[0x0][0x1e4], PT ;  /* 0x0000790027007a0b */ /* 0x000fe20003f5c000 */
[----:B------:R-:W-:-:S03]  /*1930*/  FMUL.FTZ R63, R37, c[0x0][0x1e8] ;  /* 0x00007a00253f7a20 */ /* 0x000fc60000410000 */
[----:B------:R-:W-:Y:S02]  /*1940*/  SEL R65, RZ, 0x1, P2 ;  /* 0x00000001ff417807 */ /* 0x000fe40001000000 */
[----:B------:R-:W-:-:S05]  /*1950*/  FSEL R63, R63, RZ, !P2 ;  /* 0x000000ff3f3f7208 */ /* 0x000fca0005000000 */
[----:B------:R-:W-:-:S04]  /*1960*/  FADD.FTZ R36, R63, R36 ;  /* 0x000000243f247221 */ /* 0x000fc80000010000 */
[----:B------:R-:W-:Y:S02]  /*1970*/  @P0 FADD.FTZ R36, R28, R36 ;  /* 0x000000241c240221 */ /* 0x000fe40000010000 */
.L_x_7251:
        /* <DEDUP_REMOVED lines=12> */
.L_x_7260:
[----:B------:R-:W-:Y:S02]  /*1a40*/  IMAD.MOV.U32 R37, RZ, RZ, R86 ;  /* 0x000000ffff257224 */ /* 0x000fe400078e0056 */
.L_x_7261:
[----:B------:R-:W-:Y:S05]  /*1a50*/  BSYNC B1 ;  /* 0x0000000000017941 */ /* 0x000fea0003800000 */
.L_x_7259:
        /* <DEDUP_REMOVED lines=16> */
.L_x_7265:
[----:B------:R-:W-:Y:S05]  /*1b60*/  BSYNC B2 ;  /* 0x0000000000027941 */ /* 0x000fea0003800000 */
.L_x_7264:
        /* <DEDUP_REMOVED lines=42> */
.L_x_7263:
[----:B------:R-:W-:Y:S05]  /*1e10*/  BSYNC B1 ;  /* 0x0000000000017941 */ /* 0x000fea0003800000 */
.L_x_7262:
        /* <DEDUP_REMOVED lines=13> */
.L_x_7266:
        /* <DEDUP_REMOVED lines=12> */
.L_x_7269:
[----:B------:R-:W-:Y:S02]  /*1fb0*/  IMAD.MOV.U32 R40, RZ, RZ, R86 ;  /* 0x000000ffff287224 */ /* 0x000fe400078e0056 */
.L_x_7270:
[----:B------:R-:W-:Y:S05]  /*1fc0*/  BSYNC B1 ;  /* 0x0000000000017941 */ /* 0x000fea0003800000 */
.L_x_7268:
        /* <DEDUP_REMOVED lines=16> */
.L_x_7274:
[----:B------:R-:W-:Y:S05]  /*20d0*/  BSYNC B2 ;  /* 0x0000000000027941 */ /* 0x000fea0003800000 */
.L_x_7273:
        /* <DEDUP_REMOVED lines=42> */
.L_x_7272:
[----:B------:R-:W-:Y:S05]  /*2380*/  BSYNC B1 ;  /* 0x0000000000017941 */ /* 0x000fea0003800000 */
.L_x_7271:
        /* <DEDUP_REMOVED lines=9> */
.L_x_7267:
        /* <DEDUP_REMOVED lines=12> */
.L_x_7276:
[----:B------:R-:W-:Y:S02]  /*24e0*/  IMAD.MOV.U32 R40, RZ, RZ, R86 ;  /* 0x000000ffff287224 */ /* 0x000fe400078e0056 */
.L_x_7277:
[----:B------:R-:W-:Y:S05]  /*24f0*/  BSYNC B1 ;  /* 0x0000000000017941 */ /* 0x000fea0003800000 */
.L_x_7275:
        /* <DEDUP_REMOVED lines=16> */
.L_x_7281:
[----:B------:R-:W-:Y:S05]  /*2600*/  BSYNC B2 ;  /* 0x0000000000027941 */ /* 0x000fea0003800000 */
.L_x_7280:
        /* <DEDUP_REMOVED lines=42> */
.L_x_7279:
[----:B------:R-:W-:Y:S05]  /*28b0*/  BSYNC B1 ;  /* 0x0000000000017941 */ /* 0x000fea0003800000 */
.L_x_7278:
        /* <DEDUP_REMOVED lines=13> */
.L_x_7282:
        /* <DEDUP_REMOVED lines=12> */
.L_x_7285:
[----:B------:R-:W-:Y:S02]  /*2a50*/  IMAD.MOV.U32 R39, RZ, RZ, R86 ;  /* 0x000000ffff277224 */ /* 0x000fe400078e0056 */
.L_x_7286:
[----:B------:R-:W-:Y:S05]  /*2a60*/  BSYNC B1 ;  /* 0x0000000000017941 */ /* 0x000fea0003800000 */
.L_x_7284:
        /* <DEDUP_REMOVED lines=16> */
.L_x_7290:
[----:B------:R-:W-:Y:S05]  /*2b70*/  BSYNC B2 ;  /* 0x0000000000027941 */ /* 0x000fea0003800000 */
.L_x_7289:
        /* <DEDUP_REMOVED lines=42> */
.L_x_7288:
[----:B------:R-:W-:Y:S05]  /*2e20*/  BSYNC B1 ;  /* 0x0000000000017941 */ /* 0x000fea0003800000 */
.L_x_7287:
        /* <DEDUP_REMOVED lines=9> */
.L_x_7283:
        /* <DEDUP_REMOVED lines=12> */
.L_x_7292:
[----:B------:R-:W-:Y:S02]  /*2f80*/  IMAD.MOV.U32 R39, RZ, RZ, R86 ;  /* 0x000000ffff277224 */ /* 0x000fe400078e0056 */
.L_x_7293:
[----:B------:R-:W-:Y:S05]  /*2f90*/  BSYNC B1 ;  /* 0x0000000000017941 */ /* 0x000fea0003800000 */
.L_x_7291:
        /* <DEDUP_REMOVED lines=16> */
.L_x_7297:
[----:B------:R-:W-:Y:S05]  /*30a0*/  BSYNC B2 ;  /* 0x0000000000027941 */ /* 0x000fea0003800000 */
.L_x_7296:
        /* <DEDUP_REMOVED lines=42> */
.L_x_7295:
[----:B------:R-:W-:Y:S05]  /*3350*/  BSYNC B1 ;  /* 0x0000000000017941 */ /* 0x000fea0003800000 */
.L_x_7294:
        /* <DEDUP_REMOVED lines=13> */
.L_x_7298:
        /* <DEDUP_REMOVED lines=12> */
.L_x_7301:
[----:B------:R-:W-:Y:S02]  /*34f0*/  IMAD.MOV.U32 R68, RZ, RZ, R86 ;  /* 0x000000ffff447224 */ /* 0x000fe400078e0056 */
.L_x_7302:
[----:B------:R-:W-:Y:S05]  /*3500*/  BSYNC B1 ;  /* 0x0000000000017941 */ /* 0x000fea0003800000 */
.L_x_7300:
        /* <DEDUP_REMOVED lines=16> */
.L_x_7306:
[----:B------:R-:W-:Y:S05]  /*3610*/  BSYNC B2 ;  /* 0x0000000000027941 */ /* 0x000fea0003800000 */
.L_x_7305:
        /* <DEDUP_REMOVED lines=42> */
.L_x_7304:
[----:B------:R-:W-:Y:S05]  /*38c0*/  BSYNC B1 ;  /* 0x0000000000017941 */ /* 0x000fea0003800000 */
.L_x_7303:
        /* <DEDUP_REMOVED lines=8> */
[----:B------:R-:W-:-:S03]  /*3950*/  PRMT R68, R41, 0x7610, R68 ;  /* 0x0000761029447816 */ /* 0x000fc60000000044 */
[----:B------:R-:W-:Y:S02]  /*3960*/  @P0 FADD.FTZ R39, R31, R39 ;  /* 0x000000271f270221 */ /* 0x000fe40000010000 */
.L_x_7299:
        /* <DEDUP_REMOVED lines=12> */
.L_x_7308:
[----:B------:R-:W-:Y:S02]  /*3a30*/  IMAD.MOV.U32 R82, RZ, RZ, R86 ;  /* 0x000000ffff527224 */ /* 0x000fe400078e0056 */
.L_x_7309:
[----:B------:R-:W-:Y:S05]  /*3a40*/  BSYNC B1 ;  /* 0x0000000000017941 */ /* 0x000fea0003800000 */
.L_x_7307:
        /* <DEDUP_REMOVED lines=16> */
.L_x_7313:
[----:B------:R-:W-:Y:S05]  /*3b50*/  BSYNC B2 ;  /* 0x0000000000027941 */ /* 0x000fea0003800000 */
.L_x_7312:
        /* <DEDUP_REMOVED lines=42> */
.L_x_7311:
[----:B------:R-:W-:Y:S05]  /*3e00*/  BSYNC B1 ;  /* 0x0000000000017941 */ /* 0x000fea0003800000 */
.L_x_7310:
        /* <DEDUP_REMOVED lines=12> */
.L_x_7314:
        /* <DEDUP_REMOVED lines=12> */
.L_x_7317:
[----:B------:R-:W-:Y:S02]  /*3f90*/  IMAD.MOV.U32 R41, RZ, RZ, R86 ;  /* 0x000000ffff297224 */ /* 0x000fe400078e0056 */
.L_x_7318:
[----:B------:R-:W-:Y:S05]  /*3fa0*/  BSYNC B1 ;  /* 0x0000000000017941 */ /* 0x000fea0003800000 */
.L_x_7316:
        /* <DEDUP_REMOVED lines=16> */
.L_x_7322:
[----:B------:R-:W-:Y:S05]  /*40b0*/  BSYNC B2 ;  /* 0x0000000000027941 */ /* 0x000fea0003800000 */
.L_x_7321:
        /* <DEDUP_REMOVED lines=42> */
.L_x_7320:
[----:B------:R-:W-:Y:S05]  /*4360*/  BSYNC B1 ;  /* 0x0000000000017941 */ /* 0x000fea0003800000 */
.L_x_7319:
        /* <DEDUP_REMOVED lines=9> */
.L_x_7315:
        /* <DEDUP_REMOVED lines=12> */
.L_x_7324:
[----:B------:R-:W-:Y:S02]  /*44c0*/  IMAD.MOV.U32 R41, RZ, RZ, R86 ;  /* 0x000000ffff297224 */ /* 0x000fe400078e0056 */
.L_x_7325:
[----:B------:R-:W-:Y:S05]  /*44d0*/  BSYNC B1 ;  /* 0x0000000000017941 */ /* 0x000fea0003800000 */
.L_x_7323:
        /* <DEDUP_REMOVED lines=16> */
.L_x_7329:
[----:B------:R-:W-:Y:S05]  /*45e0*/  BSYNC B2 ;  /* 0x0000000000027941 */ /* 0x000fea0003800000 */
.L_x_7328:
        /* <DEDUP_REMOVED lines=42> */
.L_x_7327:
[----:B------:R-:W-:Y:S05]  /*4890*/  BSYNC B1 ;  /* 0x0000000000017941 */ /* 0x000fea0003800000 */
.L_x_7326:
        /* <DEDUP_REMOVED lines=12> */
.L_x_7330:
        /* <DEDUP_REMOVED lines=12> */
.L_x_7333:
[----:B------:R-:W-:Y:S02]  /*4a20*/  IMAD.MOV.U32 R42, RZ, RZ, R86 ;  /* 0x000000ffff2a7224 */ /* 0x000fe400078e0056 */
.L_x_7334:
[----:B------:R-:W-:Y:S05]  /*4a30*/  BSYNC B1 ;  /* 0x0000000000017941 */ /* 0x000fea0003800000 */
.L_x_7332:
        /* <DEDUP_REMOVED lines=16> */
.L_x_7338:
[----:B------:R-:W-:Y:S05]  /*4b40*/  BSYNC B2 ;  /* 0x0000000000027941 */ /* 0x000fea0003800000 */
.L_x_7337:
        /* <DEDUP_REMOVED lines=42> */
.L_x_7336:
[----:B------:R-:W-:Y:S05]  /*4df0*/  BSYNC B1 ;  /* 0x0000000000017941 */ /* 0x000fea0003800000 */
.L_x_7335:
        /* <DEDUP_REMOVED lines=9> */
.L_x_7331:
        /* <DEDUP_REMOVED lines=12> */
.L_x_7340:
[----:B------:R-:W-:Y:S02]  /*4f50*/  IMAD.MOV.U32 R42, RZ, RZ, R86 ;  /* 0x000000ffff2a7224 */ /* 0x000fe400078e0056 */
.L_x_7341:
[----:B------:R-:W-:Y:S05]  /*4f60*/  BSYNC B1 ;  /* 0x0000000000017941 */ /* 0x000fea0003800000 */
.L_x_7339:
        /* <DEDUP_REMOVED lines=16> */
.L_x_7345:
[----:B------:R-:W-:Y:S05]  /*5070*/  BSYNC B2 ;  /* 0x0000000000027941 */ /* 0x000fea0003800000 */
.L_x_7344:
        /* <DEDUP_REMOVED lines=42> */
.L_x_7343:
[----:B------:R-:W-:Y:S05]  /*5320*/  BSYNC B1 ;  /* 0x0000000000017941 */ /* 0x000fea0003800000 */
.L_x_7342:
        /* <DEDUP_REMOVED lines=12> */
.L_x_7346:
        /* <DEDUP_REMOVED lines=12> */
.L_x_7349:
[----:B------:R-:W-:Y:S02]  /*54b0*/  IMAD.MOV.U32 R71, RZ, RZ, R86 ;  /* 0x000000ffff477224 */ /* 0x000fe400078e0056 */
.L_x_7350:
[----:B------:R-:W-:Y:S05]  /*54c0*/  BSYNC B1 ;  /* 0x0000000000017941 */ /* 0x000fea0003800000 */
.L_x_7348:
        /* <DEDUP_REMOVED lines=16> */
.L_x_7354:
[----:B------:R-:W-:Y:S05]  /*55d0*/  BSYNC B2 ;  /* 0x0000000000027941 */ /* 0x000fea0003800000 */
.L_x_7353:
        /* <DEDUP_REMOVED lines=42> */
.L_x_7352:
[----:B------:R-:W-:Y:S05]  /*5880*/  BSYNC B1 ;  /* 0x0000000000017941 */ /* 0x000fea0003800000 */
.L_x_7351:
        /* <DEDUP_REMOVED lines=8> */
[----:B------:R-:W-:-:S04]  /*5910*/  FADD.FTZ R42, R81, R42 ;  /* 0x0000002a512a7221 */ /* 0x000fc80000010000 */
[----:B------:R-:W-:Y:S02]  /*5920*/  @P0 FADD.FTZ R42, R34, R42 ;  /* 0x0000002a222a0221 */ /* 0x000fe40000010000 */
.L_x_7347:
        /* <DEDUP_REMOVED lines=12> */
.L_x_7356:
[----:B------:R-:W-:Y:S02]  /*59f0*/  IMAD.MOV.U32 R85, RZ, RZ, R86 ;  /* 0x000000ffff557224 */ /* 0x000fe400078e0056 */
.L_x_7357:
[----:B------:R-:W-:Y:S05]  /*5a00*/  BSYNC B1 ;  /* 0x0000000000017941 */ /* 0x000fea0003800000 */
.L_x_7355:
        /* <DEDUP_REMOVED lines=16> */
.L_x_7361:
[----:B------:R-:W-:Y:S05]  /*5b10*/  BSYNC B2 ;  /* 0x0000000000027941 */ /* 0x000fea0003800000 */
.L_x_7360:
        /* <DEDUP_REMOVED lines=42> */
.L_x_7359:
[----:B------:R-:W-:Y:S05]  /*5dc0*/  BSYNC B1 ;  /* 0x0000000000017941 */ /* 0x000fea0003800000 */
.L_x_7358:
        /* <DEDUP_REMOVED lines=12> */
.L_x_7362:
        /* <DEDUP_REMOVED lines=12> */
.L_x_7365:
[----:B------:R-:W-:Y:S02]  /*5f50*/  IMAD.MOV.U32 R72, RZ, RZ, R86 ;  /* 0x000000ffff487224 */ /* 0x000fe400078e0056 */
.L_x_7366:
[----:B------:R-:W-:Y:S05]  /*5f60*/  BSYNC B1 ;  /* 0x0000000000017941 */ /* 0x000fea0003800000 */
.L_x_7364:
        /* <DEDUP_REMOVED lines=16> */
.L_x_7370:
[----:B------:R-:W-:Y:S05]  /*6070*/  BSYNC B2 ;  /* 0x0000000000027941 */ /* 0x000fea0003800000 */
.L_x_7369:
        /* <DEDUP_REMOVED lines=42> */
.L_x_7368:
[----:B------:R-:W-:Y:S05]  /*6320*/  BSYNC B1 ;  /* 0x0000000000017941 */ /* 0x000fea0003800000 */
.L_x_7367:
[----:B------:R-:W0:Y:S02]  /*6330*/  I2F.U32 R79, R72 ;  /* 0x00000048004f7306 */ /* 0x000e240000201000 */
[----:B0-----:R-:W-:Y:S01]  /*6340*/  FFMA.FTZ R79, R79, R60, 1.1641532182693481445e-10 ;  /* 0x2f0000004f4f7423 */ /* 0x001fe2000001003c */
[----:B------:R-:W-:-:S04]  /*6350*/  PRMT R60, RZ, 0x7610, R27 ;  /* 0x00007610ff3c7816 */ /* 0x000fc8000000001b */
[----:B------:R-:W-:Y:S01]  /*6360*/  FSETP.GTU.FTZ.AND P1, PT, R79, c[0x0][0x1e4], PT ;  /* 0x000079004f007a0b */ /* 0x000fe20003f3c000 */
[----:B------:R-:W-:-:S05]  /*6370*/  FMUL.FTZ R60, R60, c[0x0][0x1e8] ;  /* 0x00007a003c3c7a20 */ /* 0x000fca0000410000 */
[----:B------:R-:W-:Y:S02]  /*6380*/  FSEL R82, R60, RZ, !P1 ;  /* 0x000000ff3c527208 */ /* 0x000fe40004800000 */
[----:B------:R-:W-:-:S03]  /*6390*/  SEL R60, RZ, 0x1, P1 ;  /* 0x00000001ff3c7807 */ /* 0x000fc60000800000 */
[----:B------:R-:W-:Y:S01]  /*63a0*/  FADD.FTZ R43, R82, R43 ;  /* 0x0000002b522b7221 */ /* 0x000fe20000010000 */
[----:B------:R-:W-:-:S03]  /*63b0*/  PRMT R72, R60, 0x7610, R72 ;  /* 0x000076103c487816 */ /* 0x000fc60000000048 */
[----:B------:R-:W-:Y:S02]  /*63c0*/  @P0 FADD.FTZ R43, R35, R43 ;  /* 0x0000002b232b0221 */ /* 0x000fe40000010000 */
.L_x_7363:
[----:B------:R-:W-:Y:S01]  /*63d0*/  ISETP.NE.AND P1, PT, R62, RZ, PT ;  /* 0x000000ff3e00720c */ /* 0x000fe20003f25270 */
[----:B------:R-:W-:Y:S01]  /*63e0*/  IMAD.SHL.U32 R79, R64, 0x8, RZ ;  /* 0x00000008404f7824 */ /* 0x000fe200078e00ff */
[----:B------:R-:W-:Y:S02]  /*63f0*/  SEL R62, RZ, 0x10000, P4 ;  /* 0x00010000ff3e7807 */ /* 0x000fe40002000000 */
[----:B------:R-:W-:Y:S02]  /*6400*/  ISETP.NE.AND P4, PT, R84, RZ, PT ;  /* 0x000000ff5400720c */ /* 0x000fe40003f85270 */
[----:B------:R-:W-:Y:S02]  /*6410*/  ISETP.NE.AND P6, PT, R61, RZ, PT ;  /* 0x000000ff3d00720c */ /* 0x000fe40003fc5270 */
[----:B------:R-:W-:Y:S02]  /*6420*/  SEL R61, RZ, 0x1000000, P5 ;  /* 0x01000000ff3d7807 */ /* 0x000fe40002800000 */
[----:B------:R-:W-:-:S02]  /*6430*/  ISETP.NE.AND P5, PT, R75, RZ, PT ;  /* 0x000000ff4b00720c */ /* 0x000fc40003fa5270 */
[----:B------:R-:W-:Y:S02]  /*6440*/  SEL R75, RZ, 0x100, P3 ;  /* 0x00000100ff4b7807 */ /* 0x000fe40001800000 */
[----:B------:R-:W-:Y:S02]  /*6450*/  SEL R60, RZ, 0x1, P4 ;  /* 0x00000001ff3c7807 */ /* 0x000fe40002000000 */
[----:B------:R-:W-:Y:S02]  /*6460*/  ISETP.NE.AND P0, PT, R63, RZ, PT ;  /* 0x000000ff3f00720c */ /* 0x000fe40003f05270 */
[----:B------:R-:W-:Y:S01]  /*6470*/  LOP3.LUT R75, R75, R61, R62, 0xfe, !PT ;  /* 0x0000003d4b4b7212 */ /* 0x000fe200078efe3e */
[----:B------:R-:W-:Y:S01]  /*6480*/  IMAD.WIDE.U32 R60, R60, 0x1000000, RZ ;  /* 0x010000003c3c7825 */ /* 0x000fe200078e00ff */
[----:B------:R-:W-:Y:S02]  /*6490*/  SEL R63, RZ, 0x1, P2 ;  /* 0x00000001ff3f7807 */ /* 0x000fe40001000000 */
[----:B------:R-:W-:-:S02]  /*64a0*/  SEL R62, RZ, 0x1, P5 ;  /* 0x00000001ff3e7807 */ /* 0x000fc40002800000 */
[----:B------:R-:W-:Y:S02]  /*64b0*/  SEL R82, RZ, 0x1, P0 ;  /* 0x00000001ff527807 */ /* 0x000fe40000000000 */
[----:B------:R-:W-:Y:S01]  /*64c0*/  LOP3.LUT R61, R61, R75, R63, 0xfe, !PT ;  /* 0x0000004b3d3d7212 */ /* 0x000fe200078efe3f */
[----:B------:R-:W-:Y:S01]  /*64d0*/  IMAD.WIDE.U32 R62, R62, 0x10000, RZ ;  /* 0x000100003e3e7825 */ /* 0x000fe200078e00ff */
[----:B------:R-:W-:Y:S02]  /*64e0*/  SEL R81, RZ, 0x1, P6 ;  /* 0x00000001ff517807 */ /* 0x000fe40003000000 */
[----:B------:R-:W-:Y:S01]  /*64f0*/  SHF.L.U64.HI R75, R64, 0x3, RZ ;  /* 0x00000003404b7819 */ /* 0x000fe200000102ff */
[----:B------:R-:W-:-:S05]  /*6500*/  IMAD.WIDE.U32 R82, R82, 0x100, RZ ;  /* 0x0000010052527825 */ /* 0x000fca00078e00ff */
[----:B------:R-:W-:Y:S02]  /*6510*/  LOP3.LUT R62, R82, R60, R62, 0xfe, !PT ;  /* 0x0000003c523e7212 */ /* 0x000fe400078efe3e */
[C---:B------:R-:W-:Y:S02]  /*6520*/  LEA R60, P0, R64.reuse, c[0x0][0x188], 0x5 ;  /* 0x00006200403c7a11 */ /* 0x040fe400078028ff */
[----:B------:R-:W-:Y:S02]  /*6530*/  LOP3.LUT R63, R83, R61, R63, 0xfe, !PT ;  /* 0x0000003d533f7212 */ /* 0x000fe400078efe3f */
[----:B------:R-:W-:Y:S02]  /*6540*/  LEA.HI.X R61, R64, c[0x0][0x18c], RZ, 0x5, P0 ;  /* 0x00006300403d7a11 */ /* 0x000fe400000f2cff */
[----:B------:R-:W-:-:S03]  /*6550*/  LOP3.LUT R62, R62, R81, RZ, 0xfc, !PT ;  /* 0x000000513e3e7212 */ /* 0x000fc600078efcff */
[----:B------:R-:W-:Y:S04]  /*6560*/  STG.E.128 [R60.64], R36 ;  /* 0x000000243c007986 */ /* 0x000fe8000c101d06 */
[----:B------:R0:W-:Y:S02]  /*6570*/  STG.E.128 [R60.64+0x10], R40 ;  /* 0x000010283c007986 */ /* 0x0001e4000c101d06 */
[----:B0-----:R-:W-:-:S04]  /*6580*/  IADD3 R60, P0, R79, c[0x0][0x190], RZ ;  /* 0x000064004f3c7a10 */ /* 0x001fc80007f1e0ff */
[----:B------:R-:W-:-:S05]  /*6590*/  IADD3.X R61, R75, c[0x0][0x194], RZ, P0, !PT ;  /* 0x000065004b3d7a10 */ /* 0x000fca00007fe4ff */
        /* <DEDUP_REMOVED lines=10> */
[----:B------:R-:W-:Y:S02]  /*6640*/  LOP3.LUT R82, R66, 0xff, RZ, 0xc0, !PT ;  /* 0x000000ff42527812 */ /* 0x000fe400078ec0ff */
[----:B------:R-:W-:Y:S01]  /*6650*/  LOP3.LUT R84, R84, 0xff00, R61, 0xf8, !PT ;  /* 0x0000ff0054547812 */ /* 0x000fe200078ef83d */
[----:B------:R-:W-:-:S03]  /*6660*/  IMAD.WIDE.U32 R60, R60, 0x1000000, RZ ;  /* 0x010000003c3c7825 */ /* 0x000fc600078e00ff */
[----:B------:R-:W-:Y:S01]  /*6670*/  LOP3.LUT R81, R84, 0xff, R69, 0xf8, !PT ;  /* 0x000000ff54517812 */ /* 0x000fe200078ef845 */
[----:B------:R-:W-:-:S03]  /*6680*/  IMAD.WIDE.U32 R82, R82, 0x100, RZ ;  /* 0x0000010052527825 */ /* 0x000fc600078e00ff */
[----:B------:R-:W-:Y:S02]  /*6690*/  LOP3.LUT R61, R63, R81, R61, 0xfe, !PT ;  /* 0x000000513f3d7212 */ /* 0x000fe400078efe3d */
[----:B------:R-:W-:Y:S02]  /*66a0*/  LOP3.LUT R62, R82, R60, R62, 0xfe, !PT ;  /* 0x0000003c523e7212 */ /* 0x000fe400078efe3e */
[----:B------:R-:W-:Y:S02]  /*66b0*/  IADD3 R60, P0, R79, c[0x0][0x198], RZ ;  /* 0x000066004f3c7a10 */ /* 0x000fe40007f1e0ff */
[----:B------:R-:W-:Y:S02]  /*66c0*/  LOP3.LUT R83, R61, R83, RZ, 0xfc, !PT ;  /* 0x000000533d537212 */ /* 0x000fe400078efcff */
[----:B------:R-:W-:Y:S02]  /*66d0*/  IADD3.X R61, R75, c[0x0][0x19c], RZ, P0, !PT ;  /* 0x000067004b3d7a10 */ /* 0x000fe400007fe4ff */
[----:B------:R-:W-:-:S05]  /*66e0*/  LOP3.LUT R82, R62, 0xff, R65, 0xf8, !PT ;  /* 0x000000ff3e527812 */ /* 0x000fca00078ef841 */
[----:B------:R0:W-:Y:S02]  /*66f0*/  STG.E.64 [R60.64], R82 ;  /* 0x000000523c007986 */ /* 0x0001e4000c101b06 */
.L_x_7371:
[----:B0-----:R-:W-:Y:S02]  /*6700*/  IADD3 R60, R64, 0x100, RZ ;  /* 0x00000100403c7810 */ /* 0x001fe40007ffe0ff */
.L_x_7242:
[----:B------:R-:W-:Y:S05]  /*6710*/  BSYNC B0 ;  /* 0x0000000000007941 */ /* 0x000fea0003800000 */
.L_x_7241:
[----:B------:R-:W-:Y:S01]  /*6720*/  ISETP.NE.AND P0, PT, R73, RZ, PT ;  /* 0x000000ff4900720c */ /* 0x000fe20003f05270 */
[----:B------:R-:W-:-:S12]  /*6730*/  BSSY B0, `(.L_x_7372) ;  /* 0x0000598000007945 */ /* 0x000fd80003800000 */
        /* <DEDUP_REMOVED lines=28> */
.L_x_7375:
[----:B0-----:R-:W-:Y:S02]  /*6900*/  IMAD.MOV.U32 R61, RZ, RZ, R86 ;  /* 0x000000ffff3d7224 */ /* 0x001fe400078e0056 */
.L_x_7376:
[----:B------:R-:W-:Y:S05]  /*6910*/  BSYNC B1 ;  /* 0x0000000000017941 */ /* 0x000fea0003800000 */
.L_x_7374:
        /* <DEDUP_REMOVED lines=16> */
.L_x_7380:
[----:B------:R-:W-:Y:S05]  /*6a20*/  BSYNC B2 ;  /* 0x0000000000027941 */ /* 0x000fea0003800000 */
.L_x_7379:
        /* <DEDUP_REMOVED lines=42> */
.L_x_7378:
[----:B------:R-:W-:Y:S05]  /*6cd0*/  BSYNC B1 ;  /* 0x0000000000017941 */ /* 0x000fea0003800000 */
.L_x_7377:
        /* <DEDUP_REMOVED lines=16> */
.L_x_7381:
        /* <DEDUP_REMOVED lines=12> */
.L_x_7384:
[----:B------:R-:W-:Y:S02]  /*6ea0*/  IMAD.MOV.U32 R45, RZ, RZ, R86 ;  /* 0x000000ffff2d7224 */ /* 0x000fe400078e0056 */
.L_x_7385:
[----:B------:R-:W-:Y:S05]  /*6eb0*/  BSYNC B1 ;  /* 0x0000000000017941 */ /* 0x000fea0003800000 */
.L_x_7383:
        /* <DEDUP_REMOVED lines=16> */
.L_x_7389:
[----:B------:R-:W-:Y:S05]  /*6fc0*/  BSYNC B2 ;  /* 0x0000000000027941 */ /* 0x000fea0003800000 */
.L_x_7388:
        /* <DEDUP_REMOVED lines=42> */
.L_x_7387:
[----:B------:R-:W-:Y:S05]  /*7270*/  BSYNC B1 ;  /* 0x0000000000017941 */ /* 0x000fea0003800000 */
.L_x_7386:
        /* <DEDUP_REMOVED lines=9> */
.L_x_7382:
        /* <DEDUP_REMOVED lines=12> */
.L_x_7391:
[----:B------:R-:W-:Y:S02]  /*73d0*/  IMAD.MOV.U32 R45, RZ, RZ, R86 ;  /* 0x000000ffff2d7224 */ /* 0x000fe400078e0056 */
.L_x_7392:
[----:B------:R-:W-:Y:S05]  /*73e0*/  BSYNC B1 ;  /* 0x0000000000017941 */ /* 0x000fea0003800000 */
.L_x_7390:
        /* <DEDUP_REMOVED lines=16> */
.L_x_7396:
[----:B------:R-:W-:Y:S05]  /*74f0*/  BSYNC B2 ;  /* 0x0000000000027941 */ /* 0x000fea0003800000 */
.L_x_7395:
        /* <DEDUP_REMOVED lines=42> */
.L_x_7394:
[----:B------:R-:W-:Y:S05]  /*77a0*/  BSYNC B1 ;  /* 0x0000000000017941 */ /* 0x000fea0003800000 */
.L_x_7393:
        /* <DEDUP_REMOVED lines=13> */
.L_x_7397:
        /* <DEDUP_REMOVED lines=12> */
.L_x_7400:
[----:B------:R-:W-:Y:S02]  /*7940*/  IMAD.MOV.U32 R48, RZ, RZ, R86 ;  /* 0x000000ffff307224 */ /* 0x000fe400078e0056 */
.L_x_7401:
[----:B------:R-:W-:Y:S05]  /*7950*/  BSYNC B1 ;  /* 0x0000000000017941 */ /* 0x000fea0003800000 */
.L_x_7399:
        /* <DEDUP_REMOVED lines=16> */
.L_x_7405:
[----:B------:R-:W-:Y:S05]  /*7a60*/  BSYNC B2 ;  /* 0x0000000000027941 */ /* 0x000fea0003800000 */
.L_x_7404:
        /* <DEDUP_REMOVED lines=42> */
.L_x_7403:
[----:B------:R-:W-:Y:S05]  /*7d10*/  BSYNC B1 ;  /* 0x0000000000017941 */ /* 0x000fea0003800000 */
.L_x_7402:
        /* <DEDUP_REMOVED lines=9> */
.L_x_7398:
        /* <DEDUP_REMOVED lines=12> */
.L_x_7407:
[----:B------:R-:W-:Y:S02]  /*7e70*/  IMAD.MOV.U32 R48, RZ, RZ, R86 ;  /* 0x000000ffff307224 */ /* 0x000fe400078e0056 */
.L_x_7408:
[----:B------:R-:W-:Y:S05]  /*7e80*/  BSYNC B1 ;  /* 0x0000000000017941 */ /* 0x000fea0003800000 */
.L_x_7406:
        /* <DEDUP_REMOVED lines=16> */
.L_x_7412:
[----:B------:R-:W-:Y:S05]  /*7f90*/  BSYNC B2 ;  /* 0x0000000000027941 */ /* 0x000fea0003800000 */
.L_x_7411:
        /* <DEDUP_REMOVED lines=42> */
.L_x_7410:
[----:B------:R-:W-:Y:S05]  /*8240*/  BSYNC B1 ;  /* 0x0000000000017941 */ /* 0x000fea0003800000 */
.L_x_7409:
        /* <DEDUP_REMOVED lines=13> */
.L_x_7413:
        /* <DEDUP_REMOVED lines=12> */
.L_x_7416:
[----:B------:R-:W-:Y:S02]  /*83e0*/  IMAD.MOV.U32 R47, RZ, RZ, R86 ;  /* 0x000000ffff2f7224 */ /* 0x000fe400078e0056 */
.L_x_7417:
[----:B------:R-:W-:Y:S05]  /*83f0*/  BSYNC B1 ;  /* 0x0000000000017941 */ /* 0x000fea0003800000 */
.L_x_7415:
        /* <DEDUP_REMOVED lines=16> */
.L_x_7421:
[----:B------:R-:W-:Y:S05]  /*8500*/  BSYNC B2 ;  /* 0x0000000000027941 */ /* 0x000fea0003800000 */
.L_x_7420:
        /* <DEDUP_REMOVED lines=42> */
.L_x_7419:
[----:B------:R-:W-:Y:S05]  /*87b0*/  BSYNC B1 ;  /* 0x0000000000017941 */ /* 0x000fea0003800000 */
.L_x_7418:
        /* <DEDUP_REMOVED lines=9> */
.L_x_7414:
        /* <DEDUP_REMOVED lines=12> */
.L_x_7423:
[----:B------:R-:W-:Y:S02]  /*8910*/  IMAD.MOV.U32 R47, RZ, RZ, R86 ;  /* 0x000000ffff2f7224 */ /* 0x000fe400078e0056 */
.L_x_7424:
[----:B------:R-:W-:Y:S05]  /*8920*/  BSYNC B1 ;  /* 0x0000000000017941 */ /* 0x000fea0003800000 */
.L_x_7422:
        /* <DEDUP_REMOVED lines=16> */
.L_x_7428:
[----:B------:R-:W-:Y:S05]  /*8a30*/  BSYNC B2 ;  /* 0x0000000000027941 */ /* 0x000fea0003800000 */
.L_x_7427:
        /* <DEDUP_REMOVED lines=42> */
.L_x_7426:
[----:B------:R-:W-:Y:S05]  /*8ce0*/  BSYNC B1 ;  /* 0x0000000000017941 */ /* 0x000fea0003800000 */
.L_x_7425:
        /* <DEDUP_REMOVED lines=13> */
.L_x_7429:
        /* <DEDUP_REMOVED lines=12> */
.L_x_7432:
[----:B------:R-:W-:Y:S02]  /*8e80*/  IMAD.MOV.U32 R68, RZ, RZ, R86 ;  /* 0x000000ffff447224 */ /* 0x000fe400078e0056 */
.L_x_7433:
[----:B------:R-:W-:Y:S05]  /*8e90*/  BSYNC B1 ;  /* 0x0000000000017941 */ /* 0x000fea0003800000 */
.L_x_7431:
        /* <DEDUP_REMOVED lines=16> */
.L_x_7437:
[----:B------:R-:W-:Y:S05]  /*8fa0*/  BSYNC B2 ;  /* 0x0000000000027941 */ /* 0x000fea0003800000 */
.L_x_7436:
        /* <DEDUP_REMOVED lines=42> */
.L_x_7435:
[----:B------:R-:W-:Y:S05]  /*9250*/  BSYNC B1 ;  /* 0x0000000000017941 */ /* 0x000fea0003800000 */
.L_x_7434:
        /* <DEDUP_REMOVED lines=10> */
.L_x_7430:
        /* <DEDUP_REMOVED lines=12> */
.L_x_7439:
[----:B------:R-:W-:Y:S02]  /*93c0*/  IMAD.MOV.U32 R82, RZ, RZ, R86 ;  /* 0x000000ffff527224 */ /* 0x000fe400078e0056 */
.L_x_7440:
[----:B------:R-:W-:Y:S05]  /*93d0*/  BSYNC B1 ;  /* 0x0000000000017941 */ /* 0x000fea0003800000 */
.L_x_7438:
        /* <DEDUP_REMOVED lines=16> */
.L_x_7444:
[----:B------:R-:W-:Y:S05]  /*94e0*/  BSYNC B2 ;  /* 0x0000000000027941 */ /* 0x000fea0003800000 */
.L_x_7443:
        /* <DEDUP_REMOVED lines=40> */
[----:B------:R-:W-:-:S03]  /*9770*/  LOP3.LUT R80, R87, UR25, R80, 0x96, !PT ;  /* 0x0000001957507c12 */ /* 0x000fc6000f8e9650 */
[----:B------:R-:W-:Y:S01]  /*9780*/  IMAD.MOV.U32 R78, RZ, RZ, R48 ;  /* 0x000000ffff4e7224 */ /* 0x000fe200078e0030 */
[----:B------:R-:W-:Y:S02]  /*9790*/  LOP3.LUT R76, R49, UR26, R76, 0x96, !PT ;  /* 0x0000001a314c7c12 */ /* 0x000fe4000f8e964c */
.L_x_7442:
[----:B------:R-:W-:Y:S05]  /*97a0*/  BSYNC B1 ;  /* 0x0000000000017941 */ /* 0x000fea0003800000 */
.L_x_7441:
        /* <DEDUP_REMOVED lines=12> */
.L_x_7445:
        /* <DEDUP_REMOVED lines=12> */
.L_x_7448:
[----:B------:R-:W-:Y:S02]  /*9930*/  IMAD.MOV.U32 R49, RZ, RZ, R86 ;  /* 0x000000ffff317224 */ /* 0x000fe400078e0056 */
.L_x_7449:
[----:B------:R-:W-:Y:S05]  /*9940*/  BSYNC B1 ;  /* 0x0000000000017941 */ /* 0x000fea0003800000 */
.L_x_7447:
        /* <DEDUP_REMOVED lines=16> */
.L_x_7453:
[----:B------:R-:W-:Y:S05]  /*9a50*/  BSYNC B2 ;  /* 0x0000000000027941 */ /* 0x000fea0003800000 */
.L_x_7452:
        /* <DEDUP_REMOVED lines=42> */
.L_x_7451:
[----:B------:R-:W-:Y:S05]  /*9d00*/  BSYNC B1 ;  /* 0x0000000000017941 */ /* 0x000fea0003800000 */
.L_x_7450:
        /* <DEDUP_REMOVED lines=9> */
.L_x_7446:
        /* <DEDUP_REMOVED lines=12> */
.L_x_7455:
[----:B------:R-:W-:Y:S02]  /*9e60*/  IMAD.MOV.U32 R49, RZ, RZ, R86 ;  /* 0x000000ffff317224 */ /* 0x000fe400078e0056 */
.L_x_7456:
[----:B------:R-:W-:Y:S05]  /*9e70*/  BSYNC B1 ;  /* 0x0000000000017941 */ /* 0x000fea0003800000 */
.L_x_7454:
        /* <DEDUP_REMOVED lines=16> */
.L_x_7460:
[----:B------:R-:W-:Y:S05]  /*9f80*/  BSYNC B2 ;  /* 0x0000000000027941 */ /* 0x000fea0003800000 */
.L_x_7459:
        /* <DEDUP_REMOVED lines=42> */
.L_x_7458:
[----:B------:R-:W-:Y:S05]  /*a230*/  BSYNC B1 ;  /* 0x0000000000017941 */ /* 0x000fea0003800000 */
.L_x_7457:
        /* <DEDUP_REMOVED lines=12> */
.L_x_7461:
        /* <DEDUP_REMOVED lines=12> */
.L_x_7464:
[----:B------:R-:W-:Y:S02]  /*a3c0*/  IMAD.MOV.U32 R50, RZ, RZ, R86 ;  /* 0x000000ffff327224 */ /* 0x000fe400078e0056 */
.L_x_7465:
[----:B------:R-:W-:Y:S05]  /*a3d0*/  BSYNC B1 ;  /* 0x0000000000017941 */ /* 0x000fea0003800000 */
.L_x_7463:
        /* <DEDUP_REMOVED lines=16> */
.L_x_7469:
[----:B------:R-:W-:Y:S05]  /*a4e0*/  BSYNC B2 ;  /* 0x0000000000027941 */ /* 0x000fea0003800000 */
.L_x_7468:
        /* <DEDUP_REMOVED lines=42> */
.L_x_7467:
[----:B------:R-:W-:Y:S05]  /*a790*/  BSYNC B1 ;  /* 0x0000000000017941 */ /* 0x000fea0003800000 */
.L_x_7466:
        /* <DEDUP_REMOVED lines=9> */
.L_x_7462:
        /* <DEDUP_REMOVED lines=12> */
.L_x_7471:
[----:B------:R-:W-:Y:S02]  /*a8f0*/  IMAD.MOV.U32 R50, RZ, RZ, R86 ;  /* 0x000000ffff327224 */ /* 0x000fe400078e0056 */
.L_x_7472:
[----:B------:R-:W-:Y:S05]  /*a900*/  BSYNC B1 ;  /* 0x0000000000017941 */ /* 0x000fea0003800000 */
.L_x_7470:
        /* <DEDUP_REMOVED lines=16> */
.L_x_7476:
[----:B------:R-:W-:Y:S05]  /*aa10*/  BSYNC B2 ;  /* 0x0000000000027941 */ /* 0x000fea0003800000 */
.L_x_7475:
        /* <DEDUP_REMOVED lines=42> */
.L_x_7474:
[----:B------:R-:W-:Y:S05]  /*acc0*/  BSYNC B1 ;  /* 0x0000000000017941 */ /* 0x000fea0003800000 */
.L_x_7473:
        /* <DEDUP_REMOVED lines=9> */
[----:B------:R-:W-:Y:S02]  /*ad60*/  IMAD.MOV.U32 R79, RZ, RZ, R77 ;  /* 0x000000ffff4f7224 */ /* 0x000fe400078e004d */
[----:B------:R-:W-:Y:S01]  /*ad70*/  FADD.FTZ R50, R34, R50 ;  /* 0x0000003222327221 */ /* 0x000fe20000010000 */
[----:B------:R-:W-:Y:S05]  /*ad80*/  BRA `(.L_x_7478) ;  /* 0x0000054000007947 */ /* 0x000fea0003800000 */
.L_x_7477:
        /* <DEDUP_REMOVED lines=12> */
.L_x_7480:
[----:B------:R-:W-:Y:S02]  /*ae50*/  IMAD.MOV.U32 R71, RZ, RZ, R86 ;  /* 0x000000ffff477224 */ /* 0x000fe400078e0056 */
.L_x_7481:
[----:B------:R-:W-:Y:S05]  /*ae60*/  BSYNC B1 ;  /* 0x0000000000017941 */ /* 0x000fea0003800000 */
.L_x_7479:
        /* <DEDUP_REMOVED lines=16> */
.L_x_7485:
[----:B------:R-:W-:Y:S05]  /*af70*/  BSYNC B2 ;  /* 0x0000000000027941 */ /* 0x000fea0003800000 */
.L_x_7484:
        /* <DEDUP_REMOVED lines=42> */
.L_x_7483:
[----:B------:R-:W-:Y:S05]  /*b220*/  BSYNC B1 ;  /* 0x0000000000017941 */ /* 0x000fea0003800000 */
.L_x_7482:
        /* <DEDUP_REMOVED lines=10> */
.L_x_7478:
        /* <DEDUP_REMOVED lines=12> */
.L_x_7487:
[----:B------:R-:W-:Y:S02]  /*b390*/  IMAD.MOV.U32 R95, RZ, RZ, R86 ;  /* 0x000000ffff5f7224 */ /* 0x000fe400078e0056 */
.L_x_7488:
[----:B------:R-:W-:Y:S05]  /*b3a0*/  BSYNC B1 ;  /* 0x0000000000017941 */ /* 0x000fea0003800000 */
.L_x_7486:
        /* <DEDUP_REMOVED lines=16> */
.L_x_7492:
[----:B------:R-:W-:Y:S05]  /*b4b0*/  BSYNC B2 ;  /* 0x0000000000027941 */ /* 0x000fea0003800000 */
.L_x_7491:
        /* <DEDUP_REMOVED lines=42> */
.L_x_7490:
[----:B------:R-:W-:Y:S05]  /*b760*/  BSYNC B1 ;  /* 0x0000000000017941 */ /* 0x000fea0003800000 */
.L_x_7489:
        /* <DEDUP_REMOVED lines=12> */
.L_x_7493:
        /* <DEDUP_REMOVED lines=12> */
.L_x_7496:
[----:B------:R-:W-:Y:S02]  /*b8f0*/  IMAD.MOV.U32 R72, RZ, RZ, R86 ;  /* 0x000000ffff487224 */ /* 0x000fe400078e0056 */
.L_x_7497:
[----:B------:R-:W-:Y:S05]  /*b900*/  BSYNC B1 ;  /* 0x0000000000017941 */ /* 0x000fea0003800000 */
.L_x_7495:
        /* <DEDUP_REMOVED lines=16> */
.L_x_7501:
[----:B------:R-:W-:Y:S05]  /*ba10*/  BSYNC B2 ;  /* 0x0000000000027941 */ /* 0x000fea0003800000 */
.L_x_7500:
        /* <DEDUP_REMOVED lines=42> */
.L_x_7499:
[----:B------:R-:W-:Y:S05]  /*bcc0*/  BSYNC B1 ;  /* 0x0000000000017941 */ /* 0x000fea0003800000 */
.L_x_7498:
        /* <DEDUP_REMOVED lines=10> */
.L_x_7494:
[----:B------:R-:W-:Y:S02]  /*bd70*/  ISETP.NE.AND P0, PT, R63, RZ, PT ;  /* 0x000000ff3f00720c */ /* 0x000fe40003f05270 */
[----:B------:R-:W-:Y:S02]  /*bd80*/  SEL R63, RZ, 0x1000000, P5 ;  /* 0x01000000ff3f7807 */ /* 0x000fe40002800000 */
[----:B------:R-:W-:Y:S02]  /*bd90*/  ISETP.NE.AND P5, PT, R75, RZ, PT ;  /* 0x000000ff4b00720c */ /* 0x000fe40003fa5270 */
[----:B------:R-:W-:Y:S02]  /*bda0*/  SEL R82, RZ, 0x10000, P4 ;  /* 0x00010000ff527807 */ /* 0x000fe40002000000 */
[----:B------:R-:W-:Y:S02]  /*bdb0*/  SEL R75, RZ, 0x100, P3 ;  /* 0x00000100ff4b7807 */ /* 0x000fe40001800000 */
[----:B------:R-:W-:-:S02]  /*bdc0*/  ISETP.NE.AND P4, PT, R84, RZ, PT ;  /* 0x000000ff5400720c */ /* 0x000fc40003f85270 */
[----:B------:R-:W-:Y:S02]  /*bdd0*/  ISETP.NE.AND P1, PT, R62, RZ, PT ;  /* 0x000000ff3e00720c */ /* 0x000fe40003f25270 */
[----:B------:R-:W-:Y:S02]  /*bde0*/  LOP3.LUT R75, R75, R63, R82, 0xfe, !PT ;  /* 0x0000003f4b4b7212 */ /* 0x000fe400078efe52 */
[----:B------:R-:W-:Y:S02]  /*bdf0*/  SEL R62, RZ, 0x1, P4 ;  /* 0x00000001ff3e7807 */ /* 0x000fe40002000000 */
[----:B------:R-:W-:Y:S02]  /*be00*/  SEL R82, RZ, 0x1, P5 ;  /* 0x00000001ff527807 */ /* 0x000fe40002800000 */
[----:B------:R-:W-:Y:S01]  /*be10*/  SEL R84, RZ, 0x1, P0 ;  /* 0x00000001ff547807 */ /* 0x000fe20000000000 */
[----:B------:R-:W-:Y:S01]  /*be20*/  IMAD.WIDE.U32 R62, R62, 0x1000000, RZ ;  /* 0x010000003e3e7825 */ /* 0x000fe200078e00ff */
[----:B------:R-:W-:-:S02]  /*be30*/  ISETP.NE.AND P6, PT, R61, RZ, PT ;  /* 0x000000ff3d00720c */ /* 0x000fc40003fc5270 */
[----:B------:R-:W-:Y:S01]  /*be40*/  SEL R61, RZ, 0x1, P2 ;  /* 0x00000001ff3d7807 */ /* 0x000fe20001000000 */
[----:B------:R-:W-:-:S03]  /*be50*/  IMAD.WIDE.U32 R82, R82, 0x10000, RZ ;  /* 0x0001000052527825 */ /* 0x000fc600078e00ff */
[----:B------:R-:W-:Y:S01]  /*be60*/  LOP3.LUT R61, R63, R75, R61, 0xfe, !PT ;  /* 0x0000004b3f3d7212 */ /* 0x000fe200078efe3d */
[----:B------:R-:W-:-:S04]  /*be70*/  IMAD.WIDE.U32 R84, R84, 0x100, RZ ;  /* 0x0000010054547825 */ /* 0x000fc800078e00ff */
[----:B------:R-:W-:Y:S01]  /*be80*/  IMAD.SHL.U32 R75, R60, 0x8, RZ ;  /* 0x000000083c4b7824 */ /* 0x000fe200078e00ff */
[----:B------:R-:W-:Y:S02]  /*be90*/  LOP3.LUT R79, R84, R62, R82, 0xfe, !PT ;  /* 0x0000003e544f7212 */ /* 0x000fe400078efe52 */
[C---:B------:R-:W-:Y:S02]  /*bea0*/  LEA R62, P0, R60.reuse, c[0x0][0x188], 0x5 ;  /* 0x000062003c3e7a11 */ /* 0x040fe400078028ff */
[----:B------:R-:W-:Y:S02]  /*beb0*/  LOP3.LUT R83, R85, R61, R83, 0xfe, !PT ;  /* 0x0000003d55537212 */ /* 0x000fe400078efe53 */
[C---:B------:R-:W-:Y:S02]  /*bec0*/  LEA.HI.X R63, R60.reuse, c[0x0][0x18c], RZ, 0x5, P0 ;  /* 0x000063003c3f7a11 */ /* 0x040fe400000f2cff */
[----:B------:R-:W-:Y:S02]  /*bed0*/  SEL R82, RZ, 0x1, P6 ;  /* 0x00000001ff527807 */ /* 0x000fe40003000000 */
[----:B------:R-:W-:Y:S01]  /*bee0*/  SHF.L.U64.HI R61, R60, 0x3, RZ ;  /* 0x000000033c3d7819 */ /* 0x000fe200000102ff */
[----:B------:R-:W-:Y:S01]  /*bef0*/  STG.E.128 [R62.64], R44 ;  /* 0x0000002c3e007986 */ /* 0x000fe2000c101d06 */
[----:B------:R-:W-:-:S03]  /*bf00*/  LOP3.LUT R82, R79, R82, RZ, 0xfc, !PT ;  /* 0x000000524f527212 */ /* 0x000fc600078efcff */
        /* <DEDUP_REMOVED lines=9> */
[----:B------:R-:W-:Y:S01]  /*bfa0*/  LOP3.LUT R84, R66, 0xff, RZ, 0xc0, !PT ;  /* 0x000000ff42547812 */ /* 0x000fe200078ec0ff */
[----:B------:R-:W-:Y:S01]  /*bfb0*/  IMAD.WIDE.U32 R82, R82, 0x10000, RZ ;  /* 0x0001000052527825 */ /* 0x000fe200078e00ff */
[----:B------:R-:W-:-:S02]  /*bfc0*/  PRMT R62, R63, 0x4210, R62 ;  /* 0x000042103f3e7816 */ /* 0x000fc4000000003e */
[----:B------:R-:W-:Y:S01]  /*bfd0*/  PRMT R63, R70, 0x7104, RZ ;  /* 0x00007104463f7816 */ /* 0x000fe200000000ff */
[----:B------:R-:W-:-:S03]  /*bfe0*/  IMAD.WIDE.U32 R84, R84, 0x100, RZ ;  /* 0x0000010054547825 */ /* 0x000fc600078e00ff */
[----:B------:R-:W-:Y:S02]  /*bff0*/  LOP3.LUT R62, R62, 0xff00, R63, 0xf8, !PT ;  /* 0x0000ff003e3e7812 */ /* 0x000fe400078ef83f */
[----:B------:R-:W-:Y:S02]  /*c000*/  LOP3.LUT R63, R68, 0xff, RZ, 0xc0, !PT ;  /* 0x000000ff443f7812 */ /* 0x000fe400078ec0ff */
[----:B------:R-:W-:-:S03]  /*c010*/  LOP3.LUT R79, R62, 0xff, R69, 0xf8, !PT ;  /* 0x000000ff3e4f7812 */ /* 0x000fc600078ef845 */
[----:B------:R-:W-:-:S05]  /*c020*/  IMAD.WIDE.U32 R62, R63, 0x1000000, RZ ;  /* 0x010000003f3e7825 */ /* 0x000fca00078e00ff */
[----:B------:R-:W-:Y:S02]  /*c030*/  LOP3.LUT R82, R84, R62, R82, 0xfe, !PT ;  /* 0x0000003e54527212 */ /* 0x000fe400078efe52 */
[----:B------:R-:W-:Y:S02]  /*c040*/  LOP3.LUT R79, R83, R79, R63, 0xfe, !PT ;  /* 0x0000004f534f7212 */ /* 0x000fe400078efe3f */
[----:B------:R-:W-:Y:S02]  /*c050*/  IADD3 R62, P0, R75, c[0x0][0x198], RZ ;  /* 0x000066004b3e7a10 */ /* 0x000fe40007f1e0ff */
[----:B------:R-:W-:Y:S02]  /*c060*/  LOP3.LUT R85, R79, R85, RZ, 0xfc, !PT ;  /* 0x000000554f557212 */ /* 0x000fe400078efcff */
[----:B------:R-:W-:Y:S02]  /*c070*/  IADD3.X R63, R61, c[0x0][0x19c], RZ, P0, !PT ;  /* 0x000067003d3f7a10 */ /* 0x000fe400007fe4ff */
[----:B------:R-:W-:-:S05]  /*c080*/  LOP3.LUT R84, R82, 0xff, R65, 0xf8, !PT ;  /* 0x000000ff52547812 */ /* 0x000fca00078ef841 */
[----:B------:R0:W-:Y:S02]  /*c090*/  STG.E.64 [R62.64], R84 ;  /* 0x000000543e007986 */ /* 0x0001e4000c101b06 */
.L_x_7502:
[----:B------:R-:W-:Y:S02]  /*c0a0*/  IADD3 R60, R60, 0x100, RZ ;  /* 0x000001003c3c7810 */ /* 0x000fe40007ffe0ff */
.L_x_7373:
[----:B------:R-:W-:Y:S05]  /*c0b0*/  BSYNC B0 ;  /* 0x0000000000007941 */ /* 0x000fea0003800000 */
.L_x_7372:
        /* <DEDUP_REMOVED lines=10> */
[----:B0-----:R-:W-:-:S03]  /*c160*/  P2R R62, PR, RZ, 0x8 ;  /* 0x00000008ff3e7803 */ /* 0x001fc60000000000 */
        /* <DEDUP_REMOVED lines=19> */
.L_x_7506:
[----:B0-----:R-:W-:Y:S02]  /*c2a0*/  IMAD.MOV.U32 R61, RZ, RZ, R86 ;  /* 0x000000ffff3d7224 */ /* 0x001fe400078e0056 */
.L_x_7507:
[----:B------:R-:W-:Y:S05]  /*c2b0*/  BSYNC B1 ;  /* 0x0000000000017941 */ /* 0x000fea0003800000 */
.L_x_7505:
        /* <DEDUP_REMOVED lines=16> */
.L_x_7511:
[----:B------:R-:W-:Y:S05]  /*c3c0*/  BSYNC B2 ;  /* 0x0000000000027941 */ /* 0x000fea0003800000 */
.L_x_7510:
        /* <DEDUP_REMOVED lines=42> */
.L_x_7509:
[----:B------:R-:W-:Y:S05]  /*c670*/  BSYNC B1 ;  /* 0x0000000000017941 */ /* 0x000fea0003800000 */
.L_x_7508:
        /* <DEDUP_REMOVED lines=16> */
.L_x_7512:
        /* <DEDUP_REMOVED lines=12> */
.L_x_7515:
[----:B------:R-:W-:Y:S02]  /*c840*/  IMAD.MOV.U32 R53, RZ, RZ, R86 ;  /* 0x000000ffff357224 */ /* 0x000fe400078e0056 */
.L_x_7516:
[----:B------:R-:W-:Y:S05]  /*c850*/  BSYNC B1 ;  /* 0x0000000000017941 */ /* 0x000fea0003800000 */
.L_x_7514:
        /* <DEDUP_REMOVED lines=16> */
.L_x_7520:
[----:B------:R-:W-:Y:S05]  /*c960*/  BSYNC B2 ;  /* 0x0000000000027941 */ /* 0x000fea0003800000 */
.L_x_7519:
        /* <DEDUP_REMOVED lines=42> */
.L_x_7518:
[----:B------:R-:W-:Y:S05]  /*cc10*/  BSYNC B1 ;  /* 0x0000000000017941 */ /* 0x000fea0003800000 */
.L_x_7517:
        /* <DEDUP_REMOVED lines=9> */
.L_x_7513:
        /* <DEDUP_REMOVED lines=12> */
.L_x_7522:
[----:B------:R-:W-:Y:S02]  /*cd70*/  IMAD.MOV.U32 R53, RZ, RZ, R86 ;  /* 0x000000ffff357224 */ /* 0x000fe400078e0056 */
.L_x_7523:
[----:B------:R-:W-:Y:S05]  /*cd80*/  BSYNC B1 ;  /* 0x0000000000017941 */ /* 0x000fea0003800000 */
.L_x_7521:
        /* <DEDUP_REMOVED lines=16> */
.L_x_7527:
[----:B------:R-:W-:Y:S05]  /*ce90*/  BSYNC B2 ;  /* 0x0000000000027941 */ /* 0x000fea0003800000 */
.L_x_7526:
        /* <DEDUP_REMOVED lines=42> */
.L_x_7525:
[----:B------:R-:W-:Y:S05]  /*d140*/  BSYNC B1 ;  /* 0x0000000000017941 */ /* 0x000fea0003800000 */
.L_x_7524:
        /* <DEDUP_REMOVED lines=13> */
.L_x_7528:
        /* <DEDUP_REMOVED lines=12> */
.L_x_7531:
[----:B------:R-:W-:Y:S02]  /*d2e0*/  IMAD.MOV.U32 R56, RZ, RZ, R86 ;  /* 0x000000ffff387224 */ /* 0x000fe400078e0056 */
.L_x_7532:
[----:B------:R-:W-:Y:S05]  /*d2f0*/  BSYNC B1 ;  /* 0x0000000000017941 */ /* 0x000fea0003800000 */
.L_x_7530:
        /* <DEDUP_REMOVED lines=16> */
.L_x_7536:
[----:B------:R-:W-:Y:S05]  /*d400*/  BSYNC B2 ;  /* 0x0000000000027941 */ /* 0x000fea0003800000 */
.L_x_7535:
        /* <DEDUP_REMOVED lines=42> */
.L_x_7534:
[----:B------:R-:W-:Y:S05]  /*d6b0*/  BSYNC B1 ;  /* 0x0000000000017941 */ /* 0x000fea0003800000 */
.L_x_7533:
        /* <DEDUP_REMOVED lines=9> */
.L_x_7529:
        /* <DEDUP_REMOVED lines=12> */
.L_x_7538:
[----:B------:R-:W-:Y:S02]  /*d810*/  IMAD.MOV.U32 R56, RZ, RZ, R86 ;  /* 0x000000ffff387224 */ /* 0x000fe400078e0056 */
.L_x_7539:
[----:B------:R-:W-:Y:S05]  /*d820*/  BSYNC B1 ;  /* 0x0000000000017941 */ /* 0x000fea0003800000 */
.L_x_7537:
        /* <DEDUP_REMOVED lines=16> */
.L_x_7543:
[----:B------:R-:W-:Y:S05]  /*d930*/  BSYNC B2 ;  /* 0x0000000000027941 */ /* 0x000fea0003800000 */
.L_x_7542:
        /* <DEDUP_REMOVED lines=42> */
.L_x_7541:
[----:B------:R-:W-:Y:S05]  /*dbe0*/  BSYNC B1 ;  /* 0x0000000000017941 */ /* 0x000fea0003800000 */
.L_x_7540:
        /* <DEDUP_REMOVED lines=13> */
.L_x_7544:
        /* <DEDUP_REMOVED lines=12> */
.L_x_7547:
[----:B------:R-:W-:Y:S02]  /*dd80*/  IMAD.MOV.U32 R55, RZ, RZ, R86 ;  /* 0x000000ffff377224 */ /* 0x000fe400078e0056 */
.L_x_7548:
[----:B------:R-:W-:Y:S05]  /*dd90*/  BSYNC B1 ;  /* 0x0000000000017941 */ /* 0x000fea0003800000 */
.L_x_7546:
        /* <DEDUP_REMOVED lines=16> */
.L_x_7552:
[----:B------:R-:W-:Y:S05]  /*dea0*/  BSYNC B2 ;  /* 0x0000000000027941 */ /* 0x000fea0003800000 */
.L_x_7551:
        /* <DEDUP_REMOVED lines=42> */
.L_x_7550:
[----:B------:R-:W-:Y:S05]  /*e150*/  BSYNC B1 ;  /* 0x0000000000017941 */ /* 0x000fea0003800000 */
.L_x_7549:
        /* <DEDUP_REMOVED lines=9> */
.L_x_7545:
        /* <DEDUP_REMOVED lines=12> */
.L_x_7554:
[----:B------:R-:W-:Y:S02]  /*e2b0*/  IMAD.MOV.U32 R55, RZ, RZ, R86 ;  /* 0x000000ffff377224 */ /* 0x000fe400078e0056 */
.L_x_7555:
[----:B------:R-:W-:Y:S05]  /*e2c0*/  BSYNC B1 ;  /* 0x0000000000017941 */ /* 0x000fea0003800000 */
.L_x_7553:
        /* <DEDUP_REMOVED lines=16> */
.L_x_7559:
[----:B------:R-:W-:Y:S05]  /*e3d0*/  BSYNC B2 ;  /* 0x0000000000027941 */ /* 0x000fea0003800000 */
.L_x_7558:
        /* <DEDUP_REMOVED lines=42> */
.L_x_7557:
[----:B------:R-:W-:Y:S05]  /*e680*/  BSYNC B1 ;  /* 0x0000000000017941 */ /* 0x000fea0003800000 */
.L_x_7556:
        /* <DEDUP_REMOVED lines=13> */
.L_x_7560:
        /* <DEDUP_REMOVED lines=12> */
.L_x_7563:
[----:B------:R-:W-:Y:S02]  /*e820*/  IMAD.MOV.U32 R68, RZ, RZ, R86 ;  /* 0x000000ffff447224 */ /* 0x000fe400078e0056 */
.L_x_7564:
[----:B------:R-:W-:Y:S05]  /*e830*/  BSYNC B1 ;  /* 0x0000000000017941 */ /* 0x000fea0003800000 */
.L_x_7562:
        /* <DEDUP_REMOVED lines=16> */
.L_x_7568:
[----:B------:R-:W-:Y:S05]  /*e940*/  BSYNC B2 ;  /* 0x0000000000027941 */ /* 0x000fea0003800000 */
.L_x_7567:
        /* <DEDUP_REMOVED lines=42> */
.L_x_7566:
[----:B------:R-:W-:Y:S05]  /*ebf0*/  BSYNC B1 ;  /* 0x0000000000017941 */ /* 0x000fea0003800000 */
.L_x_7565:
        /* <DEDUP_REMOVED lines=10> */
.L_x_7561:
        /* <DEDUP_REMOVED lines=12> */
.L_x_7570:
[----:B------:R-:W-:Y:S02]  /*ed60*/  IMAD.MOV.U32 R82, RZ, RZ, R86 ;  /* 0x000000ffff527224 */ /* 0x000fe400078e0056 */
.L_x_7571:
[----:B------:R-:W-:Y:S05]  /*ed70*/  BSYNC B1 ;  /* 0x0000000000017941 */ /* 0x000fea0003800000 */
.L_x_7569:
        /* <DEDUP_REMOVED lines=16> */
.L_x_7575:
[----:B------:R-:W-:Y:S05]  /*ee80*/  BSYNC B2 ;  /* 0x0000000000027941 */ /* 0x000fea0003800000 */
.L_x_7574:
        /* <DEDUP_REMOVED lines=43> */
.L_x_7573:
[----:B------:R-:W-:Y:S05]  /*f140*/  BSYNC B1 ;  /* 0x0000000000017941 */ /* 0x000fea0003800000 */
.L_x_7572:
        /* <DEDUP_REMOVED lines=12> */
.L_x_7576:
        /* <DEDUP_REMOVED lines=12> */
.L_x_7579:
[----:B------:R-:W-:Y:S02]  /*f2d0*/  IMAD.MOV.U32 R57, RZ, RZ, R86 ;  /* 0x000000ffff397224 */ /* 0x000fe400078e0056 */
.L_x_7580:
[----:B------:R-:W-:Y:S05]  /*f2e0*/  BSYNC B1 ;  /* 0x0000000000017941 */ /* 0x000fea0003800000 */
.L_x_7578:
        /* <DEDUP_REMOVED lines=16> */
.L_x_7584:
[----:B------:R-:W-:Y:S05]  /*f3f0*/  BSYNC B2 ;  /* 0x0000000000027941 */ /* 0x000fea0003800000 */
.L_x_7583:
        /* <DEDUP_REMOVED lines=42> */
.L_x_7582:
[----:B------:R-:W-:Y:S05]  /*f6a0*/  BSYNC B1 ;  /* 0x0000000000017941 */ /* 0x000fea0003800000 */
.L_x_7581:
        /* <DEDUP_REMOVED lines=9> */
.L_x_7577:
        /* <DEDUP_REMOVED lines=12> */
.L_x_7586:
[----:B------:R-:W-:Y:S02]  /*f800*/  IMAD.MOV.U32 R57, RZ, RZ, R86 ;  /* 0x000000ffff397224 */ /* 0x000fe400078e0056 */
.L_x_7587:
[----:B------:R-:W-:Y:S05]  /*f810*/  BSYNC B1 ;  /* 0x0000000000017941 */ /* 0x000fea0003800000 */
.L_x_7585:
        /* <DEDUP_REMOVED lines=16> */
.L_x_7591:
[----:B------:R-:W-:Y:S05]  /*f920*/  BSYNC B2 ;  /* 0x0000000000027941 */ /* 0x000fea0003800000 */
.L_x_7590:
        /* <DEDUP_REMOVED lines=42> */
[----:B------:R-:W-:Y:S01]  /*fbd0*/  LOP3.LUT R76, R83, UR26, R76, 0x96, !PT ;  /* 0x0000001a534c7c12 */ /* 0x000fe2000f8e964c */
[----:B------:R-:W-:Y:S02]  /*fbe0*/  IMAD.MOV.U32 R78, RZ, RZ, R82 ;  /* 0x000000ffff4e7224 */ /* 0x000fe400078e0052 */
.L_x_7589:
[----:B------:R-:W-:Y:S05]  /*fbf0*/  BSYNC B1 ;  /* 0x0000000000017941 */ /* 0x000fea0003800000 */
.L_x_7588:
        /* <DEDUP_REMOVED lines=12> */
.L_x_7592:
        /* <DEDUP_REMOVED lines=12> */
.L_x_7595:
[----:B------:R-:W-:Y:S02]  /*fd80*/  IMAD.MOV.U32 R58, RZ, RZ, R86 ;  /* 0x000000ffff3a7224 */ /* 0x000fe400078e0056 */
.L_x_7596:
[----:B------:R-:W-:Y:S05]  /*fd90*/  BSYNC B1 ;  /* 0x0000000000017941 */ /* 0x000fea0003800000 */
.L_x_7594:
        /* <DEDUP_REMOVED lines=16> */
.L_x_7600:
[----:B------:R-:W-:Y:S05]  /*fea0*/  BSYNC B2 ;  /* 0x0000000000027941 */ /* 0x000fea0003800000 */
.L_x_7599:
        /* <DEDUP_REMOVED lines=42> */
.L_x_7598:
[----:B------:R-:W-:Y:S05]  /*10150*/  BSYNC B1 ;  /* 0x0000000000017941 */ /* 0x000fea0003800000 */
.L_x_7597:
        /* <DEDUP_REMOVED lines=9> */
.L_x_7593:
        /* <DEDUP_REMOVED lines=12> */
.L_x_7602:
[----:B------:R-:W-:Y:S02]  /*102b0*/  IMAD.MOV.U32 R58, RZ, RZ, R86 ;  /* 0x000000ffff3a7224 */ /* 0x000fe400078e0056 */
.L_x_7603:
[----:B------:R-:W-:Y:S05]  /*102c0*/  BSYNC B1 ;  /* 0x0000000000017941 */ /* 0x000fea0003800000 */
.L_x_7601:
        /* <DEDUP_REMOVED lines=16> */
.L_x_7607:
[----:B------:R-:W-:Y:S05]  /*103d0*/  BSYNC B2 ;  /* 0x0000000000027941 */ /* 0x000fea0003800000 */
.L_x_7606:
        /* <DEDUP_REMOVED lines=44> */
.L_x_7605:
[----:B------:R-:W-:Y:S05]  /*106a0*/  BSYNC B1 ;  /* 0x0000000000017941 */ /* 0x000fea0003800000 */
.L_x_7604:
        /* <DEDUP_REMOVED lines=12> */
.L_x_7608:
        /* <DEDUP_REMOVED lines=12> */
.L_x_7611:
[----:B------:R-:W-:Y:S02]  /*10830*/  IMAD.MOV.U32 R71, RZ, RZ, R86 ;  /* 0x000000ffff477224 */ /* 0x000fe400078e0056 */
.L_x_7612:
[----:B------:R-:W-:Y:S05]  /*10840*/  BSYNC B1 ;  /* 0x0000000000017941 */ /* 0x000fea0003800000 */
.L_x_7610:
        /* <DEDUP_REMOVED lines=16> */
.L_x_7616:
[----:B------:R-:W-:Y:S05]  /*10950*/  BSYNC B2 ;  /* 0x0000000000027941 */ /* 0x000fea0003800000 */
.L_x_7615:
        /* <DEDUP_REMOVED lines=44> */
.L_x_7614:
[----:B------:R-:W-:Y:S05]  /*10c20*/  BSYNC B1 ;  /* 0x0000000000017941 */ /* 0x000fea0003800000 */
.L_x_7613:
        /* <DEDUP_REMOVED lines=10> */
.L_x_7609:
        /* <DEDUP_REMOVED lines=12> */
.L_x_7618:
[----:B------:R-:W-:Y:S02]  /*10d90*/  IMAD.MOV.U32 R87, RZ, RZ, R86 ;  /* 0x000000ffff577224 */ /* 0x000fe400078e0056 */
.L_x_7619:
[----:B------:R-:W-:Y:S05]  /*10da0*/  BSYNC B1 ;  /* 0x0000000000017941 */ /* 0x000fea0003800000 */
.L_x_7617:
        /* <DEDUP_REMOVED lines=16> */
.L_x_7623:
[----:B------:R-:W-:Y:S05]  /*10eb0*/  BSYNC B2 ;  /* 0x0000000000027941 */ /* 0x000fea0003800000 */
.L_x_7622:
        /* <DEDUP_REMOVED lines=43> */
.L_x_7621:
[----:B------:R-:W-:Y:S05]  /*11170*/  BSYNC B1 ;  /* 0x0000000000017941 */ /* 0x000fea0003800000 */
.L_x_7620:
        /* <DEDUP_REMOVED lines=12> */
.L_x_7624:
        /* <DEDUP_REMOVED lines=12> */
.L_x_7627:
[----:B------:R-:W-:Y:S02]  /*11300*/  IMAD.MOV.U32 R72, RZ, RZ, R86 ;  /* 0x000000ffff487224 */ /* 0x000fe400078e0056 */
.L_x_7628:
[----:B------:R-:W-:Y:S05]  /*11310*/  BSYNC B1 ;  /* 0x0000000000017941 */ /* 0x000fea0003800000 */
.L_x_7626:
        /* <DEDUP_REMOVED lines=16> */
.L_x_7632:
[----:B------:R-:W-:Y:S05]  /*11420*/  BSYNC B2 ;  /* 0x0000000000027941 */ /* 0x000fea0003800000 */
.L_x_7631:
        /* <DEDUP_REMOVED lines=42> */
.L_x_7630:
[----:B------:R-:W-:Y:S05]  /*116d0*/  BSYNC B1 ;  /* 0x0000000000017941 */ /* 0x000fea0003800000 */
.L_x_7629:
        /* <DEDUP_REMOVED lines=10> */
.L_x_7625:
[----:B------:R-:W-:Y:S02]  /*11780*/  ISETP.NE.AND P0, PT, R75, RZ, PT ;  /* 0x000000ff4b00720c */ /* 0x000fe40003f05270 */
[----:B------:R-:W-:Y:S02]  /*11790*/  SEL R82, RZ, 0x10000, P4 ;  /* 0x00010000ff527807 */ /* 0x000fe40002000000 */
[----:B------:R-:W-:Y:S02]  /*117a0*/  SEL R79, RZ, 0x1000000, P5 ;  /* 0x01000000ff4f7807 */ /* 0x000fe40002800000 */
[----:B------:R-:W-:Y:S02]  /*117b0*/  ISETP.NE.AND P4, PT, R84, RZ, PT ;  /* 0x000000ff5400720c */ /* 0x000fe40003f85270 */
[----:B------:R-:W-:Y:S02]  /*117c0*/  SEL R75, RZ, 0x100, P3 ;  /* 0x00000100ff4b7807 */ /* 0x000fe40001800000 */
[----:B------:R-:W-:-:S02]  /*117d0*/  ISETP.NE.AND P5, PT, R63, RZ, PT ;  /* 0x000000ff3f00720c */ /* 0x000fc40003fa5270 */
[----:B------:R-:W-:Y:S02]  /*117e0*/  ISETP.NE.AND P1, PT, R62, RZ, PT ;  /* 0x000000ff3e00720c */ /* 0x000fe40003f25270 */
[----:B------:R-:W-:Y:S02]  /*117f0*/  SEL R62, RZ, 0x1, P4 ;  /* 0x00000001ff3e7807 */ /* 0x000fe40002000000 */
[----:B------:R-:W-:Y:S01]  /*11800*/  LOP3.LUT R75, R75, R79, R82, 0xfe, !PT ;  /* 0x0000004f4b4b7212 */ /* 0x000fe200078efe52 */
[----:B------:R-:W-:Y:S01]  /*11810*/  IMAD.SHL.U32 R79, R60, 0x8, RZ ;  /* 0x000000083c4f7824 */ /* 0x000fe200078e00ff */
[----:B------:R-:W-:Y:S01]  /*11820*/  SEL R82, RZ, 0x1, P5 ;  /* 0x00000001ff527807 */ /* 0x000fe20002800000 */
[----:B------:R-:W-:Y:S01]  /*11830*/  IMAD.WIDE.U32 R62, R62, 0x1000000, RZ ;  /* 0x010000003e3e7825 */ /* 0x000fe200078e00ff */
[----:B------:R-:W-:Y:S02]  /*11840*/  SEL R84, RZ, 0x1, P0 ;  /* 0x00000001ff547807 */ /* 0x000fe40000000000 */
[----:B------:R-:W-:Y:S01]  /*11850*/  ISETP.NE.AND P6, PT, R61, RZ, PT ;  /* 0x000000ff3d00720c */ /* 0x000fe20003fc5270 */
[----:B------:R-:W-:Y:S01]  /*11860*/  IMAD.WIDE.U32 R82, R82, 0x10000, RZ ;  /* 0x0001000052527825 */ /* 0x000fe200078e00ff */
[----:B------:R-:W-:-:S03]  /*11870*/  SEL R61, RZ, 0x1, P2 ;  /* 0x00000001ff3d7807 */ /* 0x000fc60001000000 */
[----:B------:R-:W-:Y:S01]  /*11880*/  IMAD.WIDE.U32 R84, R84, 0x100, RZ ;  /* 0x0000010054547825 */ /* 0x000fe200078e00ff */
[----:B------:R-:W-:Y:S02]  /*11890*/  LOP3.LUT R63, R63, R75, R61, 0xfe, !PT ;  /* 0x0000004b3f3f7212 */ /* 0x000fe400078efe3d */
[----:B------:R-:W-:Y:S02]  /*118a0*/  SHF.R.U32.HI R75, RZ, 0x1d, R60 ;  /* 0x0000001dff4b7819 */ /* 0x000fe4000001163c */
[----:B------:R-:W-:Y:S02]  /*118b0*/  LOP3.LUT R61, R84, R62, R82, 0xfe, !PT ;  /* 0x0000003e543d7212 */ /* 0x000fe400078efe52 */
[C---:B------:R-:W-:Y:S02]  /*118c0*/  LEA R62, P0, R60.reuse, c[0x0][0x188], 0x5 ;  /* 0x000062003c3e7a11 */ /* 0x040fe400078028ff */
[----:B------:R-:W-:Y:S02]  /*118d0*/  LOP3.LUT R83, R85, R63, R83, 0xfe, !PT ;  /* 0x0000003f55537212 */ /* 0x000fe400078efe53 */
[----:B------:R-:W-:-:S02]  /*118e0*/  LEA.HI.X R63, R60, c[0x0][0x18c], RZ, 0x5, P0 ;  /* 0x000063003c3f7a11 */ /* 0x000fc400000f2cff */
[----:B------:R-:W-:Y:S02]  /*118f0*/  SEL R82, RZ, 0x1, P6 ;  /* 0x00000001ff527807 */ /* 0x000fe40003000000 */
[----:B------:R-:W-:Y:S01]  /*11900*/  IADD3 R60, P0, R79, c[0x0][0x190], RZ ;  /* 0x000064004f3c7a10 */ /* 0x000fe20007f1e0ff */
[----:B------:R0:W-:Y:S01]  /*11910*/  STG.E.128 [R62.64], R52 ;  /* 0x000000343e007986 */ /* 0x0001e2000c101d06 */
[----:B------:R-:W-:Y:S02]  /*11920*/  LOP3.LUT R82, R61, R82, RZ, 0xfc, !PT ;  /* 0x000000523d527212 */ /* 0x000fe400078efcff */
[----:B------:R-:W-:Y:S01]  /*11930*/  IADD3.X R61, R75, c[0x0][0x194], RZ, P0, !PT ;  /* 0x000065004b3d7a10 */ /* 0x000fe200007fe4ff */
[----:B------:R0:W-:Y:S04]  /*11940*/  STG.E.128 [R62.64+0x10], R56 ;  /* 0x000010383e007986 */ /* 0x0001e8000c101d06 */
[----:B------:R0:W-:Y:S01]  /*11950*/  STG.E.64 [R60.64], R82 ;  /* 0x000000523c007986 */ /* 0x0001e2000c101b06 */
        /* <DEDUP_REMOVED lines=8> */
[----:B------:R-:W-:Y:S01]  /*119e0*/  LOP3.LUT R60, R60, 0xff00, R63, 0xf8, !PT ;  /* 0x0000ff003c3c7812 */ /* 0x000fe200078ef83f */
[----:B------:R-:W-:Y:S01]  /*119f0*/  IMAD.WIDE.U32 R62, R62, 0x10000, RZ ;  /* 0x000100003e3e7825 */ /* 0x000fe200078e00ff */
[----:B------:R-:W-:-:S02]  /*11a00*/  LOP3.LUT R82, R66, 0xff, RZ, 0xc0, !PT ;  /* 0x000000ff42527812 */ /* 0x000fc400078ec0ff */
[----:B------:R-:W-:Y:S01]  /*11a10*/  LOP3.LUT R81, R60, 0xff, R69, 0xf8, !PT ;  /* 0x000000ff3c517812 */ /* 0x000fe200078ef845 */
[----:B------:R-:W-:-:S04]  /*11a20*/  IMAD.WIDE.U32 R60, R61, 0x1000000, RZ ;  /* 0x010000003d3c7825 */ /* 0x000fc800078e00ff */
[----:B------:R-:W-:Y:S01]  /*11a30*/  IMAD.WIDE.U32 R82, R82, 0x100, RZ ;  /* 0x0000010052527825 */ /* 0x000fe200078e00ff */
[----:B------:R-:W-:-:S04]  /*11a40*/  LOP3.LUT R81, R63, R81, R61, 0xfe, !PT ;  /* 0x000000513f517212 */ /* 0x000fc800078efe3d */
[----:B------:R-:W-:Y:S02]  /*11a50*/  LOP3.LUT R62, R82, R60, R62, 0xfe, !PT ;  /* 0x0000003c523e7212 */ /* 0x000fe400078efe3e */
[----:B------:R-:W-:Y:S02]  /*11a60*/  IADD3 R60, P0, R79, c[0x0][0x198], RZ ;  /* 0x000066004f3c7a10 */ /* 0x000fe40007f1e0ff */
[----:B------:R-:W-:Y:S02]  /*11a70*/  LOP3.LUT R83, R81, R83, RZ, 0xfc, !PT ;  /* 0x0000005351537212 */ /* 0x000fe400078efcff */
[----:B------:R-:W-:Y:S02]  /*11a80*/  IADD3.X R61, R75, c[0x0][0x19c], RZ, P0, !PT ;  /* 0x000067004b3d7a10 */ /* 0x000fe400007fe4ff */
[----:B------:R-:W-:-:S05]  /*11a90*/  LOP3.LUT R82, R62, 0xff, R65, 0xf8, !PT ;  /* 0x000000ff3e527812 */ /* 0x000fca00078ef841 */
[----:B------:R0:W-:Y:S02]  /*11aa0*/  STG.E.64 [R60.64], R82 ;  /* 0x000000523c007986 */ /* 0x0001e4000c101b06 */
.L_x_7504:
[----:B------:R-:W-:Y:S05]  /*11ab0*/  BSYNC B0 ;  /* 0x0000000000007941 */ /* 0x000fea0003800000 */
.L_x_7503:
        /* <DEDUP_REMOVED lines=34> */
.L_x_7643:
[----:B01----:R-:W-:Y:S01]  /*11ce0*/  FADD.FTZ R61, R61, R84 ;  /* 0x000000543d3d7221 */ /* 0x003fe20000010000 */
[----:B------:R-:W-:Y:S05]  /*11cf0*/  BRA.DIV ~URZ, `(.L_x_7634) ;  /* 0x000010d27f007947 */ /* 0x000fea000b800000 */
[----:B------:R-:W0:Y:S01]  /*11d00*/  SHFL.BFLY PT, R60, R61, 0x2, 0x1f ;  /* 0x0c401f003d3c7f89 */ /* 0x000e2200000e0000 */
        /* <DEDUP_REMOVED lines=26> */
[----:B------:R-:W-:-:S03]  /*11eb0*/  FADD.FTZ R63, R45, -R60 ;  /* 0x8000003c2d3f7221 */ /* 0x000fc60000010000 */
[----:B------:R-:W-:-:S05]  /*11ec0*/  FSEL R61, R75, RZ, P0 ;  /* 0x000000ff4b3d7208 */ /* 0x000fca0000000000 */
[----:B------:R-:W-:-:S04]  /*11ed0*/  FFMA.FTZ R62, R62, R62, R61 ;  /* 0x0000003e3e3e7223 */ /* 0x000fc8000001003d */
[----:B------:R-:W-:Y:S02]  /*11ee0*/  FFMA.FTZ R62, R63, R63, R62 ;  /* 0x0000003f3f3e7223 */ /* 0x000fe4000001003e */
[----:B------:R-:W-:-:S04]  /*11ef0*/  FADD.FTZ R63, R46, -R60 ;  /* 0x8000003c2e3f7221 */ /* 0x000fc80000010000 */
        /* <DEDUP_REMOVED lines=10> */
[----:B------:R-:W-:Y:S02]  /*11fa0*/  @P1 FFMA.FTZ R61, R63, R63, R62 ;  /* 0x0000003f3f3d1223 */ /* 0x000fe4000001003e */
[--C-:B------:R-:W-:Y:S02]  /*11fb0*/  FADD.FTZ R62, R52, -R60.reuse ;  /* 0x8000003c343e7221 */ /* 0x100fe40000010000 */
[----:B------:R-:W-:Y:S02]  /*11fc0*/  FADD.FTZ R63, R53, -R60 ;  /* 0x8000003c353f7221 */ /* 0x000fe40000010000 */
        /* <DEDUP_REMOVED lines=23> */
.L_x_7644:
        /* <DEDUP_REMOVED lines=11> */
[----:B0-----:R-:W-:Y:S01]  /*121f0*/  @!P0 IMAD.IADD R81, R82, 0x1, R75 ;  /* 0x0000000152518824 */ /* 0x001fe200078e024b */
        /* <DEDUP_REMOVED lines=12> */
[----:B------:R-:W-:Y:S01]  /*122c0*/  SHFL.DOWN PT, R85, R82, 0x2, 0x1f ;  /* 0x08401f0052557f89 */ /* 0x000fe200000e0000 */
[----:B------:R-:W0:Y:S08]  /*122d0*/  I2F R62, R82 ;  /* 0x00000052003e7306 */ /* 0x000e300000201400 */
[----:B0-----:R-:W0:Y:S01]  /*122e0*/  MUFU.RCP R75, R62 ;  /* 0x0000003e004b7308 */ /* 0x001e220000001000 */
[----:B-1----:R-:W1:Y:S04]  /*122f0*/  SHFL.DOWN PT, R95, R60, 0x4, 0x1f ;  /* 0x08801f003c5f7f89 */ /* 0x002e6800000e0000 */
        /* <DEDUP_REMOVED lines=9> */
[----:B------:R-:W1:Y:S02]  /*12390*/  I2F R60, R81 ;  /* 0x00000051003c7306 */ /* 0x000e640000201400 */
[----:B------:R-:W-:-:S02]  /*123a0*/  FMUL.FTZ R83, R95, R84 ;  /* 0x000000545f537220 */ /* 0x000fc40000410000 */
[----:B--2---:R-:W-:-:S04]  /*123b0*/  FADD.FTZ R84, R87, R61 ;  /* 0x0000003d57547221 */ /* 0x004fc80000010000 */
[----:B------:R-:W0:Y:S01]  /*123c0*/  I2F R85, R85 ;  /* 0x0000005500557306 */ /* 0x000e220000201400 */
[----:B------:R-:W-:Y:S02]  /*123d0*/  FFMA.FTZ R83, R75, R83, R84 ;  /* 0x000000534b537223 */ /* 0x000fe40000010054 */
[----:B------:R-:W2:Y:S04]  /*123e0*/  SHFL.DOWN PT, R84, R81, 0x1, 0x1f ;  /* 0x08201f0051547f89 */ /* 0x000ea800000e0000 */
[----:B------:R-:W3:Y:S01]  /*123f0*/  SHFL.DOWN PT, R75, R83, 0x2, 0x1f ;  /* 0x08401f00534b7f89 */ /* 0x000ee200000e0000 */
[----:B-1----:R-:W1:Y:S01]  /*12400*/  MUFU.RCP R61, R60 ;  /* 0x0000003c003d7308 */ /* 0x002e620000001000 */
[----:B0-----:R-:W-:Y:S02]  /*12410*/  FMUL.FTZ R87, R82, R85 ;  /* 0x0000005552577220 */ /* 0x001fe40000410000 */
[----:B------:R-:W-:-:S02]  /*12420*/  FADD.FTZ R82, R79, -R82 ;  /* 0x800000524f527221 */ /* 0x000fc40000010000 */
[----:B------:R-:W-:Y:S02]  /*12430*/  FFMA.FTZ R87, R62, R79, R87 ;  /* 0x0000004f3e577223 */ /* 0x000fe40000010057 */
[----:B------:R-:W-:-:S04]  /*12440*/  FMUL.FTZ R79, R82, R82 ;  /* 0x00000052524f7220 */ /* 0x000fc80000410000 */
[----:B------:R-:W-:Y:S02]  /*12450*/  FMUL.FTZ R62, R62, R79 ;  /* 0x0000004f3e3e7220 */ /* 0x000fe40000410000 */
[----:B-1----:R-:W-:Y:S02]  /*12460*/  FMUL.FTZ R79, R61, R87 ;  /* 0x000000573d4f7220 */ /* 0x002fe40000410000 */
[----:B--2---:R-:W-:Y:S02]  /*12470*/  IMAD.IADD R87, R81, 0x1, R84 ;  /* 0x0000000151577824 */ /* 0x004fe400078e0254 */
[----:B------:R-:W-:Y:S01]  /*12480*/  FMUL.FTZ R85, R62, R85 ;  /* 0x000000553e557220 */ /* 0x000fe20000410000 */
[----:B------:R-:W-:Y:S01]  /*12490*/  I2F R84, R84 ;  /* 0x0000005400547306 */ /* 0x000fe20000201400 */
[----:B------:R-:W0:Y:S01]  /*124a0*/  SHFL.DOWN PT, R62, R79, 0x1, 0x1f ;  /* 0x08201f004f3e7f89 */ /* 0x000e2200000e0000 */
[----:B---3--:R-:W-:-:S04]  /*124b0*/  FADD.FTZ R82, R83, R75 ;  /* 0x0000004b53527221 */ /* 0x008fc80000010000 */
[----:B------:R-:W-:Y:S02]  /*124c0*/  FFMA.FTZ R75, R61, R85, R82 ;  /* 0x000000553d4b7223 */ /* 0x000fe40000010052 */
[----:B------:R-:W1:Y:S03]  /*124d0*/  I2F R87, R87 ;  /* 0x0000005700577306 */ /* 0x000e660000201400 */
[----:B------:R-:W2:Y:S05]  /*124e0*/  SHFL.DOWN PT, R82, R75, 0x1, 0x1f ;  /* 0x08201f004b527f89 */ /* 0x000eaa00000e0000 */
[----:B-1----:R-:W1:Y:S01]  /*124f0*/  MUFU.RCP R61, R87 ;  /* 0x00000057003d7308 */ /* 0x002e620000001000 */
[----:B0-----:R-:W-:-:S02]  /*12500*/  FADD.FTZ R81, R79, -R62 ;  /* 0x8000003e4f517221 */ /* 0x001fc40000010000 */
[-C--:B------:R-:W-:Y:S02]  /*12510*/  FMUL.FTZ R62, R62, R84.reuse ;  /* 0x000000543e3e7220 */ /* 0x080fe40000410000 */
[----:B------:R-:W-:Y:S02]  /*12520*/  FMUL.FTZ R81, R81, R81 ;  /* 0x0000005151517220 */ /* 0x000fe40000410000 */
[C---:B------:R-:W-:Y:S02]  /*12530*/  FFMA.FTZ R62, R60.reuse, R79, R62 ;  /* 0x0000004f3c3e7223 */ /* 0x040fe4000001003e */
[----:B------:R-:W-:Y:S02]  /*12540*/  FMUL.FTZ R81, R60, R81 ;  /* 0x000000513c517220 */ /* 0x000fe40000410000 */
[----:B--2---:R-:W-:Y:S02]  /*12550*/  FADD.FTZ R82, R75, R82 ;  /* 0x000000524b527221 */ /* 0x004fe40000010000 */
[----:B------:R-:W-:-:S02]  /*12560*/  FMUL.FTZ R60, R81, R84 ;  /* 0x00000054513c7220 */ /* 0x000fc40000410000 */
[----:B------:R-:W-:Y:S02]  /*12570*/  IMAD.MOV.U32 R75, RZ, RZ, c[0x0][0x1e0] ;  /* 0x00007800ff4b7624 */ /* 0x000fe400078e00ff */
[C---:B-1----:R-:W-:Y:S02]  /*12580*/  FMUL.FTZ R62, R61.reuse, R62 ;  /* 0x0000003e3d3e7220 */ /* 0x042fe40000410000 */
[----:B------:R-:W-:-:S03]  /*12590*/  FFMA.FTZ R60, R61, R60, R82 ;  /* 0x0000003c3d3c7223 */ /* 0x000fc60000010052 */
[----:B------:R0:W1:Y:S04]  /*125a0*/  SHFL.IDX PT, R81, R62, RZ, 0x1f ;  /* 0x00001fff3e517589 */ /* 0x00006800000e0000 */
[----:B------:R-:W2:Y:S01]  /*125b0*/  SHFL.IDX PT, R60, R60, RZ, 0x1f ;  /* 0x00001fff3c3c7589 */ /* 0x000ea200000e0000 */
[----:B0-----:R-:W-:-:S04]  /*125c0*/  @!P0 IMAD.WIDE R62, R6, R63, c[0x0][0x1a8] ;  /* 0x00006a00063e8625 */ /* 0x001fc800078e023f */
[C---:B-1----:R-:W-:Y:S01]  /*125d0*/  FMUL.FTZ R61, R81.reuse, R81 ;  /* 0x00000051513d7220 */ /* 0x042fe20000410000 */
[----:B------:R-:W-:-:S04]  /*125e0*/  FSEL R79, R81, RZ, !P1 ;  /* 0x000000ff514f7208 */ /* 0x000fc80004800000 */
[----:B------:R-:W-:Y:S01]  /*125f0*/  FSEL R82, R61, RZ, P1 ;  /* 0x000000ff3d527208 */ /* 0x000fe20000800000 */
[----:B--2---:R-:W-:-:S04]  /*12600*/  FFMA.FTZ R61, R60, R75, c[0x0][0x228] ;  /* 0x00008a003c3d7623 */ /* 0x004fc8000001004b */
[----:B------:R-:W-:Y:S02]  /*12610*/  FADD.FTZ R75, R61, R82 ;  /* 0x000000523d4b7221 */ /* 0x000fe40000010000 */
[----:B------:R-:W-:-:S04]  /*12620*/  @!P0 IMAD.MOV.U32 R61, RZ, RZ, 0x4 ;  /* 0x00000004ff3d8424 */ /* 0x000fc800078e00ff */
[----:B------:R-:W0:Y:S01]  /*12630*/  MUFU.RSQ R75, R75 ;  /* 0x0000004b004b7308 */ /* 0x000e220000001400 */
[----:B------:R-:W-:-:S05]  /*12640*/  @!P0 IMAD.WIDE R60, R6, R61, c[0x0][0x1a0] ;  /* 0x00006800063c8625 */ /* 0x000fca00078e023d */
[----:B------:R1:W-:Y:S04]  /*12650*/  @!P0 STG.E [R60.64], R81 ;  /* 0x000000513c008986 */ /* 0x0003e8000c101906 */
[----:B0-----:R1:W-:Y:S01]  /*12660*/  @!P0 STG.E [R62.64], R75 ;  /* 0x0000004b3e008986 */ /* 0x0013e2000c101906 */
[----:B------:R-:W-:Y:S05]  /*12670*/  @!P2 BRA `(.L_x_7636) ;  /* 0x000002000000a947 */ /* 0x000fea0003800000 */
[--C-:B-1----:R-:W-:Y:S02]  /*12680*/  FADD.FTZ R60, R36, -R79.reuse ;  /* 0x8000004f243c7221 */ /* 0x102fe40000010000 */
[----:B------:R-:W-:Y:S02]  /*12690*/  FADD.FTZ R62, R37, -R79 ;  /* 0x8000004f253e7221 */ /* 0x000fe40000010000 */
[C---:B------:R-:W-:Y:S02]  /*126a0*/  FMUL.FTZ R60, R75.reuse, R60 ;  /* 0x0000003c4b3c7220 */ /* 0x040fe40000410000 */
[----:B------:R-:W-:-:S02]  /*126b0*/  FMUL.FTZ R62, R75, R62 ;  /* 0x0000003e4b3e7220 */ /* 0x000fc40000410000 */
[----:B------:R-:W-:Y:S02]  /*126c0*/  FFMA.FTZ R60, R124, R60, R123 ;  /* 0x0000003c7c3c7223 */ /* 0x000fe4000001007b */
[----:B------:R-:W-:Y:S02]  /*126d0*/  FFMA.FTZ R61, R122, R62, R121 ;  /* 0x0000003e7a3d7223 */ /* 0x000fe40000010079 */
[--C-:B------:R-:W-:Y:S02]  /*126e0*/  FADD.FTZ R62, R38, -R79.reuse ;  /* 0x8000004f263e7221 */ /* 0x100fe40000010000 */
[--C-:B------:R-:W-:Y:S01]  /*126f0*/  FADD.FTZ R82, R39, -R79.reuse ;  /* 0x8000004f27527221 */ /* 0x100fe20000010000 */
[----:B------:R-:W-:Y:S01]  /*12700*/  F2FP.BF16.PACK_AB R60, R61, R60 ;  /* 0x0000003c3d3c723e */ /* 0x000fe200000010ff */
        /* <DEDUP_REMOVED lines=18> */
[----:B------:R-:W-:-:S03]  /*12830*/  IMAD.MOV.U32 R83, RZ, RZ, 0x10 ;  /* 0x00000010ff537424 */ /* 0x000fc600078e00ff */
[----:B------:R-:W-:Y:S01]  /*12840*/  F2FP.BF16.PACK_AB R63, R84, R81 ;  /* 0x00000051543f723e */ /* 0x000fe200000010ff */
[C---:B------:R-:W-:Y:S01]  /*12850*/  IMAD.WIDE.U32 R82, R64.reuse, R83, c[0x0][0x208] ;  /* 0x0000820040527625 */ /* 0x040fe200078e0053 */
[----:B------:R-:W-:-:S04]  /*12860*/  IADD3 R64, R64, 0x100, RZ ;  /* 0x0000010040407810 */ /* 0x000fc80007ffe0ff */
[----:B------:R0:W-:Y:S03]  /*12870*/  STG.E.128 [R82.64], R60 ;  /* 0x0000003c52007986 */ /* 0x0001e6000c101d06 */
.L_x_7636:
[----:B------:R-:W-:Y:S05]  /*12880*/  BSYNC B0 ;  /* 0x0000000000007941 */ /* 0x000fea0003800000 */
.L_x_7635:
[----:B------:R-:W-:Y:S01]  /*12890*/  ISETP.NE.AND P0, PT, R73, RZ, PT ;  /* 0x000000ff4900720c */ /* 0x000fe20003f05270 */
[----:B------:R-:W-:-:S12]  /*128a0*/  BSSY B0, `(.L_x_7637) ;  /* 0x0000022000007945 */ /* 0x000fd80003800000 */
[----:B------:R-:W-:Y:S05]  /*128b0*/  @!P0 BRA `(.L_x_7638) ;  /* 0x0000020000008947 */ /* 0x000fea0003800000 */
[--C-:B01----:R-:W-:Y:S02]  /*128c0*/  FADD.FTZ R60, R44, -R79.reuse ;  /* 0x8000004f2c3c7221 */ /* 0x103fe40000010000 */
[----:B------:R-:W-:Y:S02]  /*128d0*/  FADD.FTZ R62, R45, -R79 ;  /* 0x8000004f2d3e7221 */ /* 0x000fe40000010000 */
[C---:B------:R-:W-:Y:S02]  /*128e0*/  FMUL.FTZ R60, R75.reuse, R60 ;  /* 0x0000003c4b3c7220 */ /* 0x040fe40000410000 */
[----:B------:R-:W-:Y:S02]  /*128f0*/  FMUL.FTZ R62, R75, R62 ;  /* 0x0000003e4b3e7220 */ /* 0x000fe40000410000 */
[----:B------:R-:W-:Y:S02]  /*12900*/  FFMA.FTZ R60, R108, R60, R107 ;  /* 0x0000003c6c3c7223 */ /* 0x000fe4000001006b */
        /* <DEDUP_REMOVED lines=27> */
.L_x_7638:
[----:B------:R-:W-:Y:S05]  /*12ac0*/  BSYNC B0 ;  /* 0x0000000000007941 */ /* 0x000fea0003800000 */
.L_x_7637:
        /* <DEDUP_REMOVED lines=17> */
[----:B------:R-:W-:Y:S02]  /*12be0*/  FMUL.FTZ R83, R75, R82 ;  /* 0x000000524b537220 */ /* 0x000fe40000410000 */
[----:B------:R-:W-:Y:S02]  /*12bf0*/  FFMA.FTZ R84, R11, R84, R21 ;  /* 0x000000540b547223 */ /* 0x000fe40000010015 */
[----:B------:R-:W-:Y:S02]  /*12c00*/  FFMA.FTZ R83, R12, R83, R22 ;  /* 0x000000530c537223 */ /* 0x000fe40000010016 */
[----:B------:R-:W-:-:S02]  /*12c10*/  FMUL.FTZ R85, R75, R85 ;  /* 0x000000554b557220 */ /* 0x000fc40000410000 */
        /* <DEDUP_REMOVED lines=11> */
[----:B------:R-:W-:-:S05]  /*12cd0*/  IMAD.WIDE.U32 R82, R64, R83, c[0x0][0x208] ;  /* 0x0000820040527625 */ /* 0x000fca00078e0053 */
[----:B------:R0:W-:Y:S02]  /*12ce0*/  STG.E.128 [R82.64], R60 ;  /* 0x0000003c52007986 */ /* 0x0001e4000c101d06 */
.L_x_7640:
[----:B------:R-:W-:Y:S05]  /*12cf0*/  BSYNC B0 ;  /* 0x0000000000007941 */ /* 0x000fea0003800000 */
.L_x_7639:
[----:B------:R-:W-:Y:S02]  /*12d00*/  IADD3 R6, R6, c[0x0][0x160], RZ ;  /* 0x0000580006067a10 */ /* 0x000fe40007ffe0ff */
[----:B------:R-:W-:Y:S02]  /*12d10*/  LOP3.LUT P1, RZ, R16, 0xff, RZ, 0xc0, !PT ;  /* 0x000000ff10ff7812 */ /* 0x000fe4000782c0ff */
[----:B------:R-:W-:Y:S02]  /*12d20*/  ISETP.GE.AND P0, PT, R6, c[0x0][0x164], PT ;  /* 0x0000590006007a0c */ /* 0x000fe40003f06270 */
[----:B------:R-:W-:-:S11]  /*12d30*/  SEL R16, RZ, 0x1, P1 ;  /* 0x00000001ff107807 */ /* 0x000fd60000800000 */
[----:B01----:R-:W-:Y:S01]  /*12d40*/  @P0 CALL.REL.NOINC `(.L_x_7641) ;  /* 0x0000001000000944 */ /* 0x003fe20003c00000 */
[----:B------:R-:W-:Y:S05]  /*12d50*/  BRA `(.L_x_7642) ;  /* 0xfffedfd000007947 */ /* 0x000fea000383ffff */
.L_x_7641:
[----:B------:R-:W-:Y:S05]  /*12d60*/  EXIT ;  /* 0x000000000000794d */ /* 0x000fea0003800000 */
.L_x_7633:
[----:B------:R-:W-:Y:S01]  /*12d70*/  IMAD.MOV.U32 R79, RZ, RZ, 0x1 ;  /* 0x00000001ff4f7424 */ /* 0x000fe200078e00ff */
[----:B------:R-:W-:Y:S01]  /*12d80*/  MOV R62, 0x12dc0 ;  /* 0x00012dc0003e7802 */ /* 0x000fe20000000f00 */
[----:B------:R-:W-:Y:S02]  /*12d90*/  IMAD.MOV.U32 R75, RZ, RZ, 0x1f ;  /* 0x0000001fff4b7424 */ /* 0x000fe400078e00ff */
[----:B------:R-:W-:Y:S02]  /*12da0*/  IMAD.MOV.U32 R84, RZ, RZ, -0x1 ;  /* 0xffffffffff547424 */ /* 0x000fe400078e00ff */
[----:B------:R-:W-:Y:S05]  /*12db0*/  CALL.REL.NOINC `($__internal_30_$__cuda_sm70_shflsync_bfly_p) ;  /* 0x000006b000007944 */ /* 0x000fea0003c00000 */
[----:B01----:R-:W-:Y:S05]  /*12dc0*/  BRA `(.L_x_7643) ;  /* 0xffffef1000007947 */ /* 0x003fea000383ffff */
.L_x_7634:
[----:B------:R-:W-:Y:S01]  /*12dd0*/  IMAD.MOV.U32 R79, RZ, RZ, 0x2 ;  /* 0x00000002ff4f7424 */ /* 0x000fe200078e00ff */
[----:B------:R-:W-:Y:S01]  /*12de0*/  MOV R62, 0x12e20 ;  /* 0x00012e20003e7802 */ /* 0x000fe20000000f00 */
[----:B------:R-:W-:Y:S02]  /*12df0*/  IMAD.MOV.U32 R75, RZ, RZ, 0x1f ;  /* 0x0000001fff4b7424 */ /* 0x000fe400078e00ff */
[----:B------:R-:W-:Y:S02]  /*12e00*/  IMAD.MOV.U32 R84, RZ, RZ, -0x1 ;  /* 0xffffffffff547424 */ /* 0x000fe400078e00ff */
[----:B------:R-:W-:Y:S05]  /*12e10*/  CALL.REL.NOINC `($__internal_30_$__cuda_sm70_shflsync_bfly_p) ;  /* 0x0000065000007944 */ /* 0x000fea0003c00000 */
[----:B01----:R-:W-:Y:S01]  /*12e20*/  FADD.FTZ R61, R61, R84 ;  /* 0x000000543d3d7221 */ /* 0x003fe20000010000 */
[----:B------:R-:W-:Y:S01]  /*12e30*/  MOV R62, 0x12e80 ;  /* 0x00012e80003e7802 */ /* 0x000fe20000000f00 */
[----:B------:R-:W-:-:S02]  /*12e40*/  IMAD.MOV.U32 R79, RZ, RZ, 0x4 ;  /* 0x00000004ff4f7424 */ /* 0x000fc400078e00ff */
[----:B------:R-:W-:Y:S02]  /*12e50*/  IMAD.MOV.U32 R75, RZ, RZ, 0x1f ;  /* 0x0000001fff4b7424 */ /* 0x000fe400078e00ff */
[----:B------:R-:W-:Y:S02]  /*12e60*/  IMAD.MOV.U32 R84, RZ, RZ, -0x1 ;  /* 0xffffffffff547424 */ /* 0x000fe400078e00ff */
[----:B------:R-:W-:Y:S05]  /*12e70*/  CALL.REL.NOINC `($__internal_30_$__cuda_sm70_shflsync_bfly_p) ;  /* 0x000005f000007944 */ /* 0x000fea0003c00000 */
[----:B01----:R-:W-:Y:S01]  /*12e80*/  FADD.FTZ R61, R61, R84 ;  /* 0x000000543d3d7221 */ /* 0x003fe20000010000 */
[----:B------:R-:W-:Y:S01]  /*12e90*/  MOV R62, 0x12ee0 ;  /* 0x00012ee0003e7802 */ /* 0x000fe20000000f00 */
[----:B------:R-:W-:Y:S02]  /*12ea0*/  IMAD.MOV.U32 R79, RZ, RZ, 0x8 ;  /* 0x00000008ff4f7424 */ /* 0x000fe400078e00ff */
        /* <DEDUP_REMOVED lines=9> */
[----:B-1----:R-:W-:Y:S01]  /*12f40*/  FADD.FTZ R60, R61, R84 ;  /* 0x000000543d3c7221 */ /* 0x002fe20000010000 */
[----:B------:R-:W-:Y:S01]  /*12f50*/  ISETP.NE.AND P0, PT, R23, RZ, PT ;  /* 0x000000ff1700720c */ /* 0x000fe20003f05270 */
[----:B0-----:R-:W-:Y:S02]  /*12f60*/  IMAD.MOV.U32 R79, RZ, RZ, 0x1 ;  /* 0x00000001ff4f7424 */ /* 0x001fe400078e00ff */
[----:B------:R-:W-:Y:S02]  /*12f70*/  FMUL.FTZ R60, R13, R60 ;  /* 0x0000003c0d3c7220 */ /* 0x000fe40000410000 */
[----:B------:R-:W-:Y:S02]  /*12f80*/  IMAD.MOV.U32 R75, RZ, RZ, 0x1f ;  /* 0x0000001fff4b7424 */ /* 0x000fe400078e00ff */
        /* <DEDUP_REMOVED lines=18> */
[----:B------:R-:W-:Y:S01]  /*130b0*/  IMAD.MOV.U32 R84, RZ, RZ, -0x1 ;  /* 0xffffffffff547424 */ /* 0x000fe200078e00ff */
        /* <DEDUP_REMOVED lines=30> */
[----:B------:R-:W-:Y:S01]  /*132a0*/  @P2 FFMA.FTZ R61, R63, R63, R62 ;  /* 0x0000003f3f3d2223 */ /* 0x000fe2000001003e */
[----:B------:R-:W-:Y:S02]  /*132b0*/  MOV R62, 0x132d0 ;  /* 0x000132d0003e7802 */ /* 0x000fe40000000f00 */
        /* <DEDUP_REMOVED lines=9> */
[----:B------:R-:W-:Y:S02]  /*13350*/  IMAD.MOV.U32 R79, RZ, RZ, 0x4 ;  /* 0x00000004ff4f7424 */ /* 0x000fe400078e00ff */
[----:B------:R-:W-:-:S02]  /*13360*/  IMAD.MOV.U32 R75, RZ, RZ, 0x1f ;  /* 0x0000001fff4b7424 */ /* 0x000fc400078e00ff */
        /* <DEDUP_REMOVED lines=8> */
[----:B-1----:R-:W-:Y:S01]  /*133f0*/  FADD.FTZ R81, R61, R84 ;  /* 0x000000543d517221 */ /* 0x002fe20000010000 */
[----:B------:R-:W-:Y:S01]  /*13400*/  MOV R62, 0x13460 ;  /* 0x00013460003e7802 */ /* 0x000fe20000000f00 */
[----:B0-----:R-:W-:Y:S02]  /*13410*/  IMAD.MOV.U32 R79, RZ, RZ, 0x10 ;  /* 0x00000010ff4f7424 */ /* 0x001fe400078e00ff */
[----:B------:R-:W-:-:S02]  /*13420*/  IMAD.MOV.U32 R75, RZ, RZ, 0x1f ;  /* 0x0000001fff4b7424 */ /* 0x000fc400078e00ff */
[----:B------:R-:W-:Y:S02]  /*13430*/  IMAD.MOV.U32 R84, RZ, RZ, -0x1 ;  /* 0xffffffffff547424 */ /* 0x000fe400078e00ff */
[----:B------:R-:W-:Y:S02]  /*13440*/  IMAD.MOV.U32 R61, RZ, RZ, R81 ;  /* 0x000000ffff3d7224 */ /* 0x000fe400078e0051 */
[----:B------:R-:W-:Y:S05]  /*13450*/  CALL.REL.NOINC `($__internal_30_$__cuda_sm70_shflsync_bfly_p) ;  /* 0x0000001000007944 */ /* 0x000fea0003c00000 */
[----:B01----:R-:W-:Y:S05]  /*13460*/  BRA `(.L_x_7644) ;  /* 0xffffecd000007947 */ /* 0x003fea000383ffff */
        .weak           $__internal_30_$__cuda_sm70_shflsync_bfly_p
        .type           $__internal_30_$__cuda_sm70_shflsync_bfly_p,@function
        .size           $__internal_30_$__cuda_sm70_shflsync_bfly_p,(.L_x_20010 - $__internal_30_$__cuda_sm70_shflsync_bfly_p)
$__internal_30_$__cuda_sm70_shflsync_bfly_p:
[----:B------:R-:W-:Y:S01]  /*13470*/  IMAD.MOV.U32 R63, RZ, RZ, 0x0 ;  /* 0x00000000ff3f7424 */ /* 0x000fe200078e00ff */
[----:B------:R-:W-:Y:S04]  /*13480*/  WARPSYNC R84 ;  /* 0x0000005400007348 */ /* 0x000fe80003800000 */
[----:B------:R0:W1:Y:S01]  /*13490*/  SHFL.BFLY PT, R84, R61, R79, R75 ;  /* 0x0c00004f3d547389 */ /* 0x00006200000e004b */
[----:B------:R-:W-:Y:S05]  /*134a0*/  RET.REL.NODEC R62 `(_ZN10layer_norm31ln_parallel_residual_fwd_kernelINS_13Kernel_traitsI13__nv_bfloat16S2_fS2_fjLj6144ELj1ELj1ELj8ELj16ENS_18Kernel_traits_baseILj6144ES2_S2_fS2_fjLj256EEEEELb1ELb1ELb0EEEvNS_9FwdParamsE) ;  /* 0xfffecb503e007950 */ /* 0x000fea0003c3ffff */
.L_x_7645:
        /* <DEDUP_REMOVED lines=13> */
.L_x_20010:


//--------------------- .text._ZN10layer_norm31ln_parallel_residual_fwd_kernelINS_13Kernel_traitsI13__nv_bfloat16S2_fS2_fjLj6144ELj1ELj1ELj8ELj16ENS_18Kernel_traits_baseILj6144ES2_S2_fS2_fjLj256EEEEELb1ELb1ELb1EEEvNS_9FwdParamsE --------------------------
	.section	.text._ZN10layer_norm31ln_parallel_residual_fwd_kernelINS_13Kernel_traitsI13__nv_bfloat16S2_fS2_fjLj6144ELj1ELj1ELj8ELj16ENS_18Kernel_traits_baseILj6144ES2_S2_fS2_fjLj256EEEEELb1ELb1ELb1EEEvNS_9FwdParamsE,"ax",@progbits
	.sectioninfo	@"SHI_REGISTERS=127"
	.align	128
        .global         _ZN10layer_norm31ln_parallel_residual_fwd_kernelINS_13Kernel_traitsI13__nv_bfloat16S2_fS2_fjLj6144ELj1ELj1ELj8ELj16ENS_18Kernel_traits_baseILj6144ES2_S2_fS2_fjLj256EEEEELb1ELb1ELb1EEEvNS_9FwdParamsE
        .type           _ZN10layer_norm31ln_parallel_residual_fwd_kernelINS_13Kernel_traitsI13__nv_bfloat16S2_fS2_fjLj6144ELj1ELj1ELj8ELj16ENS_18Kernel_traits_baseILj6144ES2_S2_fS2_fjLj256EEEEELb1ELb1ELb1EEEvNS_9FwdParamsE,@function
        .size           _ZN10layer_norm31ln_parallel_residual_fwd_kernelINS_13Kernel_traitsI13__nv_bfloat16S2_fS2_fjLj6144ELj1ELj1ELj8ELj16ENS_18Kernel_traits_baseILj6144ES2_S2_fS2_fjLj256EEEEELb1ELb1ELb1EEEvNS_9FwdParamsE,(.L_x_20011 - _ZN10layer_norm31ln_parallel_residual_fwd_kernelINS_13Kernel_traitsI13__nv_bfloat16S2_fS2_fjLj6144ELj1ELj1ELj8ELj16ENS_18Kernel_traits_baseILj6144ES2_S2_fS2_fjLj256EEEEELb1ELb1ELb1EEEvNS_9FwdParamsE)
        .other          _ZN10layer_norm31ln_parallel_residual_fwd_kernelINS_13Kernel_traitsI13__nv_bfloat16S2_fS2_fjLj6144ELj1ELj1ELj8ELj16ENS_18Kernel_traits_baseILj6144ES2_S2_fS2_fjLj256EEEEELb1ELb1ELb1EEEvNS_9FwdParamsE,@"STO_CUDA_ENTRY STV_DEFAULT"
_ZN10layer_norm31ln_parallel_residual_fwd_kernelINS_13Kernel_traitsI13__nv_bfloat16S2_fS2_fjLj6144ELj1ELj1ELj8ELj16ENS_18Kernel_traits_baseILj6144ES2_S2_fS2_fjLj256EEEEELb1ELb1ELb1EEEvNS_9FwdParamsE:
.text._ZN10layer_norm31ln_parallel_residual_fwd_kernelINS_13Kernel_traitsI13__nv_bfloat16S2_fS2_fjLj6144ELj1ELj1ELj8ELj16ENS_18Kernel_traits_baseILj6144ES2_S2_fS2_fjLj256EEEEELb1ELb1ELb1EEEvNS_9FwdParamsE:
        /* <DEDUP_REMOVED lines=60> */
[----:B------:R-:W-:Y:S01]  /*03c0*/  UIADD3 UR17, UR4, 0x1715609d, URZ ;  /* 0x1715609d04117890 */ /* 0x000fe2000fffe03f */
[----:B------:R-:W-:Y:S01]  /*03d0*/  LEA.HI R19, R0, R19, RZ, 0x18 ;  /* 0x0000001300137211 */ /* 0x000fe200078fc0ff */
        /* <DEDUP_REMOVED lines=13> */
[----:B------:R-:W-:-:S03]  /*04b0*/  ISETP.GE.AND P1, PT, R19, c[0x0][0x164], PT ;  /* 0x0000590013007a0c */ /* 0x000fc60003f26270 */
[----:B------:R-:W-:Y:S01]  /*04c0*/  IMAD.WIDE.U32 R14, R14, -0x326172a9, RZ ;  /* 0xcd9e8d570e0e7825 */ /* 0x000fe200078e00ff */
[----:B------:R-:W-:-:S04]  /*04d0*/  LOP3.LUT R29, R13, UR22, R4, 0x96, !PT ;  /* 0x000000160d1d7c12 */ /* 0x000fc8000f8e9604 */
        /* <DEDUP_REMOVED lines=14> */
[----:B------:R-:W-:Y:S01]  /*05c0*/  UIADD3 UR25, UR4, -0x700cb87f, URZ ;  /* 0x8ff3478104197890 */ /* 0x000fe2000fffe03f */
[----:B------:R-:W-:Y:S01]  /*05d0*/  @!P0 CS2R R20, SRZ ;  /* 0x0000000000148805 */ /* 0x000fe2000001ff00 */
[--C-:B------:R-:W-:Y:S01]  /*05e0*/  PRMT R12, RZ, 0x5410, R25.reuse ;  /* 0x00005410ff0c7816 */ /* 0x100fe20000000019 */
[----:B------:R-:W-:Y:S01]  /*05f0*/  UIADD3 UR26, UR5, -0x695add53, URZ ;  /* 0x96a522ad051a7890 */ /* 0x000fe2000fffe03f */
[----:B------:R-:W-:Y:S01]  /*0600*/  PRMT R13, RZ, 0x7610, R25 ;  /* 0x00007610ff0d7816 */ /* 0x000fe20000000019 */
[----:B------:R-:W-:Y:S01]  /*0610*/  @!P0 CS2R R22, SRZ ;  /* 0x0000000000168805 */ /* 0x000fe2000001ff00 */
[----:B------:R-:W-:Y:S01]  /*0620*/  IMAD R29, R29, -0x326172a9, RZ ;  /* 0xcd9e8d571d1d7824 */ /* 0x000fe200078e02ff */
[----:B------:R0:W5:Y:S01]  /*0630*/  LDG.E.128 R60, [R2.64] ;  /* 0x00000006023c7981 */ /* 0x000162000c1e1d00 */
[----:B------:R-:W-:Y:S01]  /*0640*/  IMAD.HI.U32 R74, R90, -0x326172a9, RZ ;  /* 0xcd9e8d575a4a7827 */ /* 0x000fe200078e00ff */
[----:B------:R-:W-:-:S02]  /*0650*/  PRMT R4, RZ, 0x5410, R9 ;  /* 0x00005410ff047816 */ /* 0x000fc40000000009 */
[----:B------:R0:W5:Y:S01]  /*0660*/  LDG.E.128 R56, [R2.64+0x1000] ;  /* 0x0010000602387981 */ /* 0x000162000c1e1d00 */
[----:B------:R-:W-:Y:S02]  /*0670*/  IMAD R25, R17, -0x2daee0ad, RZ ;  /* 0xd2511f5311197824 */ /* 0x000fe400078e02ff */
[----:B------:R-:W-:Y:S01]  /*0680*/  IMAD.WIDE.U32 R88, R88, -0x2daee0ad, RZ ;  /* 0xd2511f5358587825 */ /* 0x000fe200078e00ff */
[----:B------:R0:W5:Y:S01]  /*0690*/  LDG.E.128 R52, [R2.64+0x2000] ;  /* 0x0020000602347981 */ /* 0x000162000c1e1d00 */
[----:B------:R-:W-:Y:S01]  /*06a0*/  PRMT R5, RZ, 0x7610, R9 ;  /* 0x00007610ff057816 */ /* 0x000fe20000000009 */
[----:B------:R-:W-:Y:S01]  /*06b0*/  ULDC.U8 UR8, c[0x0][0x1f0] ;  /* 0x00007c0000087ab9 */ /* 0x000fe20000000000 */
[--C-:B------:R-:W-:Y:S01]  /*06c0*/  PRMT R6, RZ, 0x5410, R10.reuse ;  /* 0x00005410ff067816 */ /* 0x100fe2000000000a */
[----:B------:R-:W-:Y:S01]  /*06d0*/  IMAD.MOV.U32 R68, RZ, RZ, 0x1 ;  /* 0x00000001ff447424 */ /* 0x000fe200078e00ff */
[----:B------:R-:W-:Y:S01]  /*06e0*/  PRMT R7, RZ, 0x7610, R10 ;  /* 0x00007610ff077816 */ /* 0x000fe2000000000a */
[----:B------:R-:W-:Y:S01]  /*06f0*/  IMAD R90, R90, -0x326172a9, RZ ;  /* 0xcd9e8d575a5a7824 */ /* 0x000fe200078e02ff */
[----:B------:R-:W-:Y:S01]  /*0700*/  PRMT R9, RZ, 0x7610, R11 ;  /* 0x00007610ff097816 */ /* 0x000fe2000000000b */
[----:B------:R-:W-:Y:S01]  /*0710*/  IMAD.MOV.U32 R71, RZ, RZ, RZ ;  /* 0x000000ffff477224 */ /* 0x000fe200078e00ff */
[----:B------:R-:W-:-:S02]  /*0720*/  PRMT R10, RZ, 0x5410, R24 ;  /* 0x00005410ff0a7816 */ /* 0x000fc40000000018 */
[--C-:B0-----:R-:W-:Y:S02]  /*0730*/  PRMT R2, RZ, 0x5410, R8.reuse ;  /* 0x00005410ff027816 */ /* 0x101fe40000000008 */
[----:B------:R-:W-:Y:S02]  /*0740*/  PRMT R3, RZ, 0x7610, R8 ;  /* 0x00007610ff037816 */ /* 0x000fe40000000008 */
[----:B------:R-:W-:Y:S02]  /*0750*/  PRMT R8, RZ, 0x5410, R11 ;  /* 0x00005410ff087816 */ /* 0x000fe4000000000b */
[----:B------:R-:W-:Y:S02]  /*0760*/  PRMT R11, RZ, 0x7610, R24 ;  /* 0x00007610ff0b7816 */ /* 0x000fe40000000018 */
[--C-:B------:R-:W-:Y:S02]  /*0770*/  PRMT R14, RZ, 0x5410, R26.reuse ;  /* 0x00005410ff0e7816 */ /* 0x100fe4000000001a */
[----:B------:R-:W-:-:S02]  /*0780*/  PRMT R15, RZ, 0x7610, R26 ;  /* 0x00007610ff0f7816 */ /* 0x000fc4000000001a */
[--C-:B------:R-:W-:Y:S02]  /*0790*/  PRMT R16, RZ, 0x5410, R27.reuse ;  /* 0x00005410ff107816 */ /* 0x100fe4000000001b */
[----:B------:R-:W-:Y:S02]  /*07a0*/  PRMT R17, RZ, 0x7610, R27 ;  /* 0x00007610ff117816 */ /* 0x000fe4000000001b */
[----:B------:R-:W-:Y:S02]  /*07b0*/  LOP3.LUT R74, R74, UR25, R29, 0x96, !PT ;  /* 0x000000194a4a7c12 */ /* 0x000fe4000f8e961d */
        /* <DEDUP_REMOVED lines=10> */
.L_x_8036:
[----:B------:R-:W-:Y:S01]  /*0860*/  ISETP.NE.U32.AND P0, PT, RZ, c[0x0][0x180], PT ;  /* 0x00006000ff007a0c */ /* 0x000fe20003f05070 */
[----:B------:R-:W-:Y:S01]  /*0870*/  IMAD R20, R19, c[0x0][0x168], RZ ;  /* 0x00005a0013147a24 */ /* 0x000fe200078e02ff */
[----:B------:R-:W-:Y:S01]  /*0880*/  ISETP.NE.U32.AND P1, PT, RZ, c[0x0][0x178], PT ;  /* 0x00005e00ff007a0c */ /* 0x000fe20003f25070 */
[----:B------:R-:W-:Y:S01]  /*0890*/  HFMA2.MMA R86, -RZ, RZ, 0, 9.5367431640625e-07 ;  /* 0x00000010ff567435 */ /* 0x000fe200000001ff */
[----:B------:R-:W-:Y:S02]  /*08a0*/  ISETP.NE.AND.EX P0, PT, RZ, c[0x0][0x184], PT, P0 ;  /* 0x00006100ff007a0c */ /* 0x000fe40003f05300 */
[----:B------:R-:W-:Y:S02]  /*08b0*/  SHF.R.S32.HI R21, RZ, 0x1f, R20 ;  /* 0x0000001fff157819 */ /* 0x000fe40000011414 */
[----:B------:R-:W-:Y:S02]  /*08c0*/  ISETP.NE.AND.EX P2, PT, RZ, c[0x0][0x17c], PT, P1 ;  /* 0x00005f00ff007a0c */ /* 0x000fe40003f45310 */
[----:B------:R-:W-:-:S02]  /*08d0*/  LEA.HI R21, R21, R20, RZ, 0x3 ;  /* 0x0000001415157211 */ /* 0x000fc400078f18ff */
[----:B------:R-:W-:-:S05]  /*08e0*/  LOP3.LUT R20, R0, 0xff, RZ, 0xc0, !PT ;  /* 0x000000ff00147812 */ /* 0x000fca00078ec0ff */
        /* <DEDUP_REMOVED lines=22> */
.L_x_7647:
[----:B------:R-:W-:Y:S02]  /*0a50*/  IMAD.MOV.U32 R32, RZ, RZ, R90 ;  /* 0x000000ffff207224 */ /* 0x000fe400078e005a */
.L_x_7648:
[----:B------:R-:W-:Y:S05]  /*0a60*/  BSYNC B0 ;  /* 0x0000000000007941 */ /* 0x000fea0003800000 */
.L_x_7646:
        /* <DEDUP_REMOVED lines=16> */
.L_x_7652:
[----:B------:R-:W-:Y:S05]  /*0b70*/  BSYNC B1 ;  /* 0x0000000000017941 */ /* 0x000fea0003800000 */
.L_x_7651:
        /* <DEDUP_REMOVED lines=42> */
.L_x_7650:
[----:B------:R-:W-:Y:S05]  /*0e20*/  BSYNC B0 ;  /* 0x0000000000007941 */ /* 0x000fea0003800000 */
.L_x_7649:
        /* <DEDUP_REMOVED lines=16> */
.L_x_7653:
        /* <DEDUP_REMOVED lines=12> */
.L_x_7656:
[----:B------:R-:W-:Y:S02]  /*0ff0*/  IMAD.MOV.U32 R31, RZ, RZ, R90 ;  /* 0x000000ffff1f7224 */ /* 0x000fe400078e005a */
.L_x_7657:
[----:B------:R-:W-:Y:S05]  /*1000*/  BSYNC B0 ;  /* 0x0000000000007941 */ /* 0x000fea0003800000 */
.L_x_7655:
        /* <DEDUP_REMOVED lines=16> */
.L_x_7661:
[----:B------:R-:W-:Y:S05]  /*1110*/  BSYNC B1 ;  /* 0x0000000000017941 */ /* 0x000fea0003800000 */
.L_x_7660:
        /* <DEDUP_REMOVED lines=42> */
.L_x_7659:
[----:B------:R-:W-:Y:S05]  /*13c0*/  BSYNC B0 ;  /* 0x0000000000007941 */ /* 0x000fea0003800000 */
.L_x_7658:
        /* <DEDUP_REMOVED lines=9> */
.L_x_7654:
        /* <DEDUP_REMOVED lines=12> */
.L_x_7663:
[----:B------:R-:W-:Y:S02]  /*1520*/  IMAD.MOV.U32 R31, RZ, RZ, R90 ;  /* 0x000000ffff1f7224 */ /* 0x000fe400078e005a */
.L_x_7664:
[----:B------:R-:W-:Y:S05]  /*1530*/  BSYNC B0 ;  /* 0x0000000000007941 */ /* 0x000fea0003800000 */
.L_x_7662:
        /* <DEDUP_REMOVED lines=16> */
.L_x_7668:
[----:B------:R-:W-:Y:S05]  /*1640*/  BSYNC B1 ;  /* 0x0000000000017941 */ /* 0x000fea0003800000 */
.L_x_7667:
        /* <DEDUP_REMOVED lines=42> */
.L_x_7666:
[----:B------:R-:W-:Y:S05]  /*18f0*/  BSYNC B0 ;  /* 0x0000000000007941 */ /* 0x000fea0003800000 */
.L_x_7665:
        /* <DEDUP_REMOVED lines=13> */
.L_x_7669:
        /* <DEDUP_REMOVED lines=12> */
.L_x_7672:
[----:B------:R-:W-:Y:S02]  /*1a90*/  IMAD.MOV.U32 R20, RZ, RZ, R90 ;  /* 0x000000ffff147224 */ /* 0x000fe400078e005a */
.L_x_7673:
[----:B------:R-:W-:Y:S05]  /*1aa0*/  BSYNC B0 ;  /* 0x0000000000007941 */ /* 0x000fea0003800000 */
.L_x_7671:
        /* <DEDUP_REMOVED lines=16> */
.L_x_7677:
[----:B------:R-:W-:Y:S05]  /*1bb0*/  BSYNC B1 ;  /* 0x0000000000017941 */ /* 0x000fea0003800000 */
.L_x_7676:
        /* <DEDUP_REMOVED lines=42> */
.L_x_7675:
[----:B------:R-:W-:Y:S05]  /*1e60*/  BSYNC B0 ;  /* 0x0000000000007941 */ /* 0x000fea0003800000 */
.L_x_7674:
        /* <DEDUP_REMOVED lines=9> */
.L_x_7670:
        /* <DEDUP_REMOVED lines=12> */
.L_x_7679:
[----:B------:R-:W-:Y:S02]  /*1fc0*/  IMAD.MOV.U32 R20, RZ, RZ, R90 ;  /* 0x000000ffff147224 */ /* 0x000fe400078e005a */
.L_x_7680:
[----:B------:R-:W-:Y:S05]  /*1fd0*/  BSYNC B0 ;  /* 0x0000000000007941 */ /* 0x000fea0003800000 */
.L_x_7678:
        /* <DEDUP_REMOVED lines=16> */
.L_x_7684:
[----:B------:R-:W-:Y:S05]  /*20e0*/  BSYNC B1 ;  /* 0x0000000000017941 */ /* 0x000fea0003800000 */
.L_x_7683:
        /* <DEDUP_REMOVED lines=42> */
.L_x_7682:
[----:B------:R-:W-:Y:S05]  /*2390*/  BSYNC B0 ;  /* 0x0000000000007941 */ /* 0x000fea0003800000 */
.L_x_7681:
        /* <DEDUP_REMOVED lines=13> */
.L_x_7685:
        /* <DEDUP_REMOVED lines=12> */
.L_x_7688:
[----:B------:R-:W-:Y:S02]  /*2530*/  MOV R20, R90 ;  /* 0x0000005a00147202 */ /* 0x000fe40000000f00 */
.L_x_7689:
[----:B------:R-:W-:Y:S05]  /*2540*/  BSYNC B0 ;  /* 0x0000000000007941 */ /* 0x000fea0003800000 */
.L_x_7687:
        /* <DEDUP_REMOVED lines=16> */
.L_x_7693:
[----:B------:R-:W-:Y:S05]  /*2650*/  BSYNC B1 ;  /* 0x0000000000017941 */ /* 0x000fea0003800000 */
.L_x_7692:
        /* <DEDUP_REMOVED lines=42> */
.L_x_7691:
[----:B------:R-:W-:Y:S05]  /*2900*/  BSYNC B0 ;  /* 0x0000000000007941 */ /* 0x000fea0003800000 */
.L_x_7690:
        /* <DEDUP_REMOVED lines=9> */
.L_x_7686:
        /* <DEDUP_REMOVED lines=12> */
.L_x_7695:
[----:B------:R-:W-:Y:S02]  /*2a60*/  IMAD.MOV.U32 R20, RZ, RZ, R90 ;  /* 0x000000ffff147224 */ /* 0x000fe400078e005a */
.L_x_7696:
[----:B------:R-:W-:Y:S05]  /*2a70*/  BSYNC B0 ;  /* 0x0000000000007941 */ /* 0x000fea0003800000 */
.L_x_7694:
        /* <DEDUP_REMOVED lines=16> */
.L_x_7700:
[----:B------:R-:W-:Y:S05]  /*2b80*/  BSYNC B1 ;  /* 0x0000000000017941 */ /* 0x000fea0003800000 */
.L_x_7699:
        /* <DEDUP_REMOVED lines=42> */
.L_x_7698:
[----:B------:R-:W-:Y:S05]  /*2e30*/  BSYNC B0 ;  /* 0x0000000000007941 */ /* 0x000fea0003800000 */
.L_x_7697:
        /* <DEDUP_REMOVED lines=10> */
[----:B------:R-:W-:Y:S02]  /*2ee0*/  IMAD.MOV.U32 R20, RZ, RZ, R25 ;  /* 0x000000ffff147224 */ /* 0x000fe400078e0019 */
[----:B------:R-:W-:Y:S01]  /*2ef0*/  FADD.FTZ R39, R47, R39 ;  /* 0x000000272f277221 */ /* 0x000fe20000010000 */
[----:B------:R-:W-:Y:S05]  /*2f00*/  BRA `(.L_x_7702) ;  /* 0x0000053000007947 */ /* 0x000fea0003800000 */
.L_x_7701:
        /* <DEDUP_REMOVED lines=12> */
.L_x_7704:
[----:B------:R-:W-:Y:S02]  /*2fd0*/  IMAD.MOV.U32 R32, RZ, RZ, R90 ;  /* 0x000000ffff207224 */ /* 0x000fe400078e005a */
.L_x_7705:
[----:B------:R-:W-:Y:S05]  /*2fe0*/  BSYNC B0 ;  /* 0x0000000000007941 */ /* 0x000fea0003800000 */
.L_x_7703:
        /* <DEDUP_REMOVED lines=16> */
.L_x_7709:
[----:B------:R-:W-:Y:S05]  /*30f0*/  BSYNC B1 ;  /* 0x0000000000017941 */ /* 0x000fea0003800000 */
.L_x_7708:
        /* <DEDUP_REMOVED lines=42> */
.L_x_7707:
[----:B------:R-:W-:Y:S05]  /*33a0*/  BSYNC B0 ;  /* 0x0000000000007941 */ /* 0x000fea0003800000 */
.L_x_7706:
        /* <DEDUP_REMOVED lines=9> */
.L_x_7702:
        /* <DEDUP_REMOVED lines=12> */
.L_x_7711:
[----:B------:R-:W-:Y:S02]  /*3500*/  MOV R33, R90 ;  /* 0x0000005a00217202 */ /* 0x000fe40000000f00 */
.L_x_7712:
[----:B------:R-:W-:Y:S05]  /*3510*/  BSYNC B0 ;  /* 0x0000000000007941 */ /* 0x000fea0003800000 */
.L_x_7710:
        /* <DEDUP_REMOVED lines=16> */
.L_x_7716:
[----:B------:R-:W-:Y:S05]  /*3620*/  BSYNC B1 ;  /* 0x0000000000017941 */ /* 0x000fea0003800000 */
.L_x_7715:
        /* <DEDUP_REMOVED lines=42> */
.L_x_7714:
[----:B------:R-:W-:Y:S05]  /*38d0*/  BSYNC B0 ;  /* 0x0000000000007941 */ /* 0x000fea0003800000 */
.L_x_7713:
        /* <DEDUP_REMOVED lines=12> */
.L_x_7717:
        /* <DEDUP_REMOVED lines=12> */
.L_x_7720:
[----:B------:R-:W-:Y:S02]  /*3a60*/  IMAD.MOV.U32 R33, RZ, RZ, R90 ;  /* 0x000000ffff217224 */ /* 0x000fe400078e005a */
.L_x_7721:
[----:B------:R-:W-:Y:S05]  /*3a70*/  BSYNC B0 ;  /* 0x0000000000007941 */ /* 0x000fea0003800000 */
.L_x_7719:
        /* <DEDUP_REMOVED lines=16> */
.L_x_7725:
[----:B------:R-:W-:Y:S05]  /*3b80*/  BSYNC B1 ;  /* 0x0000000000017941 */ /* 0x000fea0003800000 */
.L_x_7724:
        /* <DEDUP_REMOVED lines=42> */
.L_x_7723:
[----:B------:R-:W-:Y:S05]  /*3e30*/  BSYNC B0 ;  /* 0x0000000000007941 */ /* 0x000fea0003800000 */
.L_x_7722:
        /* <DEDUP_REMOVED lines=9> */
.L_x_7718:
        /* <DEDUP_REMOVED lines=12> */
.L_x_7727:
[----:B------:R-:W-:Y:S02]  /*3f90*/  IMAD.MOV.U32 R34, RZ, RZ, R90 ;  /* 0x000000ffff227224 */ /* 0x000fe400078e005a */
.L_x_7728:
[----:B------:R-:W-:Y:S05]  /*3fa0*/  BSYNC B0 ;  /* 0x0000000000007941 */ /* 0x000fea0003800000 */
.L_x_7726:
        /* <DEDUP_REMOVED lines=16> */
.L_x_7732:
[----:B------:R-:W-:Y:S05]  /*40b0*/  BSYNC B1 ;  /* 0x0000000000017941 */ /* 0x000fea0003800000 */
.L_x_7731:
        /* <DEDUP_REMOVED lines=42> */
.L_x_7730:
[----:B------:R-:W-:Y:S05]  /*4360*/  BSYNC B0 ;  /* 0x0000000000007941 */ /* 0x000fea0003800000 */
.L_x_7729:
        /* <DEDUP_REMOVED lines=12> */
.L_x_7733:
        /* <DEDUP_REMOVED lines=12> */
.L_x_7736:
[----:B------:R-:W-:Y:S02]  /*44f0*/  IMAD.MOV.U32 R22, RZ, RZ, R90 ;  /* 0x000000ffff167224 */ /* 0x000fe400078e005a */
.L_x_7737:
[----:B------:R-:W-:Y:S05]  /*4500*/  BSYNC B0 ;  /* 0x0000000000007941 */ /* 0x000fea0003800000 */
.L_x_7735:
        /* <DEDUP_REMOVED lines=16> */
.L_x_7741:
[----:B------:R-:W-:Y:S05]  /*4610*/  BSYNC B1 ;  /* 0x0000000000017941 */ /* 0x000fea0003800000 */
.L_x_7740:
        /* <DEDUP_REMOVED lines=42> */
.L_x_7739:
[----:B------:R-:W-:Y:S05]  /*48c0*/  BSYNC B0 ;  /* 0x0000000000007941 */ /* 0x000fea0003800000 */
.L_x_7738:
        /* <DEDUP_REMOVED lines=9> */
.L_x_7734:
        /* <DEDUP_REMOVED lines=12> */
.L_x_7743:
[----:B------:R-:W-:Y:S02]  /*4a20*/  IMAD.MOV.U32 R22, RZ, RZ, R90 ;  /* 0x000000ffff167224 */ /* 0x000fe400078e005a */
.L_x_7744:
[----:B------:R-:W-:Y:S05]  /*4a30*/  BSYNC B0 ;  /* 0x0000000000007941 */ /* 0x000fea0003800000 */
.L_x_7742:
        /* <DEDUP_REMOVED lines=16> */
.L_x_7748:
[----:B------:R-:W-:Y:S05]  /*4b40*/  BSYNC B1 ;  /* 0x0000000000017941 */ /* 0x000fea0003800000 */
.L_x_7747:
        /* <DEDUP_REMOVED lines=42> */
.L_x_7746:
[----:B------:R-:W-:Y:S05]  /*4df0*/  BSYNC B0 ;  /* 0x0000000000007941 */ /* 0x000fea0003800000 */
.L_x_7745:
        /* <DEDUP_REMOVED lines=12> */
.L_x_7749:
        /* <DEDUP_REMOVED lines=12> */
.L_x_7752:
[----:B------:R-:W-:Y:S02]  /*4f80*/  IMAD.MOV.U32 R22, RZ, RZ, R90 ;  /* 0x000000ffff167224 */ /* 0x000fe400078e005a */
.L_x_7753:
[----:B------:R-:W-:Y:S05]  /*4f90*/  BSYNC B0 ;  /* 0x0000000000007941 */ /* 0x000fea0003800000 */
.L_x_7751:
        /* <DEDUP_REMOVED lines=16> */
.L_x_7757:
[----:B------:R-:W-:Y:S05]  /*50a0*/  BSYNC B1 ;  /* 0x0000000000017941 */ /* 0x000fea0003800000 */
.L_x_7756:
        /* <DEDUP_REMOVED lines=42> */
.L_x_7755:
[----:B------:R-:W-:Y:S05]  /*5350*/  BSYNC B0 ;  /* 0x0000000000007941 */ /* 0x000fea0003800000 */
.L_x_7754:
        /* <DEDUP_REMOVED lines=9> */
.L_x_7750:
        /* <DEDUP_REMOVED lines=12> */
.L_x_7759:
[----:B------:R-:W-:Y:S02]  /*54b0*/  IMAD.MOV.U32 R22, RZ, RZ, R90 ;  /* 0x000000ffff167224 */ /* 0x000fe400078e005a */
.L_x_7760:
[----:B------:R-:W-:Y:S05]  /*54c0*/  BSYNC B0 ;  /* 0x0000000000007941 */ /* 0x000fea0003800000 */
.L_x_7758:
        /* <DEDUP_REMOVED lines=16> */
.L_x_7764:
[----:B------:R-:W-:Y:S05]  /*55d0*/  BSYNC B1 ;  /* 0x0000000000017941 */ /* 0x000fea0003800000 */
.L_x_7763:
        /* <DEDUP_REMOVED lines=42> */
.L_x_7762:
[----:B------:R-:W-:Y:S05]  /*5880*/  BSYNC B0 ;  /* 0x0000000000007941 */ /* 0x000fea0003800000 */
.L_x_7761:
        /* <DEDUP_REMOVED lines=12> */
.L_x_7765:
        /* <DEDUP_REMOVED lines=12> */
.L_x_7768:
[----:B------:R-:W-:Y:S02]  /*5a10*/  IMAD.MOV.U32 R28, RZ, RZ, R90 ;  /* 0x000000ffff1c7224 */ /* 0x000fe400078e005a */
.L_x_7769:
[----:B------:R-:W-:Y:S05]  /*5a20*/  BSYNC B0 ;  /* 0x0000000000007941 */ /* 0x000fea0003800000 */
.L_x_7767:
        /* <DEDUP_REMOVED lines=18> */
.L_x_7773:
[----:B------:R-:W-:Y:S05]  /*5b50*/  BSYNC B1 ;  /* 0x0000000000017941 */ /* 0x000fea0003800000 */
.L_x_7772:
        /* <DEDUP_REMOVED lines=42> */
.L_x_7771:
[----:B------:R-:W-:Y:S05]  /*5e00*/  BSYNC B0 ;  /* 0x0000000000007941 */ /* 0x000fea0003800000 */
.L_x_7770:
        /* <DEDUP_REMOVED lines=9> */
.L_x_7766:
[----:B------:R-:W-:Y:S01]  /*5ea0*/  P2R R20, PR, RZ, 0x2 ;  /* 0x00000002ff147803 */ /* 0x000fe20000000000 */
[----:B------:R-:W-:Y:S01]  /*5eb0*/  IMAD.MOV.U32 R101, RZ, RZ, 0x20 ;  /* 0x00000020ff657424 */ /* 0x000fe200078e00ff */
[----:B------:R-:W-:Y:S01]  /*5ec0*/  ISETP.NE.AND P1, PT, R65, RZ, PT ;  /* 0x000000ff4100720c */ /* 0x000fe20003f25270 */
[----:B------:R-:W-:Y:S01]  /*5ed0*/  IMAD.MOV.U32 R102, RZ, RZ, 0x8 ;  /* 0x00000008ff667424 */ /* 0x000fe200078e00ff */
[----:B------:R-:W-:Y:S02]  /*5ee0*/  SEL R22, RZ, 0x1000000, P5 ;  /* 0x01000000ff167807 */ /* 0x000fe40002800000 */
[----:B------:R-:W-:Y:S01]  /*5ef0*/  SEL R21, RZ, 0x10000, P4 ;  /* 0x00010000ff157807 */ /* 0x000fe20002000000 */
[----:B------:R-:W-:Y:S01]  /*5f00*/  IMAD.WIDE.U32 R28, R97, R102, c[0x0][0x190] ;  /* 0x00006400611c7625 */ /* 0x000fe200078e0066 */
[----:B------:R-:W-:Y:S02]  /*5f10*/  SEL R26, RZ, 0x100, P3 ;  /* 0x00000100ff1a7807 */ /* 0x000fe40001800000 */
[----:B------:R-:W-:-:S02]  /*5f20*/  ISETP.NE.AND P4, PT, R31, RZ, PT ;  /* 0x000000ff1f00720c */ /* 0x000fc40003f85270 */
[----:B------:R-:W-:Y:S02]  /*5f30*/  ISETP.NE.AND P3, PT, R64, RZ, PT ;  /* 0x000000ff4000720c */ /* 0x000fe40003f65270 */
[----:B------:R-:W-:Y:S02]  /*5f40*/  SEL R24, RZ, 0x1, P1 ;  /* 0x00000001ff187807 */ /* 0x000fe40000800000 */
[----:B------:R-:W-:Y:S02]  /*5f50*/  ISETP.NE.AND P1, PT, R20, RZ, PT ;  /* 0x000000ff1400720c */ /* 0x000fe40003f25270 */
[----:B------:R-:W-:Y:S01]  /*5f60*/  LOP3.LUT R26, R26, R22, R21, 0xfe, !PT ;  /* 0x000000161a1a7212 */ /* 0x000fe200078efe15 */
[----:B------:R-:W-:Y:S01]  /*5f70*/  IMAD.WIDE.U32 R24, R24, 0x1000000, RZ ;  /* 0x0100000018187825 */ /* 0x000fe200078e00ff */
[----:B------:R-:W-:Y:S02]  /*5f80*/  SEL R20, RZ, 0x1, P3 ;  /* 0x00000001ff147807 */ /* 0x000fe40001800000 */
[----:B------:R-:W-:-:S02]  /*5f90*/  SEL R22, RZ, 0x1, P4 ;  /* 0x00000001ff167807 */ /* 0x000fc40002000000 */
[----:B------:R-:W-:Y:S01]  /*5fa0*/  SEL R27, RZ, 0x1, P2 ;  /* 0x00000001ff1b7807 */ /* 0x000fe20001000000 */
[----:B------:R-:W-:Y:S01]  /*5fb0*/  IMAD.WIDE.U32 R20, R20, 0x10000, RZ ;  /* 0x0001000014147825 */ /* 0x000fe200078e00ff */
[----:B------:R-:W-:Y:S02]  /*5fc0*/  ISETP.NE.AND P5, PT, R30, RZ, PT ;  /* 0x000000ff1e00720c */ /* 0x000fe40003fa5270 */
[----:B------:R-:W-:Y:S01]  /*5fd0*/  LOP3.LUT R27, R25, R26, R27, 0xfe, !PT ;  /* 0x0000001a191b7212 */ /* 0x000fe200078efe1b */
[----:B------:R-:W-:Y:S01]  /*5fe0*/  IMAD.WIDE.U32 R22, R22, 0x100, RZ ;  /* 0x0000010016167825 */ /* 0x000fe200078e00ff */
[----:B------:R-:W-:Y:S02]  /*5ff0*/  SEL R25, RZ, 0x1, P5 ;  /* 0x00000001ff197807 */ /* 0x000fe40002800000 */
[----:B------:R-:W-:Y:S01]  /*6000*/  ISETP.NE.AND P6, PT, R100, RZ, PT ;  /* 0x000000ff6400720c */ /* 0x000fe20003fc5270 */
[----:B------:R-:W-:Y:S01]  /*6010*/  IMAD.WIDE.U32 R30, R97, R101, c[0x0][0x188] ;  /* 0x00006200611e7625 */ /* 0x000fe200078e0065 */
[----:B------:R-:W-:-:S02]  /*6020*/  LOP3.LUT R24, R22, R24, R20, 0xfe, !PT ;  /* 0x0000001816187212 */ /* 0x000fc400078efe14 */
[----:B------:R-:W-:Y:S02]  /*6030*/  LOP3.LUT R23, R23, R27, R21, 0xfe, !PT ;  /* 0x0000001b17177212 */ /* 0x000fe400078efe15 */
[----:B------:R-:W-:Y:S01]  /*6040*/  LOP3.LUT R22, R24, R25, RZ, 0xfc, !PT ;  /* 0x0000001918167212 */ /* 0x000fe200078efcff */
[----:B------:R0:W-:Y:S01]  /*6050*/  STG.E.128 [R30.64], R36 ;  /* 0x000000241e007986 */ /* 0x0001e2000c101d06 */
[----:B------:R-:W-:-:S03]  /*6060*/  IADD3 R87, R97, 0x100, RZ ;  /* 0x0000010061577810 */ /* 0x000fc60007ffe0ff */
[----:B------:R0:W-:Y:S02]  /*6070*/  STG.E.128 [R30.64+0x10], R32 ;  /* 0x000010201e007986 */ /* 0x0001e4000c101d06 */
[C---:B------:R-:W-:Y:S02]  /*6080*/  @P6 IMAD.WIDE.U32 R26, R87.reuse, R86, c[0x0][0x178] ;  /* 0x00005e00571a6625 */ /* 0x040fe400078e0056 */
[----:B------:R0:W-:Y:S02]  /*6090*/  STG.E.64 [R28.64], R22 ;  /* 0x000000161c007986 */ /* 0x0001e4000c101b06 */
[----:B------:R-:W-:-:S04]  /*60a0*/  @P0 IMAD.WIDE.U32 R24, R87, R101, c[0x0][0x180] ;  /* 0x0000600057180625 */ /* 0x000fc800078e0065 */
[----:B------:R-:W-:Y:S01]  /*60b0*/  IMAD.WIDE.U32 R20, R87, R86, c[0x0][0x170] ;  /* 0x00005c0057147625 */ /* 0x000fe200078e0056 */
        /* <DEDUP_REMOVED lines=20> */
.L_x_7774:
        /* <DEDUP_REMOVED lines=16> */
.L_x_7776:
[----:B-1----:R-:W-:Y:S02]  /*6300*/  IMAD.MOV.U32 R64, RZ, RZ, R90 ;  /* 0x000000ffff407224 */ /* 0x002fe400078e005a */
.L_x_7777:
[----:B------:R-:W-:Y:S05]  /*6310*/  BSYNC B0 ;  /* 0x0000000000007941 */ /* 0x000fea0003800000 */
.L_x_7775:
        /* <DEDUP_REMOVED lines=16> */
.L_x_7781:
[----:B------:R-:W-:Y:S05]  /*6420*/  BSYNC B1 ;  /* 0x0000000000017941 */ /* 0x000fea0003800000 */
.L_x_7780:
        /* <DEDUP_REMOVED lines=42> */
.L_x_7779:
[----:B------:R-:W-:Y:S05]  /*66d0*/  BSYNC B0 ;  /* 0x0000000000007941 */ /* 0x000fea0003800000 */
.L_x_7778:
        /* <DEDUP_REMOVED lines=13> */
.L_x_7782:
        /* <DEDUP_REMOVED lines=12> */
.L_x_7785:
[----:B------:R-:W-:Y:S02]  /*6870*/  IMAD.MOV.U32 R29, RZ, RZ, R90 ;  /* 0x000000ffff1d7224 */ /* 0x000fe400078e005a */
.L_x_7786:
[----:B------:R-:W-:Y:S05]  /*6880*/  BSYNC B0 ;  /* 0x0000000000007941 */ /* 0x000fea0003800000 */
.L_x_7784:
        /* <DEDUP_REMOVED lines=16> */
.L_x_7790:
[----:B------:R-:W-:Y:S05]  /*6990*/  BSYNC B1 ;  /* 0x0000000000017941 */ /* 0x000fea0003800000 */
.L_x_7789:
        /* <DEDUP_REMOVED lines=42> */
.L_x_7788:
[----:B------:R-:W-:Y:S05]  /*6c40*/  BSYNC B0 ;  /* 0x0000000000007941 */ /* 0x000fea0003800000 */
.L_x_7787:
        /* <DEDUP_REMOVED lines=9> */
.L_x_7783:
        /* <DEDUP_REMOVED lines=12> */
.L_x_7792:
[----:B------:R-:W-:Y:S02]  /*6da0*/  IMAD.MOV.U32 R66, RZ, RZ, R90 ;  /* 0x000000ffff427224 */ /* 0x000fe400078e005a */
.L_x_7793:
[----:B------:R-:W-:Y:S05]  /*6db0*/  BSYNC B0 ;  /* 0x0000000000007941 */ /* 0x000fea0003800000 */
.L_x_7791:
        /* <DEDUP_REMOVED lines=16> */
.L_x_7797:
[----:B------:R-:W-:Y:S05]  /*6ec0*/  BSYNC B1 ;  /* 0x0000000000017941 */ /* 0x000fea0003800000 */
.L_x_7796:
        /* <DEDUP_REMOVED lines=42> */
.L_x_7795:
[----:B------:R-:W-:Y:S05]  /*7170*/  BSYNC B0 ;  /* 0x0000000000007941 */ /* 0x000fea0003800000 */
.L_x_7794:
        /* <DEDUP_REMOVED lines=13> */
.L_x_7798:
        /* <DEDUP_REMOVED lines=12> */
.L_x_7801:
[----:B------:R-:W-:Y:S02]  /*7310*/  IMAD.MOV.U32 R20, RZ, RZ, R90 ;  /* 0x000000ffff147224 */ /* 0x000fe400078e005a */
.L_x_7802:
[----:B------:R-:W-:Y:S05]  /*7320*/  BSYNC B0 ;  /* 0x0000000000007941 */ /* 0x000fea0003800000 */
.L_x_7800:
        /* <DEDUP_REMOVED lines=16> */
.L_x_7806:
[----:B------:R-:W-:Y:S05]  /*7430*/  BSYNC B1 ;  /* 0x0000000000017941 */ /* 0x000fea0003800000 */
.L_x_7805:
        /* <DEDUP_REMOVED lines=42> */
.L_x_7804:
[----:B------:R-:W-:Y:S05]  /*76e0*/  BSYNC B0 ;  /* 0x0000000000007941 */ /* 0x000fea0003800000 */
.L_x_7803:
        /* <DEDUP_REMOVED lines=9> */
.L_x_7799:
        /* <DEDUP_REMOVED lines=12> */
.L_x_7808:
[----:B------:R-:W-:Y:S02]  /*7840*/  IMAD.MOV.U32 R20, RZ, RZ, R90 ;  /* 0x000000ffff147224 */ /* 0x000fe400078e005a */
.L_x_7809:
[----:B------:R-:W-:Y:S05]  /*7850*/  BSYNC B0 ;  /* 0x0000000000007941 */ /* 0x000fea0003800000 */
.L_x_7807:
        /* <DEDUP_REMOVED lines=16> */
.L_x_7813:
[----:B------:R-:W-:Y:S05]  /*7960*/  BSYNC B1 ;  /* 0x0000000000017941 */ /* 0x000fea0003800000 */
.L_x_7812:
        /* <DEDUP_REMOVED lines=42> */
.L_x_7811:
[----:B------:R-:W-:Y:S05]  /*7c10*/  BSYNC B0 ;  /* 0x0000000000007941 */ /* 0x000fea0003800000 */
.L_x_7810:
        /* <DEDUP_REMOVED lines=10> */
[----:B------:R-:W-:Y:S01]  /*7cc0*/  MOV R24, R25 ;  /* 0x0000001900187202 */ /* 0x000fe20000000f00 */
[----:B------:R-:W-:Y:S01]  /*7cd0*/  FADD.FTZ R30, R46, R30 ;  /* 0x0000001e2e1e7221 */ /* 0x000fe20000010000 */
[----:B------:R-:W-:Y:S05]  /*7ce0*/  BRA `(.L_x_7815) ;  /* 0x0000053000007947 */ /* 0x000fea0003800000 */
.L_x_7814:
        /* <DEDUP_REMOVED lines=12> */
.L_x_7817:
[----:B------:R-:W-:Y:S02]  /*7db0*/  IMAD.MOV.U32 R20, RZ, RZ, R90 ;  /* 0x000000ffff147224 */ /* 0x000fe400078e005a */
.L_x_7818:
[----:B------:R-:W-:Y:S05]  /*7dc0*/  BSYNC B0 ;  /* 0x0000000000007941 */ /* 0x000fea0003800000 */
.L_x_7816:
        /* <DEDUP_REMOVED lines=16> */
.L_x_7822:
[----:B------:R-:W-:Y:S05]  /*7ed0*/  BSYNC B1 ;  /* 0x0000000000017941 */ /* 0x000fea0003800000 */
.L_x_7821:
        /* <DEDUP_REMOVED lines=42> */
.L_x_7820:
[----:B------:R-:W-:Y:S05]  /*8180*/  BSYNC B0 ;  /* 0x0000000000007941 */ /* 0x000fea0003800000 */
.L_x_7819:
        /* <DEDUP_REMOVED lines=9> */
.L_x_7815:
        /* <DEDUP_REMOVED lines=12> */
.L_x_7824:
[----:B------:R-:W-:Y:S02]  /*82e0*/  IMAD.MOV.U32 R20, RZ, RZ, R90 ;  /* 0x000000ffff147224 */ /* 0x000fe400078e005a */
.L_x_7825:
[----:B------:R-:W-:Y:S05]  /*82f0*/  BSYNC B0 ;  /* 0x0000000000007941 */ /* 0x000fea0003800000 */
.L_x_7823:
        /* <DEDUP_REMOVED lines=16> */
.L_x_7829:
[----:B------:R-:W-:Y:S05]  /*8400*/  BSYNC B1 ;  /* 0x0000000000017941 */ /* 0x000fea0003800000 */
.L_x_7828:
        /* <DEDUP_REMOVED lines=42> */
.L_x_7827:
[----:B------:R-:W-:Y:S05]  /*86b0*/  BSYNC B0 ;  /* 0x0000000000007941 */ /* 0x000fea0003800000 */
.L_x_7826:
        /* <DEDUP_REMOVED lines=13> */
.L_x_7830:
        /* <DEDUP_REMOVED lines=12> */
.L_x_7833:
[----:B------:R-:W-:Y:S02]  /*8850*/  IMAD.MOV.U32 R66, RZ, RZ, R90 ;  /* 0x000000ffff427224 */ /* 0x000fe400078e005a */
.L_x_7834:
[----:B------:R-:W-:Y:S05]  /*8860*/  BSYNC B0 ;  /* 0x0000000000007941 */ /* 0x000fea0003800000 */
.L_x_7832:
        /* <DEDUP_REMOVED lines=16> */
.L_x_7838:
[----:B------:R-:W-:Y:S05]  /*8970*/  BSYNC B1 ;  /* 0x0000000000017941 */ /* 0x000fea0003800000 */
.L_x_7837:
        /* <DEDUP_REMOVED lines=42> */
.L_x_7836:
[----:B------:R-:W-:Y:S05]  /*8c20*/  BSYNC B0 ;  /* 0x0000000000007941 */ /* 0x000fea0003800000 */
.L_x_7835:
        /* <DEDUP_REMOVED lines=9> */
.L_x_7831:
        /* <DEDUP_REMOVED lines=12> */
.L_x_7840:
[----:B------:R-:W-:Y:S02]  /*8d80*/  IMAD.MOV.U32 R66, RZ, RZ, R90 ;  /* 0x000000ffff427224 */ /* 0x000fe400078e005a */
.L_x_7841:
[----:B------:R-:W-:Y:S05]  /*8d90*/  BSYNC B0 ;  /* 0x0000000000007941 */ /* 0x000fea0003800000 */
.L_x_7839:
        /* <DEDUP_REMOVED lines=16> */
.L_x_7845:
[----:B------:R-:W-:Y:S05]  /*8ea0*/  BSYNC B1 ;  /* 0x0000000000017941 */ /* 0x000fea0003800000 */
.L_x_7844:
        /* <DEDUP_REMOVED lines=42> */
.L_x_7843:
[----:B------:R-:W-:Y:S05]  /*9150*/  BSYNC B0 ;  /* 0x0000000000007941 */ /* 0x000fea0003800000 */
.L_x_7842:
        /* <DEDUP_REMOVED lines=12> */
.L_x_7846:
        /* <DEDUP_REMOVED lines=12> */
.L_x_7849:
[----:B------:R-:W-:Y:S02]  /*92e0*/  IMAD.MOV.U32 R25, RZ, RZ, R90 ;  /* 0x000000ffff197224 */ /* 0x000fe400078e005a */
.L_x_7850:
[----:B------:R-:W-:Y:S05]  /*92f0*/  BSYNC B0 ;  /* 0x0000000000007941 */ /* 0x000fea0003800000 */
.L_x_7848:
        /* <DEDUP_REMOVED lines=16> */
.L_x_7854:
[----:B------:R-:W-:Y:S05]  /*9400*/  BSYNC B1 ;  /* 0x0000000000017941 */ /* 0x000fea0003800000 */
.L_x_7853:
        /* <DEDUP_REMOVED lines=42> */
.L_x_7852:
[----:B------:R-:W-:Y:S05]  /*96b0*/  BSYNC B0 ;  /* 0x0000000000007941 */ /* 0x000fea0003800000 */
.L_x_7851:
        /* <DEDUP_REMOVED lines=9> */
.L_x_7847:
        /* <DEDUP_REMOVED lines=12> */
.L_x_7856:
[----:B------:R-:W-:Y:S02]  /*9810*/  IMAD.MOV.U32 R84, RZ, RZ, R90 ;  /* 0x000000ffff547224 */ /* 0x000fe400078e005a */
.L_x_7857:
[----:B------:R-:W-:Y:S05]  /*9820*/  BSYNC B0 ;  /* 0x0000000000007941 */ /* 0x000fea0003800000 */
.L_x_7855:
        /* <DEDUP_REMOVED lines=16> */
.L_x_7861:
[----:B------:R-:W-:Y:S05]  /*9930*/  BSYNC B1 ;  /* 0x0000000000017941 */ /* 0x000fea0003800000 */
.L_x_7860:
        /* <DEDUP_REMOVED lines=40> */
[----:B------:R-:W-:-:S04]  /*9bc0*/  LOP3.LUT R74, R91, UR25, R26, 0x96, !PT ;  /* 0x000000195b4a7c12 */ /* 0x000fc8000f8e961a */
[----:B------:R-:W-:Y:S02]  /*9bd0*/  LOP3.LUT R89, R89, UR26, R20, 0x96, !PT ;  /* 0x0000001a59597c12 */ /* 0x000fe4000f8e9614 */
.L_x_7859:
[----:B------:R-:W-:Y:S05]  /*9be0*/  BSYNC B0 ;  /* 0x0000000000007941 */ /* 0x000fea0003800000 */
.L_x_7858:
        /* <DEDUP_REMOVED lines=12> */
.L_x_7862:
        /* <DEDUP_REMOVED lines=12> */
.L_x_7865:
[----:B------:R-:W-:Y:S02]  /*9d70*/  IMAD.MOV.U32 R22, RZ, RZ, R90 ;  /* 0x000000ffff167224 */ /* 0x000fe400078e005a */
.L_x_7866:
[----:B------:R-:W-:Y:S05]  /*9d80*/  BSYNC B0 ;  /* 0x0000000000007941 */ /* 0x000fea0003800000 */
.L_x_7864:
        /* <DEDUP_REMOVED lines=16> */
.L_x_7870:
[----:B------:R-:W-:Y:S05]  /*9e90*/  BSYNC B1 ;  /* 0x0000000000017941 */ /* 0x000fea0003800000 */
.L_x_7869:
        /* <DEDUP_REMOVED lines=42> */
.L_x_7868:
[----:B------:R-:W-:Y:S05]  /*a140*/  BSYNC B0 ;  /* 0x0000000000007941 */ /* 0x000fea0003800000 */
.L_x_7867:
        /* <DEDUP_REMOVED lines=9> */
.L_x_7863:
        /* <DEDUP_REMOVED lines=12> */
.L_x_7872:
[----:B------:R-:W-:Y:S02]  /*a2a0*/  IMAD.MOV.U32 R22, RZ, RZ, R90 ;  /* 0x000000ffff167224 */ /* 0x000fe400078e005a */
.L_x_7873:
[----:B------:R-:W-:Y:S05]  /*a2b0*/  BSYNC B0 ;  /* 0x0000000000007941 */ /* 0x000fea0003800000 */
.L_x_7871:
        /* <DEDUP_REMOVED lines=16> */
.L_x_7877:
[----:B------:R-:W-:Y:S05]  /*a3c0*/  BSYNC B1 ;  /* 0x0000000000017941 */ /* 0x000fea0003800000 */
.L_x_7876:
        /* <DEDUP_REMOVED lines=42> */
.L_x_7875:
[----:B------:R-:W-:Y:S05]  /*a670*/  BSYNC B0 ;  /* 0x0000000000007941 */ /* 0x000fea0003800000 */
.L_x_7874:
        /* <DEDUP_REMOVED lines=12> */
.L_x_7878:
        /* <DEDUP_REMOVED lines=12> */
.L_x_7881:
[----:B------:R-:W-:Y:S02]  /*a800*/  IMAD.MOV.U32 R22, RZ, RZ, R90 ;  /* 0x000000ffff167224 */ /* 0x000fe400078e005a */
.L_x_7882:
[----:B------:R-:W-:Y:S05]  /*a810*/  BSYNC B0 ;  /* 0x0000000000007941 */ /* 0x000fea0003800000 */
.L_x_7880:
        /* <DEDUP_REMOVED lines=16> */
.L_x_7886:
[----:B------:R-:W-:Y:S05]  /*a920*/  BSYNC B1 ;  /* 0x0000000000017941 */ /* 0x000fea0003800000 */
.L_x_7885:
        /* <DEDUP_REMOVED lines=42> */
.L_x_7884:
[----:B------:R-:W-:Y:S05]  /*abd0*/  BSYNC B0 ;  /* 0x0000000000007941 */ /* 0x000fea0003800000 */
.L_x_7883:
        /* <DEDUP_REMOVED lines=9> */
.L_x_7879:
        /* <DEDUP_REMOVED lines=12> */
.L_x_7888:
[----:B------:R-:W-:Y:S02]  /*ad30*/  IMAD.MOV.U32 R22, RZ, RZ, R90 ;  /* 0x000000ffff167224 */ /* 0x000fe400078e005a */
.L_x_7889:
[----:B------:R-:W-:Y:S05]  /*ad40*/  BSYNC B0 ;  /* 0x0000000000007941 */ /* 0x000fea0003800000 */
.L_x_7887:
        /* <DEDUP_REMOVED lines=16> */
.L_x_7893:
[----:B------:R-:W-:Y:S05]  /*ae50*/  BSYNC B1 ;  /* 0x0000000000017941 */ /* 0x000fea0003800000 */
.L_x_7892:
        /* <DEDUP_REMOVED lines=42> */
.L_x_7891:
[----:B------:R-:W-:Y:S05]  /*b100*/  BSYNC B0 ;  /* 0x0000000000007941 */ /* 0x000fea0003800000 */
.L_x_7890:
        /* <DEDUP_REMOVED lines=12> */
.L_x_7894:
        /* <DEDUP_REMOVED lines=12> */
.L_x_7897:
[----:B------:R-:W-:Y:S02]  /*b290*/  IMAD.MOV.U32 R84, RZ, RZ, R90 ;  /* 0x000000ffff547224 */ /* 0x000fe400078e005a */
.L_x_7898:
[----:B------:R-:W-:Y:S05]  /*b2a0*/  BSYNC B0 ;  /* 0x0000000000007941 */ /* 0x000fea0003800000 */
.L_x_7896:
        /* <DEDUP_REMOVED lines=18> */
.L_x_7902:
[----:B------:R-:W-:Y:S05]  /*b3d0*/  BSYNC B1 ;  /* 0x0000000000017941 */ /* 0x000fea0003800000 */
.L_x_7901:
        /* <DEDUP_REMOVED lines=42> */
.L_x_7900:
[----:B------:R-:W-:Y:S05]  /*b680*/  BSYNC B0 ;  /* 0x0000000000007941 */ /* 0x000fea0003800000 */
.L_x_7899:
        /* <DEDUP_REMOVED lines=9> */
.L_x_7895:
[----:B------:R-:W-:Y:S01]  /*b720*/  P2R R20, PR, RZ, 0x2 ;  /* 0x00000002ff147803 */ /* 0x000fe20000000000 */
[----:B------:R-:W-:Y:S01]  /*b730*/  IMAD.WIDE.U32 R66, R87, R101, c[0x0][0x188] ;  /* 0x0000620057427625 */ /* 0x000fe200078e0065 */
[----:B------:R-:W-:Y:S02]  /*b740*/  ISETP.NE.AND P1, PT, R105, RZ, PT ;  /* 0x000000ff6900720c */ /* 0x000fe40003f25270 */
[----:B------:R-:W-:Y:S02]  /*b750*/  SEL R21, RZ, 0x10000, P4 ;  /* 0x00010000ff157807 */ /* 0x000fe40002000000 */
[----:B------:R-:W-:Y:S01]  /*b760*/  SEL R84, RZ, 0x100, P3 ;  /* 0x00000100ff547807 */ /* 0x000fe20001800000 */
[----:B------:R0:W-:Y:S01]  /*b770*/  STG.E.128 [R66.64], R28 ;  /* 0x0000001c42007986 */ /* 0x0001e2000c101d06 */
[----:B------:R-:W-:Y:S02]  /*b780*/  ISETP.NE.AND P4, PT, R103, RZ, PT ;  /* 0x000000ff6700720c */ /* 0x000fe40003f85270 */
[----:B------:R-:W-:Y:S01]  /*b790*/  ISETP.NE.AND P3, PT, R104, RZ, PT ;  /* 0x000000ff6800720c */ /* 0x000fe20003f65270 */
[----:B------:R0:W-:Y:S01]  /*b7a0*/  STG.E.128 [R66.64+0x10], R24 ;  /* 0x0000101842007986 */ /* 0x0001e2000c101d06 */
[----:B------:R-:W-:-:S02]  /*b7b0*/  SEL R64, RZ, 0x1, P1 ;  /* 0x00000001ff407807 */ /* 0x000fc40000800000 */
[----:B------:R-:W-:Y:S02]  /*b7c0*/  ISETP.NE.AND P1, PT, R20, RZ, PT ;  /* 0x000000ff1400720c */ /* 0x000fe40003f25270 */
        /* <DEDUP_REMOVED lines=9> */
[----:B------:R-:W-:Y:S02]  /*b860*/  LOP3.LUT R85, R65, R84, R85, 0xfe, !PT ;  /* 0x0000005441557212 */ /* 0x000fe400078efe55 */
[----:B------:R-:W-:Y:S02]  /*b870*/  SEL R65, RZ, 0x1, P5 ;  /* 0x00000001ff417807 */ /* 0x000fe40002800000 */
[----:B------:R-:W-:Y:S02]  /*b880*/  LOP3.LUT R64, R22, R64, R20, 0xfe, !PT ;  /* 0x0000004016407212 */ /* 0x000fe400078efe14 */
[----:B------:R-:W-:Y:S02]  /*b890*/  LOP3.LUT R23, R23, R85, R21, 0xfe, !PT ;  /* 0x0000005517177212 */ /* 0x000fe400078efe15 */
[----:B------:R-:W-:Y:S01]  /*b8a0*/  LOP3.LUT R22, R64, R65, RZ, 0xfc, !PT ;  /* 0x0000004140167212 */ /* 0x000fe200078efcff */
[----:B------:R-:W-:Y:S01]  /*b8b0*/  IMAD.WIDE.U32 R64, R87, R102, c[0x0][0x190] ;  /* 0x0000640057407625 */ /* 0x000fe200078e0066 */
[----:B------:R-:W-:-:S02]  /*b8c0*/  ISETP.NE.AND P6, PT, R100, RZ, PT ;  /* 0x000000ff6400720c */ /* 0x000fc40003fc5270 */
[----:B------:R-:W-:Y:S02]  /*b8d0*/  IADD3 R98, R97, 0x200, RZ ;  /* 0x0000020061627810 */ /* 0x000fe40007ffe0ff */
[----:B------:R0:W-:Y:S03]  /*b8e0*/  STG.E.64 [R64.64], R22 ;  /* 0x0000001640007986 */ /* 0x0001e6000c101b06 */
[----:B------:R-:W-:-:S04]  /*b8f0*/  IMAD.WIDE.U32 R104, R98, R86, c[0x0][0x170] ;  /* 0x00005c0062687625 */ /* 0x000fc800078e0056 */
[----:B------:R-:W-:-:S04]  /*b900*/  @P0 IMAD.WIDE.U32 R84, R98, R101, c[0x0][0x180] ;  /* 0x0000600062540625 */ /* 0x000fc800078e0065 */
        /* <DEDUP_REMOVED lines=21> */
.L_x_7903:
[----:B------:R1:W5:Y:S04]  /*ba60*/  @P6 LDG.E.128 R48, [R20.64] ;  /* 0x0000000614306981 */ /* 0x000368000c1e1d00 */
[----:B------:R1:W5:Y:S04]  /*ba70*/  @P0 LDG.E.128 R44, [R84.64] ;  /* 0x00000006542c0981 */ /* 0x000368000c1e1d00 */
[----:B------:R1:W5:Y:S04]  /*ba80*/  @P0 LDG.E.128 R40, [R84.64+0x10] ;  /* 0x0000100654280981 */ /* 0x000368000c1e1d00 */
        /* <DEDUP_REMOVED lines=13> */
.L_x_7905:
[----:B-1----:R-:W-:Y:S02]  /*bb60*/  IMAD.MOV.U32 R103, RZ, RZ, R90 ;  /* 0x000000ffff677224 */ /* 0x002fe400078e005a */
.L_x_7906:
[----:B------:R-:W-:Y:S05]  /*bb70*/  BSYNC B0 ;  /* 0x0000000000007941 */ /* 0x000fea0003800000 */
.L_x_7904:
        /* <DEDUP_REMOVED lines=16> */
.L_x_7910:
[----:B------:R-:W-:Y:S05]  /*bc80*/  BSYNC B1 ;  /* 0x0000000000017941 */ /* 0x000fea0003800000 */
.L_x_7909:
        /* <DEDUP_REMOVED lines=42> */
.L_x_7908:
[----:B------:R-:W-:Y:S05]  /*bf30*/  BSYNC B0 ;  /* 0x0000000000007941 */ /* 0x000fea0003800000 */
.L_x_7907:
        /* <DEDUP_REMOVED lines=13> */
.L_x_7911:
        /* <DEDUP_REMOVED lines=12> */
.L_x_7914:
[----:B------:R-:W-:Y:S02]  /*c0d0*/  IMAD.MOV.U32 R21, RZ, RZ, R90 ;  /* 0x000000ffff157224 */ /* 0x000fe400078e005a */
.L_x_7915:
[----:B------:R-:W-:Y:S05]  /*c0e0*/  BSYNC B0 ;  /* 0x0000000000007941 */ /* 0x000fea0003800000 */
.L_x_7913:
        /* <DEDUP_REMOVED lines=16> */
.L_x_7919:
[----:B------:R-:W-:Y:S05]  /*c1f0*/  BSYNC B1 ;  /* 0x0000000000017941 */ /* 0x000fea0003800000 */
.L_x_7918:
        /* <DEDUP_REMOVED lines=42> */
.L_x_7917:
[----:B------:R-:W-:Y:S05]  /*c4a0*/  BSYNC B0 ;  /* 0x0000000000007941 */ /* 0x000fea0003800000 */
.L_x_7916:
        /* <DEDUP_REMOVED lines=9> */
.L_x_7912:
        /* <DEDUP_REMOVED lines=12> */
.L_x_7921:
[----:B------:R-:W-:Y:S02]  /*c600*/  IMAD.MOV.U32 R104, RZ, RZ, R90 ;  /* 0x000000ffff687224 */ /* 0x000fe400078e005a */
.L_x_7922:
[----:B------:R-:W-:Y:S05]  /*c610*/  BSYNC B0 ;  /* 0x0000000000007941 */ /* 0x000fea0003800000 */
.L_x_7920:
        /* <DEDUP_REMOVED lines=16> */
.L_x_7926:
[----:B------:R-:W-:Y:S05]  /*c720*/  BSYNC B1 ;  /* 0x0000000000017941 */ /* 0x000fea0003800000 */
.L_x_7925:
        /* <DEDUP_REMOVED lines=42> */
.L_x_7924:
[----:B------:R-:W-:Y:S05]  /*c9d0*/  BSYNC B0 ;  /* 0x0000000000007941 */ /* 0x000fea0003800000 */
.L_x_7923:
        /* <DEDUP_REMOVED lines=13> */
.L_x_7927:
        /* <DEDUP_REMOVED lines=12> */
.L_x_7930:
[----:B------:R-:W-:Y:S02]  /*cb70*/  IMAD.MOV.U32 R64, RZ, RZ, R90 ;  /* 0x000000ffff407224 */ /* 0x000fe400078e005a */
.L_x_7931:
[----:B------:R-:W-:Y:S05]  /*cb80*/  BSYNC B0 ;  /* 0x0000000000007941 */ /* 0x000fea0003800000 */
.L_x_7929:
        /* <DEDUP_REMOVED lines=16> */
.L_x_7935:
[----:B------:R-:W-:Y:S05]  /*cc90*/  BSYNC B1 ;  /* 0x0000000000017941 */ /* 0x000fea0003800000 */
.L_x_7934:
        /* <DEDUP_REMOVED lines=42> */
.L_x_7933:
[----:B------:R-:W-:Y:S05]  /*cf40*/  BSYNC B0 ;  /* 0x0000000000007941 */ /* 0x000fea0003800000 */
.L_x_7932:
        /* <DEDUP_REMOVED lines=9> */
.L_x_7928:
        /* <DEDUP_REMOVED lines=12> */
.L_x_7937:
[----:B------:R-:W-:Y:S02]  /*d0a0*/  IMAD.MOV.U32 R64, RZ, RZ, R90 ;  /* 0x000000ffff407224 */ /* 0x000fe400078e005a */
.L_x_7938:
[----:B------:R-:W-:Y:S05]  /*d0b0*/  BSYNC B0 ;  /* 0x0000000000007941 */ /* 0x000fea0003800000 */
.L_x_7936:
        /* <DEDUP_REMOVED lines=16> */
.L_x_7942:
[----:B------:R-:W-:Y:S05]  /*d1c0*/  BSYNC B1 ;  /* 0x0000000000017941 */ /* 0x000fea0003800000 */
.L_x_7941:
        /* <DEDUP_REMOVED lines=41> */
[----:B------:R-:W-:-:S03]  /*d460*/  LOP3.LUT R89, R89, UR26, R22, 0x96, !PT ;  /* 0x0000001a59597c12 */ /* 0x000fc6000f8e9616 */
.L_x_7940:
[----:B------:R-:W-:Y:S05]  /*d470*/  BSYNC B0 ;  /* 0x0000000000007941 */ /* 0x000fea0003800000 */
.L_x_7939:
        /* <DEDUP_REMOVED lines=13> */
.L_x_7943:
        /* <DEDUP_REMOVED lines=12> */
.L_x_7946:
[----:B------:R-:W-:Y:S02]  /*d610*/  IMAD.MOV.U32 R23, RZ, RZ, R90 ;  /* 0x000000ffff177224 */ /* 0x000fe400078e005a */
.L_x_7947:
[----:B------:R-:W-:Y:S05]  /*d620*/  BSYNC B0 ;  /* 0x0000000000007941 */ /* 0x000fea0003800000 */
.L_x_7945:
        /* <DEDUP_REMOVED lines=16> */
.L_x_7951:
[----:B------:R-:W-:Y:S05]  /*d730*/  BSYNC B1 ;  /* 0x0000000000017941 */ /* 0x000fea0003800000 */
.L_x_7950:
        /* <DEDUP_REMOVED lines=42> */
.L_x_7949:
[----:B------:R-:W-:Y:S05]  /*d9e0*/  BSYNC B0 ;  /* 0x0000000000007941 */ /* 0x000fea0003800000 */
.L_x_7948:
        /* <DEDUP_REMOVED lines=9> */
.L_x_7944:
        /* <DEDUP_REMOVED lines=12> */
.L_x_7953:
[----:B------:R-:W-:Y:S02]  /*db40*/  IMAD.MOV.U32 R64, RZ, RZ, R90 ;  /* 0x000000ffff407224 */ /* 0x000fe400078e005a */
.L_x_7954:
[----:B------:R-:W-:Y:S05]  /*db50*/  BSYNC B0 ;  /* 0x0000000000007941 */ /* 0x000fea0003800000 */
.L_x_7952:
        /* <DEDUP_REMOVED lines=16> */
.L_x_7958:
[----:B------:R-:W-:Y:S05]  /*dc60*/  BSYNC B1 ;  /* 0x0000000000017941 */ /* 0x000fea0003800000 */
.L_x_7957:
        /* <DEDUP_REMOVED lines=42> */
.L_x_7956:
[----:B------:R-:W-:Y:S05]  /*df10*/  BSYNC B0 ;  /* 0x0000000000007941 */ /* 0x000fea0003800000 */
.L_x_7955:
        /* <DEDUP_REMOVED lines=13> */
.L_x_7959:
        /* <DEDUP_REMOVED lines=12> */
.L_x_7962:
[----:B------:R-:W-:Y:S02]  /*e0b0*/  IMAD.MOV.U32 R107, RZ, RZ, R90 ;  /* 0x000000ffff6b7224 */ /* 0x000fe400078e005a */
.L_x_7963:
[----:B------:R-:W-:Y:S05]  /*e0c0*/  BSYNC B0 ;  /* 0x0000000000007941 */ /* 0x000fea0003800000 */
.L_x_7961:
        /* <DEDUP_REMOVED lines=16> */
.L_x_7967:
[----:B------:R-:W-:Y:S05]  /*e1d0*/  BSYNC B1 ;  /* 0x0000000000017941 */ /* 0x000fea0003800000 */
.L_x_7966:
        /* <DEDUP_REMOVED lines=42> */
.L_x_7965:
[----:B------:R-:W-:Y:S05]  /*e480*/  BSYNC B0 ;  /* 0x0000000000007941 */ /* 0x000fea0003800000 */
.L_x_7964:
        /* <DEDUP_REMOVED lines=9> */
.L_x_7960:
        /* <DEDUP_REMOVED lines=12> */
.L_x_7969:
[----:B------:R-:W-:Y:S02]  /*e5e0*/  IMAD.MOV.U32 R107, RZ, RZ, R90 ;  /* 0x000000ffff6b7224 */ /* 0x000fe400078e005a */
.L_x_7970:
[----:B------:R-:W-:Y:S05]  /*e5f0*/  BSYNC B0 ;  /* 0x0000000000007941 */ /* 0x000fea0003800000 */
.L_x_7968:
        /* <DEDUP_REMOVED lines=16> */
.L_x_7974:
[----:B------:R-:W-:Y:S05]  /*e700*/  BSYNC B1 ;  /* 0x0000000000017941 */ /* 0x000fea0003800000 */
.L_x_7973:
        /* <DEDUP_REMOVED lines=42> */
.L_x_7972:
[----:B------:R-:W-:Y:S05]  /*e9b0*/  BSYNC B0 ;  /* 0x0000000000007941 */ /* 0x000fea0003800000 */
.L_x_7971:
        /* <DEDUP_REMOVED lines=12> */
.L_x_7975:
        /* <DEDUP_REMOVED lines=12> */
.L_x_7978:
[----:B------:R-:W-:Y:S02]  /*eb40*/  IMAD.MOV.U32 R65, RZ, RZ, R90 ;  /* 0x000000ffff417224 */ /* 0x000fe400078e005a */
.L_x_7979:
[----:B------:R-:W-:Y:S05]  /*eb50*/  BSYNC B0 ;  /* 0x0000000000007941 */ /* 0x000fea0003800000 */
.L_x_7977:
        /* <DEDUP_REMOVED lines=16> */
.L_x_7983:
[----:B------:R-:W-:Y:S05]  /*ec60*/  BSYNC B1 ;  /* 0x0000000000017941 */ /* 0x000fea0003800000 */
.L_x_7982:
        /* <DEDUP_REMOVED lines=42> */
.L_x_7981:
[----:B------:R-:W-:Y:S05]  /*ef10*/  BSYNC B0 ;  /* 0x0000000000007941 */ /* 0x000fea0003800000 */
.L_x_7980:
        /* <DEDUP_REMOVED lines=9> */
.L_x_7976:
        /* <DEDUP_REMOVED lines=12> */
.L_x_7985:
[----:B------:R-:W-:Y:S02]  /*f070*/  IMAD.MOV.U32 R107, RZ, RZ, R90 ;  /* 0x000000ffff6b7224 */ /* 0x000fe400078e005a */
.L_x_7986:
[----:B------:R-:W-:Y:S05]  /*f080*/  BSYNC B0 ;  /* 0x0000000000007941 */ /* 0x000fea0003800000 */
.L_x_7984:
        /* <DEDUP_REMOVED lines=16> */
.L_x_7990:
[----:B------:R-:W-:Y:S05]  /*f190*/  BSYNC B1 ;  /* 0x0000000000017941 */ /* 0x000fea0003800000 */
.L_x_7989:
        /* <DEDUP_REMOVED lines=42> */
.L_x_7988:
[----:B------:R-:W-:Y:S05]  /*f440*/  BSYNC B0 ;  /* 0x0000000000007941 */ /* 0x000fea0003800000 */
.L_x_7987:
        /* <DEDUP_REMOVED lines=12> */
.L_x_7991:
        /* <DEDUP_REMOVED lines=12> */
.L_x_7994:
[----:B------:R-:W-:Y:S02]  /*f5d0*/  IMAD.MOV.U32 R66, RZ, RZ, R90 ;  /* 0x000000ffff427224 */ /* 0x000fe400078e005a */
.L_x_7995:
[----:B------:R-:W-:Y:S05]  /*f5e0*/  BSYNC B0 ;  /* 0x0000000000007941 */ /* 0x000fea0003800000 */
.L_x_7993:
        /* <DEDUP_REMOVED lines=16> */
.L_x_7999:
[----:B------:R-:W-:Y:S05]  /*f6f0*/  BSYNC B1 ;  /* 0x0000000000017941 */ /* 0x000fea0003800000 */
.L_x_7998:
        /* <DEDUP_REMOVED lines=42> */
.L_x_7997:
[----:B------:R-:W-:Y:S05]  /*f9a0*/  BSYNC B0 ;  /* 0x0000000000007941 */ /* 0x000fea0003800000 */
.L_x_7996:
        /* <DEDUP_REMOVED lines=9> */
.L_x_7992:
        /* <DEDUP_REMOVED lines=12> */
.L_x_8001:
[----:B------:R-:W-:Y:S02]  /*fb00*/  IMAD.MOV.U32 R107, RZ, RZ, R90 ;  /* 0x000000ffff6b7224 */ /* 0x000fe400078e005a */
.L_x_8002:
[----:B------:R-:W-:Y:S05]  /*fb10*/  BSYNC B0 ;  /* 0x0000000000007941 */ /* 0x000fea0003800000 */
.L_x_8000:
        /* <DEDUP_REMOVED lines=16> */
.L_x_8006:
[----:B------:R-:W-:Y:S05]  /*fc20*/  BSYNC B1 ;  /* 0x0000000000017941 */ /* 0x000fea0003800000 */
.L_x_8005:
        /* <DEDUP_REMOVED lines=42> */
.L_x_8004:
[----:B------:R-:W-:Y:S05]  /*fed0*/  BSYNC B0 ;  /* 0x0000000000007941 */ /* 0x000fea0003800000 */
.L_x_8003:
        /* <DEDUP_REMOVED lines=12> */
.L_x_8007:
        /* <DEDUP_REMOVED lines=12> */
.L_x_8010:
[----:B------:R-:W-:Y:S02]  /*10060*/  IMAD.MOV.U32 R107, RZ, RZ, R90 ;  /* 0x000000ffff6b7224 */ /* 0x000fe400078e005a */
.L_x_8011:
[----:B------:R-:W-:Y:S05]  /*10070*/  BSYNC B0 ;  /* 0x0000000000007941 */ /* 0x000fea0003800000 */
.L_x_8009:
        /* <DEDUP_REMOVED lines=16> */
.L_x_8015:
[----:B------:R-:W-:Y:S05]  /*10180*/  BSYNC B1 ;  /* 0x0000000000017941 */ /* 0x000fea0003800000 */
.L_x_8014:
        /* <DEDUP_REMOVED lines=42> */
.L_x_8013:
[----:B------:R-:W-:Y:S05]  /*10430*/  BSYNC B0 ;  /* 0x0000000000007941 */ /* 0x000fea0003800000 */
.L_x_8012:
        /* <DEDUP_REMOVED lines=9> */
.L_x_8008:
        /* <DEDUP_REMOVED lines=12> */
.L_x_8017:
[----:B------:R-:W-:Y:S02]  /*10590*/  IMAD.MOV.U32 R107, RZ, RZ, R90 ;  /* 0x000000ffff6b7224 */ /* 0x000fe400078e005a */
.L_x_8018:
[----:B------:R-:W-:Y:S05]  /*105a0*/  BSYNC B0 ;  /* 0x0000000000007941 */ /* 0x000fea0003800000 */
.L_x_8016:
        /* <DEDUP_REMOVED lines=16> */
.L_x_8022:
[----:B------:R-:W-:Y:S05]  /*106b0*/  BSYNC B1 ;  /* 0x0000000000017941 */ /* 0x000fea0003800000 */
.L_x_8021:
        /* <DEDUP_REMOVED lines=43> */
.L_x_8020:
[----:B------:R-:W-:Y:S05]  /*10970*/  BSYNC B0 ;  /* 0x0000000000007941 */ /* 0x000fea0003800000 */
.L_x_8019:
        /* <DEDUP_REMOVED lines=12> */
.L_x_8023:
        /* <DEDUP_REMOVED lines=12> */
.L_x_8026:
[----:B------:R-:W-:Y:S02]  /*10b00*/  IMAD.MOV.U32 R107, RZ, RZ, R90 ;  /* 0x000000ffff6b7224 */ /* 0x000fe400078e005a */
.L_x_8027:
[----:B------:R-:W-:Y:S05]  /*10b10*/  BSYNC B0 ;  /* 0x0000000000007941 */ /* 0x000fea0003800000 */
.L_x_8025:
        /* <DEDUP_REMOVED lines=16> */
.L_x_8031:
[----:B------:R-:W-:Y:S05]  /*10c20*/  BSYNC B1 ;  /* 0x0000000000017941 */ /* 0x000fea0003800000 */
.L_x_8030:
        /* <DEDUP_REMOVED lines=42> */
.L_x_8029:
[----:B------:R-:W-:Y:S05]  /*10ed0*/  BSYNC B0 ;  /* 0x0000000000007941 */ /* 0x000fea0003800000 */
.L_x_8028:
        /* <DEDUP_REMOVED lines=9> */
.L_x_8024:
[----:B------:R-:W-:Y:S01]  /*10f70*/  FADD.FTZ R84, RZ, R36 ;  /* 0x00000024ff547221 */ /* 0x000fe20000010000 */
[----:B------:R-:W-:Y:S02]  /*10f80*/  ISETP.NE.AND P6, PT, R106, RZ, PT ;  /* 0x000000ff6a00720c */ /* 0x000fe40003fc5270 */
[----:B------:R-:W-:Y:S01]  /*10f90*/  SEL R86, RZ, 0x1000000, P5 ;  /* 0x01000000ff567807 */ /* 0x000fe20002800000 */
[----:B------:R-:W-:Y:S01]  /*10fa0*/  FADD.FTZ R85, R84, R37 ;  /* 0x0000002554557221 */ /* 0x000fe20000010000 */
[----:B------:R-:W-:Y:S02]  /*10fb0*/  SEL R87, RZ, 0x10000, P4 ;  /* 0x00010000ff577807 */ /* 0x000fe40002000000 */
[----:B------:R-:W-:Y:S01]  /*10fc0*/  SEL R106, RZ, 0x100, P3 ;  /* 0x00000100ff6a7807 */ /* 0x000fe20001800000 */
[----:B------:R-:W-:Y:S01]  /*10fd0*/  FADD.FTZ R84, R85, R38 ;  /* 0x0000002655547221 */ /* 0x000fe20000010000 */
[----:B------:R-:W-:Y:S02]  /*10fe0*/  ISETP.NE.AND P1, PT, R104, RZ, PT ;  /* 0x000000ff6800720c */ /* 0x000fe40003f25270 */
[----:B------:R-:W-:Y:S01]  /*10ff0*/  ISETP.NE.AND P5, PT, R105, RZ, PT ;  /* 0x000000ff6900720c */ /* 0x000fe20003fa5270 */
[----:B------:R-:W-:Y:S01]  /*11000*/  FADD.FTZ R85, R84, R39 ;  /* 0x0000002754557221 */ /* 0x000fe20000010000 */
[----:B------:R-:W-:-:S02]  /*11010*/  SEL R104, RZ, 0x1, P6 ;  /* 0x00000001ff687807 */ /* 0x000fc40003000000 */
[----:B------:R-:W-:Y:S01]  /*11020*/  LOP3.LUT R106, R106, R86, R87, 0xfe, !PT ;  /* 0x000000566a6a7212 */ /* 0x000fe200078efe57 */
[----:B------:R-:W-:Y:S01]  /*11030*/  FADD.FTZ R84, R85, R32 ;  /* 0x0000002055547221 */ /* 0x000fe20000010000 */
[----:B------:R-:W-:Y:S01]  /*11040*/  ISETP.NE.AND P6, PT, R100, RZ, PT ;  /* 0x000000ff6400720c */ /* 0x000fe20003fc5270 */
[----:B------:R-:W-:Y:S01]  /*11050*/  IMAD.WIDE.U32 R104, R104, 0x1000000, RZ ;  /* 0x0100000068687825 */ /* 0x000fe200078e00ff */
[----:B------:R-:W-:Y:S02]  /*11060*/  SEL R86, RZ, 0x1, P5 ;  /* 0x00000001ff567807 */ /* 0x000fe40002800000 */
[----:B------:R-:W-:Y:S01]  /*11070*/  ISETP.NE.AND P0, PT, R103, RZ, PT ;  /* 0x000000ff6700720c */ /* 0x000fe20003f05270 */
[----:B------:R-:W-:Y:S01]  /*11080*/  FADD.FTZ R85, R84, R33 ;  /* 0x0000002154557221 */ /* 0x000fe20000010000 */
[----:B------:R-:W-:Y:S01]  /*11090*/  SEL R103, RZ, 0x1, P2 ;  /* 0x00000001ff677807 */ /* 0x000fe20001000000 */
[----:B------:R-:W-:-:S03]  /*110a0*/  IMAD.WIDE.U32 R86, R86, 0x10000, RZ ;  /* 0x0001000056567825 */ /* 0x000fc600078e00ff */
[----:B------:R-:W-:Y:S01]  /*110b0*/  LOP3.LUT R103, R105, R106, R103, 0xfe, !PT ;  /* 0x0000006a69677212 */ /* 0x000fe200078efe67 */
        /* <DEDUP_REMOVED lines=9> */
[----:B------:R-:W-:Y:S01]  /*11150*/  LOP3.LUT P1, RZ, R68, 0xff, RZ, 0xc0, !PT ;  /* 0x000000ff44ff7812 */ /* 0x000fe2000782c0ff */
[----:B------:R-:W-:Y:S02]  /*11160*/  FADD.FTZ R100, R85, R26 ;  /* 0x0000001a55647221 */ /* 0x000fe40000010000 */
[----:B------:R-:W-:-:S04]  /*11170*/  IMAD.WIDE.U32 R84, R84, 0x100, RZ ;  /* 0x0000010054547825 */ /* 0x000fc800078e00ff */
[----:B------:R-:W-:Y:S01]  /*11180*/  FADD.FTZ R99, R100, R27 ;  /* 0x0000001b64637221 */ /* 0x000fe20000010000 */
[----:B------:R-:W-:Y:S02]  /*11190*/  LOP3.LUT R105, R84, R104, R86, 0xfe, !PT ;  /* 0x0000006854697212 */ /* 0x000fe400078efe56 */
[----:B------:R-:W-:Y:S01]  /*111a0*/  SEL R84, RZ, 0x1, P0 ;  /* 0x00000001ff547807 */ /* 0x000fe20000000000 */
[----:B------:R-:W-:Y:S01]  /*111b0*/  FADD.FTZ R100, R99, R20 ;  /* 0x0000001463647221 */ /* 0x000fe20000010000 */
[----:B------:R-:W-:Y:S01]  /*111c0*/  LOP3.LUT R85, R85, R103, R87, 0xfe, !PT ;  /* 0x0000006755557212 */ /* 0x000fe200078efe57 */
[----:B------:R-:W-:Y:S01]  /*111d0*/  IMAD.WIDE.U32 R86, R98, R102, c[0x0][0x190] ;  /* 0x0000640062567625 */ /* 0x000fe200078e0066 */
[----:B------:R-:W-:Y:S02]  /*111e0*/  LOP3.LUT R84, R105, R84, RZ, 0xfc, !PT ;  /* 0x0000005469547212 */ /* 0x000fe400078efcff */
[----:B------:R-:W-:Y:S01]  /*111f0*/  LOP3.LUT P0, RZ, R0, 0x1f, RZ, 0xc0, !PT ;  /* 0x0000001f00ff7812 */ /* 0x000fe2000780c0ff */
[----:B------:R-:W-:-:S02]  /*11200*/  FADD.FTZ R99, R100, R21 ;  /* 0x0000001564637221 */ /* 0x000fc40000010000 */
[----:B------:R-:W-:-:S04]  /*11210*/  IMAD.WIDE.U32 R100, R98, R101, c[0x0][0x188] ;  /* 0x0000620062647625 */ /* 0x000fc800078e0065 */
[----:B------:R-:W-:Y:S01]  /*11220*/  FADD.FTZ R104, R99, R22 ;  /* 0x0000001663687221 */ /* 0x000fe20000010000 */
[----:B------:R0:W-:Y:S03]  /*11230*/  STG.E.128 [R100.64], R20 ;  /* 0x0000001464007986 */ /* 0x0001e6000c101d06 */
[----:B------:R-:W-:Y:S01]  /*11240*/  FADD.FTZ R99, R104, R23 ;  /* 0x0000001768637221 */ /* 0x000fe20000010000 */
[----:B------:R0:W-:Y:S03]  /*11250*/  STG.E.128 [R100.64+0x10], R64 ;  /* 0x0000104064007986 */ /* 0x0001e6000c101d06 */
[----:B------:R-:W-:Y:S01]  /*11260*/  FADD.FTZ R104, R99, R64 ;  /* 0x0000004063687221 */ /* 0x000fe20000010000 */
[----:B------:R0:W-:Y:S01]  /*11270*/  STG.E.64 [R86.64], R84 ;  /* 0x0000005456007986 */ /* 0x0001e2000c101b06 */
[----:B------:R-:W-:-:S02]  /*11280*/  SHF.R.U32.HI R99, RZ, 0x5, R0 ;  /* 0x00000005ff637819 */ /* 0x000fc40000011600 */
[----:B------:R-:W-:Y:S02]  /*11290*/  FADD.FTZ R103, R104, R65 ;  /* 0x0000004168677221 */ /* 0x000fe40000010000 */
[----:B------:R-:W-:Y:S02]  /*112a0*/  LOP3.LUT R99, R99, 0x7fffff8, RZ, 0xc0, !PT ;  /* 0x07fffff863637812 */ /* 0x000fe400078ec0ff */
[----:B------:R-:W-:Y:S01]  /*112b0*/  FADD.FTZ R104, R103, R66 ;  /* 0x0000004267687221 */ /* 0x000fe20000010000 */
[----:B------:R-:W-:Y:S05]  /*112c0*/  @!P6 BRA `(.L_x_8032) ;  /* 0x000001300000e947 */ /* 0x000fea0003800000 */
[----:B0-----:R-:W-:Y:S01]  /*112d0*/  IMAD.U32 R85, R95, 0x10000, RZ ;  /* 0x000100005f557824 */ /* 0x001fe200078e00ff */
[----:B------:R-:W-:Y:S02]  /*112e0*/  LOP3.LUT R84, R96, 0xffff, RZ, 0xc0, !PT ;  /* 0x0000ffff60547812 */ /* 0x000fe400078ec0ff */
[----:B------:R-:W-:Y:S02]  /*112f0*/  PRMT R87, R94, 0x7104, RZ ;  /* 0x000071045e577816 */ /* 0x000fe400000000ff */
[----:B------:R-:W-:-:S02]  /*11300*/  LOP3.LUT R85, R85, 0xff0000, RZ, 0xc0, !PT ;  /* 0x00ff000055557812 */ /* 0x000fc400078ec0ff */
[----:B------:R-:W-:Y:S02]  /*11310*/  LOP3.LUT R100, R92, 0xff, RZ, 0xc0, !PT ;  /* 0x000000ff5c647812 */ /* 0x000fe400078ec0ff */
[----:B------:R-:W-:Y:S02]  /*11320*/  PRMT R84, R85, 0x4210, R84 ;  /* 0x0000421055547816 */ /* 0x000fe40000000054 */
        /* <DEDUP_REMOVED lines=13> */
.L_x_8032:
[----:B------:R-:W-:Y:S01]  /*11400*/  @!P1 IADD3 R99, R99, 0x8, RZ ;  /* 0x0000000863639810 */ /* 0x000fe20007ffe0ff */
[----:B0-----:R-:W-:Y:S01]  /*11410*/  FADD.FTZ R102, R104, R67 ;  /* 0x0000004368667221 */ /* 0x001fe20000010000 */
[----:B------:R-:W-:Y:S05]  /*11420*/  BRA.DIV ~URZ, `(.L_x_8033) ;  /* 0x000011227f007947 */ /* 0x000fea000b800000 */
[----:B------:R0:W1:Y:S02]  /*11430*/  SHFL.BFLY PT, R84, R102, 0x1, 0x1f ;  /* 0x0c201f0066547f89 */ /* 0x00006400000e0000 */
.L_x_8037:
        /* <DEDUP_REMOVED lines=68> */
.L_x_8038:
        /* <DEDUP_REMOVED lines=13> */
[----:B------:R-:W-:-:S04]  /*11950*/  @!P1 IMAD.MOV.U32 R102, RZ, RZ, 0x300 ;  /* 0x00000300ff669424 */ /* 0x000fc800078e00ff */
[----:B------:R-:W-:Y:S01]  /*11960*/  I2F R108, R102 ;  /* 0x00000066006c7306 */ /* 0x000fe20000201400 */
[----:B------:R-:W0:Y:S04]  /*11970*/  SHFL.DOWN PT, R105, R102, 0x4, 0x1f ;  /* 0x08801f0066697f89 */ /* 0x000e2800000e0000 */
[----:B------:R-:W-:Y:S01]  /*11980*/  @!P1 LDS.64 R86, [R103.X8] ;  /* 0x0000000067569984 */ /* 0x000fe20000008a00 */
[----:B------:R-:W-:Y:S01]  /*11990*/  ISETP.NE.AND P1, PT, RZ, UR8, PT ;  /* 0x00000008ff007c0c */ /* 0x000fe2000bf25270 */
[----:B0-----:R-:W-:Y:S01]  /*119a0*/  IMAD.IADD R106, R105, 0x1, R102 ;  /* 0x00000001696a7824 */ /* 0x001fe200078e0266 */
[----:B------:R-:W-:Y:S04]  /*119b0*/  I2F R110, R105 ;  /* 0x00000069006e7306 */ /* 0x000fe80000201400 */
[----:B------:R-:W0:Y:S04]  /*119c0*/  SHFL.DOWN PT, R109, R106, 0x2, 0x1f ;  /* 0x08401f006a6d7f89 */ /* 0x000e2800000e0000 */
[----:B------:R-:W1:Y:S08]  /*119d0*/  I2F R99, R106 ;  /* 0x0000006a00637306 */ /* 0x000e700000201400 */
[----:B-1----:R-:W1:Y:S01]  /*119e0*/  MUFU.RCP R85, R99 ;  /* 0x0000006300557308 */ /* 0x002e620000001000 */
[----:B0-----:R-:W-:Y:S01]  /*119f0*/  IMAD.IADD R103, R106, 0x1, R109 ;  /* 0x000000016a677824 */ /* 0x001fe200078e026d */
[----:B------:R-:W0:Y:S06]  /*11a00*/  SHFL.DOWN PT, R107, R86, 0x4, 0x1f ;  /* 0x08801f00566b7f89 */ /* 0x000e2c00000e0000 */
[----:B------:R-:W-:Y:S01]  /*11a10*/  I2F R109, R109 ;  /* 0x0000006d006d7306 */ /* 0x000fe20000201400 */
[----:B------:R-:W2:Y:S04]  /*11a20*/  SHFL.DOWN PT, R104, R87, 0x4, 0x1f ;  /* 0x08801f0057687f89 */ /* 0x000ea800000e0000 */
[----:B------:R-:W-:Y:S01]  /*11a30*/  SHFL.DOWN PT, R106, R103, 0x1, 0x1f ;  /* 0x08201f00676a7f89 */ /* 0x000fe200000e0000 */
[----:B0-----:R-:W-:-:S02]  /*11a40*/  FMUL.FTZ R101, R107, R110 ;  /* 0x0000006e6b657220 */ /* 0x001fc40000410000 */
[----:B------:R-:W-:Y:S02]  /*11a50*/  FADD.FTZ R107, -R107, R86 ;  /* 0x000000566b6b7221 */ /* 0x000fe40000010100 */
[----:B------:R-:W-:Y:S02]  /*11a60*/  FFMA.FTZ R84, R108, R86, R101 ;  /* 0x000000566c547223 */ /* 0x000fe40000010065 */
[----:B------:R-:W-:Y:S02]  /*11a70*/  FMUL.FTZ R107, R107, R107 ;  /* 0x0000006b6b6b7220 */ /* 0x000fe40000410000 */
[----:B-1----:R-:W-:Y:S02]  /*11a80*/  FMUL.FTZ R102, R85, R84 ;  /* 0x0000005455667220 */ /* 0x002fe40000410000 */
[----:B------:R-:W0:Y:S01]  /*11a90*/  I2F R84, R103 ;  /* 0x0000006700547306 */ /* 0x000e220000201400 */
[----:B------:R-:W-:Y:S02]  /*11aa0*/  FMUL.FTZ R107, R107, R108 ;  /* 0x0000006c6b6b7220 */ /* 0x000fe40000410000 */
[----:B------:R-:W1:Y:S01]  /*11ab0*/  SHFL.DOWN PT, R101, R102, 0x2, 0x1f ;  /* 0x08401f0066657f89 */ /* 0x000e6200000e0000 */
[----:B--2---:R-:W-:-:S02]  /*11ac0*/  FADD.FTZ R104, R104, R87 ;  /* 0x0000005768687221 */ /* 0x004fc40000010000 */
        /* <DEDUP_REMOVED lines=8> */
[----:B0-----:R-:W-:-:S02]  /*11b50*/  FMUL.FTZ R87, R86, R87 ;  /* 0x0000005756577220 */ /* 0x001fc40000410000 */
[----:B------:R-:W-:Y:S02]  /*11b60*/  IMAD.IADD R101, R103, 0x1, R106 ;  /* 0x0000000167657824 */ /* 0x000fe400078e026a */
[----:B------:R-:W-:Y:S01]  /*11b70*/  FMUL.FTZ R102, R99, R102 ;  /* 0x0000006663667220 */ /* 0x000fe20000410000 */
        /* <DEDUP_REMOVED lines=13> */
[----:B------:R-:W-:Y:S02]  /*11c50*/  @!P0 IMAD.MOV.U32 R84, RZ, RZ, 0x4 ;  /* 0x00000004ff548424 */ /* 0x000fe400078e00ff */
[----:B--2---:R-:W-:-:S02]  /*11c60*/  FADD.FTZ R86, R85, R86 ;  /* 0x0000005655567221 */ /* 0x004fc40000010000 */
[----:B------:R-:W-:Y:S02]  /*11c70*/  FMUL.FTZ R103, R103, R106 ;  /* 0x0000006a67677220 */ /* 0x000fe40000410000 */
[----:B------:R-:W-:-:S04]  /*11c80*/  @!P0 IMAD.WIDE R84, R19, R84, c[0x0][0x1a0] ;  /* 0x0000680013548625 */ /* 0x000fc800078e0254 */
[C---:B0-----:R-:W-:Y:S02]  /*11c90*/  FMUL.FTZ R108, R99.reuse, R108 ;  /* 0x0000006c636c7220 */ /* 0x041fe40000410000 */
[----:B------:R-:W-:Y:S01]  /*11ca0*/  FFMA.FTZ R103, R99, R103, R86 ;  /* 0x0000006763677223 */ /* 0x000fe20000010056 */
[----:B------:R-:W-:Y:S02]  /*11cb0*/  MOV R99, c[0x0][0x1e0] ;  /* 0x0000780000637a02 */ /* 0x000fe40000000f00 */
[----:B------:R-:W0:Y:S04]  /*11cc0*/  SHFL.IDX PT, R105, R108, RZ, 0x1f ;  /* 0x00001fff6c697589 */ /* 0x000e2800000e0000 */
[----:B------:R-:W1:Y:S01]  /*11cd0*/  SHFL.IDX PT, R104, R103, RZ, 0x1f ;  /* 0x00001fff67687589 */ /* 0x000e6200000e0000 */
[C---:B0-----:R-:W-:Y:S01]  /*11ce0*/  FSEL R86, R105.reuse, RZ, !P1 ;  /* 0x000000ff69567208 */ /* 0x041fe20004800000 */
[----:B------:R-:W-:-:S02]  /*11cf0*/  FMUL.FTZ R87, R105, R105 ;  /* 0x0000006969577220 */ /* 0x000fc40000410000 */
[----:B------:R0:W-:Y:S02]  /*11d00*/  @!P0 STG.E [R84.64], R105 ;  /* 0x0000006954008986 */ /* 0x0001e4000c101906 */
[----:B------:R-:W-:Y:S02]  /*11d10*/  FADD.FTZ R100, -R86, R37 ;  /* 0x0000002556647221 */ /* 0x000fe40000010100 */
[----:B-1----:R-:W-:Y:S01]  /*11d20*/  FFMA.FTZ R37, R104, R99, c[0x0][0x228] ;  /* 0x00008a0068257623 */ /* 0x002fe20000010063 */
[----:B------:R-:W-:Y:S01]  /*11d30*/  FSEL R104, R87, RZ, P1 ;  /* 0x000000ff57687208 */ /* 0x000fe20000800000 */
[C---:B------:R-:W-:Y:S02]  /*11d40*/  FADD.FTZ R26, -R86.reuse, R26 ;  /* 0x0000001a561a7221 */ /* 0x040fe40000010100 */
[----:B------:R-:W-:Y:S02]  /*11d50*/  FADD.FTZ R66, -R86, R66 ;  /* 0x0000004256427221 */ /* 0x000fe40000010100 */
[----:B------:R-:W-:-:S02]  /*11d60*/  FADD.FTZ R37, R37, R104 ;  /* 0x0000006825257221 */ /* 0x000fc40000010000 */
[C---:B------:R-:W-:Y:S02]  /*11d70*/  FADD.FTZ R104, -R86.reuse, R29 ;  /* 0x0000001d56687221 */ /* 0x040fe40000010100 */
[----:B------:R-:W0:Y:S01]  /*11d80*/  MUFU.RSQ R29, R37 ;  /* 0x00000025001d7308 */ /* 0x000e220000001400 */
        /* <DEDUP_REMOVED lines=8> */
[----:B0-----:R-:W-:Y:S02]  /*11e10*/  FMUL.FTZ R85, R29, R26 ;  /* 0x0000001a1d557220 */ /* 0x001fe40000410000 */
        /* <DEDUP_REMOVED lines=11> */
[C---:B------:R-:W-:Y:S01]  /*11ed0*/  FMUL.FTZ R26, R29.reuse, R66 ;  /* 0x000000421d1a7220 */ /* 0x040fe20000410000 */
[----:B------:R-:W-:Y:S01]  /*11ee0*/  PRMT R66, RZ, 0x5410, R58 ;  /* 0x00005410ff427816 */ /* 0x000fe2000000003a */
[----:B------:R-:W-:Y:S02]  /*11ef0*/  FADD.FTZ R86, -R86, R67 ;  /* 0x0000004356567221 */ /* 0x000fe40000010100 */
[----:B------:R-:W-:-:S02]  /*11f00*/  FMUL.FTZ R67, R29, R24 ;  /* 0x000000181d437220 */ /* 0x000fc40000410000 */
[----:B------:R-:W-:Y:S02]  /*11f10*/  FMUL.FTZ R65, R29, R38 ;  /* 0x000000261d417220 */ /* 0x000fe40000410000 */
[----:B------:R-:W-:Y:S01]  /*11f20*/  FFMA.FTZ R66, R67, R66, R14 ;  /* 0x0000004243427223 */ /* 0x000fe2000001000e */
[----:B------:R-:W-:Y:S01]  /*11f30*/  PRMT R67, RZ, 0x7610, R58 ;  /* 0x00007610ff437816 */ /* 0x000fe2000000003a */
[C---:B------:R-:W-:Y:S02]  /*11f40*/  FMUL.FTZ R38, R29.reuse, R112 ;  /* 0x000000701d267220 */ /* 0x040fe40000410000 */
[C---:B------:R-:W-:Y:S01]  /*11f50*/  FMUL.FTZ R33, R29.reuse, R30 ;  /* 0x0000001e1d217220 */ /* 0x040fe20000410000 */
[----:B------:R-:W-:Y:S01]  /*11f60*/  PRMT R30, RZ, 0x5410, R63 ;  /* 0x00005410ff1e7816 */ /* 0x000fe2000000003f */
[----:B------:R-:W-:Y:S01]  /*11f70*/  FFMA.FTZ R87, R38, R67, R15 ;  /* 0x0000004326577223 */ /* 0x000fe2000001000f */
[----:B------:R-:W-:Y:S01]  /*11f80*/  PRMT R38, RZ, 0x5410, R57 ;  /* 0x00005410ff267816 */ /* 0x000fe20000000039 */
[----:B------:R-:W-:-:S02]  /*11f90*/  FMUL.FTZ R23, R29, R28 ;  /* 0x0000001c1d177220 */ /* 0x000fc40000410000 */
[----:B------:R-:W-:Y:S02]  /*11fa0*/  FMUL.FTZ R28, R29, R110 ;  /* 0x0000006e1d1c7220 */ /* 0x000fe40000410000 */
[----:B------:R-:W-:Y:S01]  /*11fb0*/  FFMA.FTZ R38, R33, R38, R12 ;  /* 0x0000002621267223 */ /* 0x000fe2000001000c */
[----:B------:R-:W-:Y:S01]  /*11fc0*/  PRMT R33, RZ, 0x7610, R57 ;  /* 0x00007610ff217816 */ /* 0x000fe20000000039 */
[----:B------:R-:W-:Y:S02]  /*11fd0*/  FMUL.FTZ R22, R29, R104 ;  /* 0x000000681d167220 */ /* 0x000fe40000410000 */
[----:B------:R-:W-:Y:S02]  /*11fe0*/  @!P0 IMAD.MOV.U32 R32, RZ, RZ, 0x4 ;  /* 0x00000004ff208424 */ /* 0x000fe400078e00ff */
[----:B------:R-:W-:Y:S01]  /*11ff0*/  FFMA.FTZ R67, R28, R33, R13 ;  /* 0x000000211c437223 */ /* 0x000fe2000001000d */
[----:B------:R-:W-:Y:S01]  /*12000*/  PRMT R28, RZ, 0x5410, R56 ;  /* 0x00005410ff1c7816 */ /* 0x000fe20000000038 */
[C---:B------:R-:W-:Y:S01]  /*12010*/  @!P0 IMAD.WIDE R20, R19.reuse, R32, c[0x0][0x1a8] ;  /* 0x00006a0013148625 */ /* 0x040fe200078e0220 */
[----:B------:R-:W-:-:S03]  /*12020*/  IADD3 R19, R19, c[0x0][0x160], RZ ;  /* 0x0000580013137a10 */ /* 0x000fc60007ffe0ff */
[----:B------:R-:W-:Y:S01]  /*12030*/  FFMA.FTZ R28, R23, R28, R10 ;  /* 0x0000001c171c7223 */ /* 0x000fe2000001000a */
[----:B------:R-:W-:Y:S01]  /*12040*/  PRMT R23, RZ, 0x7610, R56 ;  /* 0x00007610ff177816 */ /* 0x000fe20000000038 */
[C---:B------:R-:W-:Y:S01]  /*12050*/  FMUL.FTZ R64, R29.reuse, R102 ;  /* 0x000000661d407220 */ /* 0x040fe20000410000 */
[----:B------:R0:W-:Y:S01]  /*12060*/  @!P0 STG.E [R20.64], R29 ;  /* 0x0000001d14008986 */ /* 0x0001e2000c101906 */
[C---:B------:R-:W-:Y:S01]  /*12070*/  FMUL.FTZ R37, R29.reuse, R36 ;  /* 0x000000241d257220 */ /* 0x040fe20000410000 */
[----:B------:R-:W-:Y:S01]  /*12080*/  PRMT R36, RZ, 0x5410, R61 ;  /* 0x00005410ff247816 */ /* 0x000fe2000000003d */
[----:B------:R-:W-:Y:S01]  /*12090*/  FFMA.FTZ R33, R22, R23, R11 ;  /* 0x0000001716217223 */ /* 0x000fe2000001000b */
[----:B------:R-:W-:Y:S01]  /*120a0*/  PRMT R22, RZ, 0x5410, R55 ;  /* 0x00005410ff167816 */ /* 0x000fe20000000037 */
[C---:B------:R-:W-:Y:S02]  /*120b0*/  FMUL.FTZ R32, R29.reuse, R100 ;  /* 0x000000641d207220 */ /* 0x040fe40000410000 */
[----:B------:R-:W-:-:S02]  /*120c0*/  FMUL.FTZ R39, R29, R106 ;  /* 0x0000006a1d277220 */ /* 0x000fc40000410000 */
[----:B------:R-:W-:Y:S01]  /*120d0*/  FFMA.FTZ R102, R26, R22, R79 ;  /* 0x000000161a667223 */ /* 0x000fe2000001004f */
[----:B------:R-:W-:Y:S01]  /*120e0*/  PRMT R22, RZ, 0x7610, R55 ;  /* 0x00007610ff167816 */ /* 0x000fe20000000037 */
[----:B------:R-:W-:Y:S01]  /*120f0*/  FMUL.FTZ R108, R29, R108 ;  /* 0x0000006c1d6c7220 */ /* 0x000fe20000410000 */
[----:B------:R-:W-:Y:S01]  /*12100*/  F2FP.BF16.PACK_AB R26, R87, R66 ;  /* 0x00000042571a723e */ /* 0x000fe200000010ff */
[C---:B------:R-:W-:Y:S01]  /*12110*/  FMUL.FTZ R35, R29.reuse, R34 ;  /* 0x000000221d237220 */ /* 0x040fe20000410000 */
[----:B------:R-:W-:Y:S01]  /*12120*/  PRMT R34, RZ, 0x5410, R62 ;  /* 0x00005410ff227816 */ /* 0x000fe2000000003e */
[C---:B------:R-:W-:Y:S02]  /*12130*/  FMUL.FTZ R84, R29.reuse, R84 ;  /* 0x000000541d547220 */ /* 0x040fe40000410000 */
[C---:B------:R-:W-:Y:S02]  /*12140*/  FMUL.FTZ R114, R29.reuse, R114 ;  /* 0x000000721d727220 */ /* 0x040fe40000410000 */
[----:B0-----:R-:W-:-:S02]  /*12150*/  FMUL.FTZ R21, R29, R116 ;  /* 0x000000741d157220 */ /* 0x001fc40000410000 */
[C---:B------:R-:W-:Y:S02]  /*12160*/  FMUL.FTZ R20, R29.reuse, R118 ;  /* 0x000000761d147220 */ /* 0x040fe40000410000 */
[C---:B------:R-:W-:Y:S02]  /*12170*/  FMUL.FTZ R25, R29.reuse, R120 ;  /* 0x000000781d197220 */ /* 0x040fe40000410000 */
[C---:B------:R-:W-:Y:S02]  /*12180*/  FMUL.FTZ R27, R29.reuse, R122 ;  /* 0x0000007a1d1b7220 */ /* 0x040fe40000410000 */
[C---:B------:R-:W-:Y:S02]  /*12190*/  FMUL.FTZ R24, R29.reuse, R124 ;  /* 0x0000007c1d187220 */ /* 0x040fe40000410000 */
[C---:B------:R-:W-:Y:S02]  /*121a0*/  FMUL.FTZ R31, R29.reuse, R31 ;  /* 0x0000001f1d1f7220 */ /* 0x040fe40000410000 */
[----:B------:R-:W-:-:S02]  /*121b0*/  FMUL.FTZ R29, R29, R86 ;  /* 0x000000561d1d7220 */ /* 0x000fc40000410000 */
[----:B------:R-:W-:Y:S01]  /*121c0*/  FFMA.FTZ R36, R65, R36, R4 ;  /* 0x0000002441247223 */ /* 0x000fe20000010004 */
[----:B------:R-:W-:Y:S01]  /*121d0*/  PRMT R65, RZ, 0x7610, R61 ;  /* 0x00007610ff417816 */ /* 0x000fe2000000003d */
        /* <DEDUP_REMOVED lines=15> */
[----:B------:R-:W-:Y:S01]  /*122d0*/  F2FP.BF16.PACK_AB R24, R33, R28 ;  /* 0x0000001c2118723e */ /* 0x000fe200000010ff */
        /* <DEDUP_REMOVED lines=9> */
[----:B------:R-:W-:-:S02]  /*12370*/  PRMT R22, RZ, 0x5410, R52 ;  /* 0x00005410ff167816 */ /* 0x000fc40000000034 */
[----:B------:R-:W-:Y:S01]  /*12380*/  F2FP.BF16.PACK_AB R25, R67, R38 ;  /* 0x000000264319723e */ /* 0x000fe200000010ff */
[----:B------:R-:W-:Y:S01]  /*12390*/  FFMA.FTZ R85, R114, R85, R17 ;  /* 0x0000005572557223 */ /* 0x000fe20000010011 */
[----:B------:R-:W-:Y:S01]  /*123a0*/  F2FP.BF16.PACK_AB R31, R103, R102 ;  /* 0x00000066671f723e */ /* 0x000fe200000010ff */
[----:B------:R-:W-:Y:S01]  /*123b0*/  FFMA.FTZ R84, R21, R22, R18 ;  /* 0x0000001615547223 */ /* 0x000fe20000010012 */
[----:B------:R-:W-:Y:S02]  /*123c0*/  PRMT R21, RZ, 0x7610, R52 ;  /* 0x00007610ff157816 */ /* 0x000fe40000000034 */
[----:B------:R-:W-:Y:S02]  /*123d0*/  F2FP.BF16.PACK_AB R22, R39, R34 ;  /* 0x000000222716723e */ /* 0x000fe400000010ff */
[----:B------:R-:W-:Y:S01]  /*123e0*/  LEA R34, P0, R97, c[0x0][0x208], 0x4 ;  /* 0x0000820061227a11 */ /* 0x000fe200078020ff */
[----:B------:R-:W-:Y:S01]  /*123f0*/  FFMA.FTZ R99, R20, R21, R69 ;  /* 0x0000001514637223 */ /* 0x000fe20000010045 */
[----:B------:R-:W-:-:S02]  /*12400*/  F2FP.BF16.PACK_AB R21, R65, R36 ;  /* 0x000000244115723e */ /* 0x000fc400000010ff */
[----:B------:R-:W-:Y:S01]  /*12410*/  F2FP.BF16.PACK_AB R20, R32, R37 ;  /* 0x000000252014723e */ /* 0x000fe200000010ff */
[----:B------:R-:W-:Y:S01]  /*12420*/  IMAD.MOV.U32 R37, RZ, RZ, 0x10 ;  /* 0x00000010ff257424 */ /* 0x000fe200078e00ff */
[C---:B------:R-:W-:Y:S02]  /*12430*/  IADD3 R36, R97.reuse, 0x100, RZ ;  /* 0x0000010061247810 */ /* 0x040fe40007ffe0ff */
[----:B------:R-:W-:Y:S02]  /*12440*/  LEA R32, P1, R98, c[0x0][0x208], 0x4 ;  /* 0x0000820062207a11 */ /* 0x000fe400078220ff */
[----:B------:R-:W-:Y:S01]  /*12450*/  LEA.HI.X R35, R97, c[0x0][0x20c], RZ, 0x4, P0 ;  /* 0x0000830061237a11 */ /* 0x000fe200000f24ff */
[----:B------:R-:W-:Y:S01]  /*12460*/  IMAD.WIDE.U32 R36, R36, R37, c[0x0][0x208] ;  /* 0x0000820024247625 */ /* 0x000fe200078e0025 */
[----:B------:R-:W-:Y:S02]  /*12470*/  F2FP.BF16.PACK_AB R27, R85, R64 ;  /* 0x00000040551b723e */ /* 0x000fe400000010ff */
[----:B------:R-:W-:Y:S01]  /*12480*/  F2FP.BF16.PACK_AB R30, R101, R100 ;  /* 0x00000064651e723e */ /* 0x000fe200000010ff */
[----:B------:R0:W-:Y:S01]  /*12490*/  STG.E.128 [R34.64], R20 ;  /* 0x0000001422007986 */ /* 0x0001e2000c101d06 */
[----:B------:R-:W-:-:S02]  /*124a0*/  F2FP.BF16.PACK_AB R29, R86, R29 ;  /* 0x0000001d561d723e */ /* 0x000fc400000010ff */
[----:B------:R-:W-:Y:S01]  /*124b0*/  LEA.HI.X R33, R98, c[0x0][0x20c], RZ, 0x4, P1 ;  /* 0x0000830062217a11 */ /* 0x000fe200008f24ff */
[----:B------:R0:W-:Y:S01]  /*124c0*/  STG.E.128 [R36.64], R24 ;  /* 0x0000001824007986 */ /* 0x0001e2000c101d06 */
[----:B------:R-:W-:Y:S02]  /*124d0*/  F2FP.BF16.PACK_AB R28, R99, R84 ;  /* 0x00000054631c723e */ /* 0x000fe400000010ff */
[----:B------:R-:W-:Y:S02]  /*124e0*/  ISETP.GE.AND P0, PT, R19, c[0x0][0x164], PT ;  /* 0x0000590013007a0c */ /* 0x000fe40003f06270 */
[----:B------:R-:W-:Y:S01]  /*124f0*/  LOP3.LUT P1, RZ, R68, 0xff, RZ, 0xc0, !PT ;  /* 0x000000ff44ff7812 */ /* 0x000fe2000782c0ff */
[----:B------:R0:W-:Y:S03]  /*12500*/  STG.E.128 [R32.64], R28 ;  /* 0x0000001c20007986 */ /* 0x0001e6000c101d06 */
[----:B------:R-:W-:-:S07]  /*12510*/  SEL R68, RZ, 0x1, P1 ;  /* 0x00000001ff447807 */ /* 0x000fce0000800000 */
[----:B0-----:R-:W-:Y:S01]  /*12520*/  @P0 CALL.REL.NOINC `(.L_x_8035) ;  /* 0x0000001000000944 */ /* 0x001fe20003c00000 */
[----:B------:R-:W-:Y:S05]  /*12530*/  BRA `(.L_x_8036) ;  /* 0xfffee32000007947 */ /* 0x000fea000383ffff */
.L_x_8035:
[----:B------:R-:W-:Y:S05]  /*12540*/  EXIT ;  /* 0x000000000000794d */ /* 0x000fea0003800000 */
.L_x_8033:
[----:B------:R-:W-:Y:S01]  /*12550*/  IMAD.MOV.U32 R101, RZ, RZ, 0x1 ;  /* 0x00000001ff657424 */ /* 0x000fe200078e00ff */
[----:B------:R-:W-:Y:S01]  /*12560*/  MOV R86, 0x125a0 ;  /* 0x000125a000567802 */ /* 0x000fe20000000f00 */
[----:B------:R-:W-:Y:S02]  /*12570*/  IMAD.MOV.U32 R85, RZ, RZ, 0x1f ;  /* 0x0000001fff557424 */ /* 0x000fe400078e00ff */
[----:B------:R-:W-:Y:S02]  /*12580*/  IMAD.MOV.U32 R100, RZ, RZ, -0x1 ;  /* 0xffffffffff647424 */ /* 0x000fe400078e00ff */
[----:B------:R-:W-:Y:S05]  /*12590*/  CALL.REL.NOINC `($__internal_31_$__cuda_sm70_shflsync_bfly_p) ;  /* 0x0000069000007944 */ /* 0x000fea0003c00000 */
[----:B-1----:R-:W-:Y:S01]  /*125a0*/  IMAD.MOV.U32 R84, RZ, RZ, R101 ;  /* 0x000000ffff547224 */ /* 0x002fe200078e0065 */
[----:B0-----:R-:W-:Y:S05]  /*125b0*/  BRA `(.L_x_8037) ;  /* 0xffffee8000007947 */ /* 0x001fea000383ffff */
.L_x_8034:
[----:B------:R-:W-:Y:S01]  /*125c0*/  IMAD.MOV.U32 R101, RZ, RZ, 0x2 ;  /* 0x00000002ff657424 */ /* 0x000fe200078e00ff */
[----:B------:R-:W-:Y:S01]  /*125d0*/  MOV R86, 0x12610 ;  /* 0x0001261000567802 */ /* 0x000fe20000000f00 */
[----:B------:R-:W-:Y:S02]  /*125e0*/  IMAD.MOV.U32 R85, RZ, RZ, 0x1f ;  /* 0x0000001fff557424 */ /* 0x000fe400078e00ff */
[----:B------:R-:W-:Y:S02]  /*125f0*/  IMAD.MOV.U32 R100, RZ, RZ, -0x1 ;  /* 0xffffffffff647424 */ /* 0x000fe400078e00ff */
[----:B------:R-:W-:Y:S05]  /*12600*/  CALL.REL.NOINC `($__internal_31_$__cuda_sm70_shflsync_bfly_p) ;  /* 0x0000062000007944 */ /* 0x000fea0003c00000 */
[----:B01----:R-:W-:Y:S01]  /*12610*/  FADD.FTZ R102, R102, R101 ;  /* 0x0000006566667221 */ /* 0x003fe20000010000 */
[----:B------:R-:W-:Y:S01]  /*12620*/  MOV R100, 0xffffffff ;  /* 0xffffffff00647802 */ /* 0x000fe20000000f00 */
[----:B------:R-:W-:Y:S01]  /*12630*/  IMAD.MOV.U32 R101, RZ, RZ, 0x4 ;  /* 0x00000004ff657424 */ /* 0x000fe200078e00ff */
[----:B------:R-:W-:Y:S01]  /*12640*/  MOV R86, 0x12670 ;  /* 0x0001267000567802 */ /* 0x000fe20000000f00 */
[----:B------:R-:W-:-:S02]  /*12650*/  IMAD.MOV.U32 R85, RZ, RZ, 0x1f ;  /* 0x0000001fff557424 */ /* 0x000fc400078e00ff */
[----:B------:R-:W-:Y:S05]  /*12660*/  CALL.REL.NOINC `($__internal_31_$__cuda_sm70_shflsync_bfly_p) ;  /* 0x000005c000007944 */ /* 0x000fea0003c00000 */
[----:B01----:R-:W-:Y:S01]  /*12670*/  FADD.FTZ R102, R102, R101 ;  /* 0x0000006566667221 */ /* 0x003fe20000010000 */
[----:B------:R-:W-:Y:S01]  /*12680*/  MOV R86, 0x126d0 ;  /* 0x000126d000567802 */ /* 0x000fe20000000f00 */
[----:B------:R-:W-:-:S02]  /*12690*/  IMAD.MOV.U32 R101, RZ, RZ, 0x8 ;  /* 0x00000008ff657424 */ /* 0x000fc400078e00ff */
[----:B------:R-:W-:Y:S02]  /*126a0*/  IMAD.MOV.U32 R85, RZ, RZ, 0x1f ;  /* 0x0000001fff557424 */ /* 0x000fe400078e00ff */
[----:B------:R-:W-:Y:S02]  /*126b0*/  IMAD.MOV.U32 R100, RZ, RZ, -0x1 ;  /* 0xffffffffff647424 */ /* 0x000fe400078e00ff */
[----:B------:R-:W-:Y:S05]  /*126c0*/  CALL.REL.NOINC `($__internal_31_$__cuda_sm70_shflsync_bfly_p) ;  /* 0x0000056000007944 */ /* 0x000fea0003c00000 */
[----:B01----:R-:W-:Y:S01]  /*126d0*/  FADD.FTZ R102, R102, R101 ;  /* 0x0000006566667221 */ /* 0x003fe20000010000 */
[----:B------:R-:W-:Y:S01]  /*126e0*/  MOV R86, 0x12730 ;  /* 0x0001273000567802 */ /* 0x000fe20000000f00 */
[----:B------:R-:W-:Y:S02]  /*126f0*/  IMAD.MOV.U32 R101, RZ, RZ, 0x10 ;  /* 0x00000010ff657424 */ /* 0x000fe400078e00ff */
[----:B------:R-:W-:Y:S02]  /*12700*/  IMAD.MOV.U32 R85, RZ, RZ, 0x1f ;  /* 0x0000001fff557424 */ /* 0x000fe400078e00ff */
[----:B------:R-:W-:Y:S02]  /*12710*/  IMAD.MOV.U32 R100, RZ, RZ, -0x1 ;  /* 0xffffffffff647424 */ /* 0x000fe400078e00ff */
[----:B------:R-:W-:Y:S05]  /*12720*/  CALL.REL.NOINC `($__internal_31_$__cuda_sm70_shflsync_bfly_p) ;  /* 0x0000050000007944 */ /* 0x000fea0003c00000 */
        /* <DEDUP_REMOVED lines=54> */
[----:B------:R-:W-:Y:S05]  /*12a90*/  CALL.REL.NOINC `($__internal_31_$__cuda_sm70_shflsync_bfly_p) ;  /* 0x0000019000007944 */ /* 0x000fea0003c00000 */
[----:B01----:R-:W-:Y:S01]  /*12aa0*/  FADD.FTZ R102, R102, R101 ;  /* 0x0000006566667221 */ /* 0x003fe20000010000 */
[----:B------:R-:W-:Y:S01]  /*12ab0*/  MOV R100, 0xffffffff ;  /* 0xffffffff00647802 */ /* 0x000fe20000000f00 */
[----:B------:R-:W-:Y:S01]  /*12ac0*/  IMAD.MOV.U32 R101, RZ, RZ, 0x2 ;  /* 0x00000002ff657424 */ /* 0x000fe200078e00ff */
[----:B------:R-:W-:Y:S01]  /*12ad0*/  MOV R86, 0x12b00 ;  /* 0x00012b0000567802 */ /* 0x000fe20000000f00 */
[----:B------:R-:W-:Y:S02]  /*12ae0*/  IMAD.MOV.U32 R85, RZ, RZ, 0x1f ;  /* 0x0000001fff557424 */ /* 0x000fe400078e00ff */
[----:B------:R-:W-:Y:S05]  /*12af0*/  CALL.REL.NOINC `($__internal_31_$__cuda_sm70_shflsync_bfly_p) ;  /* 0x0000013000007944 */ /* 0x000fea0003c00000 */
[----:B01----:R-:W-:Y:S01]  /*12b00*/  FADD.FTZ R102, R102, R101 ;  /* 0x0000006566667221 */ /* 0x003fe20000010000 */
[----:B------:R-:W-:Y:S01]  /*12b10*/  MOV R86, 0x12b60 ;  /* 0x00012b6000567802 */ /* 0x000fe20000000f00 */
[----:B------:R-:W-:Y:S02]  /*12b20*/  IMAD.MOV.U32 R101, RZ, RZ, 0x4 ;  /* 0x00000004ff657424 */ /* 0x000fe400078e00ff */
[----:B------:R-:W-:-:S02]  /*12b30*/  IMAD.MOV.U32 R85, RZ, RZ, 0x1f ;  /* 0x0000001fff557424 */ /* 0x000fc400078e00ff */
        /* <DEDUP_REMOVED lines=8> */
[----:B01----:R-:W-:Y:S01]  /*12bc0*/  FADD.FTZ R102, R102, R101 ;  /* 0x0000006566667221 */ /* 0x003fe20000010000 */
[----:B------:R-:W-:Y:S01]  /*12bd0*/  MOV R86, 0x12c20 ;  /* 0x00012c2000567802 */ /* 0x000fe20000000f00 */
[----:B------:R-:W-:Y:S02]  /*12be0*/  IMAD.MOV.U32 R101, RZ, RZ, 0x10 ;  /* 0x00000010ff657424 */ /* 0x000fe400078e00ff */
[----:B------:R-:W-:-:S02]  /*12bf0*/  IMAD.MOV.U32 R85, RZ, RZ, 0x1f ;  /* 0x0000001fff557424 */ /* 0x000fc400078e00ff */
[----:B------:R-:W-:Y:S02]  /*12c00*/  IMAD.MOV.U32 R100, RZ, RZ, -0x1 ;  /* 0xffffffffff647424 */ /* 0x000fe400078e00ff */
[----:B------:R-:W-:Y:S05]  /*12c10*/  CALL.REL.NOINC `($__internal_31_$__cuda_sm70_shflsync_bfly_p) ;  /* 0x0000001000007944 */ /* 0x000fea0003c00000 */
[----:B01----:R-:W-:Y:S05]  /*12c20*/  BRA `(.L_x_8038) ;  /* 0xffffec5000007947 */ /* 0x003fea000383ffff */
        .weak           $__internal_31_$__cuda_sm70_shflsync_bfly_p
        .type           $__internal_31_$__cuda_sm70_shflsync_bfly_p,@function
        .size           $__internal_31_$__cuda_sm70_shflsync_bfly_p,(.L_x_20011 - $__internal_31_$__cuda_sm70_shflsync_bfly_p)
$__internal_31_$__cuda_sm70_shflsync_bfly_p:
[----:B------:R-:W-:Y:S01]  /*12c30*/  IMAD.MOV.U32 R87, RZ, RZ, 0x0 ;  /* 0x00000000ff577424 */ /* 0x000fe200078e00ff */
[----:B------:R-:W-:Y:S04]  /*12c40*/  WARPSYNC R100 ;  /* 0x0000006400007348 */ /* 0x000fe80003800000 */
[----:B------:R0:W1:Y:S01]  /*12c50*/  SHFL.BFLY PT, R101, R102, R101, R85 ;  /* 0x0c00006566657389 */ /* 0x00006200000e0055 */
[----:B------:R-:W-:Y:S05]  /*12c60*/  RET.REL.NODEC R86 `(_ZN10layer_norm31ln_parallel_residual_fwd_kernelINS_13Kernel_traitsI13__nv_bfloat16S2_fS2_fjLj6144ELj1ELj1ELj8ELj16ENS_18Kernel_traits_baseILj6144ES2_S2_fS2_fjLj256EEEEELb1ELb1ELb1EEEvNS_9FwdParamsE) ;  /* 0xfffed39056007950 */ /* 0x000fea0003c3ffff */
.L_x_8039:
        /* <DEDUP_REMOVED lines=9> */
.L_x_20011:


//--------------------- .text._ZN10layer_norm31ln_parallel_residual_fwd_kernelINS_13Kernel_traitsIf13__nv_bfloat16fS2_fjLj6144ELj1ELj1ELj8ELj16ENS_18Kernel_traits_baseILj6144EfS2_fS2_fjLj256EEEEELb0ELb0ELb0EEEvNS_9FwdParamsE --------------------------
	.section	.text._ZN10layer_norm31ln_parallel_residual_fwd_kernelINS_13Kernel_traitsIf13__nv_bfloat16fS2_fjLj6144ELj1ELj1ELj8ELj16ENS_18Kernel_traits_baseILj6144EfS2_fS2_fjLj256EEEEELb0ELb0ELb0EEEvNS_9FwdParamsE,"ax",@progbits
	.sectioninfo	@"SHI_REGISTERS=160"
	.align	128
        .global         _ZN10layer_norm31ln_parallel_residual_fwd_kernelINS_13Kernel_traitsIf13__nv_bfloat16fS2_fjLj6144ELj1ELj1ELj8ELj16ENS_18Kernel_traits_baseILj6144EfS2_fS2_fjLj256EEEEELb0ELb0ELb0EEEvNS_9FwdParamsE
        .type           _ZN10layer_norm31ln_parallel_residual_fwd_kernelINS_13Kernel_traitsIf13__nv_bfloat16fS2_fjLj6144ELj1ELj1ELj8ELj16ENS_18Kernel_traits_baseILj6144EfS2_fS2_fjLj256EEEEELb0ELb0ELb0EEEvNS_9FwdParamsE,@function
        .size           _ZN10layer_norm31ln_parallel_residual_fwd_kernelINS_13Kernel_traitsIf13__nv_bfloat16fS2_fjLj6144ELj1ELj1ELj8ELj16ENS_18Kernel_traits_baseILj6144EfS2_fS2_fjLj256EEEEELb0ELb0ELb0EEEvNS_9FwdParamsE,(.L_x_20012 - _ZN10layer_norm31ln_parallel_residual_fwd_kernelINS_13Kernel_traitsIf13__nv_bfloat16fS2_fjLj6144ELj1ELj1ELj8ELj16ENS_18Kernel_traits_baseILj6144EfS2_fS2_fjLj256EEEEELb0ELb0ELb0EEEvNS_9FwdParamsE)
        .other          _ZN10layer_norm31ln_parallel_residual_fwd_kernelINS_13Kernel_traitsIf13__nv_bfloat16fS2_fjLj6144ELj1ELj1ELj8ELj16ENS_18Kernel_traits_baseILj6144EfS2_fS2_fjLj256EEEEELb0ELb0ELb0EEEvNS_9FwdParamsE,@"STO_CUDA_ENTRY STV_DEFAULT"
_ZN10layer_norm31ln_parallel_residual_fwd_kernelINS_13Kernel_traitsIf13__nv_bfloat16fS2_fjLj6144ELj1ELj1ELj8ELj16ENS_18Kernel_traits_baseILj6144EfS2_fS2_fjLj256EEEEELb0ELb0ELb0EEEvNS_9FwdParamsE:
.text._ZN10layer_norm31ln_parallel_residual_fwd_kernelINS_13Kernel_traitsIf13__nv_bfloat16fS2_fjLj6144ELj1ELj1ELj8ELj16ENS_18Kernel_traits_baseILj6144EfS2_fS2_fjLj256EEEEELb0ELb0ELb0EEEvNS_9FwdParamsE:
        /* <DEDUP_REMOVED lines=22> */
[----:B------:R-:W-:Y:S01]  /*0160*/  HFMA2.MMA R37, -RZ, RZ, 0, 1.9073486328125e-06 ;  /* 0x00000020ff257435 */ /* 0x000fe200000001ff */
[----:B------:R-:W-:-:S08]  /*0170*/  SHF.L.U32 R38, R100, 0x5, RZ ;  /* 0x0000000564267819 */ /* 0x000fd000000006ff */
[----:B------:R-:W-:-:S04]  /*0180*/  @P0 LEA R16, P5, R100, c[0x0][0x218], 0x5 ;  /* 0x0000860064100a11 */ /* 0x000fc800078a28ff */
[----:B------:R-:W-:Y:S02]  /*0190*/  @P0 LEA.HI.X R17, R100, c[0x0][0x21c], RZ, 0x5, P5 ;  /* 0x0000870064110a11 */ /* 0x000fe400028f2cff */
        /* <DEDUP_REMOVED lines=19> */
.L_x_8041:
[----:B------:R-:W-:Y:S05]  /*02d0*/  BSYNC B0 ;  /* 0x0000000000007941 */ /* 0x000fea0003800000 */
.L_x_8040:
        /* <DEDUP_REMOVED lines=12> */
[----:B------:R-:W-:Y:S02]  /*03a0*/  @P0 LEA.HI.X R49, R100, c[0x0][0x21c], RZ, 0x5, P5 ;  /* 0x0000870064310a11 */ /* 0x000fe400028f2cff */
[----:B------:R-:W-:Y:S02]  /*03b0*/  MOV R73, 0x20 ;  /* 0x0000002000497802 */ /* 0x000fe40000000f00 */
[----:B------:R-:W-:Y:S01]  /*03c0*/  @P1 IADD3 R70, P5, R68, c[0x0][0x220], RZ ;  /* 0x0000880044461a10 */ /* 0x000fe20007fbe0ff */
[----:B------:R0:W5:Y:S01]  /*03d0*/  @P0 LDG.E.128 R36, [R48.64] ;  /* 0x0000000430240981 */ /* 0x000162000c1e1d00 */
[----:B------:R-:W-:-:S03]  /*03e0*/  SHF.L.U64.HI R52, R100, 0x5, RZ ;  /* 0x0000000564347819 */ /* 0x000fc600000102ff */
        /* <DEDUP_REMOVED lines=8> */
[----:B0-----:R-:W-:Y:S02]  /*0470*/  CS2R R48, SRZ ;  /* 0x0000000000307805 */ /* 0x001fe4000001ff00 */
[----:B------:R0:W5:Y:S04]  /*0480*/  @P1 LDG.E.128 R44, [R70.64] ;  /* 0x00000004462c1981 */ /* 0x000168000c1e1d00 */
[----:B------:R0:W5:Y:S04]  /*0490*/  LDG.E.128 R52, [R72.64] ;  /* 0x0000000448347981 */ /* 0x000168000c1e1d00 */
[----:B------:R0:W5:Y:S04]  /*04a0*/  @P1 LDG.E.128 R48, [R70.64+0x10] ;  /* 0x0000100446301981 */ /* 0x000168000c1e1d00 */
[----:B------:R0:W5:Y:S04]  /*04b0*/  LDG.E.128 R56, [R72.64+0x10] ;  /* 0x0000100448387981 */ /* 0x000168000c1e1d00 */
[----:B------:R0:W5:Y:S04]  /*04c0*/  LDG.E.128 R60, [R68.64] ;  /* 0x00000004443c7981 */ /* 0x000168000c1e1d00 */
[----:B------:R0:W5:Y:S01]  /*04d0*/  LDG.E.128 R64, [R68.64+0x10] ;  /* 0x0000100444407981 */ /* 0x000162000c1e1d00 */
[----:B------:R-:W-:-:S03]  /*04e0*/  IADD3 R100, R100, 0x100, RZ ;  /* 0x0000010064647810 */ /* 0x000fc60007ffe0ff */
.L_x_8043:
[----:B------:R-:W-:Y:S05]  /*04f0*/  BSYNC B0 ;  /* 0x0000000000007941 */ /* 0x000fea0003800000 */
.L_x_8042:
        /* <DEDUP_REMOVED lines=32> */
.L_x_8045:
[----:B------:R-:W-:Y:S05]  /*0700*/  BSYNC B0 ;  /* 0x0000000000007941 */ /* 0x000fea0003800000 */
.L_x_8044:
[----:B------:R-:W1:Y:S02]  /*0710*/  S2UR UR6, SR_CTAID.X ;  /* 0x00000000000679c3 */ /* 0x000e640000002500 */
[----:B-1----:R-:W-:-:S04]  /*0720*/  LEA.HI R136, R0, UR6, RZ, 0x18 ;  /* 0x0000000600887c11 */ /* 0x002fc8000f8fc0ff */
[----:B------:R-:W-:-:S13]  /*0730*/  ISETP.GE.AND P0, PT, R136, c[0x0][0x164], PT ;  /* 0x0000590088007a0c */ /* 0x000fda0003f06270 */
[----:B------:R-:W-:Y:S05]  /*0740*/  @P0 EXIT ;  /* 0x000000000000094d */ /* 0x000fea0003800000 */
[----:B------:R-:W-:Y:S01]  /*0750*/  SHF.R.S32.HI R3, RZ, 0x3, R3 ;  /* 0x00000003ff037819 */ /* 0x000fe20000011403 */
[----:B------:R-:W-:Y:S01]  /*0760*/  ULDC.U8 UR6, c[0x0][0x1f0] ;  /* 0x00007c0000067ab9 */ /* 0x000fe20000000000 */
[----:B0-----:R-:W-:Y:S02]  /*0770*/  LOP3.LUT R101, R0, 0xe0, RZ, 0xc0, !PT ;  /* 0x000000e000657812 */ /* 0x001fe400078ec0ff */
[----:B------:R-:W-:Y:S02]  /*0780*/  LOP3.LUT R100, R3, 0xff, RZ, 0xc0, !PT ;  /* 0x000000ff03647812 */ /* 0x000fe400078ec0ff */
[----:B------:R-:W-:Y:S02]  /*0790*/  SHF.R.U32.HI R3, RZ, 0x3, R3 ;  /* 0x00000003ff037819 */ /* 0x000fe40000011603 */
[----:B------:R-:W-:Y:S02]  /*07a0*/  IADD3 R101, R100, -R101, RZ ;  /* 0x8000006564657210 */ /* 0x000fe40007ffe0ff */
[----:B------:R-:W-:-:S02]  /*07b0*/  LOP3.LUT R102, R3, 0x1fffffe0, RZ, 0xc0, !PT ;  /* 0x1fffffe003667812 */ /* 0x000fc400078ec0ff */
[----:B------:R-:W-:Y:S02]  /*07c0*/  IMNMX R101, RZ, R101, !PT ;  /* 0x00000065ff657217 */ /* 0x000fe40007800200 */
[----:B------:R-:W-:Y:S02]  /*07d0*/  SHF.L.U32 R103, R0, 0x5, RZ ;  /* 0x0000000500677819 */ /* 0x000fe400000006ff */
[----:B------:R-:W-:Y:S02]  /*07e0*/  IMNMX R101, R101, 0x20, PT ;  /* 0x0000002065657817 */ /* 0x000fe40003800200 */
[----:B------:R-:W-:Y:S02]  /*07f0*/  LOP3.LUT R103, R103, 0x3e0, RZ, 0xc0, !PT ;  /* 0x000003e067677812 */ /* 0x000fe400078ec0ff */
[----:B------:R-:W-:Y:S02]  /*0800*/  IADD3 R101, R101, R102, RZ ;  /* 0x0000006665657210 */ /* 0x000fe40007ffe0ff */
[----:B------:R-:W-:-:S02]  /*0810*/  IADD3 R103, R100, -R103, RZ ;  /* 0x8000006764677210 */ /* 0x000fc40007ffe0ff */
[----:B------:R-:W-:Y:S02]  /*0820*/  SHF.L.U32 R101, R101, 0x3, RZ ;  /* 0x0000000365657819 */ /* 0x000fe400000006ff */
[----:B------:R-:W-:Y:S02]  /*0830*/  IMNMX R103, RZ, R103, !PT ;  /* 0x00000067ff677217 */ /* 0x000fe40007800200 */
[----:B------:R-:W0:Y:S01]  /*0840*/  I2F.U32 R3, R101 ;  /* 0x0000006500037306 */ /* 0x000e220000201000 */
[----:B------:R-:W-:Y:S02]  /*0850*/  MOV R137, 0x1 ;  /* 0x0000000100897802 */ /* 0x000fe40000000f00 */
[----:B------:R-:W-:-:S04]  /*0860*/  IMNMX R103, R103, 0x20, PT ;  /* 0x0000002067677817 */ /* 0x000fc80003800200 */
[----:B------:R-:W-:-:S04]  /*0870*/  IADD3 R103, R102, R103, RZ ;  /* 0x0000006766677210 */ /* 0x000fc80007ffe0ff */
[----:B------:R-:W-:Y:S01]  /*0880*/  SHF.L.U32 R138, R103, 0x3, RZ ;  /* 0x00000003678a7819 */ /* 0x000fe200000006ff */
[----:B0-----:R-:W0:Y:S06]  /*0890*/  MUFU.RCP R3, R3 ;  /* 0x0000000300037308 */ /* 0x001e2c0000001000 */
.L_x_8109:
        /* <DEDUP_REMOVED lines=13> */
[----:B------:R-:W-:-:S05]  /*0970*/  IMAD.WIDE.U32 R112, R139, R112, c[0x0][0x170] ;  /* 0x00005c008b707625 */ /* 0x000fca00078e0070 */
[----:B------:R-:W2:Y:S01]  /*0980*/  LDG.E.128 R140, [R112.64] ;  /* 0x00000004708c7981 */ /* 0x000ea2000c1e1d00 */
[C---:B------:R-:W-:Y:S02]  /*0990*/  @P0 LEA R114, P6, R139.reuse, c[0x0][0x180], 0x5 ;  /* 0x000060008b720a11 */ /* 0x040fe400078c28ff */
        /* <DEDUP_REMOVED lines=13> */
.L_x_8048:
[----:B-1---5:R-:W-:-:S05]  /*0a70*/  PRMT R113, RZ, 0x5410, R100 ;  /* 0x00005410ff717816 */ /* 0x022fca0000000064 */
[----:B------:R-:W-:-:S04]  /*0a80*/  FADD.FTZ R112, R113, R112 ;  /* 0x0000007071707221 */ /* 0x000fc80000010000 */
[----:B------:R-:W-:Y:S02]  /*0a90*/  @P0 FADD.FTZ R112, R104, R112 ;  /* 0x0000007068700221 */ /* 0x000fe40000010000 */
.L_x_8049:
[----:B------:R-:W-:Y:S01]  /*0aa0*/  PRMT R113, RZ, 0x7610, R140 ;  /* 0x00007610ff717816 */ /* 0x000fe2000000008c */
[----:B------:R-:W-:Y:S05]  /*0ab0*/  @P1 BRA `(.L_x_8050) ;  /* 0x0000003000001947 */ /* 0x000fea0003800000 */
[----:B------:R-:W-:Y:S05]  /*0ac0*/  @!P0 BRA `(.L_x_8051) ;  /* 0x0000005000008947 */ /* 0x000fea0003800000 */
[----:B-----5:R-:W-:Y:S01]  /*0ad0*/  FADD.FTZ R113, R105, R113 ;  /* 0x0000007169717221 */ /* 0x020fe20000010000 */
[----:B------:R-:W-:Y:S05]  /*0ae0*/  BRA `(.L_x_8051) ;  /* 0x0000003000007947 */ /* 0x000fea0003800000 */
.L_x_8050:
[----:B-----5:R-:W-:-:S05]  /*0af0*/  PRMT R114, RZ, 0x7610, R100 ;  /* 0x00007610ff727816 */ /* 0x020fca0000000064 */
[----:B------:R-:W-:-:S04]  /*0b00*/  FADD.FTZ R113, R114, R113 ;  /* 0x0000007172717221 */ /* 0x000fc80000010000 */
[----:B------:R-:W-:Y:S02]  /*0b10*/  @P0 FADD.FTZ R113, R105, R113 ;  /* 0x0000007169710221 */ /* 0x000fe40000010000 */
.L_x_8051:
[----:B------:R-:W-:Y:S01]  /*0b20*/  PRMT R114, RZ, 0x5410, R141 ;  /* 0x00005410ff727816 */ /* 0x000fe2000000008d */
[----:B------:R-:W-:Y:S05]  /*0b30*/  @P1 BRA `(.L_x_8052) ;  /* 0x0000003000001947 */ /* 0x000fea0003800000 */
[----:B------:R-:W-:Y:S05]  /*0b40*/  @!P0 BRA `(.L_x_8053) ;  /* 0x0000005000008947 */ /* 0x000fea0003800000 */
[----:B-----5:R-:W-:Y:S01]  /*0b50*/  FADD.FTZ R114, R106, R114 ;  /* 0x000000726a727221 */ /* 0x020fe20000010000 */
[----:B------:R-:W-:Y:S05]  /*0b60*/  BRA `(.L_x_8053) ;  /* 0x0000003000007947 */ /* 0x000fea0003800000 */
.L_x_8052:
[----:B-----5:R-:W-:-:S05]  /*0b70*/  PRMT R115, RZ, 0x5410, R101 ;  /* 0x00005410ff737816 */ /* 0x020fca0000000065 */
[----:B------:R-:W-:-:S04]  /*0b80*/  FADD.FTZ R114, R115, R114 ;  /* 0x0000007273727221 */ /* 0x000fc80000010000 */
[----:B------:R-:W-:Y:S02]  /*0b90*/  @P0 FADD.FTZ R114, R106, R114 ;  /* 0x000000726a720221 */ /* 0x000fe40000010000 */
.L_x_8053:
[----:B------:R-:W-:Y:S01]  /*0ba0*/  PRMT R115, RZ, 0x7610, R141 ;  /* 0x00007610ff737816 */ /* 0x000fe2000000008d */
[----:B------:R-:W-:Y:S05]  /*0bb0*/  @P1 BRA `(.L_x_8054) ;  /* 0x0000003000001947 */ /* 0x000fea0003800000 */
[----:B------:R-:W-:Y:S05]  /*0bc0*/  @!P0 BRA `(.L_x_8055) ;  /* 0x0000005000008947 */ /* 0x000fea0003800000 */
[----:B-----5:R-:W-:Y:S01]  /*0bd0*/  FADD.FTZ R115, R107, R115 ;  /* 0x000000736b737221 */ /* 0x020fe20000010000 */
[----:B------:R-:W-:Y:S05]  /*0be0*/  BRA `(.L_x_8055) ;  /* 0x0000003000007947 */ /* 0x000fea0003800000 */
.L_x_8054:
[----:B-----5:R-:W-:-:S05]  /*0bf0*/  PRMT R116, RZ, 0x7610, R101 ;  /* 0x00007610ff747816 */ /* 0x020fca0000000065 */
[----:B------:R-:W-:-:S04]  /*0c00*/  FADD.FTZ R115, R116, R115 ;  /* 0x0000007374737221 */ /* 0x000fc80000010000 */
[----:B------:R-:W-:Y:S02]  /*0c10*/  @P0 FADD.FTZ R115, R107, R115 ;  /* 0x000000736b730221 */ /* 0x000fe40000010000 */
.L_x_8055:
[----:B------:R-:W-:Y:S01]  /*0c20*/  PRMT R116, RZ, 0x5410, R142 ;  /* 0x00005410ff747816 */ /* 0x000fe2000000008e */
[----:B------:R-:W-:Y:S05]  /*0c30*/  @P1 BRA `(.L_x_8056) ;  /* 0x0000003000001947 */ /* 0x000fea0003800000 */
[----:B------:R-:W-:Y:S05]  /*0c40*/  @!P0 BRA `(.L_x_8057) ;  /* 0x0000005000008947 */ /* 0x000fea0003800000 */
[----:B-----5:R-:W-:Y:S01]  /*0c50*/  FADD.FTZ R116, R108, R116 ;  /* 0x000000746c747221 */ /* 0x020fe20000010000 */
[----:B------:R-:W-:Y:S05]  /*0c60*/  BRA `(.L_x_8057) ;  /* 0x0000003000007947 */ /* 0x000fea0003800000 */
.L_x_8056:
[----:B-----5:R-:W-:-:S05]  /*0c70*/  PRMT R117, RZ, 0x5410, R102 ;  /* 0x00005410ff757816 */ /* 0x020fca0000000066 */
[----:B------:R-:W-:-:S04]  /*0c80*/  FADD.FTZ R116, R117, R116 ;  /* 0x0000007475747221 */ /* 0x000fc80000010000 */
[----:B------:R-:W-:Y:S02]  /*0c90*/  @P0 FADD.FTZ R116, R108, R116 ;  /* 0x000000746c740221 */ /* 0x000fe40000010000 */
.L_x_8057:
[----:B------:R-:W-:Y:S01]  /*0ca0*/  PRMT R117, RZ, 0x7610, R142 ;  /* 0x00007610ff757816 */ /* 0x000fe2000000008e */
[----:B------:R-:W-:Y:S05]  /*0cb0*/  @P1 BRA `(.L_x_8058) ;  /* 0x0000003000001947 */ /* 0x000fea0003800000 */
[----:B------:R-:W-:Y:S05]  /*0cc0*/  @!P0 BRA `(.L_x_8059) ;  /* 0x0000005000008947 */ /* 0x000fea0003800000 */
[----:B-----5:R-:W-:Y:S01]  /*0cd0*/  FADD.FTZ R117, R109, R117 ;  /* 0x000000756d757221 */ /* 0x020fe20000010000 */
[----:B------:R-:W-:Y:S05]  /*0ce0*/  BRA `(.L_x_8059) ;  /* 0x0000003000007947 */ /* 0x000fea0003800000 */
.L_x_8058:
[----:B-----5:R-:W-:-:S05]  /*0cf0*/  PRMT R118, RZ, 0x7610, R102 ;  /* 0x00007610ff767816 */ /* 0x020fca0000000066 */
[----:B------:R-:W-:-:S04]  /*0d00*/  FADD.FTZ R117, R118, R117 ;  /* 0x0000007576757221 */ /* 0x000fc80000010000 */
[----:B------:R-:W-:Y:S02]  /*0d10*/  @P0 FADD.FTZ R117, R109, R117 ;  /* 0x000000756d750221 */ /* 0x000fe40000010000 */
.L_x_8059:
[----:B------:R-:W-:Y:S01]  /*0d20*/  PRMT R118, RZ, 0x5410, R143 ;  /* 0x00005410ff767816 */ /* 0x000fe2000000008f */
[----:B------:R-:W-:Y:S05]  /*0d30*/  @P1 BRA `(.L_x_8060) ;  /* 0x0000003000001947 */ /* 0x000fea0003800000 */
[----:B------:R-:W-:Y:S05]  /*0d40*/  @!P0 BRA `(.L_x_8061) ;  /* 0x0000005000008947 */ /* 0x000fea0003800000 */
[----:B-----5:R-:W-:Y:S01]  /*0d50*/  FADD.FTZ R118, R110, R118 ;  /* 0x000000766e767221 */ /* 0x020fe20000010000 */
[----:B------:R-:W-:Y:S05]  /*0d60*/  BRA `(.L_x_8061) ;  /* 0x0000003000007947 */ /* 0x000fea0003800000 */
.L_x_8060:
[----:B-----5:R-:W-:-:S05]  /*0d70*/  PRMT R119, RZ, 0x5410, R103 ;  /* 0x00005410ff777816 */ /* 0x020fca0000000067 */
[----:B------:R-:W-:-:S04]  /*0d80*/  FADD.FTZ R118, R119, R118 ;  /* 0x0000007677767221 */ /* 0x000fc80000010000 */
[----:B------:R-:W-:Y:S02]  /*0d90*/  @P0 FADD.FTZ R118, R110, R118 ;  /* 0x000000766e760221 */ /* 0x000fe40000010000 */
.L_x_8061:
[----:B------:R-:W-:Y:S01]  /*0da0*/  PRMT R119, RZ, 0x7610, R143 ;  /* 0x00007610ff777816 */ /* 0x000fe2000000008f */
[----:B------:R-:W-:Y:S05]  /*0db0*/  @P1 BRA `(.L_x_8062) ;  /* 0x0000003000001947 */ /* 0x000fea0003800000 */
[----:B------:R-:W-:Y:S05]  /*0dc0*/  @!P0 BRA `(.L_x_8063) ;  /* 0x0000005000008947 */ /* 0x000fea0003800000 */
[----:B-----5:R-:W-:Y:S01]  /*0dd0*/  FADD.FTZ R119, R111, R119 ;  /* 0x000000776f777221 */ /* 0x020fe20000010000 */
[----:B------:R-:W-:Y:S05]  /*0de0*/  BRA `(.L_x_8063) ;  /* 0x0000003000007947 */ /* 0x000fea0003800000 */
.L_x_8062:
[----:B-----5:R-:W-:-:S05]  /*0df0*/  PRMT R140, RZ, 0x7610, R103 ;  /* 0x00007610ff8c7816 */ /* 0x020fca0000000067 */
[----:B------:R-:W-:-:S04]  /*0e00*/  FADD.FTZ R119, R140, R119 ;  /* 0x000000778c777221 */ /* 0x000fc80000010000 */
[----:B------:R-:W-:Y:S02]  /*0e10*/  @P0 FADD.FTZ R119, R111, R119 ;  /* 0x000000776f770221 */ /* 0x000fe40000010000 */
.L_x_8063:
[C---:B------:R-:W-:Y:S02]  /*0e20*/  LEA R140, P0, R139.reuse, c[0x0][0x188], 0x5 ;  /* 0x000062008b8c7a11 */ /* 0x040fe400078028ff */
[C---:B------:R-:W-:Y:S02]  /*0e30*/  IADD3 R142, R139.reuse, 0x100, RZ ;  /* 0x000001008b8e7810 */ /* 0x040fe40007ffe0ff */
[----:B------:R-:W-:-:S05]  /*0e40*/  LEA.HI.X R141, R139, c[0x0][0x18c], RZ, 0x5, P0 ;  /* 0x000063008b8d7a11 */ /* 0x000fca00000f2cff */
[----:B------:R1:W-:Y:S04]  /*0e50*/  STG.E.128 [R140.64], R112 ;  /* 0x000000708c007986 */ /* 0x0003e8000c101d04 */
[----:B------:R1:W-:Y:S02]  /*0e60*/  STG.E.128 [R140.64+0x10], R116 ;  /* 0x000010748c007986 */ /* 0x0003e4000c101d04 */
.L_x_8047:
[----:B------:R-:W-:Y:S05]  /*0e70*/  BSYNC B0 ;  /* 0x0000000000007941 */ /* 0x000fea0003800000 */
.L_x_8046:
[----:B------:R-:W-:Y:S01]  /*0e80*/  BSSY B0, `(.L_x_8064) ;  /* 0x0000057000007945 */ /* 0x000fe20003800000 */
[----:B------:R-:W-:Y:S05]  /*0e90*/  @!P3 BRA `(.L_x_8065) ;  /* 0x000005500000b947 */ /* 0x000fea0003800000 */
[----:B------:R-:W-:Y:S02]  /*0ea0*/  ISETP.NE.U32.AND P0, PT, RZ, c[0x0][0x180], PT ;  /* 0x00006000ff007a0c */ /* 0x000fe40003f05070 */
[----:B------:R-:W-:Y:S02]  /*0eb0*/  MOV R121, 0x10 ;  /* 0x0000001000797802 */ /* 0x000fe40000000f00 */
[----:B------:R-:W-:Y:S02]  /*0ec0*/  ISETP.NE.AND.EX P0, PT, RZ, c[0x0][0x184], PT, P0 ;  /* 0x00006100ff007a0c */ /* 0x000fe40003f05300 */
[----:B------:R-:W-:Y:S01]  /*0ed0*/  ISETP.NE.U32.AND P1, PT, RZ, c[0x0][0x178], PT ;  /* 0x00005e00ff007a0c */ /* 0x000fe20003f25070 */
[----:B------:R-:W-:-:S03]  /*0ee0*/  IMAD.WIDE.U32 R120, R142, R121, c[0x0][0x170] ;  /* 0x00005c008e787625 */ /* 0x000fc600078e0079 */
[----:B------:R-:W-:Y:S02]  /*0ef0*/  ISETP.NE.AND.EX P1, PT, RZ, c[0x0][0x17c], PT, P1 ;  /* 0x00005f00ff007a0c */ /* 0x000fe40003f25310 */
[----:B------:R-:W2:Y:S05]  /*0f00*/  LDG.E.128 R144, [R120.64] ;  /* 0x0000000478907981 */ /* 0x000eaa000c1e1d00 */
        /* <DEDUP_REMOVED lines=11> */
[----:B---3--:R-:W-:Y:S05]  /*0fc0*/  @!P0 BRA `(.L_x_8067) ;  /* 0x0000005000008947 */ /* 0x008fea0003800000 */
[----:B-----5:R-:W-:Y:S01]  /*0fd0*/  FADD.FTZ R120, R104, R120 ;  /* 0x0000007868787221 */ /* 0x020fe20000010000 */
[----:B------:R-:W-:Y:S05]  /*0fe0*/  BRA `(.L_x_8067) ;  /* 0x0000003000007947 */ /* 0x000fea0003800000 */
.L_x_8066:
[----:B---3-5:R-:W-:-:S05]  /*0ff0*/  PRMT R121, RZ, 0x5410, R100 ;  /* 0x00005410ff797816 */ /* 0x028fca0000000064 */
[----:B------:R-:W-:-:S04]  /*1000*/  FADD.FTZ R120, R121, R120 ;  /* 0x0000007879787221 */ /* 0x000fc80000010000 */
[----:B------:R-:W-:Y:S02]  /*1010*/  @P0 FADD.FTZ R120, R104, R120 ;  /* 0x0000007868780221 */ /* 0x000fe40000010000 */
.L_x_8067:
[----:B------:R-:W-:Y:S01]  /*1020*/  PRMT R121, RZ, 0x7610, R144 ;  /* 0x00007610ff797816 */ /* 0x000fe20000000090 */
[----:B------:R-:W-:Y:S05]  /*1030*/  @P1 BRA `(.L_x_8068) ;  /* 0x0000003000001947 */ /* 0x000fea0003800000 */
[----:B------:R-:W-:Y:S05]  /*1040*/  @!P0 BRA `(.L_x_8069) ;  /* 0x0000005000008947 */ /* 0x000fea0003800000 */
[----:B-----5:R-:W-:Y:S01]  /*1050*/  FADD.FTZ R121, R105, R121 ;  /* 0x0000007969797221 */ /* 0x020fe20000010000 */
[----:B------:R-:W-:Y:S05]  /*1060*/  BRA `(.L_x_8069) ;  /* 0x0000003000007947 */ /* 0x000fea0003800000 */
.L_x_8068:
[----:B-----5:R-:W-:-:S05]  /*1070*/  PRMT R122, RZ, 0x7610, R100 ;  /* 0x00007610ff7a7816 */ /* 0x020fca0000000064 */
[----:B------:R-:W-:-:S04]  /*1080*/  FADD.FTZ R121, R122, R121 ;  /* 0x000000797a797221 */ /* 0x000fc80000010000 */
[----:B------:R-:W-:Y:S02]  /*1090*/  @P0 FADD.FTZ R121, R105, R121 ;  /* 0x0000007969790221 */ /* 0x000fe40000010000 */
.L_x_8069:
[----:B------:R-:W-:Y:S01]  /*10a0*/  PRMT R122, RZ, 0x5410, R145 ;  /* 0x00005410ff7a7816 */ /* 0x000fe20000000091 */
[----:B------:R-:W-:Y:S05]  /*10b0*/  @P1 BRA `(.L_x_8070) ;  /* 0x0000003000001947 */ /* 0x000fea0003800000 */
[----:B------:R-:W-:Y:S05]  /*10c0*/  @!P0 BRA `(.L_x_8071) ;  /* 0x0000005000008947 */ /* 0x000fea0003800000 */
[----:B-----5:R-:W-:Y:S01]  /*10d0*/  FADD.FTZ R122, R106, R122 ;  /* 0x0000007a6a7a7221 */ /* 0x020fe20000010000 */
[----:B------:R-:W-:Y:S05]  /*10e0*/  BRA `(.L_x_8071) ;  /* 0x0000003000007947 */ /* 0x000fea0003800000 */
.L_x_8070:
[----:B-----5:R-:W-:-:S05]  /*10f0*/  PRMT R123, RZ, 0x5410, R101 ;  /* 0x00005410ff7b7816 */ /* 0x020fca0000000065 */
[----:B------:R-:W-:-:S04]  /*1100*/  FADD.FTZ R122, R123, R122 ;  /* 0x0000007a7b7a7221 */ /* 0x000fc80000010000 */
[----:B------:R-:W-:Y:S02]  /*1110*/  @P0 FADD.FTZ R122, R106, R122 ;  /* 0x0000007a6a7a0221 */ /* 0x000fe40000010000 */
.L_x_8071:
[----:B------:R-:W-:Y:S01]  /*1120*/  PRMT R123, RZ, 0x7610, R145 ;  /* 0x00007610ff7b7816 */ /* 0x000fe20000000091 */
[----:B------:R-:W-:Y:S05]  /*1130*/  @P1 BRA `(.L_x_8072) ;  /* 0x0000003000001947 */ /* 0x000fea0003800000 */
[----:B------:R-:W-:Y:S05]  /*1140*/  @!P0 BRA `(.L_x_8073) ;  /* 0x0000005000008947 */ /* 0x000fea0003800000 */
[----:B-----5:R-:W-:Y:S01]  /*1150*/  FADD.FTZ R123, R107, R123 ;  /* 0x0000007b6b7b7221 */ /* 0x020fe20000010000 */
[----:B------:R-:W-:Y:S05]  /*1160*/  BRA `(.L_x_8073) ;  /* 0x0000003000007947 */ /* 0x000fea0003800000 */
.L_x_8072:
[----:B-----5:R-:W-:-:S05]  /*1170*/  PRMT R124, RZ, 0x7610, R101 ;  /* 0x00007610ff7c7816 */ /* 0x020fca0000000065 */
[----:B------:R-:W-:-:S04]  /*1180*/  FADD.FTZ R123, R124, R123 ;  /* 0x0000007b7c7b7221 */ /* 0x000fc80000010000 */
[----:B------:R-:W-:Y:S02]  /*1190*/  @P0 FADD.FTZ R123, R107, R123 ;  /* 0x0000007b6b7b0221 */ /* 0x000fe40000010000 */
.L_x_8073:
[----:B------:R-:W-:Y:S01]  /*11a0*/  PRMT R124, RZ, 0x5410, R146 ;  /* 0x00005410ff7c7816 */ /* 0x000fe20000000092 */
[----:B------:R-:W-:Y:S05]  /*11b0*/  @P1 BRA `(.L_x_8074) ;  /* 0x0000003000001947 */ /* 0x000fea0003800000 */
[----:B------:R-:W-:Y:S05]  /*11c0*/  @!P0 BRA `(.L_x_8075) ;  /* 0x0000005000008947 */ /* 0x000fea0003800000 */
[----:B-----5:R-:W-:Y:S01]  /*11d0*/  FADD.FTZ R124, R108, R124 ;  /* 0x0000007c6c7c7221 */ /* 0x020fe20000010000 */
[----:B------:R-:W-:Y:S05]  /*11e0*/  BRA `(.L_x_8075) ;  /* 0x0000003000007947 */ /* 0x000fea0003800000 */
.L_x_8074:
[----:B-----5:R-:W-:-:S05]  /*11f0*/  PRMT R125, RZ, 0x5410, R102 ;  /* 0x00005410ff7d7816 */ /* 0x020fca0000000066 */
[----:B------:R-:W-:-:S04]  /*1200*/  FADD.FTZ R124, R125, R124 ;  /* 0x0000007c7d7c7221 */ /* 0x000fc80000010000 */
[----:B------:R-:W-:Y:S02]  /*1210*/  @P0 FADD.FTZ R124, R108, R124 ;  /* 0x0000007c6c7c0221 */ /* 0x000fe40000010000 */
.L_x_8075:
[----:B------:R-:W-:Y:S01]  /*1220*/  PRMT R125, RZ, 0x7610, R146 ;  /* 0x00007610ff7d7816 */ /* 0x000fe20000000092 */
[----:B------:R-:W-:Y:S05]  /*1230*/  @P1 BRA `(.L_x_8076) ;  /* 0x0000003000001947 */ /* 0x000fea0003800000 */
[----:B------:R-:W-:Y:S05]  /*1240*/  @!P0 BRA `(.L_x_8077) ;  /* 0x0000005000008947 */ /* 0x000fea0003800000 */
[----:B-----5:R-:W-:Y:S01]  /*1250*/  FADD.FTZ R125, R109, R125 ;  /* 0x0000007d6d7d7221 */ /* 0x020fe20000010000 */
[----:B------:R-:W-:Y:S05]  /*1260*/  BRA `(.L_x_8077) ;  /* 0x0000003000007947 */ /* 0x000fea0003800000 */
.L_x_8076:
[----:B-----5:R-:W-:-:S05]  /*1270*/  PRMT R126, RZ, 0x7610, R102 ;  /* 0x00007610ff7e7816 */ /* 0x020fca0000000066 */
[----:B------:R-:W-:-:S04]  /*1280*/  FADD.FTZ R125, R126, R125 ;  /* 0x0000007d7e7d7221 */ /* 0x000fc80000010000 */
[----:B------:R-:W-:Y:S02]  /*1290*/  @P0 FADD.FTZ R125, R109, R125 ;  /* 0x0000007d6d7d0221 */ /* 0x000fe40000010000 */
.L_x_8077:
[----:B------:R-:W-:Y:S01]  /*12a0*/  PRMT R126, RZ, 0x5410, R147 ;  /* 0x00005410ff7e7816 */ /* 0x000fe20000000093 */
[----:B------:R-:W-:Y:S05]  /*12b0*/  @P1 BRA `(.L_x_8078) ;  /* 0x0000003000001947 */ /* 0x000fea0003800000 */
[----:B------:R-:W-:Y:S05]  /*12c0*/  @!P0 BRA `(.L_x_8079) ;  /* 0x0000005000008947 */ /* 0x000fea0003800000 */
[----:B-----5:R-:W-:Y:S01]  /*12d0*/  FADD.FTZ R126, R110, R126 ;  /* 0x0000007e6e7e7221 */ /* 0x020fe20000010000 */
[----:B------:R-:W-:Y:S05]  /*12e0*/  BRA `(.L_x_8079) ;  /* 0x0000003000007947 */ /* 0x000fea0003800000 */
.L_x_8078:
[----:B-----5:R-:W-:-:S05]  /*12f0*/  PRMT R127, RZ, 0x5410, R103 ;  /* 0x00005410ff7f7816 */ /* 0x020fca0000000067 */
[----:B------:R-:W-:-:S04]  /*1300*/  FADD.FTZ R126, R127, R126 ;  /* 0x0000007e7f7e7221 */ /* 0x000fc80000010000 */
[----:B------:R-:W-:Y:S02]  /*1310*/  @P0 FADD.FTZ R126, R110, R126 ;  /* 0x0000007e6e7e0221 */ /* 0x000fe40000010000 */
.L_x_8079:
[----:B------:R-:W-:Y:S01]  /*1320*/  PRMT R127, RZ, 0x7610, R147 ;  /* 0x00007610ff7f7816 */ /* 0x000fe20000000093 */
[----:B------:R-:W-:Y:S05]  /*1330*/  @P1 BRA `(.L_x_8080) ;  /* 0x0000003000001947 */ /* 0x000fea0003800000 */
[----:B------:R-:W-:Y:S05]  /*1340*/  @!P0 BRA `(.L_x_8081) ;  /* 0x0000005000008947 */ /* 0x000fea0003800000 */
[----:B-----5:R-:W-:Y:S01]  /*1350*/  FADD.FTZ R127, R111, R127 ;  /* 0x0000007f6f7f7221 */ /* 0x020fe20000010000 */
[----:B------:R-:W-:Y:S05]  /*1360*/  BRA `(.L_x_8081) ;  /* 0x0000003000007947 */ /* 0x000fea0003800000 */
.L_x_8080:
[----:B-1---5:R-:W-:-:S05]  /*1370*/  PRMT R140, RZ, 0x7610, R103 ;  /* 0x00007610ff8c7816 */ /* 0x022fca0000000067 */
[----:B------:R-:W-:-:S04]  /*1380*/  FADD.FTZ R127, R140, R127 ;  /* 0x0000007f8c7f7221 */ /* 0x000fc80000010000 */
[----:B------:R-:W-:Y:S02]  /*1390*/  @P0 FADD.FTZ R127, R111, R127 ;  /* 0x0000007f6f7f0221 */ /* 0x000fe40000010000 */
.L_x_8081:
[----:B-1----:R-:W-:-:S04]  /*13a0*/  LEA R140, P0, R142, c[0x0][0x188], 0x5 ;  /* 0x000062008e8c7a11 */ /* 0x002fc800078028ff */
[C---:B------:R-:W-:Y:S02]  /*13b0*/  LEA.HI.X R141, R142.reuse, c[0x0][0x18c], RZ, 0x5, P0 ;  /* 0x000063008e8d7a11 */ /* 0x040fe400000f2cff */
[----:B------:R-:W-:-:S03]  /*13c0*/  IADD3 R142, R142, 0x100, RZ ;  /* 0x000001008e8e7810 */ /* 0x000fc60007ffe0ff */
[----:B------:R1:W-:Y:S04]  /*13d0*/  STG.E.128 [R140.64], R120 ;  /* 0x000000788c007986 */ /* 0x0003e8000c101d04 */
[----:B------:R1:W-:Y:S02]  /*13e0*/  STG.E.128 [R140.64+0x10], R124 ;  /* 0x0000107c8c007986 */ /* 0x0003e4000c101d04 */
.L_x_8065:
[----:B------:R-:W-:Y:S05]  /*13f0*/  BSYNC B0 ;  /* 0x0000000000007941 */ /* 0x000fea0003800000 */
.L_x_8064:
[----:B------:R-:W-:Y:S01]  /*1400*/  BSSY B0, `(.L_x_8082) ;  /* 0x0000056000007945 */ /* 0x000fe20003800000 */
        /* <DEDUP_REMOVED lines=22> */
.L_x_8084:
[----:B---3-5:R-:W-:-:S05]  /*1570*/  PRMT R129, RZ, 0x5410, R100 ;  /* 0x00005410ff817816 */ /* 0x028fca0000000064 */
[----:B------:R-:W-:-:S04]  /*1580*/  FADD.FTZ R128, R129, R128 ;  /* 0x0000008081807221 */ /* 0x000fc80000010000 */
[----:B------:R-:W-:Y:S02]  /*1590*/  @P0 FADD.FTZ R128, R104, R128 ;  /* 0x0000008068800221 */ /* 0x000fe40000010000 */
.L_x_8085:
[----:B------:R-:W-:Y:S01]  /*15a0*/  PRMT R129, RZ, 0x7610, R144 ;  /* 0x00007610ff817816 */ /* 0x000fe20000000090 */
[----:B------:R-:W-:Y:S05]  /*15b0*/  @P1 BRA `(.L_x_8086) ;  /* 0x0000003000001947 */ /* 0x000fea0003800000 */
[----:B------:R-:W-:Y:S05]  /*15c0*/  @!P0 BRA `(.L_x_8087) ;  /* 0x0000005000008947 */ /* 0x000fea0003800000 */
[----:B-----5:R-:W-:Y:S01]  /*15d0*/  FADD.FTZ R129, R105, R129 ;  /* 0x0000008169817221 */ /* 0x020fe20000010000 */
[----:B------:R-:W-:Y:S05]  /*15e0*/  BRA `(.L_x_8087) ;  /* 0x0000003000007947 */ /* 0x000fea0003800000 */
.L_x_8086:
[----:B-----5:R-:W-:-:S05]  /*15f0*/  PRMT R130, RZ, 0x7610, R100 ;  /* 0x00007610ff827816 */ /* 0x020fca0000000064 */
[----:B------:R-:W-:-:S04]  /*1600*/  FADD.FTZ R129, R130, R129 ;  /* 0x0000008182817221 */ /* 0x000fc80000010000 */
[----:B------:R-:W-:Y:S02]  /*1610*/  @P0 FADD.FTZ R129, R105, R129 ;  /* 0x0000008169810221 */ /* 0x000fe40000010000 */
.L_x_8087:
[----:B------:R-:W-:Y:S01]  /*1620*/  PRMT R130, RZ, 0x5410, R145 ;  /* 0x00005410ff827816 */ /* 0x000fe20000000091 */
[----:B------:R-:W-:Y:S05]  /*1630*/  @P1 BRA `(.L_x_8088) ;  /* 0x0000003000001947 */ /* 0x000fea0003800000 */
[----:B------:R-:W-:Y:S05]  /*1640*/  @!P0 BRA `(.L_x_8089) ;  /* 0x0000005000008947 */ /* 0x000fea0003800000 */
[----:B-----5:R-:W-:Y:S01]  /*1650*/  FADD.FTZ R130, R106, R130 ;  /* 0x000000826a827221 */ /* 0x020fe20000010000 */
[----:B------:R-:W-:Y:S05]  /*1660*/  BRA `(.L_x_8089) ;  /* 0x0000003000007947 */ /* 0x000fea0003800000 */
.L_x_8088:
[----:B-----5:R-:W-:-:S05]  /*1670*/  PRMT R131, RZ, 0x5410, R101 ;  /* 0x00005410ff837816 */ /* 0x020fca0000000065 */
[----:B------:R-:W-:-:S04]  /*1680*/  FADD.FTZ R130, R131, R130 ;  /* 0x0000008283827221 */ /* 0x000fc80000010000 */
[----:B------:R-:W-:Y:S02]  /*1690*/  @P0 FADD.FTZ R130, R106, R130 ;  /* 0x000000826a820221 */ /* 0x000fe40000010000 */
.L_x_8089:
[----:B------:R-:W-:Y:S01]  /*16a0*/  PRMT R131, RZ, 0x7610, R145 ;  /* 0x00007610ff837816 */ /* 0x000fe20000000091 */
[----:B------:R-:W-:Y:S05]  /*16b0*/  @P1 BRA `(.L_x_8090) ;  /* 0x0000003000001947 */ /* 0x000fea0003800000 */
[----:B------:R-:W-:Y:S05]  /*16c0*/  @!P0 BRA `(.L_x_8091) ;  /* 0x0000005000008947 */ /* 0x000fea0003800000 */
[----:B-----5:R-:W-:Y:S01]  /*16d0*/  FADD.FTZ R131, R107, R131 ;  /* 0x000000836b837221 */ /* 0x020fe20000010000 */
[----:B------:R-:W-:Y:S05]  /*16e0*/  BRA `(.L_x_8091) ;  /* 0x0000003000007947 */ /* 0x000fea0003800000 */
.L_x_8090:
[----:B-----5:R-:W-:-:S05]  /*16f0*/  PRMT R132, RZ, 0x7610, R101 ;  /* 0x00007610ff847816 */ /* 0x020fca0000000065 */
[----:B------:R-:W-:-:S04]  /*1700*/  FADD.FTZ R131, R132, R131 ;  /* 0x0000008384837221 */ /* 0x000fc80000010000 */
[----:B------:R-:W-:Y:S02]  /*1710*/  @P0 FADD.FTZ R131, R107, R131 ;  /* 0x000000836b830221 */ /* 0x000fe40000010000 */
.L_x_8091:
[----:B------:R-:W-:Y:S01]  /*1720*/  PRMT R132, RZ, 0x5410, R146 ;  /* 0x00005410ff847816 */ /* 0x000fe20000000092 */
[----:B------:R-:W-:Y:S05]  /*1730*/  @P1 BRA `(.L_x_8092) ;  /* 0x0000003000001947 */ /* 0x000fea0003800000 */
[----:B------:R-:W-:Y:S05]  /*1740*/  @!P0 BRA `(.L_x_8093) ;  /* 0x0000005000008947 */ /* 0x000fea0003800000 */
[----:B-----5:R-:W-:Y:S01]  /*1750*/  FADD.FTZ R132, R108, R132 ;  /* 0x000000846c847221 */ /* 0x020fe20000010000 */
[----:B------:R-:W-:Y:S05]  /*1760*/  BRA `(.L_x_8093) ;  /* 0x0000003000007947 */ /* 0x000fea0003800000 */
.L_x_8092:
[----:B-----5:R-:W-:-:S05]  /*1770*/  PRMT R133, RZ, 0x5410, R102 ;  /* 0x00005410ff857816 */ /* 0x020fca0000000066 */
[----:B------:R-:W-:-:S04]  /*1780*/  FADD.FTZ R132, R133, R132 ;  /* 0x0000008485847221 */ /* 0x000fc80000010000 */
[----:B------:R-:W-:Y:S02]  /*1790*/  @P0 FADD.FTZ R132, R108, R132 ;  /* 0x000000846c840221 */ /* 0x000fe40000010000 */
.L_x_8093:
[----:B------:R-:W-:Y:S01]  /*17a0*/  PRMT R133, RZ, 0x7610, R146 ;  /* 0x00007610ff857816 */ /* 0x000fe20000000092 */
[----:B------:R-:W-:Y:S05]  /*17b0*/  @P1 BRA `(.L_x_8094) ;  /* 0x0000003000001947 */ /* 0x000fea0003800000 */
[----:B------:R-:W-:Y:S05]  /*17c0*/  @!P0 BRA `(.L_x_8095) ;  /* 0x0000005000008947 */ /* 0x000fea0003800000 */
[----:B-----5:R-:W-:Y:S01]  /*17d0*/  FADD.FTZ R133, R109, R133 ;  /* 0x000000856d857221 */ /* 0x020fe20000010000 */
[----:B------:R-:W-:Y:S05]  /*17e0*/  BRA `(.L_x_8095) ;  /* 0x0000003000007947 */ /* 0x000fea0003800000 */
.L_x_8094:
[----:B-----5:R-:W-:-:S05]  /*17f0*/  PRMT R134, RZ, 0x7610, R102 ;  /* 0x00007610ff867816 */ /* 0x020fca0000000066 */
[----:B------:R-:W-:-:S04]  /*1800*/  FADD.FTZ R133, R134, R133 ;  /* 0x0000008586857221 */ /* 0x000fc80000010000 */
[----:B------:R-:W-:Y:S02]  /*1810*/  @P0 FADD.FTZ R133, R109, R133 ;  /* 0x000000856d850221 */ /* 0x000fe40000010000 */
.L_x_8095:
[----:B------:R-:W-:Y:S01]  /*1820*/  PRMT R134, RZ, 0x5410, R147 ;  /* 0x00005410ff867816 */ /* 0x000fe20000000093 */
[----:B------:R-:W-:Y:S05]  /*1830*/  @P1 BRA `(.L_x_8096) ;  /* 0x0000003000001947 */ /* 0x000fea0003800000 */
[----:B------:R-:W-:Y:S05]  /*1840*/  @!P0 BRA `(.L_x_8097) ;  /* 0x0000005000008947 */ /* 0x000fea0003800000 */
[----:B-----5:R-:W-:Y:S01]  /*1850*/  FADD.FTZ R134, R110, R134 ;  /* 0x000000866e867221 */ /* 0x020fe20000010000 */
[----:B------:R-:W-:Y:S05]  /*1860*/  BRA `(.L_x_8097) ;  /* 0x0000003000007947 */ /* 0x000fea0003800000 */
.L_x_8096:
[----:B-----5:R-:W-:-:S05]  /*1870*/  PRMT R135, RZ, 0x5410, R103 ;  /* 0x00005410ff877816 */ /* 0x020fca0000000067 */
[----:B------:R-:W-:-:S04]  /*1880*/  FADD.FTZ R134, R135, R134 ;  /* 0x0000008687867221 */ /* 0x000fc80000010000 */
[----:B------:R-:W-:Y:S02]  /*1890*/  @P0 FADD.FTZ R134, R110, R134 ;  /* 0x000000866e860221 */ /* 0x000fe40000010000 */
.L_x_8097:
[----:B------:R-:W-:Y:S01]  /*18a0*/  PRMT R135, RZ, 0x7610, R147 ;  /* 0x00007610ff877816 */ /* 0x000fe20000000093 */
[----:B------:R-:W-:Y:S05]  /*18b0*/  @P1 BRA `(.L_x_8098) ;  /* 0x0000003000001947 */ /* 0x000fea0003800000 */
[----:B------:R-:W-:Y:S05]  /*18c0*/  @!P0 BRA `(.L_x_8099) ;  /* 0x0000005000008947 */ /* 0x000fea0003800000 */
[----:B-----5:R-:W-:Y:S01]  /*18d0*/  FADD.FTZ R135, R111, R135 ;  /* 0x000000876f877221 */ /* 0x020fe20000010000 */
[----:B------:R-:W-:Y:S05]  /*18e0*/  BRA `(.L_x_8099) ;  /* 0x0000003000007947 */ /* 0x000fea0003800000 */
.L_x_8098:
[----:B-1---5:R-:W-:-:S05]  /*18f0*/  PRMT R140, RZ, 0x7610, R103 ;  /* 0x00007610ff8c7816 */ /* 0x022fca0000000067 */
[----:B------:R-:W-:-:S04]  /*1900*/  FADD.FTZ R135, R140, R135 ;  /* 0x000000878c877221 */ /* 0x000fc80000010000 */
[----:B------:R-:W-:Y:S02]  /*1910*/  @P0 FADD.FTZ R135, R111, R135 ;  /* 0x000000876f870221 */ /* 0x000fe40000010000 */
.L_x_8099:
[----:B-1----:R-:W-:-:S04]  /*1920*/  LEA R140, P0, R142, c[0x0][0x188], 0x5 ;  /* 0x000062008e8c7a11 */ /* 0x002fc800078028ff */
[----:B------:R-:W-:-:S05]  /*1930*/  LEA.HI.X R141, R142, c[0x0][0x18c], RZ, 0x5, P0 ;  /* 0x000063008e8d7a11 */ /* 0x000fca00000f2cff */
[----:B------:R1:W-:Y:S04]  /*1940*/  STG.E.128 [R140.64], R128 ;  /* 0x000000808c007986 */ /* 0x0003e8000c101d04 */
[----:B------:R1:W-:Y:S02]  /*1950*/  STG.E.128 [R140.64+0x10], R132 ;  /* 0x000010848c007986 */ /* 0x0003e4000c101d04 */
.L_x_8083:
[----:B------:R-:W-:Y:S05]  /*1960*/  BSYNC B0 ;  /* 0x0000000000007941 */ /* 0x000fea0003800000 */
.L_x_8082:
        /* <DEDUP_REMOVED lines=33> */
.L_x_8110:
[----:B-12---:R-:W-:Y:S01]  /*1b80*/  FADD.FTZ R141, R141, R140 ;  /* 0x0000008c8d8d7221 */ /* 0x006fe20000010000 */
        /* <DEDUP_REMOVED lines=68> */
.L_x_8111:
        /* <DEDUP_REMOVED lines=11> */
[----:B------:R-:W-:Y:S02]  /*2080*/  @!P0 IADD3 R147, R142, R147, RZ ;  /* 0x000000938e938210 */ /* 0x000fe40007ffe0ff */
[----:B------:R-:W-:Y:S02]  /*2090*/  MOV R142, RZ ;  /* 0x000000ff008e7202 */ /* 0x000fe40000000f00 */
[----:B------:R-:W-:Y:S01]  /*20a0*/  @!P0 MOV R142, R138 ;  /* 0x0000008a008e8202 */ /* 0x000fe20000000f00 */
[----:B------:R-:W-:Y:S01]  /*20b0*/  BSSY B0, `(.L_x_8102) ;  /* 0x0000073000007945 */ /* 0x000fe20003800000 */
[----:B------:R-:W-:Y:S02]  /*20c0*/  ISETP.NE.AND P1, PT, RZ, UR6, PT ;  /* 0x00000006ff007c0c */ /* 0x000fe4000bf25270 */
[----:B------:R-:W-:Y:S01]  /*20d0*/  I2F R150, R142 ;  /* 0x0000008e00967306 */ /* 0x000fe20000201400 */
[----:B------:R-:W0:Y:S04]  /*20e0*/  SHFL.DOWN PT, R143, R142, 0x4, 0x1f ;  /* 0x08801f008e8f7f89 */ /* 0x000e2800000e0000 */
[----:B------:R1:W2:Y:S01]  /*20f0*/  @!P0 LDS.64 R140, [R147.X8] ;  /* 0x00000000938c8984 */ /* 0x0002a20000008a00 */
[----:B------:R-:W-:-:S02]  /*2100*/  LOP3.LUT P0, RZ, R145, 0x1f, R0, 0xf8, !PT ;  /* 0x0000001f91ff7812 */ /* 0x000fc4000780f800 */
[----:B0-----:R-:W-:Y:S01]  /*2110*/  IADD3 R146, R143, R142, RZ ;  /* 0x0000008e8f927210 */ /* 0x001fe20007ffe0ff */
[----:B------:R-:W-:Y:S10]  /*2120*/  I2F R152, R143 ;  /* 0x0000008f00987306 */ /* 0x000ff40000201400 */
[----:B------:R-:W-:Y:S01]  /*2130*/  @!P0 MOV R145, 0x4 ;  /* 0x0000000400918802 */ /* 0x000fe20000000f00 */
[----:B------:R-:W-:Y:S01]  /*2140*/  SHFL.DOWN PT, R153, R146, 0x2, 0x1f ;  /* 0x08401f0092997f89 */ /* 0x000fe200000e0000 */
        /* <DEDUP_REMOVED lines=22> */
[----:B------:R-:W-:Y:S01]  /*22b0*/  FFMA.FTZ R149, R148, R143, R147 ;  /* 0x0000008f94957223 */ /* 0x000fe20000010093 */
[----:B--2---:R-:W-:Y:S01]  /*22c0*/  IADD3 R143, R150, R151, RZ ;  /* 0x00000097968f7210 */ /* 0x004fe20007ffe0ff */
[----:B------:R-:W-:Y:S01]  /*22d0*/  FMUL.FTZ R147, R140, R140 ;  /* 0x0000008c8c937220 */ /* 0x000fe20000410000 */
[----:B------:R-:W-:Y:S01]  /*22e0*/  I2F R151, R151 ;  /* 0x0000009700977306 */ /* 0x000fe20000201400 */
[----:B-1----:R-:W-:Y:S02]  /*22f0*/  FMUL.FTZ R149, R146, R149 ;  /* 0x0000009592957220 */ /* 0x002fe40000410000 */
[----:B------:R-:W-:Y:S02]  /*2300*/  FMUL.FTZ R147, R148, R147 ;  /* 0x0000009394937220 */ /* 0x000fe40000410000 */
[----:B---3--:R-:W-:Y:S01]  /*2310*/  FADD.FTZ R141, R144, R141 ;  /* 0x0000008d908d7221 */ /* 0x008fe20000010000 */
[----:B------:R-:W0:Y:S01]  /*2320*/  SHFL.DOWN PT, R140, R149, 0x1, 0x1f ;  /* 0x08201f00958c7f89 */ /* 0x000e2200000e0000 */
[----:B------:R-:W-:Y:S01]  /*2330*/  FMUL.FTZ R147, R147, R153 ;  /* 0x0000009993937220 */ /* 0x000fe20000410000 */
[----:B------:R-:W1:Y:S03]  /*2340*/  I2F R143, R143 ;  /* 0x0000008f008f7306 */ /* 0x000e660000201400 */
[----:B------:R-:W-:-:S05]  /*2350*/  FFMA.FTZ R141, R146, R147, R141 ;  /* 0x00000093928d7223 */ /* 0x000fca000001008d */
[----:B------:R-:W2:Y:S01]  /*2360*/  SHFL.DOWN PT, R144, R141, 0x1, 0x1f ;  /* 0x08201f008d907f89 */ /* 0x000ea200000e0000 */
[----:B-1----:R1:W3:Y:S01]  /*2370*/  MUFU.RCP R146, R143 ;  /* 0x0000008f00927308 */ /* 0x0022e20000001000 */
[----:B0-----:R-:W-:Y:S02]  /*2380*/  FADD.FTZ R147, R149, -R140 ;  /* 0x8000008c95937221 */ /* 0x001fe40000010000 */
[----:B------:R-:W-:Y:S01]  /*2390*/  FMUL.FTZ R140, R140, R151 ;  /* 0x000000978c8c7220 */ /* 0x000fe20000410000 */
[----:B-1----:R-:W-:Y:S01]  /*23a0*/  MOV R143, c[0x0][0x1e0] ;  /* 0x00007800008f7a02 */ /* 0x002fe20000000f00 */
[----:B------:R-:W-:Y:S02]  /*23b0*/  FMUL.FTZ R147, R147, R147 ;  /* 0x0000009393937220 */ /* 0x000fe40000410000 */
[C---:B------:R-:W-:Y:S02]  /*23c0*/  FFMA.FTZ R153, R142.reuse, R149, R140 ;  /* 0x000000958e997223 */ /* 0x040fe4000001008c */
[----:B------:R-:W-:-:S02]  /*23d0*/  FMUL.FTZ R142, R142, R147 ;  /* 0x000000938e8e7220 */ /* 0x000fc40000410000 */
[----:B---3--:R-:W-:Y:S02]  /*23e0*/  FMUL.FTZ R153, R146, R153 ;  /* 0x0000009992997220 */ /* 0x008fe40000410000 */
[----:B--2---:R-:W-:Y:S02]  /*23f0*/  FADD.FTZ R147, R141, R144 ;  /* 0x000000908d937221 */ /* 0x004fe40000010000 */
[----:B------:R-:W-:Y:S02]  /*2400*/  FMUL.FTZ R142, R142, R151 ;  /* 0x000000978e8e7220 */ /* 0x000fe40000410000 */
[----:B------:R-:W0:Y:S01]  /*2410*/  SHFL.IDX PT, R153, R153, RZ, 0x1f ;  /* 0x00001fff99997589 */ /* 0x000e2200000e0000 */
[----:B------:R-:W-:-:S04]  /*2420*/  @!P0 IMAD.WIDE R144, R136, R145, c[0x0][0x1a8] ;  /* 0x00006a0088908625 */ /* 0x000fc800078e0291 */
[----:B------:R-:W-:-:S06]  /*2430*/  FFMA.FTZ R142, R146, R142, R147 ;  /* 0x0000008e928e7223 */ /* 0x000fcc0000010093 */
[----:B------:R-:W1:Y:S01]  /*2440*/  SHFL.IDX PT, R142, R142, RZ, 0x1f ;  /* 0x00001fff8e8e7589 */ /* 0x000e6200000e0000 */
[C---:B0-----:R-:W-:Y:S01]  /*2450*/  FMUL.FTZ R140, R153.reuse, R153 ;  /* 0x00000099998c7220 */ /* 0x041fe20000410000 */
[----:B------:R-:W-:-:S04]  /*2460*/  FSEL R157, R153, RZ, !P1 ;  /* 0x000000ff999d7208 */ /* 0x000fc80004800000 */
[----:B------:R-:W-:Y:S01]  /*2470*/  FSEL R141, R140, RZ, P1 ;  /* 0x000000ff8c8d7208 */ /* 0x000fe20000800000 */
[----:B-1----:R-:W-:Y:S01]  /*2480*/  FFMA.FTZ R140, R142, R143, c[0x0][0x228] ;  /* 0x00008a008e8c7623 */ /* 0x002fe2000001008f */
[----:B------:R-:W-:-:S03]  /*2490*/  @!P0 MOV R143, 0x4 ;  /* 0x00000004008f8802 */ /* 0x000fc60000000f00 */
[----:B------:R-:W-:Y:S02]  /*24a0*/  FADD.FTZ R140, R140, R141 ;  /* 0x0000008d8c8c7221 */ /* 0x000fe40000010000 */
[----:B------:R-:W-:-:S04]  /*24b0*/  @!P0 IMAD.WIDE R142, R136, R143, c[0x0][0x1a0] ;  /* 0x00006800888e8625 */ /* 0x000fc800078e028f */
[----:B------:R-:W0:Y:S01]  /*24c0*/  MUFU.RSQ R140, R140 ;  /* 0x0000008c008c7308 */ /* 0x000e220000001400 */
[----:B------:R1:W-:Y:S04]  /*24d0*/  @!P0 STG.E [R142.64], R153 ;  /* 0x000000998e008986 */ /* 0x0003e8000c101904 */
[----:B0-----:R1:W-:Y:S01]  /*24e0*/  @!P0 STG.E [R144.64], R140 ;  /* 0x0000008c90008986 */ /* 0x0013e2000c101904 */
[----:B------:R-:W-:Y:S05]  /*24f0*/  @!P4 BRA `(.L_x_8103) ;  /* 0x000002e00000c947 */ /* 0x000fea0003800000 */
[--C-:B------:R-:W-:Y:S01]  /*2500*/  FADD.FTZ R141, R112, -R157.reuse ;  /* 0x8000009d708d7221 */ /* 0x100fe20000010000 */
[----:B------:R-:W-:Y:S01]  /*2510*/  HFMA2.MMA R156, -RZ, RZ, 0, 9.5367431640625e-07 ;  /* 0x00000010ff9c7435 */ /* 0x000fe200000001ff */
[--C-:B-1----:R-:W-:Y:S02]  /*2520*/  FADD.FTZ R143, R113, -R157.reuse ;  /* 0x8000009d718f7221 */ /* 0x102fe40000010000 */
[----:B------:R-:W-:-:S02]  /*2530*/  FADD.FTZ R147, R115, -R157 ;  /* 0x8000009d73937221 */ /* 0x000fc40000010000 */
[C---:B------:R-:W-:Y:S02]  /*2540*/  FMUL.FTZ R141, R140.reuse, R141 ;  /* 0x0000008d8c8d7220 */ /* 0x040fe40000410000 */
[----:B------:R-:W-:Y:S02]  /*2550*/  FMUL.FTZ R148, R140, R143 ;  /* 0x0000008f8c947220 */ /* 0x000fe40000410000 */
[----:B------:R-:W-:Y:S02]  /*2560*/  FADD.FTZ R145, R114, -R157 ;  /* 0x8000009d72917221 */ /* 0x000fe40000010000 */
[----:B------:R-:W-:Y:S02]  /*2570*/  FMUL.FTZ R150, R140, R147 ;  /* 0x000000938c967220 */ /* 0x000fe40000410000 */
[----:B-----5:R-:W-:Y:S02]  /*2580*/  FFMA.FTZ R144, R20, R141, R4 ;  /* 0x0000008d14907223 */ /* 0x020fe40000010004 */
[----:B------:R-:W-:-:S02]  /*2590*/  FFMA.FTZ R143, R21, R148, R5 ;  /* 0x00000094158f7223 */ /* 0x000fc40000010005 */
[--C-:B------:R-:W-:Y:S02]  /*25a0*/  FADD.FTZ R147, R117, -R157.reuse ;  /* 0x8000009d75937221 */ /* 0x100fe40000010000 */
[C---:B------:R-:W-:Y:S01]  /*25b0*/  FMUL.FTZ R149, R140.reuse, R145 ;  /* 0x000000918c957220 */ /* 0x040fe20000410000 */
[----:B------:R-:W-:Y:S01]  /*25c0*/  F2FP.BF16.PACK_AB R144, R143, R144 ;  /* 0x000000908f90723e */ /* 0x000fe200000010ff */
[----:B------:R-:W-:Y:S02]  /*25d0*/  FMUL.FTZ R152, R140, R147 ;  /* 0x000000938c987220 */ /* 0x000fe40000410000 */
[--C-:B------:R-:W-:Y:S02]  /*25e0*/  FADD.FTZ R143, R116, -R157.reuse ;  /* 0x8000009d748f7221 */ /* 0x100fe40000010000 */
[--C-:B------:R-:W-:Y:S02]  /*25f0*/  FADD.FTZ R147, R118, -R157.reuse ;  /* 0x8000009d76937221 */ /* 0x100fe40000010000 */
[----:B------:R-:W-:-:S02]  /*2600*/  FADD.FTZ R155, R119, -R157 ;  /* 0x8000009d779b7221 */ /* 0x000fc40000010000 */
[----:B------:R-:W-:Y:S02]  /*2610*/  FFMA.FTZ R145, R22, R149, R6 ;  /* 0x0000009516917223 */ /* 0x000fe40000010006 */
[----:B------:R-:W-:Y:S02]  /*2620*/  FFMA.FTZ R142, R23, R150, R7 ;  /* 0x00000096178e7223 */ /* 0x000fe40000010007 */
[C---:B------:R-:W-:Y:S02]  /*2630*/  FMUL.FTZ R151, R140.reuse, R143 ;  /* 0x0000008f8c977220 */ /* 0x040fe40000410000 */
[----:B------:R-:W-:Y:S01]  /*2640*/  FMUL.FTZ R153, R140, R147 ;  /* 0x000000938c997220 */ /* 0x000fe20000410000 */
[----:B------:R-:W-:Y:S01]  /*2650*/  F2FP.BF16.PACK_AB R145, R142, R145 ;  /* 0x000000918e91723e */ /* 0x000fe200000010ff */
[----:B------:R-:W-:Y:S02]  /*2660*/  FMUL.FTZ R154, R140, R155 ;  /* 0x0000009b8c9a7220 */ /* 0x000fe40000410000 */
[----:B------:R-:W-:-:S02]  /*2670*/  FFMA.FTZ R146, R24, R151, R8 ;  /* 0x0000009718927223 */ /* 0x000fc40000010008 */
[----:B------:R-:W-:Y:S02]  /*2680*/  FFMA.FTZ R143, R25, R152, R9 ;  /* 0x00000098198f7223 */ /* 0x000fe40000010009 */
[-C--:B------:R-:W-:Y:S02]  /*2690*/  FFMA.FTZ R147, R26, R153.reuse, R10 ;  /* 0x000000991a937223 */ /* 0x080fe4000001000a */
[----:B------:R-:W-:Y:S01]  /*26a0*/  FFMA.FTZ R142, R27, R154, R11 ;  /* 0x0000009a1b8e7223 */ /* 0x000fe2000001000b */
[----:B------:R-:W-:Y:S01]  /*26b0*/  F2FP.BF16.PACK_AB R146, R143, R146 ;  /* 0x000000928f92723e */ /* 0x000fe200000010ff */
[----:B------:R-:W-:Y:S02]  /*26c0*/  FFMA.FTZ R153, R34, R153, R18 ;  /* 0x0000009922997223 */ /* 0x000fe40000010012 */
[----:B------:R-:W-:Y:S01]  /*26d0*/  FFMA.FTZ R154, R35, R154, R19 ;  /* 0x0000009a239a7223 */ /* 0x000fe20000010013 */
[----:B------:R-:W-:Y:S01]  /*26e0*/  F2FP.BF16.PACK_AB R147, R142, R147 ;  /* 0x000000938e93723e */ /* 0x000fe200000010ff */
[----:B------:R-:W-:-:S03]  /*26f0*/  IMAD.WIDE.U32 R142, R139, R156, c[0x0][0x208] ;  /* 0x000082008b8e7625 */ /* 0x000fc600078e009c */
[----:B------:R-:W-:Y:S01]  /*2700*/  F2FP.BF16.PACK_AB R155, R154, R153 ;  /* 0x000000999a9b723e */ /* 0x000fe200000010ff */
[----:B------:R-:W-:Y:S01]  /*2710*/  FFMA.FTZ R151, R32, R151, R16 ;  /* 0x0000009720977223 */ /* 0x000fe20000010010 */
[----:B------:R0:W-:Y:S01]  /*2720*/  STG.E.128 [R142.64], R144 ;  /* 0x000000908e007986 */ /* 0x0001e2000c101d04 */
[----:B------:R-:W-:Y:S02]  /*2730*/  FFMA.FTZ R152, R33, R152, R17 ;  /* 0x0000009821987223 */ /* 0x000fe40000010011 */
[----:B------:R-:W-:Y:S02]  /*2740*/  FFMA.FTZ R141, R28, R141, R12 ;  /* 0x0000008d1c8d7223 */ /* 0x000fe4000001000c */
[----:B------:R-:W-:Y:S01]  /*2750*/  FFMA.FTZ R149, R30, R149, R14 ;  /* 0x000000951e957223 */ /* 0x000fe2000001000e */
[----:B------:R-:W-:Y:S01]  /*2760*/  F2FP.BF16.PACK_AB R154, R152, R151 ;  /* 0x00000097989a723e */ /* 0x000fe200000010ff */
[----:B------:R-:W-:Y:S02]  /*2770*/  FFMA.FTZ R150, R31, R150, R15 ;  /* 0x000000961f967223 */ /* 0x000fe4000001000f */
[----:B------:R-:W-:-:S03]  /*2780*/  FFMA.FTZ R148, R29, R148, R13 ;  /* 0x000000941d947223 */ /* 0x000fc6000001000d */
[----:B------:R-:W-:Y:S02]  /*2790*/  F2FP.BF16.PACK_AB R153, R150, R149 ;  /* 0x000000959699723e */ /* 0x000fe400000010ff */
[----:B------:R-:W-:Y:S01]  /*27a0*/  F2FP.BF16.PACK_AB R152, R148, R141 ;  /* 0x0000008d9498723e */ /* 0x000fe200000010ff */
[C---:B0-----:R-:W-:Y:S01]  /*27b0*/  IMAD.WIDE.U32 R142, R139.reuse, R156, c[0x0][0x210] ;  /* 0x000084008b8e7625 */ /* 0x041fe200078e009c */
[----:B------:R-:W-:-:S04]  /*27c0*/  IADD3 R139, R139, 0x100, RZ ;  /* 0x000001008b8b7810 */ /* 0x000fc80007ffe0ff */
[----:B------:R0:W-:Y:S03]  /*27d0*/  STG.E.128 [R142.64], R152 ;  /* 0x000000988e007986 */ /* 0x0001e6000c101d04 */
.L_x_8103:
[----:B------:R-:W-:Y:S05]  /*27e0*/  BSYNC B0 ;  /* 0x0000000000007941 */ /* 0x000fea0003800000 */
.L_x_8102:
[----:B------:R-:W-:Y:S01]  /*27f0*/  BSSY B0, `(.L_x_8104) ;  /* 0x0000030000007945 */ /* 0x000fe20003800000 */
[----:B------:R-:W-:Y:S05]  /*2800*/  @!P3 BRA `(.L_x_8105) ;  /* 0x000002e00000b947 */ /* 0x000fea0003800000 */
[--C-:B------:R-:W-:Y:S01]  /*2810*/  FADD.FTZ R141, R120, -R157.reuse ;  /* 0x8000009d788d7221 */ /* 0x100fe20000010000 */
[----:B------:R-:W-:Y:S01]  /*2820*/  MOV R156, 0x10 ;  /* 0x00000010009c7802 */ /* 0x000fe20000000f00 */
[--C-:B01----:R-:W-:Y:S02]  /*2830*/  FADD.FTZ R143, R121, -R157.reuse ;  /* 0x8000009d798f7221 */ /* 0x103fe40000010000 */
[--C-:B------:R-:W-:Y:S02]  /*2840*/  FADD.FTZ R147, R123, -R157.reuse ;  /* 0x8000009d7b937221 */ /* 0x100fe40000010000 */
[C---:B------:R-:W-:Y:S02]  /*2850*/  FMUL.FTZ R141, R140.reuse, R141 ;  /* 0x0000008d8c8d7220 */ /* 0x040fe40000410000 */
[----:B------:R-:W-:Y:S02]  /*2860*/  FMUL.FTZ R148, R140, R143 ;  /* 0x0000008f8c947220 */ /* 0x000fe40000410000 */
[----:B------:R-:W-:-:S02]  /*2870*/  FADD.FTZ R145, R122, -R157 ;  /* 0x8000009d7a917221 */ /* 0x000fc40000010000 */
[----:B------:R-:W-:Y:S02]  /*2880*/  FMUL.FTZ R150, R140, R147 ;  /* 0x000000938c967220 */ /* 0x000fe40000410000 */
[----:B-----5:R-:W-:Y:S02]  /*2890*/  FFMA.FTZ R144, R52, R141, R36 ;  /* 0x0000008d34907223 */ /* 0x020fe40000010024 */
        /* <DEDUP_REMOVED lines=16> */
[-C--:B------:R-:W-:Y:S02]  /*29a0*/  FFMA.FTZ R147, R58, R153.reuse, R42 ;  /* 0x000000993a937223 */ /* 0x080fe4000001002a */
[----:B------:R-:W-:Y:S01]  /*29b0*/  FFMA.FTZ R142, R59, R154, R43 ;  /* 0x0000009a3b8e7223 */ /* 0x000fe2000001002b */
[----:B------:R-:W-:Y:S01]  /*29c0*/  F2FP.BF16.PACK_AB R146, R143, R146 ;  /* 0x000000928f92723e */ /* 0x000fe200000010ff */
[----:B------:R-:W-:-:S02]  /*29d0*/  FFMA.FTZ R153, R66, R153, R50 ;  /* 0x0000009942997223 */ /* 0x000fc40000010032 */
        /* <DEDUP_REMOVED lines=17> */
.L_x_8105:
[----:B------:R-:W-:Y:S05]  /*2af0*/  BSYNC B0 ;  /* 0x0000000000007941 */ /* 0x000fea0003800000 */
.L_x_8104:
[----:B------:R-:W-:Y:S01]  /*2b00*/  BSSY B0, `(.L_x_8106) ;  /* 0x000002f000007945 */ /* 0x000fe20003800000 */
[----:B------:R-:W-:Y:S05]  /*2b10*/  @!P2 BRA `(.L_x_8107) ;  /* 0x000002d00000a947 */ /* 0x000fea0003800000 */
[--C-:B-1----:R-:W-:Y:S02]  /*2b20*/  FADD.FTZ R145, R132, -R157.reuse ;  /* 0x8000009d84917221 */ /* 0x102fe40000010000 */
[--C-:B------:R-:W-:Y:S02]  /*2b30*/  FADD.FTZ R141, R128, -R157.reuse ;  /* 0x8000009d808d7221 */ /* 0x100fe40000010000 */
[--C-:B0-----:R-:W-:Y:S02]  /*2b40*/  FADD.FTZ R143, R129, -R157.reuse ;  /* 0x8000009d818f7221 */ /* 0x101fe40000010000 */
        /* <DEDUP_REMOVED lines=33> */
[----:B------:R-:W-:Y:S01]  /*2d60*/  HFMA2.MMA R146, -RZ, RZ, 0, 9.5367431640625e-07 ;  /* 0x00000010ff927435 */ /* 0x000fe200000001ff */
[----:B------:R-:W-:-:S02]  /*2d70*/  FFMA.FTZ R147, R94, R147, R78 ;  /* 0x000000935e937223 */ /* 0x000fc4000001004e */
[----:B------:R-:W-:Y:S01]  /*2d80*/  FFMA.FTZ R148, R95, R148, R79 ;  /* 0x000000945f947223 */ /* 0x000fe2000001004f */
[----:B------:R-:W-:-:S04]  /*2d90*/  F2FP.BF16.PACK_AB R152, R144, R145 ;  /* 0x000000919098723e */ /* 0x000fc800000010ff */
[----:B------:R-:W-:Y:S02]  /*2da0*/  F2FP.BF16.PACK_AB R153, R148, R147 ;  /* 0x000000939499723e */ /* 0x000fe400000010ff */
[----:B------:R-:W-:-:S04]  /*2db0*/  IMAD.WIDE.U32 R144, R139, R146, c[0x0][0x208] ;  /* 0x000082008b907625 */ /* 0x000fc800078e0092 */
[----:B------:R-:W-:Y:S01]  /*2dc0*/  IMAD.WIDE.U32 R146, R139, R146, c[0x0][0x210] ;  /* 0x000084008b927625 */ /* 0x000fe200078e0092 */
[----:B------:R0:W-:Y:S04]  /*2dd0*/  STG.E.128 [R144.64], R140 ;  /* 0x0000008c90007986 */ /* 0x0001e8000c101d04 */
[----:B------:R0:W-:Y:S02]  /*2de0*/  STG.E.128 [R146.64], R152 ;  /* 0x0000009892007986 */ /* 0x0001e4000c101d04 */
.L_x_8107:
[----:B------:R-:W-:Y:S05]  /*2df0*/  BSYNC B0 ;  /* 0x0000000000007941 */ /* 0x000fea0003800000 */
.L_x_8106:
[----:B------:R-:W-:Y:S02]  /*2e00*/  IADD3 R136, R136, c[0x0][0x160], RZ ;  /* 0x0000580088887a10 */ /* 0x000fe40007ffe0ff */
[----:B------:R-:W-:Y:S02]  /*2e10*/  LOP3.LUT P1, RZ, R137, 0xff, RZ, 0xc0, !PT ;  /* 0x000000ff89ff7812 */ /* 0x000fe4000782c0ff */
[----:B------:R-:W-:Y:S02]  /*2e20*/  ISETP.GE.AND P0, PT, R136, c[0x0][0x164], PT ;  /* 0x0000590088007a0c */ /* 0x000fe40003f06270 */
[----:B------:R-:W-:-:S11]  /*2e30*/  SEL R137, RZ, 0x1, P1 ;  /* 0x00000001ff897807 */ /* 0x000fd60000800000 */
[----:B01---5:R-:W-:Y:S01]  /*2e40*/  @P0 CALL.REL.NOINC `(.L_x_8108) ;  /* 0x0000001000000944 */ /* 0x023fe20003c00000 */
[----:B------:R-:W-:Y:S05]  /*2e50*/  BRA `(.L_x_8109) ;  /* 0xffffda4000007947 */ /* 0x000fea000383ffff */
.L_x_8108:
[----:B------:R-:W-:Y:S05]  /*2e60*/  EXIT ;  /* 0x000000000000794d */ /* 0x000fea0003800000 */
.L_x_8100:
[----:B------:R-:W-:Y:S01]  /*2e70*/  HFMA2.MMA R146, -RZ, RZ, 0, 1.847743988037109375e-06 ;  /* 0x0000001fff927435 */ /* 0x000fe200000001ff */
[----:B------:R-:W-:Y:S02]  /*2e80*/  MOV R148, 0x1 ;  /* 0x0000000100947802 */ /* 0x000fe40000000f00 */
[----:B------:R-:W-:Y:S02]  /*2e90*/  MOV R147, 0xffffffff ;  /* 0xffffffff00937802 */ /* 0x000fe40000000f00 */
[----:B------:R-:W-:Y:S02]  /*2ea0*/  MOV R144, 0x2ec0 ;  /* 0x00002ec000907802 */ /* 0x000fe40000000f00 */
[----:B0----5:R-:W-:Y:S05]  /*2eb0*/  CALL.REL.NOINC `($__internal_32_$__cuda_sm70_shflsync_bfly_p) ;  /* 0x000006b000007944 */ /* 0x021fea0003c00000 */
[----:B-1----:R-:W-:Y:S01]  /*2ec0*/  MOV R140, R148 ;  /* 0x00000094008c7202 */ /* 0x002fe20000000f00 */
[----:B0-----:R-:W-:Y:S05]  /*2ed0*/  BRA `(.L_x_8110) ;  /* 0xffffeca000007947 */ /* 0x001fea000383ffff */
.L_x_8101:
[----:B------:R-:W-:Y:S01]  /*2ee0*/  HFMA2.MMA R148, -RZ, RZ, 0, 1.1920928955078125e-07 ;  /* 0x00000002ff947435 */ /* 0x000fe200000001ff */
[----:B------:R-:W-:Y:S02]  /*2ef0*/  MOV R146, 0x1f ;  /* 0x0000001f00927802 */ /* 0x000fe40000000f00 */
[----:B------:R-:W-:Y:S02]  /*2f00*/  MOV R147, 0xffffffff ;  /* 0xffffffff00937802 */ /* 0x000fe40000000f00 */
[----:B------:R-:W-:-:S02]  /*2f10*/  MOV R144, 0x2f30 ;  /* 0x00002f3000907802 */ /* 0x000fc40000000f00 */
[----:B0----5:R-:W-:Y:S05]  /*2f20*/  CALL.REL.NOINC `($__internal_32_$__cuda_sm70_shflsync_bfly_p) ;  /* 0x0000064000007944 */ /* 0x021fea0003c00000 */
[----:B01----:R-:W-:Y:S01]  /*2f30*/  FADD.FTZ R141, R141, R148 ;  /* 0x000000948d8d7221 */ /* 0x003fe20000010000 */
[----:B------:R-:W-:Y:S01]  /*2f40*/  HFMA2.MMA R148, -RZ, RZ, 0, 2.384185791015625e-07 ;  /* 0x00000004ff947435 */ /* 0x000fe200000001ff */
[----:B------:R-:W-:-:S02]  /*2f50*/  MOV R146, 0x1f ;  /* 0x0000001f00927802 */ /* 0x000fc40000000f00 */
[----:B------:R-:W-:Y:S02]  /*2f60*/  MOV R147, 0xffffffff ;  /* 0xffffffff00937802 */ /* 0x000fe40000000f00 */
[----:B------:R-:W-:Y:S02]  /*2f70*/  MOV R144, 0x2f90 ;  /* 0x00002f9000907802 */ /* 0x000fe40000000f00 */
[----:B------:R-:W-:Y:S05]  /*2f80*/  CALL.REL.NOINC `($__internal_32_$__cuda_sm70_shflsync_bfly_p) ;  /* 0x000005e000007944 */ /* 0x000fea0003c00000 */
[----:B01----:R-:W-:Y:S01]  /*2f90*/  FADD.FTZ R141, R141, R148 ;  /* 0x000000948d8d7221 */ /* 0x003fe20000010000 */
[----:B------:R-:W-:Y:S01]  /*2fa0*/  HFMA2.MMA R148, -RZ, RZ, 0, 4.76837158203125e-07 ;  /* 0x00000008ff947435 */ /* 0x000fe200000001ff */
[----:B------:R-:W-:Y:S02]  /*2fb0*/  MOV R146, 0x1f ;  /* 0x0000001f00927802 */ /* 0x000fe40000000f00 */
[----:B------:R-:W-:Y:S02]  /*2fc0*/  MOV R147, 0xffffffff ;  /* 0xffffffff00937802 */ /* 0x000fe40000000f00 */
[----:B------:R-:W-:Y:S02]  /*2fd0*/  MOV R144, 0x2ff0 ;  /* 0x00002ff000907802 */ /* 0x000fe40000000f00 */
[----:B------:R-:W-:Y:S05]  /*2fe0*/  CALL.REL.NOINC `($__internal_32_$__cuda_sm70_shflsync_bfly_p) ;  /* 0x0000058000007944 */ /* 0x000fea0003c00000 */
[----:B01----:R-:W-:Y:S01]  /*2ff0*/  FADD.FTZ R141, R141, R148 ;  /* 0x000000948d8d7221 */ /* 0x003fe20000010000 */
[----:B------:R-:W-:Y:S01]  /*3000*/  HFMA2.MMA R148, -RZ, RZ, 0, 9.5367431640625e-07 ;  /* 0x00000010ff947435 */ /* 0x000fe200000001ff */
[----:B------:R-:W-:-:S02]  /*3010*/  MOV R146, 0x1f ;  /* 0x0000001f00927802 */ /* 0x000fc40000000f00 */
[----:B------:R-:W-:Y:S02]  /*3020*/  MOV R147, 0xffffffff ;  /* 0xffffffff00937802 */ /* 0x000fe40000000f00 */
[----:B------:R-:W-:Y:S02]  /*3030*/  MOV R144, 0x3050 ;  /* 0x0000305000907802 */ /* 0x000fe40000000f00 */
[----:B------:R-:W-:Y:S05]  /*3040*/  CALL.REL.NOINC `($__internal_32_$__cuda_sm70_shflsync_bfly_p) ;  /* 0x0000052000007944 */ /* 0x000fea0003c00000 */
[----:B-1----:R-:W-:Y:S01]  /*3050*/  FADD.FTZ R140, R141, R148 ;  /* 0x000000948d8c7221 */ /* 0x002fe20000010000 */
[----:B------:R-:W-:Y:S01]  /*3060*/  HFMA2.MMA R148, -RZ, RZ, 0, 5.9604644775390625e-08 ;  /* 0x00000001ff947435 */ /* 0x000fe200000001ff */
[----:B0-----:R-:W-:Y:S02]  /*3070*/  MOV R147, 0xffffffff ;  /* 0xffffffff00937802 */ /* 0x001fe40000000f00 */
        /* <DEDUP_REMOVED lines=50> */
[----:B------:R-:W-:Y:S01]  /*33a0*/  @P1 FFMA.FTZ R141, R143, R143, R146 ;  /* 0x0000008f8f8d1223 */ /* 0x000fe20000010092 */
[----:B------:R-:W-:Y:S02]  /*33b0*/  MOV R146, 0x1f ;  /* 0x0000001f00927802 */ /* 0x000fe40000000f00 */
[----:B------:R-:W-:Y:S05]  /*33c0*/  CALL.REL.NOINC `($__internal_32_$__cuda_sm70_shflsync_bfly_p) ;  /* 0x000001a000007944 */ /* 0x000fea0003c00000 */
[----:B01----:R-:W-:Y:S01]  /*33d0*/  FADD.FTZ R141, R141, R148 ;  /* 0x000000948d8d7221 */ /* 0x003fe20000010000 */
[----:B------:R-:W-:Y:S01]  /*33e0*/  HFMA2.MMA R148, -RZ, RZ, 0, 1.1920928955078125e-07 ;  /* 0x00000002ff947435 */ /* 0x000fe200000001ff */
[----:B------:R-:W-:Y:S02]  /*33f0*/  MOV R146, 0x1f ;  /* 0x0000001f00927802 */ /* 0x000fe40000000f00 */
[----:B------:R-:W-:Y:S02]  /*3400*/  MOV R147, 0xffffffff ;  /* 0xffffffff00937802 */ /* 0x000fe40000000f00 */
[----:B------:R-:W-:Y:S02]  /*3410*/  MOV R144, 0x3430 ;  /* 0x0000343000907802 */ /* 0x000fe40000000f00 */
[----:B------:R-:W-:Y:S05]  /*3420*/  CALL.REL.NOINC `($__internal_32_$__cuda_sm70_shflsync_bfly_p) ;  /* 0x0000014000007944 */ /* 0x000fea0003c00000 */
[----:B01----:R-:W-:Y:S01]  /*3430*/  FADD.FTZ R141, R141, R148 ;  /* 0x000000948d8d7221 */ /* 0x003fe20000010000 */
[----:B------:R-:W-:Y:S01]  /*3440*/  HFMA2.MMA R148, -RZ, RZ, 0, 2.384185791015625e-07 ;  /* 0x00000004ff947435 */ /* 0x000fe200000001ff */
[----:B------:R-:W-:Y:S02]  /*3450*/  MOV R146, 0x1f ;  /* 0x0000001f00927802 */ /* 0x000fe40000000f00 */
[----:B------:R-:W-:-:S02]  /*3460*/  MOV R147, 0xffffffff ;  /* 0xffffffff00937802 */ /* 0x000fc40000000f00 */
        /* <DEDUP_REMOVED lines=8> */
[----:B-1----:R-:W-:Y:S01]  /*34f0*/  FADD.FTZ R143, R141, R148 ;  /* 0x000000948d8f7221 */ /* 0x002fe20000010000 */
[----:B------:R-:W-:Y:S01]  /*3500*/  HFMA2.MMA R148, -RZ, RZ, 0, 9.5367431640625e-07 ;  /* 0x00000010ff947435 */ /* 0x000fe200000001ff */
[----:B0-----:R-:W-:Y:S02]  /*3510*/  MOV R146, 0x1f ;  /* 0x0000001f00927802 */ /* 0x001fe40000000f00 */
[----:B------:R-:W-:-:S02]  /*3520*/  MOV R147, 0xffffffff ;  /* 0xffffffff00937802 */ /* 0x000fc40000000f00 */
[----:B------:R-:W-:Y:S02]  /*3530*/  MOV R141, R143 ;  /* 0x0000008f008d7202 */ /* 0x000fe40000000f00 */
[----:B------:R-:W-:Y:S02]  /*3540*/  MOV R144, 0x3560 ;  /* 0x0000356000907802 */ /* 0x000fe40000000f00 */
[----:B------:R-:W-:Y:S05]  /*3550*/  CALL.REL.NOINC `($__internal_32_$__cuda_sm70_shflsync_bfly_p) ;  /* 0x0000001000007944 */ /* 0x000fea0003c00000 */
[----:B01----:R-:W-:Y:S05]  /*3560*/  BRA `(.L_x_8111) ;  /* 0xffffea6000007947 */ /* 0x003fea000383ffff */
        .weak           $__internal_32_$__cuda_sm70_shflsync_bfly_p
        .type           $__internal_32_$__cuda_sm70_shflsync_bfly_p,@function
        .size           $__internal_32_$__cuda_sm70_shflsync_bfly_p,(.L_x_20012 - $__internal_32_$__cuda_sm70_shflsync_bfly_p)
$__internal_32_$__cuda_sm70_shflsync_bfly_p:
[----:B------:R-:W-:Y:S01]  /*3570*/  HFMA2.MMA R145, -RZ, RZ, 0, 0 ;  /* 0x00000000ff917435 */ /* 0x000fe200000001ff */
[----:B------:R-:W-:Y:S04]  /*3580*/  WARPSYNC R147 ;  /* 0x0000009300007348 */ /* 0x000fe80003800000 */
[----:B------:R0:W1:Y:S01]  /*3590*/  SHFL.BFLY PT, R148, R141, R148, R146 ;  /* 0x0c0000948d947389 */ /* 0x00006200000e0092 */
[----:B------:R-:W-:Y:S05]  /*35a0*/  RET.REL.NODEC R144 `(_ZN10layer_norm31ln_parallel_residual_fwd_kernelINS_13Kernel_traitsIf13__nv_bfloat16fS2_fjLj6144ELj1ELj1ELj8ELj16ENS_18Kernel_traits_baseILj6144EfS2_fS2_fjLj256EEEEELb0ELb0ELb0EEEvNS_9FwdParamsE) ;  /* 0xffffca5090007950 */ /* 0x000fea0003c3ffff */
.L_x_8112:
        /* <DEDUP_REMOVED lines=13> */
.L_x_20012:


//--------------------- .text._ZN10layer_norm31ln_parallel_residual_fwd_kernelINS_13Kernel_traitsIf13__nv_bfloat16fS2_fjLj6144ELj1ELj1ELj8ELj16ENS_18Kernel_traits_baseILj6144EfS2_fS2_fjLj256EEEEELb0ELb0ELb1EEEvNS_9FwdParamsE --------------------------
	.section	.text._ZN10layer_norm31ln_parallel_residual_fwd_kernelINS_13Kernel_traitsIf13__nv_bfloat16fS2_fjLj6144ELj1ELj1ELj8ELj16ENS_18Kernel_traits_baseILj6144EfS2_fS2_fjLj256EEEEELb0ELb0ELb1EEEvNS_9FwdParamsE,"ax",@progbits
	.sectioninfo	@"SHI_REGISTERS=160"
	.align	128
        .global         _ZN10layer_norm31ln_parallel_residual_fwd_kernelINS_13Kernel_traitsIf13__nv_bfloat16fS2_fjLj6144ELj1ELj1ELj8ELj16ENS_18Kernel_traits_baseILj6144EfS2_fS2_fjLj256EEEEELb0ELb0ELb1EEEvNS_9FwdParamsE
        .type           _ZN10layer_norm31ln_parallel_residual_fwd_kernelINS_13Kernel_traitsIf13__nv_bfloat16fS2_fjLj6144ELj1ELj1ELj8ELj16ENS_18Kernel_traits_baseILj6144EfS2_fS2_fjLj256EEEEELb0ELb0ELb1EEEvNS_9FwdParamsE,@function
        .size           _ZN10layer_norm31ln_parallel_residual_fwd_kernelINS_13Kernel_traitsIf13__nv_bfloat16fS2_fjLj6144ELj1ELj1ELj8ELj16ENS_18Kernel_traits_baseILj6144EfS2_fS2_fjLj256EEEEELb0ELb0ELb1EEEvNS_9FwdParamsE,(.L_x_20013 - _ZN10layer_norm31ln_parallel_residual_fwd_kernelINS_13Kernel_traitsIf13__nv_bfloat16fS2_fjLj6144ELj1ELj1ELj8ELj16ENS_18Kernel_traits_baseILj6144EfS2_fS2_fjLj256EEEEELb0ELb0ELb1EEEvNS_9FwdParamsE)
        .other          _ZN10layer_norm31ln_parallel_residual_fwd_kernelINS_13Kernel_traitsIf13__nv_bfloat16fS2_fjLj6144ELj1ELj1ELj8ELj16ENS_18Kernel_traits_baseILj6144EfS2_fS2_fjLj256EEEEELb0ELb0ELb1EEEvNS_9FwdParamsE,@"STO_CUDA_ENTRY STV_DEFAULT"
_ZN10layer_norm31ln_parallel_residual_fwd_kernelINS_13Kernel_traitsIf13__nv_bfloat16fS2_fjLj6144ELj1ELj1ELj8ELj16ENS_18Kernel_traits_baseILj6144EfS2_fS2_fjLj256EEEEELb0ELb0ELb1EEEvNS_9FwdParamsE:
.text._ZN10layer_norm31ln_parallel_residual_fwd_kernelINS_13Kernel_traitsIf13__nv_bfloat16fS2_fjLj6144ELj1ELj1ELj8ELj16ENS_18Kernel_traits_baseILj6144EfS2_fS2_fjLj256EEEEELb0ELb0ELb1EEEvNS_9FwdParamsE:
        /* <DEDUP_REMOVED lines=72> */
[----:B------:R-:W-:Y:S01]  /*0480*/  SHF.L.U32 R3, R3, 0x3, RZ ;  /* 0x0000000303037819 */ /* 0x000fe200000006ff */
[----:B------:R-:W-:Y:S01]  /*0490*/  HFMA2.MMA R138, -RZ, RZ, 0, 5.9604644775390625e-08 ;  /* 0x00000001ff8a7435 */ /* 0x000fe200000001ff */
[----:B------:R-:W-:Y:S01]  /*04a0*/  SHF.R.U32.HI R139, RZ, 0x5, R0 ;  /* 0x00000005ff8b7819 */ /* 0x000fe20000011600 */
[----:B------:R-:W-:Y:S01]  /*04b0*/  ULDC.U8 UR6, c[0x0][0x1f0] ;  /* 0x00007c0000067ab9 */ /* 0x000fe20000000000 */
[----:B------:R-:W-:-:S02]  /*04c0*/  LOP3.LUT R137, R0, 0x1f, RZ, 0xc0, !PT ;  /* 0x0000001f00897812 */ /* 0x000fc400078ec0ff */
[----:B------:R-:W-:Y:S02]  /*04d0*/  LOP3.LUT R139, R139, 0x7, RZ, 0xc0, !PT ;  /* 0x000000078b8b7812 */ /* 0x000fe400078ec0ff */
[----:B------:R-:W-:Y:S02]  /*04e0*/  IADD3 R140, R3, 0x8, RZ ;  /* 0x00000008038c7810 */ /* 0x000fe40007ffe0ff */
.L_x_8164:
[----:B------:R-:W-:Y:S01]  /*04f0*/  IMAD R112, R136, c[0x0][0x168], RZ ;  /* 0x00005a0088707a24 */ /* 0x000fe200078e02ff */
[----:B------:R-:W-:Y:S02]  /*0500*/  ISETP.NE.U32.AND P0, PT, RZ, c[0x0][0x178], PT ;  /* 0x00005e00ff007a0c */ /* 0x000fe40003f05070 */
[----:B------:R-:W-:Y:S02]  /*0510*/  ISETP.NE.U32.AND P1, PT, RZ, c[0x0][0x180], PT ;  /* 0x00006000ff007a0c */ /* 0x000fe40003f25070 */
[----:B------:R-:W-:Y:S02]  /*0520*/  ISETP.NE.AND.EX P0, PT, RZ, c[0x0][0x17c], PT, P0 ;  /* 0x00005f00ff007a0c */ /* 0x000fe40003f05300 */
[----:B------:R-:W-:Y:S02]  /*0530*/  ISETP.NE.AND.EX P1, PT, RZ, c[0x0][0x184], PT, P1 ;  /* 0x00006100ff007a0c */ /* 0x000fe40003f25310 */
[----:B------:R-:W-:-:S02]  /*0540*/  SHF.R.S32.HI R113, RZ, 0x1f, R112 ;  /* 0x0000001fff717819 */ /* 0x000fc40000011470 */
[----:B------:R-:W-:Y:S02]  /*0550*/  MOV R130, 0x10 ;  /* 0x0000001000827802 */ /* 0x000fe40000000f00 */
[----:B------:R-:W-:-:S04]  /*0560*/  LEA.HI R113, R113, R112, RZ, 0x3 ;  /* 0x0000007071717211 */ /* 0x000fc800078f18ff */
[----:B------:R-:W-:-:S04]  /*0570*/  LEA.HI.SX32 R141, R113, R2, 0x1d ;  /* 0x00000002718d7211 */ /* 0x000fc800078feaff */
[C---:B------:R-:W-:Y:S01]  /*0580*/  @P0 LEA R116, P2, R141.reuse, c[0x0][0x178], 0x4 ;  /* 0x00005e008d740a11 */ /* 0x040fe200078420ff */
[C---:B------:R-:W-:Y:S01]  /*0590*/  IMAD.WIDE.U32 R112, R141.reuse, R130, c[0x0][0x170] ;  /* 0x00005c008d707625 */ /* 0x040fe200078e0082 */
[C---:B------:R-:W-:Y:S02]  /*05a0*/  @P1 LEA R114, P3, R141.reuse, c[0x0][0x180], 0x5 ;  /* 0x000060008d721a11 */ /* 0x040fe400078628ff */
[C---:B------:R-:W-:Y:S02]  /*05b0*/  @P0 LEA.HI.X R117, R141.reuse, c[0x0][0x17c], RZ, 0x4, P2 ;  /* 0x00005f008d750a11 */ /* 0x040fe400010f24ff */
[----:B------:R-:W-:Y:S01]  /*05c0*/  @P1 LEA.HI.X R115, R141, c[0x0][0x184], RZ, 0x5, P3 ;  /* 0x000061008d731a11 */ /* 0x000fe200018f2cff */
[----:B------:R-:W2:Y:S04]  /*05d0*/  LDG.E.128 R120, [R112.64] ;  /* 0x0000000470787981 */ /* 0x000ea8000c1e1d00 */
[----:B0----5:R0:W5:Y:S04]  /*05e0*/  @P0 LDG.E.128 R100, [R116.64] ;  /* 0x0000000474640981 */ /* 0x021168000c1e1d00 */
[----:B------:R0:W5:Y:S04]  /*05f0*/  @P1 LDG.E.128 R104, [R114.64] ;  /* 0x0000000472681981 */ /* 0x000168000c1e1d00 */
[----:B------:R0:W5:Y:S01]  /*0600*/  @P1 LDG.E.128 R108, [R114.64+0x10] ;  /* 0x00001004726c1981 */ /* 0x000162000c1e1d00 */
[----:B------:R-:W-:-:S04]  /*0610*/  ISETP.NE.U32.AND P2, PT, RZ, c[0x0][0x178], PT ;  /* 0x00005e00ff007a0c */ /* 0x000fc80003f45070 */
[----:B------:R-:W-:Y:S02]  /*0620*/  ISETP.NE.AND.EX P2, PT, RZ, c[0x0][0x17c], PT, P2 ;  /* 0x00005f00ff007a0c */ /* 0x000fe40003f45320 */
[----:B--2---:R-:W-:-:S11]  /*0630*/  PRMT R112, RZ, 0x5410, R120 ;  /* 0x00005410ff707816 */ /* 0x004fd60000000078 */
[----:B------:R-:W-:Y:S05]  /*0640*/  @P2 BRA `(.L_x_8113) ;  /* 0x0000003000002947 */ /* 0x000fea0003800000 */
[----:B0-----:R-:W-:Y:S05]  /*0650*/  @!P1 BRA `(.L_x_8114) ;  /* 0x0000005000009947 */ /* 0x001fea0003800000 */
[----:B-----5:R-:W-:Y:S01]  /*0660*/  FADD.FTZ R112, R104, R112 ;  /* 0x0000007068707221 */ /* 0x020fe20000010000 */
[----:B------:R-:W-:Y:S05]  /*0670*/  BRA `(.L_x_8114) ;  /* 0x0000003000007947 */ /* 0x000fea0003800000 */
.L_x_8113:
[----:B0----5:R-:W-:-:S05]  /*0680*/  PRMT R113, RZ, 0x5410, R100 ;  /* 0x00005410ff717816 */ /* 0x021fca0000000064 */
[----:B------:R-:W-:-:S04]  /*0690*/  FADD.FTZ R112, R112, R113 ;  /* 0x0000007170707221 */ /* 0x000fc80000010000 */
[----:B------:R-:W-:Y:S02]  /*06a0*/  @P1 FADD.FTZ R112, R104, R112 ;  /* 0x0000007068701221 */ /* 0x000fe40000010000 */
.L_x_8114:
[----:B------:R-:W-:Y:S01]  /*06b0*/  PRMT R113, RZ, 0x7610, R120 ;  /* 0x00007610ff717816 */ /* 0x000fe20000000078 */
[----:B------:R-:W-:Y:S05]  /*06c0*/  @P2 BRA `(.L_x_8115) ;  /* 0x0000003000002947 */ /* 0x000fea0003800000 */
[----:B------:R-:W-:Y:S05]  /*06d0*/  @!P1 BRA `(.L_x_8116) ;  /* 0x0000005000009947 */ /* 0x000fea0003800000 */
[----:B-----5:R-:W-:Y:S01]  /*06e0*/  FADD.FTZ R113, R105, R113 ;  /* 0x0000007169717221 */ /* 0x020fe20000010000 */
[----:B------:R-:W-:Y:S05]  /*06f0*/  BRA `(.L_x_8116) ;  /* 0x0000003000007947 */ /* 0x000fea0003800000 */
.L_x_8115:
[----:B-----5:R-:W-:-:S05]  /*0700*/  PRMT R114, RZ, 0x7610, R100 ;  /* 0x00007610ff727816 */ /* 0x020fca0000000064 */
[----:B------:R-:W-:-:S04]  /*0710*/  FADD.FTZ R113, R113, R114 ;  /* 0x0000007271717221 */ /* 0x000fc80000010000 */
[----:B------:R-:W-:Y:S02]  /*0720*/  @P1 FADD.FTZ R113, R105, R113 ;  /* 0x0000007169711221 */ /* 0x000fe40000010000 */
.L_x_8116:
[----:B------:R-:W-:Y:S01]  /*0730*/  PRMT R114, RZ, 0x5410, R121 ;  /* 0x00005410ff727816 */ /* 0x000fe20000000079 */
[----:B------:R-:W-:Y:S05]  /*0740*/  @P2 BRA `(.L_x_8117) ;  /* 0x0000003000002947 */ /* 0x000fea0003800000 */
[----:B------:R-:W-:Y:S05]  /*0750*/  @!P1 BRA `(.L_x_8118) ;  /* 0x0000005000009947 */ /* 0x000fea0003800000 */
[----:B-----5:R-:W-:Y:S01]  /*0760*/  FADD.FTZ R114, R106, R114 ;  /* 0x000000726a727221 */ /* 0x020fe20000010000 */
[----:B------:R-:W-:Y:S05]  /*0770*/  BRA `(.L_x_8118) ;  /* 0x0000003000007947 */ /* 0x000fea0003800000 */
.L_x_8117:
[----:B-----5:R-:W-:-:S05]  /*0780*/  PRMT R115, RZ, 0x5410, R101 ;  /* 0x00005410ff737816 */ /* 0x020fca0000000065 */
[----:B------:R-:W-:-:S04]  /*0790*/  FADD.FTZ R114, R114, R115 ;  /* 0x0000007372727221 */ /* 0x000fc80000010000 */
[----:B------:R-:W-:Y:S02]  /*07a0*/  @P1 FADD.FTZ R114, R106, R114 ;  /* 0x000000726a721221 */ /* 0x000fe40000010000 */
.L_x_8118:
[----:B------:R-:W-:Y:S01]  /*07b0*/  PRMT R115, RZ, 0x7610, R121 ;  /* 0x00007610ff737816 */ /* 0x000fe20000000079 */
[----:B------:R-:W-:Y:S05]  /*07c0*/  @P2 BRA `(.L_x_8119) ;  /* 0x0000003000002947 */ /* 0x000fea0003800000 */
[----:B------:R-:W-:Y:S05]  /*07d0*/  @!P1 BRA `(.L_x_8120) ;  /* 0x0000005000009947 */ /* 0x000fea0003800000 */
[----:B-----5:R-:W-:Y:S01]  /*07e0*/  FADD.FTZ R115, R107, R115 ;  /* 0x000000736b737221 */ /* 0x020fe20000010000 */
[----:B------:R-:W-:Y:S05]  /*07f0*/  BRA `(.L_x_8120) ;  /* 0x0000003000007947 */ /* 0x000fea0003800000 */
.L_x_8119:
[----:B-----5:R-:W-:-:S05]  /*0800*/  PRMT R116, RZ, 0x7610, R101 ;  /* 0x00007610ff747816 */ /* 0x020fca0000000065 */
[----:B------:R-:W-:-:S04]  /*0810*/  FADD.FTZ R115, R115, R116 ;  /* 0x0000007473737221 */ /* 0x000fc80000010000 */
[----:B------:R-:W-:Y:S02]  /*0820*/  @P1 FADD.FTZ R115, R107, R115 ;  /* 0x000000736b731221 */ /* 0x000fe40000010000 */
.L_x_8120:
[----:B------:R-:W-:Y:S01]  /*0830*/  PRMT R116, RZ, 0x5410, R122 ;  /* 0x00005410ff747816 */ /* 0x000fe2000000007a */
[----:B------:R-:W-:Y:S05]  /*0840*/  @P2 BRA `(.L_x_8121) ;  /* 0x0000003000002947 */ /* 0x000fea0003800000 */
[----:B------:R-:W-:Y:S05]  /*0850*/  @!P1 BRA `(.L_x_8122) ;  /* 0x0000005000009947 */ /* 0x000fea0003800000 */
[----:B-----5:R-:W-:Y:S01]  /*0860*/  FADD.FTZ R116, R108, R116 ;  /* 0x000000746c747221 */ /* 0x020fe20000010000 */
[----:B------:R-:W-:Y:S05]  /*0870*/  BRA `(.L_x_8122) ;  /* 0x0000003000007947 */ /* 0x000fea0003800000 */
.L_x_8121:
[----:B-----5:R-:W-:-:S05]  /*0880*/  PRMT R117, RZ, 0x5410, R102 ;  /* 0x00005410ff757816 */ /* 0x020fca0000000066 */
[----:B------:R-:W-:-:S04]  /*0890*/  FADD.FTZ R116, R116, R117 ;  /* 0x0000007574747221 */ /* 0x000fc80000010000 */
[----:B------:R-:W-:Y:S02]  /*08a0*/  @P1 FADD.FTZ R116, R108, R116 ;  /* 0x000000746c741221 */ /* 0x000fe40000010000 */
.L_x_8122:
[----:B------:R-:W-:Y:S01]  /*08b0*/  PRMT R117, RZ, 0x7610, R122 ;  /* 0x00007610ff757816 */ /* 0x000fe2000000007a */
[----:B------:R-:W-:Y:S05]  /*08c0*/  @P2 BRA `(.L_x_8123) ;  /* 0x0000003000002947 */ /* 0x000fea0003800000 */
[----:B------:R-:W-:Y:S05]  /*08d0*/  @!P1 BRA `(.L_x_8124) ;  /* 0x0000005000009947 */ /* 0x000fea0003800000 */
[----:B-----5:R-:W-:Y:S01]  /*08e0*/  FADD.FTZ R117, R109, R117 ;  /* 0x000000756d757221 */ /* 0x020fe20000010000 */
[----:B------:R-:W-:Y:S05]  /*08f0*/  BRA `(.L_x_8124) ;  /* 0x0000003000007947 */ /* 0x000fea0003800000 */
.L_x_8123:
[----:B-----5:R-:W-:-:S05]  /*0900*/  PRMT R118, RZ, 0x7610, R102 ;  /* 0x00007610ff767816 */ /* 0x020fca0000000066 */
[----:B------:R-:W-:-:S04]  /*0910*/  FADD.FTZ R117, R117, R118 ;  /* 0x0000007675757221 */ /* 0x000fc80000010000 */
[----:B------:R-:W-:Y:S02]  /*0920*/  @P1 FADD.FTZ R117, R109, R117 ;  /* 0x000000756d751221 */ /* 0x000fe40000010000 */
.L_x_8124:
[----:B------:R-:W-:Y:S01]  /*0930*/  PRMT R118, RZ, 0x5410, R123 ;  /* 0x00005410ff767816 */ /* 0x000fe2000000007b */
[----:B------:R-:W-:Y:S05]  /*0940*/  @P2 BRA `(.L_x_8125) ;  /* 0x0000003000002947 */ /* 0x000fea0003800000 */
[----:B------:R-:W-:Y:S05]  /*0950*/  @!P1 BRA `(.L_x_8126) ;  /* 0x0000005000009947 */ /* 0x000fea0003800000 */
[----:B-----5:R-:W-:Y:S01]  /*0960*/  FADD.FTZ R118, R110, R118 ;  /* 0x000000766e767221 */ /* 0x020fe20000010000 */
[----:B------:R-:W-:Y:S05]  /*0970*/  BRA `(.L_x_8126) ;  /* 0x0000003000007947 */ /* 0x000fea0003800000 */
.L_x_8125:
[----:B-----5:R-:W-:-:S05]  /*0980*/  PRMT R119, RZ, 0x5410, R103 ;  /* 0x00005410ff777816 */ /* 0x020fca0000000067 */
[----:B------:R-:W-:-:S04]  /*0990*/  FADD.FTZ R118, R118, R119 ;  /* 0x0000007776767221 */ /* 0x000fc80000010000 */
[----:B------:R-:W-:Y:S02]  /*09a0*/  @P1 FADD.FTZ R118, R110, R118 ;  /* 0x000000766e761221 */ /* 0x000fe40000010000 */
.L_x_8126:
[----:B------:R-:W-:Y:S01]  /*09b0*/  PRMT R119, RZ, 0x7610, R123 ;  /* 0x00007610ff777816 */ /* 0x000fe2000000007b */
[----:B------:R-:W-:Y:S05]  /*09c0*/  @P2 BRA `(.L_x_8127) ;  /* 0x0000003000002947 */ /* 0x000fea0003800000 */
[----:B------:R-:W-:Y:S05]  /*09d0*/  @!P1 BRA `(.L_x_8128) ;  /* 0x0000005000009947 */ /* 0x000fea0003800000 */
[----:B-----5:R-:W-:Y:S01]  /*09e0*/  FADD.FTZ R119, R111, R119 ;  /* 0x000000776f777221 */ /* 0x020fe20000010000 */
[----:B------:R-:W-:Y:S05]  /*09f0*/  BRA `(.L_x_8128) ;  /* 0x0000003000007947 */ /* 0x000fea0003800000 */
.L_x_8127:
[----:B-----5:R-:W-:-:S05]  /*0a00*/  PRMT R120, RZ, 0x7610, R103 ;  /* 0x00007610ff787816 */ /* 0x020fca0000000067 */
[----:B------:R-:W-:-:S04]  /*0a10*/  FADD.FTZ R119, R119, R120 ;  /* 0x0000007877777221 */ /* 0x000fc80000010000 */
[----:B------:R-:W-:Y:S02]  /*0a20*/  @P1 FADD.FTZ R119, R111, R119 ;  /* 0x000000776f771221 */ /* 0x000fe40000010000 */
.L_x_8128:
[C---:B------:R-:W-:Y:S02]  /*0a30*/  LEA R120, P3, R141.reuse, c[0x0][0x188], 0x5 ;  /* 0x000062008d787a11 */ /* 0x040fe400078628ff */
[C---:B------:R-:W-:Y:S02]  /*0a40*/  IADD3 R143, R141.reuse, 0x100, RZ ;  /* 0x000001008d8f7810 */ /* 0x040fe40007ffe0ff */
[----:B------:R-:W-:Y:S02]  /*0a50*/  LEA.HI.X R121, R141, c[0x0][0x18c], RZ, 0x5, P3 ;  /* 0x000063008d797a11 */ /* 0x000fe400018f2cff */
[C---:B------:R-:W-:Y:S01]  /*0a60*/  @P0 LEA R126, P3, R143.reuse, c[0x0][0x178], 0x4 ;  /* 0x00005e008f7e0a11 */ /* 0x040fe200078620ff */
[C---:B------:R-:W-:Y:S01]  /*0a70*/  IMAD.WIDE.U32 R122, R143.reuse, R130, c[0x0][0x170] ;  /* 0x00005c008f7a7625 */ /* 0x040fe200078e0082 */
[C---:B------:R-:W-:Y:S01]  /*0a80*/  @P1 LEA R124, P4, R143.reuse, c[0x0][0x180], 0x5 ;  /* 0x000060008f7c1a11 */ /* 0x040fe200078828ff */
[----:B------:R-:W-:Y:S01]  /*0a90*/  STG.E.128 [R120.64], R112 ;  /* 0x0000007078007986 */ /* 0x000fe2000c101d04 */
[----:B------:R-:W-:-:S02]  /*0aa0*/  @P0 LEA.HI.X R127, R143, c[0x0][0x17c], RZ, 0x4, P3 ;  /* 0x00005f008f7f0a11 */ /* 0x000fc400018f24ff */
[----:B------:R-:W-:Y:S01]  /*0ab0*/  @P1 LEA.HI.X R125, R143, c[0x0][0x184], RZ, 0x5, P4 ;  /* 0x000061008f7d1a11 */ /* 0x000fe200020f2cff */
        /* <DEDUP_REMOVED lines=10> */
.L_x_8129:
[----:B-1---5:R-:W-:-:S05]  /*0b60*/  PRMT R121, RZ, 0x5410, R100 ;  /* 0x00005410ff797816 */ /* 0x022fca0000000064 */
[----:B------:R-:W-:-:S04]  /*0b70*/  FADD.FTZ R120, R121, R120 ;  /* 0x0000007879787221 */ /* 0x000fc80000010000 */
[----:B------:R-:W-:Y:S02]  /*0b80*/  @P1 FADD.FTZ R120, R104, R120 ;  /* 0x0000007868781221 */ /* 0x000fe40000010000 */
.L_x_8130:
[----:B------:R-:W-:Y:S01]  /*0b90*/  PRMT R121, RZ, 0x7610, R132 ;  /* 0x00007610ff797816 */ /* 0x000fe20000000084 */
[----:B------:R-:W-:Y:S05]  /*0ba0*/  @P2 BRA `(.L_x_8131) ;  /* 0x0000003000002947 */ /* 0x000fea0003800000 */
[----:B------:R-:W-:Y:S05]  /*0bb0*/  @!P1 BRA `(.L_x_8132) ;  /* 0x0000005000009947 */ /* 0x000fea0003800000 */
[----:B-----5:R-:W-:Y:S01]  /*0bc0*/  FADD.FTZ R121, R105, R121 ;  /* 0x0000007969797221 */ /* 0x020fe20000010000 */
[----:B------:R-:W-:Y:S05]  /*0bd0*/  BRA `(.L_x_8132) ;  /* 0x0000003000007947 */ /* 0x000fea0003800000 */
.L_x_8131:
[----:B-----5:R-:W-:-:S05]  /*0be0*/  PRMT R122, RZ, 0x7610, R100 ;  /* 0x00007610ff7a7816 */ /* 0x020fca0000000064 */
[----:B------:R-:W-:-:S04]  /*0bf0*/  FADD.FTZ R121, R122, R121 ;  /* 0x000000797a797221 */ /* 0x000fc80000010000 */
[----:B------:R-:W-:Y:S02]  /*0c00*/  @P1 FADD.FTZ R121, R105, R121 ;  /* 0x0000007969791221 */ /* 0x000fe40000010000 */
.L_x_8132:
[----:B------:R-:W-:Y:S01]  /*0c10*/  PRMT R122, RZ, 0x5410, R133 ;  /* 0x00005410ff7a7816 */ /* 0x000fe20000000085 */
[----:B------:R-:W-:Y:S05]  /*0c20*/  @P2 BRA `(.L_x_8133) ;  /* 0x0000003000002947 */ /* 0x000fea0003800000 */
[----:B------:R-:W-:Y:S05]  /*0c30*/  @!P1 BRA `(.L_x_8134) ;  /* 0x0000005000009947 */ /* 0x000fea0003800000 */
[----:B-----5:R-:W-:Y:S01]  /*0c40*/  FADD.FTZ R122, R106, R122 ;  /* 0x0000007a6a7a7221 */ /* 0x020fe20000010000 */
[----:B------:R-:W-:Y:S05]  /*0c50*/  BRA `(.L_x_8134) ;  /* 0x0000003000007947 */ /* 0x000fea0003800000 */
.L_x_8133:
[----:B-----5:R-:W-:-:S05]  /*0c60*/  PRMT R123, RZ, 0x5410, R101 ;  /* 0x00005410ff7b7816 */ /* 0x020fca0000000065 */
[----:B------:R-:W-:-:S04]  /*0c70*/  FADD.FTZ R122, R123, R122 ;  /* 0x0000007a7b7a7221 */ /* 0x000fc80000010000 */
[----:B------:R-:W-:Y:S02]  /*0c80*/  @P1 FADD.FTZ R122, R106, R122 ;  /* 0x0000007a6a7a1221 */ /* 0x000fe40000010000 */
.L_x_8134:
[----:B------:R-:W-:Y:S01]  /*0c90*/  PRMT R123, RZ, 0x7610, R133 ;  /* 0x00007610ff7b7816 */ /* 0x000fe20000000085 */
[----:B------:R-:W-:Y:S05]  /*0ca0*/  @P2 BRA `(.L_x_8135) ;  /* 0x0000003000002947 */ /* 0x000fea0003800000 */
[----:B------:R-:W-:Y:S05]  /*0cb0*/  @!P1 BRA `(.L_x_8136) ;  /* 0x0000005000009947 */ /* 0x000fea0003800000 */
[----:B-----5:R-:W-:Y:S01]  /*0cc0*/  FADD.FTZ R123, R107, R123 ;  /* 0x0000007b6b7b7221 */ /* 0x020fe20000010000 */
[----:B------:R-:W-:Y:S05]  /*0cd0*/  BRA `(.L_x_8136) ;  /* 0x0000003000007947 */ /* 0x000fea0003800000 */
.L_x_8135:
[----:B-----5:R-:W-:-:S05]  /*0ce0*/  PRMT R124, RZ, 0x7610, R101 ;  /* 0x00007610ff7c7816 */ /* 0x020fca0000000065 */
[----:B------:R-:W-:-:S04]  /*0cf0*/  FADD.FTZ R123, R124, R123 ;  /* 0x0000007b7c7b7221 */ /* 0x000fc80000010000 */
[----:B------:R-:W-:Y:S02]  /*0d00*/  @P1 FADD.FTZ R123, R107, R123 ;  /* 0x0000007b6b7b1221 */ /* 0x000fe40000010000 */
.L_x_8136:
[----:B------:R-:W-:Y:S01]  /*0d10*/  PRMT R124, RZ, 0x5410, R134 ;  /* 0x00005410ff7c7816 */ /* 0x000fe20000000086 */
[----:B------:R-:W-:Y:S05]  /*0d20*/  @P2 BRA `(.L_x_8137) ;  /* 0x0000003000002947 */ /* 0x000fea0003800000 */
[----:B------:R-:W-:Y:S05]  /*0d30*/  @!P1 BRA `(.L_x_8138) ;  /* 0x0000005000009947 */ /* 0x000fea0003800000 */
[----:B-----5:R-:W-:Y:S01]  /*0d40*/  FADD.FTZ R124, R108, R124 ;  /* 0x0000007c6c7c7221 */ /* 0x020fe20000010000 */
[----:B------:R-:W-:Y:S05]  /*0d50*/  BRA `(.L_x_8138) ;  /* 0x0000003000007947 */ /* 0x000fea0003800000 */
.L_x_8137:
[----:B-----5:R-:W-:-:S05]  /*0d60*/  PRMT R125, RZ, 0x5410, R102 ;  /* 0x00005410ff7d7816 */ /* 0x020fca0000000066 */
[----:B------:R-:W-:-:S04]  /*0d70*/  FADD.FTZ R124, R125, R124 ;  /* 0x0000007c7d7c7221 */ /* 0x000fc80000010000 */
[----:B------:R-:W-:Y:S02]  /*0d80*/  @P1 FADD.FTZ R124, R108, R124 ;  /* 0x0000007c6c7c1221 */ /* 0x000fe40000010000 */
.L_x_8138:
[----:B------:R-:W-:Y:S01]  /*0d90*/  PRMT R125, RZ, 0x7610, R134 ;  /* 0x00007610ff7d7816 */ /* 0x000fe20000000086 */
[----:B------:R-:W-:Y:S05]  /*0da0*/  @P2 BRA `(.L_x_8139) ;  /* 0x0000003000002947 */ /* 0x000fea0003800000 */
[----:B------:R-:W-:Y:S05]  /*0db0*/  @!P1 BRA `(.L_x_8140) ;  /* 0x0000005000009947 */ /* 0x000fea0003800000 */
[----:B-----5:R-:W-:Y:S01]  /*0dc0*/  FADD.FTZ R125, R109, R125 ;  /* 0x0000007d6d7d7221 */ /* 0x020fe20000010000 */
[----:B------:R-:W-:Y:S05]  /*0dd0*/  BRA `(.L_x_8140) ;  /* 0x0000003000007947 */ /* 0x000fea0003800000 */
.L_x_8139:
[----:B-----5:R-:W-:-:S05]  /*0de0*/  PRMT R126, RZ, 0x7610, R102 ;  /* 0x00007610ff7e7816 */ /* 0x020fca0000000066 */
[----:B------:R-:W-:-:S04]  /*0df0*/  FADD.FTZ R125, R126, R125 ;  /* 0x0000007d7e7d7221 */ /* 0x000fc80000010000 */
[----:B------:R-:W-:Y:S02]  /*0e00*/  @P1 FADD.FTZ R125, R109, R125 ;  /* 0x0000007d6d7d1221 */ /* 0x000fe40000010000 */
.L_x_8140:
[----:B------:R-:W-:Y:S01]  /*0e10*/  PRMT R126, RZ, 0x5410, R135 ;  /* 0x00005410ff7e7816 */ /* 0x000fe20000000087 */
[----:B------:R-:W-:Y:S05]  /*0e20*/  @P2 BRA `(.L_x_8141) ;  /* 0x0000003000002947 */ /* 0x000fea0003800000 */
[----:B------:R-:W-:Y:S05]  /*0e30*/  @!P1 BRA `(.L_x_8142) ;  /* 0x0000005000009947 */ /* 0x000fea0003800000 */
[----:B-----5:R-:W-:Y:S01]  /*0e40*/  FADD.FTZ R126, R110, R126 ;  /* 0x0000007e6e7e7221 */ /* 0x020fe20000010000 */
[----:B------:R-:W-:Y:S05]  /*0e50*/  BRA `(.L_x_8142) ;  /* 0x0000003000007947 */ /* 0x000fea0003800000 */
.L_x_8141:
[----:B-----5:R-:W-:-:S05]  /*0e60*/  PRMT R127, RZ, 0x5410, R103 ;  /* 0x00005410ff7f7816 */ /* 0x020fca0000000067 */
[----:B------:R-:W-:-:S04]  /*0e70*/  FADD.FTZ R126, R127, R126 ;  /* 0x0000007e7f7e7221 */ /* 0x000fc80000010000 */
[----:B------:R-:W-:Y:S02]  /*0e80*/  @P1 FADD.FTZ R126, R110, R126 ;  /* 0x0000007e6e7e1221 */ /* 0x000fe40000010000 */
.L_x_8142:
[----:B------:R-:W-:Y:S01]  /*0e90*/  PRMT R127, RZ, 0x7610, R135 ;  /* 0x00007610ff7f7816 */ /* 0x000fe20000000087 */
[----:B------:R-:W-:Y:S05]  /*0ea0*/  @P2 BRA `(.L_x_8143) ;  /* 0x0000003000002947 */ /* 0x000fea0003800000 */
[----:B------:R-:W-:Y:S05]  /*0eb0*/  @!P1 BRA `(.L_x_8144) ;  /* 0x0000005000009947 */ /* 0x000fea0003800000 */
[----:B-----5:R-:W-:Y:S01]  /*0ec0*/  FADD.FTZ R127, R111, R127 ;  /* 0x0000007f6f7f7221 */ /* 0x020fe20000010000 */
[----:B------:R-:W-:Y:S05]  /*0ed0*/  BRA `(.L_x_8144) ;  /* 0x0000003000007947 */ /* 0x000fea0003800000 */
.L_x_8143:
[----:B-----5:R-:W-:-:S05]  /*0ee0*/  PRMT R128, RZ, 0x7610, R103 ;  /* 0x00007610ff807816 */ /* 0x020fca0000000067 */
[----:B------:R-:W-:-:S04]  /*0ef0*/  FADD.FTZ R127, R128, R127 ;  /* 0x0000007f807f7221 */ /* 0x000fc80000010000 */
[----:B------:R-:W-:Y:S02]  /*0f00*/  @P1 FADD.FTZ R127, R111, R127 ;  /* 0x0000007f6f7f1221 */ /* 0x000fe40000010000 */
.L_x_8144:
[----:B------:R-:W-:Y:S02]  /*0f10*/  LEA R128, P3, R143, c[0x0][0x188], 0x5 ;  /* 0x000062008f807a11 */ /* 0x000fe400078628ff */
[----:B------:R-:W-:Y:S02]  /*0f20*/  IADD3 R142, R141, 0x200, RZ ;  /* 0x000002008d8e7810 */ /* 0x000fe40007ffe0ff */
        /* <DEDUP_REMOVED lines=17> */
.L_x_8145:
[----:B-1---5:R-:W-:-:S05]  /*1040*/  PRMT R129, RZ, 0x5410, R100 ;  /* 0x00005410ff817816 */ /* 0x022fca0000000064 */
[----:B------:R-:W-:-:S04]  /*1050*/  FADD.FTZ R128, R129, R128 ;  /* 0x0000008081807221 */ /* 0x000fc80000010000 */
[----:B------:R-:W-:Y:S02]  /*1060*/  @P1 FADD.FTZ R128, R104, R128 ;  /* 0x0000008068801221 */ /* 0x000fe40000010000 */
.L_x_8146:
[----:B------:R-:W-:Y:S01]  /*1070*/  PRMT R129, RZ, 0x7610, R144 ;  /* 0x00007610ff817816 */ /* 0x000fe20000000090 */
[----:B------:R-:W-:Y:S05]  /*1080*/  @P2 BRA `(.L_x_8147) ;  /* 0x0000003000002947 */ /* 0x000fea0003800000 */
[----:B------:R-:W-:Y:S05]  /*1090*/  @!P1 BRA `(.L_x_8148) ;  /* 0x0000005000009947 */ /* 0x000fea0003800000 */
[----:B-----5:R-:W-:Y:S01]  /*10a0*/  FADD.FTZ R129, R105, R129 ;  /* 0x0000008169817221 */ /* 0x020fe20000010000 */
[----:B------:R-:W-:Y:S05]  /*10b0*/  BRA `(.L_x_8148) ;  /* 0x0000003000007947 */ /* 0x000fea0003800000 */
.L_x_8147:
[----:B-----5:R-:W-:-:S05]  /*10c0*/  PRMT R130, RZ, 0x7610, R100 ;  /* 0x00007610ff827816 */ /* 0x020fca0000000064 */
[----:B------:R-:W-:-:S04]  /*10d0*/  FADD.FTZ R129, R130, R129 ;  /* 0x0000008182817221 */ /* 0x000fc80000010000 */
[----:B------:R-:W-:Y:S02]  /*10e0*/  @P1 FADD.FTZ R129, R105, R129 ;  /* 0x0000008169811221 */ /* 0x000fe40000010000 */
.L_x_8148:
[----:B------:R-:W-:Y:S01]  /*10f0*/  PRMT R130, RZ, 0x5410, R145 ;  /* 0x00005410ff827816 */ /* 0x000fe20000000091 */
[----:B------:R-:W-:Y:S05]  /*1100*/  @P2 BRA `(.L_x_8149) ;  /* 0x0000003000002947 */ /* 0x000fea0003800000 */
[----:B------:R-:W-:Y:S05]  /*1110*/  @!P1 BRA `(.L_x_8150) ;  /* 0x0000005000009947 */ /* 0x000fea0003800000 */
[----:B-----5:R-:W-:Y:S01]  /*1120*/  FADD.FTZ R130, R106, R130 ;  /* 0x000000826a827221 */ /* 0x020fe20000010000 */
[----:B------:R-:W-:Y:S05]  /*1130*/  BRA `(.L_x_8150) ;  /* 0x0000003000007947 */ /* 0x000fea0003800000 */
.L_x_8149:
[----:B-----5:R-:W-:-:S05]  /*1140*/  PRMT R131, RZ, 0x5410, R101 ;  /* 0x00005410ff837816 */ /* 0x020fca0000000065 */
[----:B------:R-:W-:-:S04]  /*1150*/  FADD.FTZ R130, R131, R130 ;  /* 0x0000008283827221 */ /* 0x000fc80000010000 */
[----:B------:R-:W-:Y:S02]  /*1160*/  @P1 FADD.FTZ R130, R106, R130 ;  /* 0x000000826a821221 */ /* 0x000fe40000010000 */
.L_x_8150:
[----:B------:R-:W-:Y:S01]  /*1170*/  PRMT R131, RZ, 0x7610, R145 ;  /* 0x00007610ff837816 */ /* 0x000fe20000000091 */
[----:B------:R-:W-:Y:S05]  /*1180*/  @P2 BRA `(.L_x_8151) ;  /* 0x0000003000002947 */ /* 0x000fea0003800000 */
[----:B------:R-:W-:Y:S05]  /*1190*/  @!P1 BRA `(.L_x_8152) ;  /* 0x0000005000009947 */ /* 0x000fea0003800000 */
[----:B-----5:R-:W-:Y:S01]  /*11a0*/  FADD.FTZ R131, R107, R131 ;  /* 0x000000836b837221 */ /* 0x020fe20000010000 */
[----:B------:R-:W-:Y:S05]  /*11b0*/  BRA `(.L_x_8152) ;  /* 0x0000003000007947 */ /* 0x000fea0003800000 */
.L_x_8151:
[----:B-----5:R-:W-:-:S05]  /*11c0*/  PRMT R132, RZ, 0x7610, R101 ;  /* 0x00007610ff847816 */ /* 0x020fca0000000065 */
[----:B------:R-:W-:-:S04]  /*11d0*/  FADD.FTZ R131, R132, R131 ;  /* 0x0000008384837221 */ /* 0x000fc80000010000 */
[----:B------:R-:W-:Y:S02]  /*11e0*/  @P1 FADD.FTZ R131, R107, R131 ;  /* 0x000000836b831221 */ /* 0x000fe40000010000 */
.L_x_8152:
[----:B------:R-:W-:Y:S01]  /*11f0*/  PRMT R132, RZ, 0x5410, R146 ;  /* 0x00005410ff847816 */ /* 0x000fe20000000092 */
[----:B------:R-:W-:Y:S05]  /*1200*/  @P2 BRA `(.L_x_8153) ;  /* 0x0000003000002947 */ /* 0x000fea0003800000 */
[----:B------:R-:W-:Y:S05]  /*1210*/  @!P1 BRA `(.L_x_8154) ;  /* 0x0000005000009947 */ /* 0x000fea0003800000 */
[----:B-----5:R-:W-:Y:S01]  /*1220*/  FADD.FTZ R132, R108, R132 ;  /* 0x000000846c847221 */ /* 0x020fe20000010000 */
[----:B------:R-:W-:Y:S05]  /*1230*/  BRA `(.L_x_8154) ;  /* 0x0000003000007947 */ /* 0x000fea0003800000 */
.L_x_8153:
[----:B-----5:R-:W-:-:S05]  /*1240*/  PRMT R133, RZ, 0x5410, R102 ;  /* 0x00005410ff857816 */ /* 0x020fca0000000066 */
[----:B------:R-:W-:-:S04]  /*1250*/  FADD.FTZ R132, R133, R132 ;  /* 0x0000008485847221 */ /* 0x000fc80000010000 */
[----:B------:R-:W-:Y:S02]  /*1260*/  @P1 FADD.FTZ R132, R108, R132 ;  /* 0x000000846c841221 */ /* 0x000fe40000010000 */
.L_x_8154:
[----:B------:R-:W-:Y:S01]  /*1270*/  PRMT R133, RZ, 0x7610, R146 ;  /* 0x00007610ff857816 */ /* 0x000fe20000000092 */
[----:B------:R-:W-:Y:S05]  /*1280*/  @P2 BRA `(.L_x_8155) ;  /* 0x0000003000002947 */ /* 0x000fea0003800000 */
[----:B------:R-:W-:Y:S05]  /*1290*/  @!P1 BRA `(.L_x_8156) ;  /* 0x0000005000009947 */ /* 0x000fea0003800000 */
[----:B-----5:R-:W-:Y:S01]  /*12a0*/  FADD.FTZ R133, R109, R133 ;  /* 0x000000856d857221 */ /* 0x020fe20000010000 */
[----:B------:R-:W-:Y:S05]  /*12b0*/  BRA `(.L_x_8156) ;  /* 0x0000003000007947 */ /* 0x000fea0003800000 */
.L_x_8155:
[----:B-----5:R-:W-:-:S05]  /*12c0*/  PRMT R134, RZ, 0x7610, R102 ;  /* 0x00007610ff867816 */ /* 0x020fca0000000066 */
[----:B------:R-:W-:-:S04]  /*12d0*/  FADD.FTZ R133, R134, R133 ;  /* 0x0000008586857221 */ /* 0x000fc80000010000 */
[----:B------:R-:W-:Y:S02]  /*12e0*/  @P1 FADD.FTZ R133, R109, R133 ;  /* 0x000000856d851221 */ /* 0x000fe40000010000 */
.L_x_8156:
[----:B------:R-:W-:Y:S01]  /*12f0*/  PRMT R134, RZ, 0x5410, R147 ;  /* 0x00005410ff867816 */ /* 0x000fe20000000093 */
[----:B------:R-:W-:Y:S05]  /*1300*/  @P2 BRA `(.L_x_8157) ;  /* 0x0000003000002947 */ /* 0x000fea0003800000 */
[----:B------:R-:W-:Y:S05]  /*1310*/  @!P1 BRA `(.L_x_8158) ;  /* 0x0000005000009947 */ /* 0x000fea0003800000 */
[----:B-----5:R-:W-:Y:S01]  /*1320*/  FADD.FTZ R134, R110, R134 ;  /* 0x000000866e867221 */ /* 0x020fe20000010000 */
[----:B------:R-:W-:Y:S05]  /*1330*/  BRA `(.L_x_8158) ;  /* 0x0000003000007947 */ /* 0x000fea0003800000 */
.L_x_8157:
[----:B-----5:R-:W-:-:S05]  /*1340*/  PRMT R135, RZ, 0x5410, R103 ;  /* 0x00005410ff877816 */ /* 0x020fca0000000067 */
[----:B------:R-:W-:-:S04]  /*1350*/  FADD.FTZ R134, R135, R134 ;  /* 0x0000008687867221 */ /* 0x000fc80000010000 */
[----:B------:R-:W-:Y:S02]  /*1360*/  @P1 FADD.FTZ R134, R110, R134 ;  /* 0x000000866e861221 */ /* 0x000fe40000010000 */
.L_x_8158:
[----:B------:R-:W-:Y:S01]  /*1370*/  PRMT R135, RZ, 0x7610, R147 ;  /* 0x00007610ff877816 */ /* 0x000fe20000000093 */
[----:B------:R-:W-:Y:S05]  /*1380*/  @P2 BRA `(.L_x_8159) ;  /* 0x0000003000002947 */ /* 0x000fea0003800000 */
[----:B------:R-:W-:Y:S05]  /*1390*/  @!P1 BRA `(.L_x_8160) ;  /* 0x0000005000009947 */ /* 0x000fea0003800000 */
[----:B-----5:R-:W-:Y:S01]  /*13a0*/  FADD.FTZ R135, R111, R135 ;  /* 0x000000876f877221 */ /* 0x020fe20000010000 */
[----:B------:R-:W-:Y:S05]  /*13b0*/  BRA `(.L_x_8160) ;  /* 0x0000003000007947 */ /* 0x000fea0003800000 */
.L_x_8159:
[----:B-----5:R-:W-:-:S05]  /*13c0*/  PRMT R144, RZ, 0x7610, R103 ;  /* 0x00007610ff907816 */ /* 0x020fca0000000067 */
[----:B------:R-:W-:-:S04]  /*13d0*/  FADD.FTZ R135, R144, R135 ;  /* 0x0000008790877221 */ /* 0x000fc80000010000 */
[----:B------:R-:W-:Y:S02]  /*13e0*/  @P1 FADD.FTZ R135, R111, R135 ;  /* 0x000000876f871221 */ /* 0x000fe40000010000 */
.L_x_8160:
        /* <DEDUP_REMOVED lines=21> */
[----:B------:R0:W-:Y:S02]  /*1540*/  STG.E.128 [R144.64], R128 ;  /* 0x0000008090007986 */ /* 0x0001e4000c101d04 */
[----:B------:R-:W-:Y:S02]  /*1550*/  FADD.FTZ R146, R147, R130 ;  /* 0x0000008293927221 */ /* 0x000fe40000010000 */
[----:B------:R0:W-:Y:S02]  /*1560*/  STG.E.128 [R144.64+0x10], R132 ;  /* 0x0000108490007986 */ /* 0x0001e4000c101d04 */
[----:B------:R-:W-:-:S04]  /*1570*/  FADD.FTZ R147, R146, R131 ;  /* 0x0000008392937221 */ /* 0x000fc80000010000 */
[----:B------:R-:W-:-:S04]  /*1580*/  FADD.FTZ R146, R147, R132 ;  /* 0x0000008493927221 */ /* 0x000fc80000010000 */
[----:B------:R-:W-:Y:S01]  /*1590*/  FADD.FTZ R147, R146, R133 ;  /* 0x0000008592937221 */ /* 0x000fe20000010000 */
[----:B------:R-:W-:-:S03]  /*15a0*/  SEL R146, R140, R3, !P0 ;  /* 0x000000038c927207 */ /* 0x000fc60004000000 */
[----:B------:R-:W-:-:S04]  /*15b0*/  FADD.FTZ R148, R147, R134 ;  /* 0x0000008693947221 */ /* 0x000fc80000010000 */
[----:B------:R-:W-:Y:S01]  /*15c0*/  FADD.FTZ R147, R148, R135 ;  /* 0x0000008794937221 */ /* 0x000fe20000010000 */
[----:B------:R-:W-:Y:S05]  /*15d0*/  BRA.DIV ~URZ, `(.L_x_8161) ;  /* 0x000012a27f007947 */ /* 0x000fea000b800000 */
[----:B0-----:R0:W1:Y:S02]  /*15e0*/  SHFL.BFLY PT, R144, R147, 0x1, 0x1f ;  /* 0x0c201f0093907f89 */ /* 0x00106400000e0000 */
.L_x_8165:
        /* <DEDUP_REMOVED lines=68> */
.L_x_8166:
[C---:B------:R-:W-:Y:S01]  /*1a30*/  ISETP.NE.AND P0, PT, R137.reuse, RZ, PT ;  /* 0x000000ff8900720c */ /* 0x040fe20003f05270 */
[----:B-1----:R-:W-:Y:S01]  /*1a40*/  FADD.FTZ R145, R152, R147 ;  /* 0x0000009398917221 */ /* 0x002fe20000010000 */
[----:B------:R-:W-:Y:S01]  /*1a50*/  WARPSYNC 0xffffffff ;  /* 0xffffffff00007948 */ /* 0x000fe20003800000 */
[----:B------:R-:W-:Y:S01]  /*1a60*/  ISETP.GT.U32.AND P1, PT, R137, 0x7, PT ;  /* 0x000000078900780c */ /* 0x000fe20003f24070 */
[----:B------:R-:W-:-:S09]  /*1a70*/  CS2R R148, SRZ ;  /* 0x0000000000947805 */ /* 0x000fd2000001ff00 */
[----:B0-----:R-:W-:-:S03]  /*1a80*/  @!P0 IADD3 R147, R139, R146, RZ ;  /* 0x000000928b938210 */ /* 0x001fc60007ffe0ff */
[----:B------:R-:W-:Y:S01]  /*1a90*/  @!P1 IADD3 R150, R137, R146, RZ ;  /* 0x0000009289969210 */ /* 0x000fe20007ffe0ff */
[----:B------:R-:W-:Y:S01]  /*1aa0*/  HFMA2.MMA R146, -RZ, RZ, 0, 0 ;  /* 0x00000000ff927435 */ /* 0x000fe200000001ff */
[----:B------:R0:W-:Y:S04]  /*1ab0*/  @!P0 STS.64 [R147.X8], R144 ;  /* 0x0000009093008388 */ /* 0x0001e80000008a00 */
[----:B------:R-:W-:Y:S01]  /*1ac0*/  BAR.SYNC.DEFER_BLOCKING 0x0 ;  /* 0x0000000000007b1d */ /* 0x000fe20000010000 */
[----:B------:R-:W-:Y:S02]  /*1ad0*/  @!P1 MOV R146, 0x300 ;  /* 0x0000030000929802 */ /* 0x000fe40000000f00 */
[----:B------:R-:W-:-:S03]  /*1ae0*/  LOP3.LUT P0, RZ, R139, 0x1f, R0, 0xf8, !PT ;  /* 0x0000001f8bff7812 */ /* 0x000fc6000780f800 */
[----:B------:R-:W1:Y:S01]  /*1af0*/  SHFL.DOWN PT, R151, R146, 0x4, 0x1f ;  /* 0x08801f0092977f89 */ /* 0x000e6200000e0000 */
[----:B0-----:R-:W-:Y:S03]  /*1b00*/  I2F R147, R146 ;  /* 0x0000009200937306 */ /* 0x001fe60000201400 */
[----:B------:R-:W-:Y:S01]  /*1b10*/  @!P1 LDS.64 R148, [R150.X8] ;  /* 0x0000000096949984 */ /* 0x000fe20000008a00 */
[----:B------:R-:W-:Y:S02]  /*1b20*/  ISETP.NE.AND P1, PT, RZ, UR6, PT ;  /* 0x00000006ff007c0c */ /* 0x000fe4000bf25270 */
[----:B-1----:R-:W-:Y:S02]  /*1b30*/  IADD3 R152, R151, R146, RZ ;  /* 0x0000009297987210 */ /* 0x002fe40007ffe0ff */
        /* <DEDUP_REMOVED lines=11> */
[----:B------:R-:W-:Y:S01]  /*1bf0*/  FMUL.FTZ R153, R153, R153 ;  /* 0x0000009999997220 */ /* 0x000fe20000410000 */
[----:B------:R-:W0:Y:S01]  /*1c00*/  I2F R148, R152 ;  /* 0x0000009800947306 */ /* 0x000e220000201400 */
[----:B--2---:R-:W-:Y:S02]  /*1c10*/  FADD.FTZ R144, R144, R149 ;  /* 0x0000009590907221 */ /* 0x004fe40000010000 */
[----:B------:R-:W-:Y:S02]  /*1c20*/  FMUL.FTZ R153, R153, R147 ;  /* 0x0000009399997220 */ /* 0x000fe40000410000 */
[----:B-1----:R-:W-:Y:S02]  /*1c30*/  FMUL.FTZ R147, R145, R150 ;  /* 0x0000009691937220 */ /* 0x002fe40000410000 */
[----:B------:R-:W-:Y:S01]  /*1c40*/  FMUL.FTZ R153, R153, R156 ;  /* 0x0000009c99997220 */ /* 0x000fe20000410000 */
[----:B------:R-:W-:Y:S02]  /*1c50*/  SHF.R.U32.HI R156, RZ, 0x1c, R141 ;  /* 0x0000001cff9c7819 */ /* 0x000fe4000001168d */
[----:B------:R-:W1:Y:S01]  /*1c60*/  SHFL.DOWN PT, R146, R147, 0x2, 0x1f ;  /* 0x08401f0093927f89 */ /* 0x000e6200000e0000 */
[----:B------:R-:W-:-:S03]  /*1c70*/  FFMA.FTZ R144, R145, R153, R144 ;  /* 0x0000009991907223 */ /* 0x000fc60000010090 */
[----:B------:R-:W2:Y:S01]  /*1c80*/  SHFL.DOWN PT, R153, R152, 0x1, 0x1f ;  /* 0x08201f0098997f89 */ /* 0x000ea200000e0000 */
[----:B0-----:R-:W0:Y:S03]  /*1c90*/  MUFU.RCP R149, R148 ;  /* 0x0000009400957308 */ /* 0x001e260000001000 */
[----:B------:R-:W3:Y:S01]  /*1ca0*/  SHFL.DOWN PT, R145, R144, 0x2, 0x1f ;  /* 0x08401f0090917f89 */ /* 0x000ee200000e0000 */
        /* <DEDUP_REMOVED lines=8> */
[----:B---3--:R-:W-:Y:S02]  /*1d30*/  FADD.FTZ R146, R144, R145 ;  /* 0x0000009190927221 */ /* 0x008fe40000010000 */
[----:B------:R-:W-:Y:S01]  /*1d40*/  FMUL.FTZ R151, R151, R155 ;  /* 0x0000009b97977220 */ /* 0x000fe20000410000 */
        /* <DEDUP_REMOVED lines=8> */
[----:B------:R-:W-:Y:S01]  /*1dd0*/  @!P0 MOV R147, 0x4 ;  /* 0x0000000400938802 */ /* 0x000fe20000000f00 */
[----:B------:R-:W-:Y:S02]  /*1de0*/  FMUL.FTZ R151, R144, R144 ;  /* 0x0000009090977220 */ /* 0x000fe40000410000 */
[----:B--2---:R-:W-:Y:S01]  /*1df0*/  FADD.FTZ R144, R146, R145 ;  /* 0x0000009192907221 */ /* 0x004fe20000010000 */
[----:B------:R-:W-:Y:S01]  /*1e00*/  MOV R146, c[0x0][0x1e0] ;  /* 0x0000780000927a02 */ /* 0x000fe20000000f00 */
[----:B------:R-:W-:-:S02]  /*1e10*/  FMUL.FTZ R151, R148, R151 ;  /* 0x0000009794977220 */ /* 0x000fc40000410000 */
[----:B-1----:R-:W-:Y:S02]  /*1e20*/  FMUL.FTZ R152, R149, R152 ;  /* 0x0000009895987220 */ /* 0x002fe40000410000 */
[----:B------:R-:W-:-:S03]  /*1e30*/  FMUL.FTZ R151, R151, R153 ;  /* 0x0000009997977220 */ /* 0x000fc60000410000 */
[----:B------:R-:W0:Y:S01]  /*1e40*/  SHFL.IDX PT, R155, R152, RZ, 0x1f ;  /* 0x00001fff989b7589 */ /* 0x000e2200000e0000 */
[----:B------:R-:W-:-:S06]  /*1e50*/  FFMA.FTZ R151, R149, R151, R144 ;  /* 0x0000009795977223 */ /* 0x000fcc0000010090 */
[----:B------:R-:W1:Y:S01]  /*1e60*/  SHFL.IDX PT, R151, R151, RZ, 0x1f ;  /* 0x00001fff97977589 */ /* 0x000e6200000e0000 */
[C---:B0-----:R-:W-:Y:S01]  /*1e70*/  FMUL.FTZ R144, R155.reuse, R155 ;  /* 0x0000009b9b907220 */ /* 0x041fe20000410000 */
[----:B------:R-:W-:-:S04]  /*1e80*/  FSEL R149, R155, RZ, !P1 ;  /* 0x000000ff9b957208 */ /* 0x000fc80004800000 */
[----:B------:R-:W-:Y:S01]  /*1e90*/  FSEL R145, R144, RZ, P1 ;  /* 0x000000ff90917208 */ /* 0x000fe20000800000 */
[----:B------:R-:W-:Y:S02]  /*1ea0*/  FADD.FTZ R112, -R149, R112 ;  /* 0x0000007095707221 */ /* 0x000fe40000010100 */
[----:B-1----:R-:W-:Y:S02]  /*1eb0*/  FFMA.FTZ R144, R151, R146, c[0x0][0x228] ;  /* 0x00008a0097907623 */ /* 0x002fe40000010092 */
[C---:B------:R-:W-:Y:S02]  /*1ec0*/  FADD.FTZ R113, -R149.reuse, R113 ;  /* 0x0000007195717221 */ /* 0x040fe40000010100 */
[----:B------:R-:W-:Y:S01]  /*1ed0*/  FADD.FTZ R148, R144, R145 ;  /* 0x0000009190947221 */ /* 0x000fe20000010000 */
[----:B------:R-:W-:Y:S01]  /*1ee0*/  @!P0 MOV R145, 0x4 ;  /* 0x0000000400918802 */ /* 0x000fe20000000f00 */
[C---:B------:R-:W-:Y:S02]  /*1ef0*/  FADD.FTZ R114, -R149.reuse, R114 ;  /* 0x0000007295727221 */ /* 0x040fe40000010100 */
[----:B------:R-:W0:Y:S01]  /*1f00*/  MUFU.RSQ R157, R148 ;  /* 0x00000094009d7308 */ /* 0x000e220000001400 */
[----:B------:R-:W-:-:S02]  /*1f10*/  FADD.FTZ R115, -R149, R115 ;  /* 0x0000007395737221 */ /* 0x000fc40000010100 */
[----:B------:R-:W-:-:S04]  /*1f20*/  @!P0 IMAD.WIDE R144, R136, R145, c[0x0][0x1a0] ;  /* 0x0000680088908625 */ /* 0x000fc800078e0291 */
[C---:B------:R-:W-:Y:S01]  /*1f30*/  @!P0 IMAD.WIDE R146, R136.reuse, R147, c[0x0][0x1a8] ;  /* 0x00006a0088928625 */ /* 0x040fe200078e0293 */
[----:B------:R1:W-:Y:S01]  /*1f40*/  @!P0 STG.E [R144.64], R155 ;  /* 0x0000009b90008986 */ /* 0x0003e2000c101904 */
[----:B------:R-:W-:Y:S02]  /*1f50*/  IADD3 R136, R136, c[0x0][0x160], RZ ;  /* 0x0000580088887a10 */ /* 0x000fe40007ffe0ff */
[C---:B------:R-:W-:Y:S02]  /*1f60*/  FADD.FTZ R116, -R149.reuse, R116 ;  /* 0x0000007495747221 */ /* 0x040fe40000010100 */
[C---:B------:R-:W-:Y:S02]  /*1f70*/  FADD.FTZ R117, -R149.reuse, R117 ;  /* 0x0000007595757221 */ /* 0x040fe40000010100 */
[----:B------:R-:W-:Y:S01]  /*1f80*/  FADD.FTZ R120, -R149, R120 ;  /* 0x0000007895787221 */ /* 0x000fe20000010100 */
[----:B0-----:R0:W-:Y:S01]  /*1f90*/  @!P0 STG.E [R146.64], R157 ;  /* 0x0000009d92008986 */ /* 0x0011e2000c101904 */
[----:B------:R-:W-:-:S02]  /*1fa0*/  FMUL.FTZ R151, R157, R112 ;  /* 0x000000709d977220 */ /* 0x000fc40000410000 */
[----:B------:R-:W-:Y:S01]  /*1fb0*/  FMUL.FTZ R148, R157, R113 ;  /* 0x000000719d947220 */ /* 0x000fe20000410000 */
[----:B-1----:R-:W-:Y:S01]  /*1fc0*/  SHF.L.U32 R155, R141, 0x4, RZ ;  /* 0x000000048d9b7819 */ /* 0x002fe200000006ff */
[C---:B------:R-:W-:Y:S02]  /*1fd0*/  FMUL.FTZ R153, R157.reuse, R114 ;  /* 0x000000729d997220 */ /* 0x040fe40000410000 */
[----:B------:R-:W-:Y:S02]  /*1fe0*/  FMUL.FTZ R144, R157, R115 ;  /* 0x000000739d907220 */ /* 0x000fe40000410000 */
[----:B------:R-:W-:Y:S02]  /*1ff0*/  FFMA.FTZ R112, R52, R151, R4 ;  /* 0x0000009734707223 */ /* 0x000fe40000010004 */
[----:B------:R-:W-:Y:S02]  /*2000*/  FFMA.FTZ R113, R53, R148, R5 ;  /* 0x0000009435717223 */ /* 0x000fe40000010005 */
[----:B------:R-:W-:-:S02]  /*2010*/  FADD.FTZ R145, -R149, R118 ;  /* 0x0000007695917221 */ /* 0x000fc40000010100 */
[----:B0-----:R-:W-:Y:S01]  /*2020*/  FADD.FTZ R146, -R149, R119 ;  /* 0x0000007795927221 */ /* 0x001fe20000010100 */
[----:B------:R-:W-:Y:S01]  /*2030*/  F2FP.BF16.PACK_AB R112, R113, R112 ;  /* 0x000000707170723e */ /* 0x000fe200000010ff */
[----:B------:R-:W-:Y:S02]  /*2040*/  FFMA.FTZ R114, R54, R153, R6 ;  /* 0x0000009936727223 */ /* 0x000fe40000010006 */
[----:B------:R-:W-:Y:S02]  /*2050*/  FFMA.FTZ R115, R55, R144, R7 ;  /* 0x0000009037737223 */ /* 0x000fe40000010007 */
        /* <DEDUP_REMOVED lines=10> */
[----:B------:R-:W-:-:S02]  /*2100*/  FADD.FTZ R121, -R149, R121 ;  /* 0x0000007995797221 */ /* 0x000fc40000010100 */
[----:B------:R-:W-:Y:S01]  /*2110*/  FADD.FTZ R122, -R149, R122 ;  /* 0x0000007a957a7221 */ /* 0x000fe20000010100 */
[----:B------:R-:W-:Y:S01]  /*2120*/  F2FP.BF16.PACK_AB R115, R117, R116 ;  /* 0x000000747573723e */ /* 0x000fe200000010ff */
[----:B------:R-:W-:Y:S01]  /*2130*/  FADD.FTZ R123, -R149, R123 ;  /* 0x0000007b957b7221 */ /* 0x000fe20000010100 */
[----:B------:R-:W-:Y:S01]  /*2140*/  IADD3 R116, P0, R155, c[0x0][0x208], RZ ;  /* 0x000082009b747a10 */ /* 0x000fe20007f1e0ff */
[C---:B------:R-:W-:Y:S02]  /*2150*/  FADD.FTZ R147, -R149.reuse, R127 ;  /* 0x0000007f95937221 */ /* 0x040fe40000010100 */
[C---:B------:R-:W-:Y:S01]  /*2160*/  FADD.FTZ R141, -R149.reuse, R126 ;  /* 0x0000007e958d7221 */ /* 0x040fe20000010100 */
[----:B------:R-:W-:Y:S01]  /*2170*/  IADD3.X R117, R156, c[0x0][0x20c], RZ, P0, !PT ;  /* 0x000083009c757a10 */ /* 0x000fe200007fe4ff */
[C---:B------:R-:W-:Y:S02]  /*2180*/  FADD.FTZ R150, -R149.reuse, R128 ;  /* 0x0000008095967221 */ /* 0x040fe40000010100 */
[----:B------:R-:W-:-:S02]  /*2190*/  FADD.FTZ R152, -R149, R129 ;  /* 0x0000008195987221 */ /* 0x000fc40000010100 */
[----:B------:R0:W-:Y:S01]  /*21a0*/  STG.E.128 [R116.64], R112 ;  /* 0x0000007074007986 */ /* 0x0001e2000c101d04 */
[C---:B------:R-:W-:Y:S02]  /*21b0*/  FMUL.FTZ R127, R157.reuse, R120 ;  /* 0x000000789d7f7220 */ /* 0x040fe40000410000 */
[----:B------:R-:W-:Y:S02]  /*21c0*/  FMUL.FTZ R126, R157, R121 ;  /* 0x000000799d7e7220 */ /* 0x000fe40000410000 */
[C---:B------:R-:W-:Y:S02]  /*21d0*/  FADD.FTZ R124, -R149.reuse, R124 ;  /* 0x0000007c957c7221 */ /* 0x040fe40000010100 */
[C---:B------:R-:W-:Y:S02]  /*21e0*/  FADD.FTZ R125, -R149.reuse, R125 ;  /* 0x0000007d957d7221 */ /* 0x040fe40000010100 */
[----:B------:R-:W-:Y:S02]  /*21f0*/  FADD.FTZ R135, -R149, R135 ;  /* 0x0000008795877221 */ /* 0x000fe40000010100 */
[----:B------:R-:W-:-:S02]  /*2200*/  FMUL.FTZ R129, R157, R122 ;  /* 0x0000007a9d817220 */ /* 0x000fc40000410000 */
[----:B------:R-:W-:Y:S02]  /*2210*/  FMUL.FTZ R128, R157, R123 ;  /* 0x0000007b9d807220 */ /* 0x000fe40000410000 */
[----:B------:R-:W-:Y:S02]  /*2220*/  FFMA.FTZ R120, R60, R127, R12 ;  /* 0x0000007f3c787223 */ /* 0x000fe4000001000c */
[----:B------:R-:W-:Y:S02]  /*2230*/  FFMA.FTZ R121, R61, R126, R13 ;  /* 0x0000007e3d797223 */ /* 0x000fe4000001000d */
[C---:B0-----:R-:W-:Y:S02]  /*2240*/  FADD.FTZ R112, -R149.reuse, R130 ;  /* 0x0000008295707221 */ /* 0x041fe40000010100 */
[----:B------:R-:W-:Y:S01]  /*2250*/  FADD.FTZ R117, -R149, R134 ;  /* 0x0000008695757221 */ /* 0x000fe20000010100 */
[----:B------:R-:W-:Y:S01]  /*2260*/  F2FP.BF16.PACK_AB R120, R121, R120 ;  /* 0x000000787978723e */ /* 0x000fe200000010ff */
[----:B------:R-:W-:-:S02]  /*2270*/  FADD.FTZ R114, -R149, R132 ;  /* 0x0000008495727221 */ /* 0x000fc40000010100 */
[C---:B------:R-:W-:Y:S02]  /*2280*/  FADD.FTZ R116, -R149.reuse, R133 ;  /* 0x0000008595747221 */ /* 0x040fe40000010100 */
[----:B------:R-:W-:Y:S02]  /*2290*/  FADD.FTZ R113, -R149, R131 ;  /* 0x0000008395717221 */ /* 0x000fe40000010100 */
        /* <DEDUP_REMOVED lines=12> */
[----:B------:R-:W-:Y:S02]  /*2360*/  FMUL.FTZ R134, R157, R113 ;  /* 0x000000719d867220 */ /* 0x000fe40000410000 */
[----:B------:R-:W-:Y:S01]  /*2370*/  FFMA.FTZ R115, R82, R145, R34 ;  /* 0x0000009152737223 */ /* 0x000fe20000010022 */
[----:B------:R-:W-:Y:S01]  /*2380*/  F2FP.BF16.PACK_AB R121, R123, R116 ;  /* 0x000000747b79723e */ /* 0x000fe200000010ff */
[----:B------:R-:W-:Y:S01]  /*2390*/  FMUL.FTZ R145, R157, R114 ;  /* 0x000000729d917220 */ /* 0x000fe20000410000 */
[----:B------:R-:W-:Y:S01]  /*23a0*/  IADD3 R116, P0, R155, c[0x0][0x210], RZ ;  /* 0x000084009b747a10 */ /* 0x000fe20007f1e0ff */
[----:B------:R-:W-:Y:S02]  /*23b0*/  FFMA.FTZ R113, R78, R153, R30 ;  /* 0x000000994e717223 */ /* 0x000fe4000001001e */
[----:B------:R-:W-:-:S02]  /*23c0*/  FFMA.FTZ R144, R79, R144, R31 ;  /* 0x000000904f907223 */ /* 0x000fc4000001001f */
[----:B------:R-:W-:Y:S02]  /*23d0*/  FFMA.FTZ R114, R80, R119, R32 ;  /* 0x0000007750727223 */ /* 0x000fe40000010020 */
[----:B------:R-:W-:Y:S01]  /*23e0*/  FFMA.FTZ R122, R64, R131, R16 ;  /* 0x00000083407a7223 */ /* 0x000fe20000010010 */
[----:B------:R-:W-:Y:S01]  /*23f0*/  F2FP.BF16.PACK_AB R113, R144, R113 ;  /* 0x000000719071723e */ /* 0x000fe200000010ff */
[----:B------:R-:W-:Y:S01]  /*2400*/  FFMA.FTZ R117, R65, R130, R17 ;  /* 0x0000008241757223 */ /* 0x000fe20000010011 */
[----:B------:R-:W-:Y:S01]  /*2410*/  SHF.L.U32 R144, R143, 0x4, RZ ;  /* 0x000000048f907819 */ /* 0x000fe200000006ff */
[----:B------:R-:W-:Y:S01]  /*2420*/  FFMA.FTZ R146, R83, R146, R35 ;  /* 0x0000009253927223 */ /* 0x000fe20000010023 */
[----:B------:R-:W-:Y:S01]  /*2430*/  SHF.R.U32.HI R143, RZ, 0x1c, R143 ;  /* 0x0000001cff8f7819 */ /* 0x000fe2000001168f */
[----:B------:R-:W-:Y:S01]  /*2440*/  FFMA.FTZ R119, R81, R118, R33 ;  /* 0x0000007651777223 */ /* 0x000fe20000010021 */
[----:B------:R-:W-:Y:S01]  /*2450*/  F2FP.BF16.PACK_AB R122, R117, R122 ;  /* 0x0000007a757a723e */ /* 0x000fe200000010ff */
[----:B------:R-:W-:Y:S01]  /*2460*/  FMUL.FTZ R141, R157, R141 ;  /* 0x0000008d9d8d7220 */ /* 0x000fe20000410000 */
[----:B------:R-:W-:Y:S01]  /*2470*/  F2FP.BF16.PACK_AB R115, R146, R115 ;  /* 0x000000739273723e */ /* 0x000fe200000010ff */
[----:B------:R-:W-:Y:S01]  /*2480*/  FFMA.FTZ R118, R67, R132, R19 ;  /* 0x0000008443767223 */ /* 0x000fe20000010013 */
[----:B------:R-:W-:Y:S01]  /*2490*/  F2FP.BF16.PACK_AB R114, R119, R114 ;  /* 0x000000727772723e */ /* 0x000fe200000010ff */
[----:B------:R-:W-:Y:S01]  /*24a0*/  FFMA.FTZ R123, R66, R141, R18 ;  /* 0x0000008d427b7223 */ /* 0x000fe20000010012 */
[----:B------:R-:W-:Y:S01]  /*24b0*/  IADD3.X R117, R156, c[0x0][0x214], RZ, P0, !PT ;  /* 0x000085009c757a10 */ /* 0x000fe200007fe4ff */
[C---:B------:R-:W-:Y:S01]  /*24c0*/  FMUL.FTZ R154, R157.reuse, R135 ;  /* 0x000000879d9a7220 */ /* 0x040fe20000410000 */
[----:B------:R-:W-:Y:S01]  /*24d0*/  IADD3 R124, P1, R144, c[0x0][0x208], RZ ;  /* 0x00008200907c7a10 */ /* 0x000fe20007f3e0ff */
[----:B------:R-:W-:Y:S01]  /*24e0*/  FMUL.FTZ R152, R157, R152 ;  /* 0x000000989d987220 */ /* 0x000fe20000410000 */
[----:B------:R-:W-:Y:S01]  /*24f0*/  F2FP.BF16.PACK_AB R123, R118, R123 ;  /* 0x0000007b767b723e */ /* 0x000fe200000010ff */
[----:B------:R0:W-:Y:S01]  /*2500*/  STG.E.128 [R116.64], R112 ;  /* 0x0000007074007986 */ /* 0x0001e2000c101d04 */
[----:B------:R-:W-:Y:S01]  /*2510*/  IADD3.X R125, R143, c[0x0][0x20c], RZ, P1, !PT ;  /* 0x000083008f7d7a10 */ /* 0x000fe20000ffe4ff */
[----:B------:R-:W-:-:S02]  /*2520*/  FFMA.FTZ R118, R88, R131, R40 ;  /* 0x0000008358767223 */ /* 0x000fc40000010028 */
[----:B------:R-:W-:Y:S02]  /*2530*/  FFMA.FTZ R119, R90, R141, R42 ;  /* 0x0000008d5a777223 */ /* 0x000fe4000001002a */
[----:B------:R1:W-:Y:S01]  /*2540*/  STG.E.128 [R124.64], R120 ;  /* 0x000000787c007986 */ /* 0x0003e2000c101d04 */
[----:B------:R-:W-:Y:S02]  /*2550*/  FFMA.FTZ R132, R91, R132, R43 ;  /* 0x000000845b847223 */ /* 0x000fe4000001002b */
[----:B------:R-:W-:Y:S02]  /*2560*/  FFMA.FTZ R127, R84, R127, R36 ;  /* 0x0000007f547f7223 */ /* 0x000fe40000010024 */
[----:B------:R-:W-:Y:S01]  /*2570*/  FFMA.FTZ R126, R85, R126, R37 ;  /* 0x0000007e557e7223 */ /* 0x000fe20000010025 */
[----:B------:R-:W-:Y:S01]  /*2580*/  F2FP.BF16.PACK_AB R119, R132, R119 ;  /* 0x000000778477723e */ /* 0x000fe200000010ff */
[----:B------:R-:W-:Y:S02]  /*2590*/  FFMA.FTZ R129, R86, R129, R38 ;  /* 0x0000008156817223 */ /* 0x000fe40000010026 */
[----:B------:R-:W-:-:S02]  /*25a0*/  FFMA.FTZ R128, R87, R128, R39 ;  /* 0x0000008057807223 */ /* 0x000fc40000010027 */
[----:B------:R-:W-:Y:S01]  /*25b0*/  FFMA.FTZ R131, R89, R130, R41 ;  /* 0x0000008259837223 */ /* 0x000fe20000010029 */
[----:B0-----:R-:W-:Y:S01]  /*25c0*/  F2FP.BF16.PACK_AB R116, R126, R127 ;  /* 0x0000007f7e74723e */ /* 0x001fe200000010ff */
[----:B------:R-:W-:Y:S01]  /*25d0*/  FFMA.FTZ R113, R70, R147, R22 ;  /* 0x0000009346717223 */ /* 0x000fe20000010016 */
[----:B------:R-:W-:Y:S01]  /*25e0*/  F2FP.BF16.PACK_AB R117, R128, R129 ;  /* 0x000000818075723e */ /* 0x000fe200000010ff */
[----:B------:R-:W-:Y:S01]  /*25f0*/  FFMA.FTZ R114, R71, R134, R23 ;  /* 0x0000008647727223 */ /* 0x000fe20000010017 */
[----:B------:R-:W-:Y:S01]  /*2600*/  F2FP.BF16.PACK_AB R118, R131, R118 ;  /* 0x000000768376723e */ /* 0x000fe200000010ff */
[----:B------:R-:W-:Y:S01]  /*2610*/  FFMA.FTZ R115, R73, R150, R25 ;  /* 0x0000009649737223 */ /* 0x000fe20000010019 */
[----:B-1----:R-:W-:Y:S01]  /*2620*/  SHF.L.U32 R124, R142, 0x4, RZ ;  /* 0x000000048e7c7819 */ /* 0x002fe200000006ff */
[----:B------:R-:W-:Y:S01]  /*2630*/  FFMA.FTZ R120, R74, R149, R26 ;  /* 0x000000954a787223 */ /* 0x000fe2000001001a */
[----:B------:R-:W-:Y:S01]  /*2640*/  F2FP.BF16.PACK_AB R113, R114, R113 ;  /* 0x000000717271723e */ /* 0x000fe200000010ff */
[----:B------:R-:W-:Y:S01]  /*2650*/  FFMA.FTZ R114, R72, R145, R24 ;  /* 0x0000009148727223 */ /* 0x000fe20000010018 */
[----:B------:R-:W-:Y:S01]  /*2660*/  SHF.R.U32.HI R142, RZ, 0x1c, R142 ;  /* 0x0000001cff8e7819 */ /* 0x000fe2000001168e */
[----:B------:R-:W-:Y:S01]  /*2670*/  FFMA.FTZ R121, R75, R154, R27 ;  /* 0x0000009a4b797223 */ /* 0x000fe2000001001b */
[----:B------:R-:W-:Y:S01]  /*2680*/  IADD3 R122, P1, R124, c[0x0][0x208], RZ ;  /* 0x000082007c7a7a10 */ /* 0x000fe20007f3e0ff */
[----:B------:R-:W-:Y:S01]  /*2690*/  FFMA.FTZ R130, R68, R133, R20 ;  /* 0x0000008544827223 */ /* 0x000fe20000010014 */
[----:B------:R-:W-:Y:S01]  /*26a0*/  F2FP.BF16.PACK_AB R114, R115, R114 ;  /* 0x000000727372723e */ /* 0x000fe200000010ff */
[----:B------:R-:W-:Y:S01]  /*26b0*/  FFMA.FTZ R135, R69, R152, R21 ;  /* 0x0000009845877223 */ /* 0x000fe20000010015 */
[----:B------:R-:W-:Y:S01]  /*26c0*/  F2FP.BF16.PACK_AB R115, R121, R120 ;  /* 0x000000787973723e */ /* 0x000fe200000010ff */
[----:B------:R-:W-:Y:S01]  /*26d0*/  FFMA.FTZ R149, R98, R149, R50 ;  /* 0x0000009562957223 */ /* 0x000fe20000010032 */
[----:B------:R-:W-:Y:S01]  /*26e0*/  IADD3 R120, P0, R144, c[0x0][0x210], RZ ;  /* 0x0000840090787a10 */ /* 0x000fe20007f1e0ff */
[----:B------:R-:W-:Y:S01]  /*26f0*/  FFMA.FTZ R154, R99, R154, R51 ;  /* 0x0000009a639a7223 */ /* 0x000fe20000010033 */
[----:B------:R-:W-:Y:S01]  /*2700*/  IADD3 R124, P2, R124, c[0x0][0x210], RZ ;  /* 0x000084007c7c7a10 */ /* 0x000fe20007f5e0ff */
[----:B------:R-:W-:Y:S01]  /*2710*/  FFMA.FTZ R145, R96, R145, R48 ;  /* 0x0000009160917223 */ /* 0x000fe20000010030 */
[----:B------:R-:W-:Y:S01]  /*2720*/  IADD3.X R121, R143, c[0x0][0x214], RZ, P0, !PT ;  /* 0x000085008f797a10 */ /* 0x000fe200007fe4ff */
[----:B------:R-:W-:Y:S01]  /*2730*/  FFMA.FTZ R150, R97, R150, R49 ;  /* 0x0000009661967223 */ /* 0x000fe20000010031 */
[----:B------:R-:W-:Y:S01]  /*2740*/  F2FP.BF16.PACK_AB R112, R135, R130 ;  /* 0x000000828770723e */ /* 0x000fe200000010ff */
[----:B------:R-:W-:Y:S01]  /*2750*/  FFMA.FTZ R147, R94, R147, R46 ;  /* 0x000000935e937223 */ /* 0x000fe2000001002e */
[----:B------:R-:W-:Y:S01]  /*2760*/  F2FP.BF16.PACK_AB R151, R154, R149 ;  /* 0x000000959a97723e */ /* 0x000fe200000010ff */
[----:B------:R-:W-:Y:S01]  /*2770*/  FFMA.FTZ R134, R95, R134, R47 ;  /* 0x000000865f867223 */ /* 0x000fe2000001002f */
[----:B------:R-:W-:Y:S01]  /*2780*/  IADD3.X R123, R142, c[0x0][0x20c], RZ, P1, !PT ;  /* 0x000083008e7b7a10 */ /* 0x000fe20000ffe4ff */
[----:B------:R-:W-:Y:S01]  /*2790*/  FFMA.FTZ R133, R92, R133, R44 ;  /* 0x000000855c857223 */ /* 0x000fe2000001002c */
[----:B------:R-:W-:Y:S01]  /*27a0*/  F2FP.BF16.PACK_AB R150, R150, R145 ;  /* 0x000000919696723e */ /* 0x000fe200000010ff */
[----:B------:R-:W-:Y:S01]  /*27b0*/  FFMA.FTZ R152, R93, R152, R45 ;  /* 0x000000985d987223 */ /* 0x000fe2000001002d */
[----:B------:R-:W-:Y:S01]  /*27c0*/  F2FP.BF16.PACK_AB R149, R134, R147 ;  /* 0x000000938695723e */ /* 0x000fe200000010ff */
[----:B------:R0:W-:Y:S01]  /*27d0*/  STG.E.128 [R120.64], R116 ;  /* 0x0000007478007986 */ /* 0x0001e2000c101d04 */
[----:B------:R-:W-:-:S02]  /*27e0*/  IADD3.X R125, R142, c[0x0][0x214], RZ, P2, !PT ;  /* 0x000085008e7d7a10 */ /* 0x000fc400017fe4ff */
[----:B------:R-:W-:Y:S01]  /*27f0*/  F2FP.BF16.PACK_AB R148, R152, R133 ;  /* 0x000000859894723e */ /* 0x000fe200000010ff */
[----:B------:R0:W-:Y:S01]  /*2800*/  STG.E.128 [R122.64], R112 ;  /* 0x000000707a007986 */ /* 0x0001e2000c101d04 */
[----:B------:R-:W-:Y:S02]  /*2810*/  ISETP.GE.AND P0, PT, R136, c[0x0][0x164], PT ;  /* 0x0000590088007a0c */ /* 0x000fe40003f06270 */
[----:B------:R-:W-:Y:S01]  /*2820*/  LOP3.LUT P1, RZ, R138, 0xff, RZ, 0xc0, !PT ;  /* 0x000000ff8aff7812 */ /* 0x000fe2000782c0ff */
[----:B------:R0:W-:Y:S03]  /*2830*/  STG.E.128 [R124.64], R148 ;  /* 0x000000947c007986 */ /* 0x0001e6000c101d04 */
[----:B------:R-:W-:-:S07]  /*2840*/  SEL R138, RZ, 0x1, P1 ;  /* 0x00000001ff8a7807 */ /* 0x000fce0000800000 */
[----:B0----5:R-:W-:Y:S01]  /*2850*/  @P0 CALL.REL.NOINC `(.L_x_8163) ;  /* 0x0000001000000944 */ /* 0x021fe20003c00000 */
[----:B------:R-:W-:Y:S05]  /*2860*/  BRA `(.L_x_8164) ;  /* 0xffffdc8000007947 */ /* 0x000fea000383ffff */
.L_x_8163:
[----:B------:R-:W-:Y:S05]  /*2870*/  EXIT ;  /* 0x000000000000794d */ /* 0x000fea0003800000 */
.L_x_8161:
[----:B0-----:R-:W-:Y:S01]  /*2880*/  HFMA2.MMA R152, -RZ, RZ, 0, 5.9604644775390625e-08 ;  /* 0x00000001ff987435 */ /* 0x001fe200000001ff */
[----:B------:R-:W-:Y:S02]  /*2890*/  MOV R145, 0x1f ;  /* 0x0000001f00917802 */ /* 0x000fe40000000f00 */
[----:B------:R-:W-:Y:S02]  /*28a0*/  MOV R150, 0xffffffff ;  /* 0xffffffff00967802 */ /* 0x000fe40000000f00 */
[----:B------:R-:W-:Y:S02]  /*28b0*/  MOV R148, 0x28d0 ;  /* 0x000028d000947802 */ /* 0x000fe40000000f00 */
[----:B-----5:R-:W-:Y:S05]  /*28c0*/  CALL.REL.NOINC `($__internal_33_$__cuda_sm70_shflsync_bfly_p) ;  /* 0x0000069000007944 */ /* 0x020fea0003c00000 */
[----:B-1----:R-:W-:Y:S01]  /*28d0*/  MOV R144, R152 ;  /* 0x0000009800907202 */ /* 0x002fe20000000f00 */
[----:B0-----:R-:W-:Y:S05]  /*28e0*/  BRA `(.L_x_8165) ;  /* 0xffffed0000007947 */ /* 0x001fea000383ffff */
.L_x_8162:
[----:B------:R-:W-:Y:S01]  /*28f0*/  HFMA2.MMA R152, -RZ, RZ, 0, 1.1920928955078125e-07 ;  /* 0x00000002ff987435 */ /* 0x000fe200000001ff */
[----:B------:R-:W-:Y:S02]  /*2900*/  MOV R145, 0x1f ;  /* 0x0000001f00917802 */ /* 0x000fe40000000f00 */
[----:B------:R-:W-:Y:S02]  /*2910*/  MOV R150, 0xffffffff ;  /* 0xffffffff00967802 */ /* 0x000fe40000000f00 */
[----:B------:R-:W-:-:S02]  /*2920*/  MOV R148, 0x2940 ;  /* 0x0000294000947802 */ /* 0x000fc40000000f00 */
[----:B-----5:R-:W-:Y:S05]  /*2930*/  CALL.REL.NOINC `($__internal_33_$__cuda_sm70_shflsync_bfly_p) ;  /* 0x0000062000007944 */ /* 0x020fea0003c00000 */
[----:B01----:R-:W-:Y:S01]  /*2940*/  FADD.FTZ R147, R147, R152 ;  /* 0x0000009893937221 */ /* 0x003fe20000010000 */
[----:B------:R-:W-:Y:S01]  /*2950*/  HFMA2.MMA R152, -RZ, RZ, 0, 2.384185791015625e-07 ;  /* 0x00000004ff987435 */ /* 0x000fe200000001ff */
[----:B------:R-:W-:-:S02]  /*2960*/  MOV R145, 0x1f ;  /* 0x0000001f00917802 */ /* 0x000fc40000000f00 */
[----:B------:R-:W-:Y:S02]  /*2970*/  MOV R150, 0xffffffff ;  /* 0xffffffff00967802 */ /* 0x000fe40000000f00 */
[----:B------:R-:W-:Y:S02]  /*2980*/  MOV R148, 0x29a0 ;  /* 0x000029a000947802 */ /* 0x000fe40000000f00 */
[----:B------:R-:W-:Y:S05]  /*2990*/  CALL.REL.NOINC `($__internal_33_$__cuda_sm70_shflsync_bfly_p) ;  /* 0x000005c000007944 */ /* 0x000fea0003c00000 */
[----:B01----:R-:W-:Y:S01]  /*29a0*/  FADD.FTZ R147, R147, R152 ;  /* 0x0000009893937221 */ /* 0x003fe20000010000 */
[----:B------:R-:W-:Y:S01]  /*29b0*/  HFMA2.MMA R152, -RZ, RZ, 0, 4.76837158203125e-07 ;  /* 0x00000008ff987435 */ /* 0x000fe200000001ff */
[----:B------:R-:W-:Y:S02]  /*29c0*/  MOV R145, 0x1f ;  /* 0x0000001f00917802 */ /* 0x000fe40000000f00 */
[----:B------:R-:W-:Y:S02]  /*29d0*/  MOV R150, 0xffffffff ;  /* 0xffffffff00967802 */ /* 0x000fe40000000f00 */
[----:B------:R-:W-:Y:S02]  /*29e0*/  MOV R148, 0x2a00 ;  /* 0x00002a0000947802 */ /* 0x000fe40000000f00 */
[----:B------:R-:W-:Y:S05]  /*29f0*/  CALL.REL.NOINC `($__internal_33_$__cuda_sm70_shflsync_bfly_p) ;  /* 0x0000056000007944 */ /* 0x000fea0003c00000 */
[----:B01----:R-:W-:Y:S01]  /*2a00*/  FADD.FTZ R147, R147, R152 ;  /* 0x0000009893937221 */ /* 0x003fe20000010000 */
[----:B------:R-:W-:Y:S01]  /*2a10*/  HFMA2.MMA R152, -RZ, RZ, 0, 9.5367431640625e-07 ;  /* 0x00000010ff987435 */ /* 0x000fe200000001ff */
[----:B------:R-:W-:-:S02]  /*2a20*/  MOV R145, 0x1f ;  /* 0x0000001f00917802 */ /* 0x000fc40000000f00 */
[----:B------:R-:W-:Y:S02]  /*2a30*/  MOV R150, 0xffffffff ;  /* 0xffffffff00967802 */ /* 0x000fe40000000f00 */
[----:B------:R-:W-:Y:S02]  /*2a40*/  MOV R148, 0x2a60 ;  /* 0x00002a6000947802 */ /* 0x000fe40000000f00 */
[----:B------:R-:W-:Y:S05]  /*2a50*/  CALL.REL.NOINC `($__internal_33_$__cuda_sm70_shflsync_bfly_p) ;  /* 0x0000050000007944 */ /* 0x000fea0003c00000 */
        /* <DEDUP_REMOVED lines=54> */
[----:B------:R-:W-:Y:S05]  /*2dc0*/  CALL.REL.NOINC `($__internal_33_$__cuda_sm70_shflsync_bfly_p) ;  /* 0x0000019000007944 */ /* 0x000fea0003c00000 */
[----:B01----:R-:W-:Y:S01]  /*2dd0*/  FADD.FTZ R147, R147, R152 ;  /* 0x0000009893937221 */ /* 0x003fe20000010000 */
[----:B------:R-:W-:Y:S01]  /*2de0*/  HFMA2.MMA R152, -RZ, RZ, 0, 1.1920928955078125e-07 ;  /* 0x00000002ff987435 */ /* 0x000fe200000001ff */
[----:B------:R-:W-:Y:S02]  /*2df0*/  MOV R145, 0x1f ;  /* 0x0000001f00917802 */ /* 0x000fe40000000f00 */
[----:B------:R-:W-:Y:S02]  /*2e00*/  MOV R150, 0xffffffff ;  /* 0xffffffff00967802 */ /* 0x000fe40000000f00 */
[----:B------:R-:W-:Y:S02]  /*2e10*/  MOV R148, 0x2e30 ;  /* 0x00002e3000947802 */ /* 0x000fe40000000f00 */
[----:B------:R-:W-:Y:S05]  /*2e20*/  CALL.REL.NOINC `($__internal_33_$__cuda_sm70_shflsync_bfly_p) ;  /* 0x0000013000007944 */ /* 0x000fea0003c00000 */
        /* <DEDUP_REMOVED lines=18> */
[----:B01----:R-:W-:Y:S05]  /*2f50*/  BRA `(.L_x_8166) ;  /* 0xffffead000007947 */ /* 0x003fea000383ffff */
        .weak           $__internal_33_$__cuda_sm70_shflsync_bfly_p
        .type           $__internal_33_$__cuda_sm70_shflsync_bfly_p,@function
        .size           $__internal_33_$__cuda_sm70_shflsync_bfly_p,(.L_x_20013 - $__internal_33_$__cuda_sm70_shflsync_bfly_p)
$__internal_33_$__cuda_sm70_shflsync_bfly_p:
[----:B------:R-:W-:Y:S01]  /*2f60*/  HFMA2.MMA R149, -RZ, RZ, 0, 0 ;  /* 0x00000000ff957435 */ /* 0x000fe200000001ff */
[----:B------:R-:W-:Y:S04]  /*2f70*/  WARPSYNC R150 ;  /* 0x0000009600007348 */ /* 0x000fe80003800000 */
[----:B------:R0:W1:Y:S01]  /*2f80*/  SHFL.BFLY PT, R152, R147, R152, R145 ;  /* 0x0c00009893987389 */ /* 0x00006200000e0091 */
[----:B------:R-:W-:Y:S05]  /*2f90*/  RET.REL.NODEC R148 `(_ZN10layer_norm31ln_parallel_residual_fwd_kernelINS_13Kernel_traitsIf13__nv_bfloat16fS2_fjLj6144ELj1ELj1ELj8ELj16ENS_18Kernel_traits_baseILj6144EfS2_fS2_fjLj256EEEEELb0ELb0ELb1EEEvNS_9FwdParamsE) ;  /* 0xffffd06094007950 */ /* 0x000fea0003c3ffff */
.L_x_8167:
        /* <DEDUP_REMOVED lines=14> */
.L_x_20013:


//--------------------- .text._ZN10layer_norm31ln_parallel_residual_fwd_kernelINS_13Kernel_traitsIf13__nv_bfloat16fS2_fjLj6144ELj1ELj1ELj8ELj16ENS_18Kernel_traits_baseILj6144EfS2_fS2_fjLj256EEEEELb0ELb1ELb0EEEvNS_9FwdParamsE --------------------------
	.section	.text._ZN10layer_norm31ln_parallel_residual_fwd_kernelINS_13Kernel_traitsIf13__nv_bfloat16fS2_fjLj6144ELj1ELj1ELj8ELj16ENS_18Kernel_traits_baseILj6144EfS2_fS2_fjLj256EEEEELb0ELb1ELb0EEEvNS_9FwdParamsE,"ax",@progbits
	.sectioninfo	@"SHI_REGISTERS=112"
	.align	128
        .global         _ZN10layer_norm31ln_parallel_residual_fwd_kernelINS_13Kernel_traitsIf13__nv_bfloat16fS2_fjLj6144ELj1ELj1ELj8ELj16ENS_18Kernel_traits_baseILj6144EfS2_fS2_fjLj256EEEEELb0ELb1ELb0EEEvNS_9FwdParamsE
        .type           _ZN10layer_norm31ln_parallel_residual_fwd_kernelINS_13Kernel_traitsIf13__nv_bfloat16fS2_fjLj6144ELj1ELj1ELj8ELj16ENS_18Kernel_traits_baseILj6144EfS2_fS2_fjLj256EEEEELb0ELb1ELb0EEEvNS_9FwdParamsE,@function
        .size           _ZN10layer_norm31ln_parallel_residual_fwd_kernelINS_13Kernel_traitsIf13__nv_bfloat16fS2_fjLj6144ELj1ELj1ELj8ELj16ENS_18Kernel_traits_baseILj6144EfS2_fS2_fjLj256EEEEELb0ELb1ELb0EEEvNS_9FwdParamsE,(.L_x_20014 - _ZN10layer_norm31ln_parallel_residual_fwd_kernelINS_13Kernel_traitsIf13__nv_bfloat16fS2_fjLj6144ELj1ELj1ELj8ELj16ENS_18Kernel_traits_baseILj6144EfS2_fS2_fjLj256EEEEELb0ELb1ELb0EEEvNS_9FwdParamsE)
        .other          _ZN10layer_norm31ln_parallel_residual_fwd_kernelINS_13Kernel_traitsIf13__nv_bfloat16fS2_fjLj6144ELj1ELj1ELj8ELj16ENS_18Kernel_traits_baseILj6144EfS2_fS2_fjLj256EEEEELb0ELb1ELb0EEEvNS_9FwdParamsE,@"STO_CUDA_ENTRY STV_DEFAULT"
_ZN10layer_norm31ln_parallel_residual_fwd_kernelINS_13Kernel_traitsIf13__nv_bfloat16fS2_fjLj6144ELj1ELj1ELj8ELj16ENS_18Kernel_traits_baseILj6144EfS2_fS2_fjLj256EEEEELb0ELb1ELb0EEEvNS_9FwdParamsE:
.text._ZN10layer_norm31ln_parallel_residual_fwd_kernelINS_13Kernel_traitsIf13__nv_bfloat16fS2_fjLj6144ELj1ELj1ELj8ELj16ENS_18Kernel_traits_baseILj6144EfS2_fS2_fjLj256EEEEELb0ELb1ELb0EEEvNS_9FwdParamsE:
        /* <DEDUP_REMOVED lines=29> */
.L_x_8169:
[----:B------:R-:W-:Y:S05]  /*01d0*/  BSYNC B0 ;  /* 0x0000000000007941 */ /* 0x000fea0003800000 */
.L_x_8168:
[----:B------:R-:W-:Y:S01]  /*01e0*/  BSSY B0, `(.L_x_8170) ;  /* 0x0000011000007945 */ /* 0x000fe20003800000 */
[----:B------:R-:W-:Y:S05]  /*01f0*/  @!P3 BRA `(.L_x_8171) ;  /* 0x000000f00000b947 */ /* 0x000fea0003800000 */
[----:B------:R-:W-:Y:S01]  /*0200*/  ISETP.NE.U32.AND P0, PT, RZ, c[0x0][0x218], PT ;  /* 0x00008600ff007a0c */ /* 0x000fe20003f05070 */
[----:B------:R-:W-:Y:S01]  /*0210*/  CS2R R54, SRZ ;  /* 0x0000000000367805 */ /* 0x000fe2000001ff00 */
[----:B0-----:R-:W-:Y:S01]  /*0220*/  MOV R7, 0x20 ;  /* 0x0000002000077802 */ /* 0x001fe20000000f00 */
        /* <DEDUP_REMOVED lines=12> */
.L_x_8171:
[----:B------:R-:W-:Y:S05]  /*02f0*/  BSYNC B0 ;  /* 0x0000000000007941 */ /* 0x000fea0003800000 */
.L_x_8170:
[----:B------:R-:W-:Y:S01]  /*0300*/  BSSY B0, `(.L_x_8172) ;  /* 0x0000010000007945 */ /* 0x000fe20003800000 */
[----:B------:R-:W-:Y:S05]  /*0310*/  @!P2 BRA `(.L_x_8173) ;  /* 0x000000e00000a947 */ /* 0x000fea0003800000 */
[----:B------:R-:W-:Y:S01]  /*0320*/  ISETP.NE.U32.AND P0, PT, RZ, c[0x0][0x218], PT ;  /* 0x00008600ff007a0c */ /* 0x000fe20003f05070 */
[----:B0-----:R-:W-:Y:S01]  /*0330*/  HFMA2.MMA R5, -RZ, RZ, 0, 1.9073486328125e-06 ;  /* 0x00000020ff057435 */ /* 0x001fe200000001ff */
        /* <DEDUP_REMOVED lines=11> */
[----:B------:R0:W5:Y:S02]  /*03f0*/  @P0 LDG.E.128 R32, [R6.64+0x10] ;  /* 0x0000100406200981 */ /* 0x000164000c1e1d00 */
.L_x_8173:
[----:B------:R-:W-:Y:S05]  /*0400*/  BSYNC B0 ;  /* 0x0000000000007941 */ /* 0x000fea0003800000 */
.L_x_8172:
        /* <DEDUP_REMOVED lines=25> */
.L_x_8237:
        /* <DEDUP_REMOVED lines=8> */
[----:B------:R-:W-:Y:S01]  /*0620*/  HFMA2.MMA R4, -RZ, RZ, 0, 9.5367431640625e-07 ;  /* 0x00000010ff047435 */ /* 0x000fe200000001ff */
[----:B------:R-:W-:Y:S02]  /*0630*/  ISETP.NE.U32.AND P1, PT, RZ, c[0x0][0x178], PT ;  /* 0x00005e00ff007a0c */ /* 0x000fe40003f25070 */
[----:B------:R-:W-:Y:S02]  /*0640*/  ISETP.NE.U32.AND P0, PT, RZ, c[0x0][0x180], PT ;  /* 0x00006000ff007a0c */ /* 0x000fe40003f05070 */
[----:B------:R-:W-:Y:S02]  /*0650*/  ISETP.NE.AND.EX P1, PT, RZ, c[0x0][0x17c], PT, P1 ;  /* 0x00005f00ff007a0c */ /* 0x000fe40003f25310 */
[----:B------:R-:W-:-:S03]  /*0660*/  ISETP.NE.AND.EX P0, PT, RZ, c[0x0][0x184], PT, P0 ;  /* 0x00006100ff007a0c */ /* 0x000fc60003f05300 */
[----:B------:R-:W-:-:S06]  /*0670*/  IMAD.WIDE.U32 R4, R95, R4, c[0x0][0x170] ;  /* 0x00005c005f047625 */ /* 0x000fcc00078e0004 */
[----:B------:R-:W2:Y:S02]  /*0680*/  LDG.E.128 R4, [R4.64] ;  /* 0x0000000404047981 */ /* 0x000ea4000c1e1d00 */
[C---:B------:R-:W-:Y:S02]  /*0690*/  @P1 LEA R10, P5, R95.reuse, c[0x0][0x178], 0x4 ;  /* 0x00005e005f0a1a11 */ /* 0x040fe400078a20ff */
[C---:B------:R-:W-:Y:S02]  /*06a0*/  @P0 LEA R8, P6, R95.reuse, c[0x0][0x180], 0x5 ;  /* 0x000060005f080a11 */ /* 0x040fe400078c28ff */
[C---:B------:R-:W-:Y:S02]  /*06b0*/  @P1 LEA.HI.X R11, R95.reuse, c[0x0][0x17c], RZ, 0x4, P5 ;  /* 0x00005f005f0b1a11 */ /* 0x040fe400028f24ff */
[----:B------:R-:W-:-:S03]  /*06c0*/  @P0 LEA.HI.X R9, R95, c[0x0][0x184], RZ, 0x5, P6 ;  /* 0x000061005f090a11 */ /* 0x000fc600030f2cff */
[----:B------:R1:W5:Y:S01]  /*06d0*/  @P1 LDG.E.128 R20, [R10.64] ;  /* 0x000000040a141981 */ /* 0x000362000c1e1d00 */
[----:B------:R-:W-:-:S03]  /*06e0*/  ISETP.NE.U32.AND P1, PT, RZ, c[0x0][0x178], PT ;  /* 0x00005e00ff007a0c */ /* 0x000fc60003f25070 */
[----:B------:R2:W5:Y:S01]  /*06f0*/  @P0 LDG.E.128 R16, [R8.64] ;  /* 0x0000000408100981 */ /* 0x000562000c1e1d00 */
[----:B------:R-:W-:-:S03]  /*0700*/  ISETP.NE.AND.EX P1, PT, RZ, c[0x0][0x17c], PT, P1 ;  /* 0x00005f00ff007a0c */ /* 0x000fc60003f25310 */
[----:B------:R2:W5:Y:S02]  /*0710*/  @P0 LDG.E.128 R12, [R8.64+0x10] ;  /* 0x00001004080c0981 */ /* 0x000564000c1e1d00 */
[----:B--2---:R-:W-:-:S08]  /*0720*/  PRMT R8, RZ, 0x5410, R4 ;  /* 0x00005410ff087816 */ /* 0x004fd00000000004 */
[----:B------:R-:W-:Y:S05]  /*0730*/  @P1 BRA `(.L_x_8176) ;  /* 0x0000003000001947 */ /* 0x000fea0003800000 */
[----:B-1----:R-:W-:Y:S05]  /*0740*/  @!P0 BRA `(.L_x_8177) ;  /* 0x0000005000008947 */ /* 0x002fea0003800000 */
[----:B-----5:R-:W-:Y:S01]  /*0750*/  FADD.FTZ R8, R16, R8 ;  /* 0x0000000810087221 */ /* 0x020fe20000010000 */
[----:B------:R-:W-:Y:S05]  /*0760*/  BRA `(.L_x_8177) ;  /* 0x0000003000007947 */ /* 0x000fea0003800000 */
.L_x_8176:
[----:B-1---5:R-:W-:-:S05]  /*0770*/  PRMT R9, RZ, 0x5410, R20 ;  /* 0x00005410ff097816 */ /* 0x022fca0000000014 */
[----:B------:R-:W-:-:S04]  /*0780*/  FADD.FTZ R8, R9, R8 ;  /* 0x0000000809087221 */ /* 0x000fc80000010000 */
[----:B------:R-:W-:Y:S02]  /*0790*/  @P0 FADD.FTZ R8, R16, R8 ;  /* 0x0000000810080221 */ /* 0x000fe40000010000 */
.L_x_8177:
[----:B------:R-:W-:Y:S01]  /*07a0*/  PRMT R9, RZ, 0x7610, R4 ;  /* 0x00007610ff097816 */ /* 0x000fe20000000004 */
[----:B------:R-:W-:Y:S05]  /*07b0*/  @P1 BRA `(.L_x_8178) ;  /* 0x0000003000001947 */ /* 0x000fea0003800000 */
[----:B------:R-:W-:Y:S05]  /*07c0*/  @!P0 BRA `(.L_x_8179) ;  /* 0x0000005000008947 */ /* 0x000fea0003800000 */
[----:B-----5:R-:W-:Y:S01]  /*07d0*/  FADD.FTZ R9, R17, R9 ;  /* 0x0000000911097221 */ /* 0x020fe20000010000 */
[----:B------:R-:W-:Y:S05]  /*07e0*/  BRA `(.L_x_8179) ;  /* 0x0000003000007947 */ /* 0x000fea0003800000 */
.L_x_8178:
[----:B-----5:R-:W-:-:S05]  /*07f0*/  PRMT R4, RZ, 0x7610, R20 ;  /* 0x00007610ff047816 */ /* 0x020fca0000000014 */
[----:B------:R-:W-:-:S04]  /*0800*/  FADD.FTZ R9, R4, R9 ;  /* 0x0000000904097221 */ /* 0x000fc80000010000 */
[----:B------:R-:W-:Y:S02]  /*0810*/  @P0 FADD.FTZ R9, R17, R9 ;  /* 0x0000000911090221 */ /* 0x000fe40000010000 */
.L_x_8179:
[----:B------:R-:W-:Y:S01]  /*0820*/  PRMT R10, RZ, 0x5410, R5 ;  /* 0x00005410ff0a7816 */ /* 0x000fe20000000005 */
[----:B------:R-:W-:Y:S05]  /*0830*/  @P1 BRA `(.L_x_8180) ;  /* 0x0000003000001947 */ /* 0x000fea0003800000 */
[----:B------:R-:W-:Y:S05]  /*0840*/  @!P0 BRA `(.L_x_8181) ;  /* 0x0000005000008947 */ /* 0x000fea0003800000 */
[----:B-----5:R-:W-:Y:S01]  /*0850*/  FADD.FTZ R10, R18, R10 ;  /* 0x0000000a120a7221 */ /* 0x020fe20000010000 */
[----:B------:R-:W-:Y:S05]  /*0860*/  BRA `(.L_x_8181) ;  /* 0x0000003000007947 */ /* 0x000fea0003800000 */
.L_x_8180:
[----:B-----5:R-:W-:-:S05]  /*0870*/  PRMT R11, RZ, 0x5410, R21 ;  /* 0x00005410ff0b7816 */ /* 0x020fca0000000015 */
[----:B------:R-:W-:-:S04]  /*0880*/  FADD.FTZ R10, R11, R10 ;  /* 0x0000000a0b0a7221 */ /* 0x000fc80000010000 */
[----:B------:R-:W-:Y:S02]  /*0890*/  @P0 FADD.FTZ R10, R18, R10 ;  /* 0x0000000a120a0221 */ /* 0x000fe40000010000 */
.L_x_8181:
[----:B------:R-:W-:Y:S01]  /*08a0*/  PRMT R11, RZ, 0x7610, R5 ;  /* 0x00007610ff0b7816 */ /* 0x000fe20000000005 */
[----:B------:R-:W-:Y:S05]  /*08b0*/  @P1 BRA `(.L_x_8182) ;  /* 0x0000003000001947 */ /* 0x000fea0003800000 */
[----:B------:R-:W-:Y:S05]  /*08c0*/  @!P0 BRA `(.L_x_8183) ;  /* 0x0000005000008947 */ /* 0x000fea0003800000 */
[----:B-----5:R-:W-:Y:S01]  /*08d0*/  FADD.FTZ R11, R19, R11 ;  /* 0x0000000b130b7221 */ /* 0x020fe20000010000 */
[----:B------:R-:W-:Y:S05]  /*08e0*/  BRA `(.L_x_8183) ;  /* 0x0000003000007947 */ /* 0x000fea0003800000 */
.L_x_8182:
[----:B-----5:R-:W-:-:S05]  /*08f0*/  PRMT R4, RZ, 0x7610, R21 ;  /* 0x00007610ff047816 */ /* 0x020fca0000000015 */
[----:B------:R-:W-:-:S04]  /*0900*/  FADD.FTZ R11, R4, R11 ;  /* 0x0000000b040b7221 */ /* 0x000fc80000010000 */
[----:B------:R-:W-:Y:S02]  /*0910*/  @P0 FADD.FTZ R11, R19, R11 ;  /* 0x0000000b130b0221 */ /* 0x000fe40000010000 */
.L_x_8183:
[----:B------:R-:W-:Y:S01]  /*0920*/  PRMT R4, RZ, 0x5410, R6 ;  /* 0x00005410ff047816 */ /* 0x000fe20000000006 */
[----:B------:R-:W-:Y:S05]  /*0930*/  @P1 BRA `(.L_x_8184) ;  /* 0x0000003000001947 */ /* 0x000fea0003800000 */
[----:B------:R-:W-:Y:S05]  /*0940*/  @!P0 BRA `(.L_x_8185) ;  /* 0x0000005000008947 */ /* 0x000fea0003800000 */
[----:B-----5:R-:W-:Y:S01]  /*0950*/  FADD.FTZ R4, R12, R4 ;  /* 0x000000040c047221 */ /* 0x020fe20000010000 */
[----:B------:R-:W-:Y:S05]  /*0960*/  BRA `(.L_x_8185) ;  /* 0x0000003000007947 */ /* 0x000fea0003800000 */
.L_x_8184:
[----:B-----5:R-:W-:-:S05]  /*0970*/  PRMT R5, RZ, 0x5410, R22 ;  /* 0x00005410ff057816 */ /* 0x020fca0000000016 */
[----:B------:R-:W-:-:S04]  /*0980*/  FADD.FTZ R4, R5, R4 ;  /* 0x0000000405047221 */ /* 0x000fc80000010000 */
[----:B------:R-:W-:Y:S02]  /*0990*/  @P0 FADD.FTZ R4, R12, R4 ;  /* 0x000000040c040221 */ /* 0x000fe40000010000 */
.L_x_8185:
[----:B------:R-:W-:Y:S01]  /*09a0*/  PRMT R5, RZ, 0x7610, R6 ;  /* 0x00007610ff057816 */ /* 0x000fe20000000006 */
[----:B------:R-:W-:Y:S05]  /*09b0*/  @P1 BRA `(.L_x_8186) ;  /* 0x0000003000001947 */ /* 0x000fea0003800000 */
[----:B------:R-:W-:Y:S05]  /*09c0*/  @!P0 BRA `(.L_x_8187) ;  /* 0x0000005000008947 */ /* 0x000fea0003800000 */
[----:B-----5:R-:W-:Y:S01]  /*09d0*/  FADD.FTZ R5, R13, R5 ;  /* 0x000000050d057221 */ /* 0x020fe20000010000 */
[----:B------:R-:W-:Y:S05]  /*09e0*/  BRA `(.L_x_8187) ;  /* 0x0000003000007947 */ /* 0x000fea0003800000 */
.L_x_8186:
[----:B-----5:R-:W-:-:S05]  /*09f0*/  PRMT R6, RZ, 0x7610, R22 ;  /* 0x00007610ff067816 */ /* 0x020fca0000000016 */
[----:B------:R-:W-:-:S04]  /*0a00*/  FADD.FTZ R5, R6, R5 ;  /* 0x0000000506057221 */ /* 0x000fc80000010000 */
[----:B------:R-:W-:Y:S02]  /*0a10*/  @P0 FADD.FTZ R5, R13, R5 ;  /* 0x000000050d050221 */ /* 0x000fe40000010000 */
.L_x_8187:
[----:B------:R-:W-:Y:S01]  /*0a20*/  PRMT R6, RZ, 0x5410, R7 ;  /* 0x00005410ff067816 */ /* 0x000fe20000000007 */
[----:B------:R-:W-:Y:S05]  /*0a30*/  @P1 BRA `(.L_x_8188) ;  /* 0x0000003000001947 */ /* 0x000fea0003800000 */
[----:B------:R-:W-:Y:S05]  /*0a40*/  @!P0 BRA `(.L_x_8189) ;  /* 0x0000005000008947 */ /* 0x000fea0003800000 */
[----:B-----5:R-:W-:Y:S01]  /*0a50*/  FADD.FTZ R6, R14, R6 ;  /* 0x000000060e067221 */ /* 0x020fe20000010000 */
[----:B------:R-:W-:Y:S05]  /*0a60*/  BRA `(.L_x_8189) ;  /* 0x0000003000007947 */ /* 0x000fea0003800000 */
.L_x_8188:
[----:B-----5:R-:W-:-:S05]  /*0a70*/  PRMT R89, RZ, 0x5410, R23 ;  /* 0x00005410ff597816 */ /* 0x020fca0000000017 */
[----:B------:R-:W-:-:S04]  /*0a80*/  FADD.FTZ R6, R89, R6 ;  /* 0x0000000659067221 */ /* 0x000fc80000010000 */
[----:B------:R-:W-:Y:S02]  /*0a90*/  @P0 FADD.FTZ R6, R14, R6 ;  /* 0x000000060e060221 */ /* 0x000fe40000010000 */
.L_x_8189:
[----:B------:R-:W-:Y:S01]  /*0aa0*/  PRMT R7, RZ, 0x7610, R7 ;  /* 0x00007610ff077816 */ /* 0x000fe20000000007 */
[----:B------:R-:W-:Y:S05]  /*0ab0*/  @P1 BRA `(.L_x_8190) ;  /* 0x0000003000001947 */ /* 0x000fea0003800000 */
[----:B------:R-:W-:Y:S05]  /*0ac0*/  @!P0 BRA `(.L_x_8191) ;  /* 0x0000005000008947 */ /* 0x000fea0003800000 */
[----:B-----5:R-:W-:Y:S01]  /*0ad0*/  FADD.FTZ R7, R15, R7 ;  /* 0x000000070f077221 */ /* 0x020fe20000010000 */
[----:B------:R-:W-:Y:S05]  /*0ae0*/  BRA `(.L_x_8191) ;  /* 0x0000003000007947 */ /* 0x000fea0003800000 */
.L_x_8190:
[----:B-----5:R-:W-:-:S05]  /*0af0*/  PRMT R88, RZ, 0x7610, R23 ;  /* 0x00007610ff587816 */ /* 0x020fca0000000017 */
[----:B------:R-:W-:-:S04]  /*0b00*/  FADD.FTZ R7, R88, R7 ;  /* 0x0000000758077221 */ /* 0x000fc80000010000 */
[----:B------:R-:W-:Y:S02]  /*0b10*/  @P0 FADD.FTZ R7, R15, R7 ;  /* 0x000000070f070221 */ /* 0x000fe40000010000 */
.L_x_8191:
[C---:B------:R-:W-:Y:S02]  /*0b20*/  LEA R90, P0, R95.reuse, c[0x0][0x188], 0x5 ;  /* 0x000062005f5a7a11 */ /* 0x040fe400078028ff */
[C---:B------:R-:W-:Y:S02]  /*0b30*/  IADD3 R88, R95.reuse, 0x100, RZ ;  /* 0x000001005f587810 */ /* 0x040fe40007ffe0ff */
[----:B------:R-:W-:-:S05]  /*0b40*/  LEA.HI.X R91, R95, c[0x0][0x18c], RZ, 0x5, P0 ;  /* 0x000063005f5b7a11 */ /* 0x000fca00000f2cff */
[----:B------:R1:W-:Y:S04]  /*0b50*/  STG.E.128 [R90.64], R8 ;  /* 0x000000085a007986 */ /* 0x0003e8000c101d04 */
[----:B------:R1:W-:Y:S02]  /*0b60*/  STG.E.128 [R90.64+0x10], R4 ;  /* 0x000010045a007986 */ /* 0x0003e4000c101d04 */
.L_x_8175:
[----:B------:R-:W-:Y:S05]  /*0b70*/  BSYNC B0 ;  /* 0x0000000000007941 */ /* 0x000fea0003800000 */
.L_x_8174:
[----:B------:R-:W-:Y:S01]  /*0b80*/  BSSY B0, `(.L_x_8192) ;  /* 0x0000057000007945 */ /* 0x000fe20003800000 */
[----:B------:R-:W-:Y:S05]  /*0b90*/  @!P3 BRA `(.L_x_8193) ;  /* 0x000005500000b947 */ /* 0x000fea0003800000 */
[----:B------:R-:W-:Y:S02]  /*0ba0*/  MOV R85, 0x10 ;  /* 0x0000001000557802 */ /* 0x000fe40000000f00 */
[----:B------:R-:W-:Y:S02]  /*0bb0*/  ISETP.NE.U32.AND P1, PT, RZ, c[0x0][0x178], PT ;  /* 0x00005e00ff007a0c */ /* 0x000fe40003f25070 */
[----:B------:R-:W-:Y:S01]  /*0bc0*/  ISETP.NE.U32.AND P0, PT, RZ, c[0x0][0x180], PT ;  /* 0x00006000ff007a0c */ /* 0x000fe20003f05070 */
[----:B------:R-:W-:Y:S01]  /*0bd0*/  IMAD.WIDE.U32 R84, R88, R85, c[0x0][0x170] ;  /* 0x00005c0058547625 */ /* 0x000fe200078e0055 */
[----:B------:R-:W-:-:S02]  /*0be0*/  ISETP.NE.AND.EX P1, PT, RZ, c[0x0][0x17c], PT, P1 ;  /* 0x00005f00ff007a0c */ /* 0x000fc40003f25310 */
[----:B------:R-:W-:-:S03]  /*0bf0*/  ISETP.NE.AND.EX P0, PT, RZ, c[0x0][0x184], PT, P0 ;  /* 0x00006100ff007a0c */ /* 0x000fc60003f05300 */
[----:B------:R-:W2:Y:S08]  /*0c00*/  LDG.E.128 R84, [R84.64] ;  /* 0x0000000454547981 */ /* 0x000eb0000c1e1d00 */
[C---:B------:R-:W-:Y:S02]  /*0c10*/  @P1 LEA R74, P5, R88.reuse, c[0x0][0x178], 0x4 ;  /* 0x00005e00584a1a11 */ /* 0x040fe400078a20ff */
[----:B------:R-:W-:-:S02]  /*0c20*/  @P0 LEA R72, P6, R88, c[0x0][0x180], 0x5 ;  /* 0x0000600058480a11 */ /* 0x000fc400078c28ff */
[C---:B------:R-:W-:Y:S02]  /*0c30*/  @P1 LEA.HI.X R75, R88.reuse, c[0x0][0x17c], RZ, 0x4, P5 ;  /* 0x00005f00584b1a11 */ /* 0x040fe400028f24ff */
[----:B------:R-:W-:-:S03]  /*0c40*/  @P0 LEA.HI.X R73, R88, c[0x0][0x184], RZ, 0x5, P6 ;  /* 0x0000610058490a11 */ /* 0x000fc600030f2cff */
[----:B-----5:R3:W5:Y:S01]  /*0c50*/  @P1 LDG.E.128 R20, [R74.64] ;  /* 0x000000044a141981 */ /* 0x020762000c1e1d00 */
[----:B------:R-:W-:-:S03]  /*0c60*/  ISETP.NE.U32.AND P1, PT, RZ, c[0x0][0x178], PT ;  /* 0x00005e00ff007a0c */ /* 0x000fc60003f25070 */
[----:B------:R2:W5:Y:S01]  /*0c70*/  @P0 LDG.E.128 R16, [R72.64] ;  /* 0x0000000448100981 */ /* 0x000562000c1e1d00 */
[----:B------:R-:W-:-:S03]  /*0c80*/  ISETP.NE.AND.EX P1, PT, RZ, c[0x0][0x17c], PT, P1 ;  /* 0x00005f00ff007a0c */ /* 0x000fc60003f25310 */
[----:B------:R2:W5:Y:S02]  /*0c90*/  @P0 LDG.E.128 R12, [R72.64+0x10] ;  /* 0x00001004480c0981 */ /* 0x000564000c1e1d00 */
[----:B--2---:R-:W-:-:S08]  /*0ca0*/  PRMT R72, RZ, 0x5410, R84 ;  /* 0x00005410ff487816 */ /* 0x004fd00000000054 */
[----:B------:R-:W-:Y:S05]  /*0cb0*/  @P1 BRA `(.L_x_8194) ;  /* 0x0000003000001947 */ /* 0x000fea0003800000 */
[----:B---3--:R-:W-:Y:S05]  /*0cc0*/  @!P0 BRA `(.L_x_8195) ;  /* 0x0000005000008947 */ /* 0x008fea0003800000 */
[----:B-----5:R-:W-:Y:S01]  /*0cd0*/  FADD.FTZ R72, R16, R72 ;  /* 0x0000004810487221 */ /* 0x020fe20000010000 */
[----:B------:R-:W-:Y:S05]  /*0ce0*/  BRA `(.L_x_8195) ;  /* 0x0000003000007947 */ /* 0x000fea0003800000 */
.L_x_8194:
[----:B---3-5:R-:W-:-:S05]  /*0cf0*/  PRMT R73, RZ, 0x5410, R20 ;  /* 0x00005410ff497816 */ /* 0x028fca0000000014 */
[----:B------:R-:W-:-:S04]  /*0d00*/  FADD.FTZ R72, R73, R72 ;  /* 0x0000004849487221 */ /* 0x000fc80000010000 */
[----:B------:R-:W-:Y:S02]  /*0d10*/  @P0 FADD.FTZ R72, R16, R72 ;  /* 0x0000004810480221 */ /* 0x000fe40000010000 */
.L_x_8195:
[----:B------:R-:W-:Y:S01]  /*0d20*/  PRMT R73, RZ, 0x7610, R84 ;  /* 0x00007610ff497816 */ /* 0x000fe20000000054 */
[----:B------:R-:W-:Y:S05]  /*0d30*/  @P1 BRA `(.L_x_8196) ;  /* 0x0000003000001947 */ /* 0x000fea0003800000 */
[----:B------:R-:W-:Y:S05]  /*0d40*/  @!P0 BRA `(.L_x_8197) ;  /* 0x0000005000008947 */ /* 0x000fea0003800000 */
[----:B-----5:R-:W-:Y:S01]  /*0d50*/  FADD.FTZ R73, R17, R73 ;  /* 0x0000004911497221 */ /* 0x020fe20000010000 */
[----:B------:R-:W-:Y:S05]  /*0d60*/  BRA `(.L_x_8197) ;  /* 0x0000003000007947 */ /* 0x000fea0003800000 */
.L_x_8196:
[----:B-----5:R-:W-:-:S05]  /*0d70*/  PRMT R74, RZ, 0x7610, R20 ;  /* 0x00007610ff4a7816 */ /* 0x020fca0000000014 */
[----:B------:R-:W-:-:S04]  /*0d80*/  FADD.FTZ R73, R74, R73 ;  /* 0x000000494a497221 */ /* 0x000fc80000010000 */
[----:B------:R-:W-:Y:S02]  /*0d90*/  @P0 FADD.FTZ R73, R17, R73 ;  /* 0x0000004911490221 */ /* 0x000fe40000010000 */
.L_x_8197:
[----:B------:R-:W-:Y:S01]  /*0da0*/  PRMT R74, RZ, 0x5410, R85 ;  /* 0x00005410ff4a7816 */ /* 0x000fe20000000055 */
[----:B------:R-:W-:Y:S05]  /*0db0*/  @P1 BRA `(.L_x_8198) ;  /* 0x0000003000001947 */ /* 0x000fea0003800000 */
[----:B------:R-:W-:Y:S05]  /*0dc0*/  @!P0 BRA `(.L_x_8199) ;  /* 0x0000005000008947 */ /* 0x000fea0003800000 */
[----:B-----5:R-:W-:Y:S01]  /*0dd0*/  FADD.FTZ R74, R18, R74 ;  /* 0x0000004a124a7221 */ /* 0x020fe20000010000 */
[----:B------:R-:W-:Y:S05]  /*0de0*/  BRA `(.L_x_8199) ;  /* 0x0000003000007947 */ /* 0x000fea0003800000 */
.L_x_8198:
[----:B-----5:R-:W-:-:S05]  /*0df0*/  PRMT R75, RZ, 0x5410, R21 ;  /* 0x00005410ff4b7816 */ /* 0x020fca0000000015 */
[----:B------:R-:W-:-:S04]  /*0e00*/  FADD.FTZ R74, R75, R74 ;  /* 0x0000004a4b4a7221 */ /* 0x000fc80000010000 */
[----:B------:R-:W-:Y:S02]  /*0e10*/  @P0 FADD.FTZ R74, R18, R74 ;  /* 0x0000004a124a0221 */ /* 0x000fe40000010000 */
.L_x_8199:
[----:B------:R-:W-:Y:S01]  /*0e20*/  PRMT R75, RZ, 0x7610, R85 ;  /* 0x00007610ff4b7816 */ /* 0x000fe20000000055 */
[----:B------:R-:W-:Y:S05]  /*0e30*/  @P1 BRA `(.L_x_8200) ;  /* 0x0000003000001947 */ /* 0x000fea0003800000 */
[----:B------:R-:W-:Y:S05]  /*0e40*/  @!P0 BRA `(.L_x_8201) ;  /* 0x0000005000008947 */ /* 0x000fea0003800000 */
[----:B-----5:R-:W-:Y:S01]  /*0e50*/  FADD.FTZ R75, R19, R75 ;  /* 0x0000004b134b7221 */ /* 0x020fe20000010000 */
[----:B------:R-:W-:Y:S05]  /*0e60*/  BRA `(.L_x_8201) ;  /* 0x0000003000007947 */ /* 0x000fea0003800000 */
.L_x_8200:
[----:B-----5:R-:W-:-:S05]  /*0e70*/  PRMT R84, RZ, 0x7610, R21 ;  /* 0x00007610ff547816 */ /* 0x020fca0000000015 */
[----:B------:R-:W-:-:S04]  /*0e80*/  FADD.FTZ R75, R84, R75 ;  /* 0x0000004b544b7221 */ /* 0x000fc80000010000 */
[----:B------:R-:W-:Y:S02]  /*0e90*/  @P0 FADD.FTZ R75, R19, R75 ;  /* 0x0000004b134b0221 */ /* 0x000fe40000010000 */
.L_x_8201:
[----:B------:R-:W-:Y:S01]  /*0ea0*/  PRMT R84, RZ, 0x5410, R86 ;  /* 0x00005410ff547816 */ /* 0x000fe20000000056 */
[----:B------:R-:W-:Y:S05]  /*0eb0*/  @P1 BRA `(.L_x_8202) ;  /* 0x0000003000001947 */ /* 0x000fea0003800000 */
[----:B------:R-:W-:Y:S05]  /*0ec0*/  @!P0 BRA `(.L_x_8203) ;  /* 0x0000005000008947 */ /* 0x000fea0003800000 */
[----:B-----5:R-:W-:Y:S01]  /*0ed0*/  FADD.FTZ R84, R12, R84 ;  /* 0x000000540c547221 */ /* 0x020fe20000010000 */
[----:B------:R-:W-:Y:S05]  /*0ee0*/  BRA `(.L_x_8203) ;  /* 0x0000003000007947 */ /* 0x000fea0003800000 */
.L_x_8202:
[----:B-----5:R-:W-:-:S05]  /*0ef0*/  PRMT R85, RZ, 0x5410, R22 ;  /* 0x00005410ff557816 */ /* 0x020fca0000000016 */
[----:B------:R-:W-:-:S04]  /*0f00*/  FADD.FTZ R84, R85, R84 ;  /* 0x0000005455547221 */ /* 0x000fc80000010000 */
[----:B------:R-:W-:Y:S02]  /*0f10*/  @P0 FADD.FTZ R84, R12, R84 ;  /* 0x000000540c540221 */ /* 0x000fe40000010000 */
.L_x_8203:
[----:B------:R-:W-:Y:S01]  /*0f20*/  PRMT R85, RZ, 0x7610, R86 ;  /* 0x00007610ff557816 */ /* 0x000fe20000000056 */
[----:B------:R-:W-:Y:S05]  /*0f30*/  @P1 BRA `(.L_x_8204) ;  /* 0x0000003000001947 */ /* 0x000fea0003800000 */
[----:B------:R-:W-:Y:S05]  /*0f40*/  @!P0 BRA `(.L_x_8205) ;  /* 0x0000005000008947 */ /* 0x000fea0003800000 */
[----:B-----5:R-:W-:Y:S01]  /*0f50*/  FADD.FTZ R85, R13, R85 ;  /* 0x000000550d557221 */ /* 0x020fe20000010000 */
[----:B------:R-:W-:Y:S05]  /*0f60*/  BRA `(.L_x_8205) ;  /* 0x0000003000007947 */ /* 0x000fea0003800000 */
.L_x_8204:
[----:B-----5:R-:W-:-:S05]  /*0f70*/  PRMT R86, RZ, 0x7610, R22 ;  /* 0x00007610ff567816 */ /* 0x020fca0000000016 */
[----:B------:R-:W-:-:S04]  /*0f80*/  FADD.FTZ R85, R86, R85 ;  /* 0x0000005556557221 */ /* 0x000fc80000010000 */
[----:B------:R-:W-:Y:S02]  /*0f90*/  @P0 FADD.FTZ R85, R13, R85 ;  /* 0x000000550d550221 */ /* 0x000fe40000010000 */
.L_x_8205:
[----:B------:R-:W-:Y:S01]  /*0fa0*/  PRMT R86, RZ, 0x5410, R87 ;  /* 0x00005410ff567816 */ /* 0x000fe20000000057 */
[----:B------:R-:W-:Y:S05]  /*0fb0*/  @P1 BRA `(.L_x_8206) ;  /* 0x0000003000001947 */ /* 0x000fea0003800000 */
[----:B------:R-:W-:Y:S05]  /*0fc0*/  @!P0 BRA `(.L_x_8207) ;  /* 0x0000005000008947 */ /* 0x000fea0003800000 */
[----:B-----5:R-:W-:Y:S01]  /*0fd0*/  FADD.FTZ R86, R14, R86 ;  /* 0x000000560e567221 */ /* 0x020fe20000010000 */
[----:B------:R-:W-:Y:S05]  /*0fe0*/  BRA `(.L_x_8207) ;  /* 0x0000003000007947 */ /* 0x000fea0003800000 */
.L_x_8206:
[----:B-----5:R-:W-:-:S05]  /*0ff0*/  PRMT R89, RZ, 0x5410, R23 ;  /* 0x00005410ff597816 */ /* 0x020fca0000000017 */
[----:B------:R-:W-:-:S04]  /*1000*/  FADD.FTZ R86, R89, R86 ;  /* 0x0000005659567221 */ /* 0x000fc80000010000 */
[----:B------:R-:W-:Y:S02]  /*1010*/  @P0 FADD.FTZ R86, R14, R86 ;  /* 0x000000560e560221 */ /* 0x000fe40000010000 */
.L_x_8207:
[----:B------:R-:W-:Y:S01]  /*1020*/  PRMT R87, RZ, 0x7610, R87 ;  /* 0x00007610ff577816 */ /* 0x000fe20000000057 */
[----:B------:R-:W-:Y:S05]  /*1030*/  @P1 BRA `(.L_x_8208) ;  /* 0x0000003000001947 */ /* 0x000fea0003800000 */
[----:B------:R-:W-:Y:S05]  /*1040*/  @!P0 BRA `(.L_x_8209) ;  /* 0x0000005000008947 */ /* 0x000fea0003800000 */
[----:B-----5:R-:W-:Y:S01]  /*1050*/  FADD.FTZ R87, R15, R87 ;  /* 0x000000570f577221 */ /* 0x020fe20000010000 */
[----:B------:R-:W-:Y:S05]  /*1060*/  BRA `(.L_x_8209) ;  /* 0x0000003000007947 */ /* 0x000fea0003800000 */
.L_x_8208:
[----:B-1---5:R-:W-:-:S05]  /*1070*/  PRMT R90, RZ, 0x7610, R23 ;  /* 0x00007610ff5a7816 */ /* 0x022fca0000000017 */
[----:B------:R-:W-:-:S04]  /*1080*/  FADD.FTZ R87, R90, R87 ;  /* 0x000000575a577221 */ /* 0x000fc80000010000 */
[----:B------:R-:W-:Y:S02]  /*1090*/  @P0 FADD.FTZ R87, R15, R87 ;  /* 0x000000570f570221 */ /* 0x000fe40000010000 */
.L_x_8209:
[----:B-1----:R-:W-:-:S04]  /*10a0*/  LEA R90, P0, R88, c[0x0][0x188], 0x5 ;  /* 0x00006200585a7a11 */ /* 0x002fc800078028ff */
[C---:B------:R-:W-:Y:S02]  /*10b0*/  LEA.HI.X R91, R88.reuse, c[0x0][0x18c], RZ, 0x5, P0 ;  /* 0x00006300585b7a11 */ /* 0x040fe400000f2cff */
[----:B------:R-:W-:-:S03]  /*10c0*/  IADD3 R88, R88, 0x100, RZ ;  /* 0x0000010058587810 */ /* 0x000fc60007ffe0ff */
[----:B------:R1:W-:Y:S04]  /*10d0*/  STG.E.128 [R90.64], R72 ;  /* 0x000000485a007986 */ /* 0x0003e8000c101d04 */
[----:B------:R1:W-:Y:S02]  /*10e0*/  STG.E.128 [R90.64+0x10], R84 ;  /* 0x000010545a007986 */ /* 0x0003e4000c101d04 */
.L_x_8193:
[----:B------:R-:W-:Y:S05]  /*10f0*/  BSYNC B0 ;  /* 0x0000000000007941 */ /* 0x000fea0003800000 */
.L_x_8192:
[----:B------:R-:W-:Y:S01]  /*1100*/  BSSY B0, `(.L_x_8210) ;  /* 0x0000056000007945 */ /* 0x000fe20003800000 */
[----:B------:R-:W-:Y:S05]  /*1110*/  @!P2 BRA `(.L_x_8211) ;  /* 0x000005400000a947 */ /* 0x000fea0003800000 */
[----:B------:R-:W-:Y:S01]  /*1120*/  HFMA2.MMA R81, -RZ, RZ, 0, 9.5367431640625e-07 ;  /* 0x00000010ff517435 */ /* 0x000fe200000001ff */
[----:B------:R-:W-:Y:S02]  /*1130*/  ISETP.NE.U32.AND P1, PT, RZ, c[0x0][0x178], PT ;  /* 0x00005e00ff007a0c */ /* 0x000fe40003f25070 */
[----:B------:R-:W-:Y:S02]  /*1140*/  ISETP.NE.U32.AND P0, PT, RZ, c[0x0][0x180], PT ;  /* 0x00006000ff007a0c */ /* 0x000fe40003f05070 */
[----:B------:R-:W-:-:S02]  /*1150*/  ISETP.NE.AND.EX P1, PT, RZ, c[0x0][0x17c], PT, P1 ;  /* 0x00005f00ff007a0c */ /* 0x000fc40003f25310 */
[----:B------:R-:W-:-:S03]  /*1160*/  ISETP.NE.AND.EX P0, PT, RZ, c[0x0][0x184], PT, P0 ;  /* 0x00006100ff007a0c */ /* 0x000fc60003f05300 */
[----:B------:R-:W-:-:S06]  /*1170*/  IMAD.WIDE.U32 R80, R88, R81, c[0x0][0x170] ;  /* 0x00005c0058507625 */ /* 0x000fcc00078e0051 */
[----:B------:R-:W2:Y:S02]  /*1180*/  LDG.E.128 R80, [R80.64] ;  /* 0x0000000450507981 */ /* 0x000ea4000c1e1d00 */
[C---:B------:R-:W-:Y:S02]  /*1190*/  @P1 LEA R78, P5, R88.reuse, c[0x0][0x178], 0x4 ;  /* 0x00005e00584e1a11 */ /* 0x040fe400078a20ff */
[C---:B------:R-:W-:Y:S02]  /*11a0*/  @P0 LEA R76, P6, R88.reuse, c[0x0][0x180], 0x5 ;  /* 0x00006000584c0a11 */ /* 0x040fe400078c28ff */
        /* <DEDUP_REMOVED lines=12> */
.L_x_8212:
[----:B---3-5:R-:W-:-:S05]  /*1270*/  PRMT R77, RZ, 0x5410, R20 ;  /* 0x00005410ff4d7816 */ /* 0x028fca0000000014 */
[----:B------:R-:W-:-:S04]  /*1280*/  FADD.FTZ R76, R77, R76 ;  /* 0x0000004c4d4c7221 */ /* 0x000fc80000010000 */
[----:B------:R-:W-:Y:S02]  /*1290*/  @P0 FADD.FTZ R76, R16, R76 ;  /* 0x0000004c104c0221 */ /* 0x000fe40000010000 */
.L_x_8213:
[----:B------:R-:W-:Y:S01]  /*12a0*/  PRMT R77, RZ, 0x7610, R80 ;  /* 0x00007610ff4d7816 */ /* 0x000fe20000000050 */
[----:B------:R-:W-:Y:S05]  /*12b0*/  @P1 BRA `(.L_x_8214) ;  /* 0x0000003000001947 */ /* 0x000fea0003800000 */
[----:B------:R-:W-:Y:S05]  /*12c0*/  @!P0 BRA `(.L_x_8215) ;  /* 0x0000005000008947 */ /* 0x000fea0003800000 */
[----:B-----5:R-:W-:Y:S01]  /*12d0*/  FADD.FTZ R77, R17, R77 ;  /* 0x0000004d114d7221 */ /* 0x020fe20000010000 */
[----:B------:R-:W-:Y:S05]  /*12e0*/  BRA `(.L_x_8215) ;  /* 0x0000003000007947 */ /* 0x000fea0003800000 */
.L_x_8214:
[----:B-----5:R-:W-:-:S05]  /*12f0*/  PRMT R78, RZ, 0x7610, R20 ;  /* 0x00007610ff4e7816 */ /* 0x020fca0000000014 */
[----:B------:R-:W-:-:S04]  /*1300*/  FADD.FTZ R77, R78, R77 ;  /* 0x0000004d4e4d7221 */ /* 0x000fc80000010000 */
[----:B------:R-:W-:Y:S02]  /*1310*/  @P0 FADD.FTZ R77, R17, R77 ;  /* 0x0000004d114d0221 */ /* 0x000fe40000010000 */
.L_x_8215:
[----:B------:R-:W-:Y:S01]  /*1320*/  PRMT R78, RZ, 0x5410, R81 ;  /* 0x00005410ff4e7816 */ /* 0x000fe20000000051 */
[----:B------:R-:W-:Y:S05]  /*1330*/  @P1 BRA `(.L_x_8216) ;  /* 0x0000003000001947 */ /* 0x000fea0003800000 */
[----:B------:R-:W-:Y:S05]  /*1340*/  @!P0 BRA `(.L_x_8217) ;  /* 0x0000005000008947 */ /* 0x000fea0003800000 */
[----:B-----5:R-:W-:Y:S01]  /*1350*/  FADD.FTZ R78, R18, R78 ;  /* 0x0000004e124e7221 */ /* 0x020fe20000010000 */
[----:B------:R-:W-:Y:S05]  /*1360*/  BRA `(.L_x_8217) ;  /* 0x0000003000007947 */ /* 0x000fea0003800000 */
.L_x_8216:
[----:B-----5:R-:W-:-:S05]  /*1370*/  PRMT R79, RZ, 0x5410, R21 ;  /* 0x00005410ff4f7816 */ /* 0x020fca0000000015 */
[----:B------:R-:W-:-:S04]  /*1380*/  FADD.FTZ R78, R79, R78 ;  /* 0x0000004e4f4e7221 */ /* 0x000fc80000010000 */
[----:B------:R-:W-:Y:S02]  /*1390*/  @P0 FADD.FTZ R78, R18, R78 ;  /* 0x0000004e124e0221 */ /* 0x000fe40000010000 */
.L_x_8217:
[----:B------:R-:W-:Y:S01]  /*13a0*/  PRMT R79, RZ, 0x7610, R81 ;  /* 0x00007610ff4f7816 */ /* 0x000fe20000000051 */
[----:B------:R-:W-:Y:S05]  /*13b0*/  @P1 BRA `(.L_x_8218) ;  /* 0x0000003000001947 */ /* 0x000fea0003800000 */
[----:B------:R-:W-:Y:S05]  /*13c0*/  @!P0 BRA `(.L_x_8219) ;  /* 0x0000005000008947 */ /* 0x000fea0003800000 */
[----:B-----5:R-:W-:Y:S01]  /*13d0*/  FADD.FTZ R79, R19, R79 ;  /* 0x0000004f134f7221 */ /* 0x020fe20000010000 */
[----:B------:R-:W-:Y:S05]  /*13e0*/  BRA `(.L_x_8219) ;  /* 0x0000003000007947 */ /* 0x000fea0003800000 */
.L_x_8218:
[----:B-----5:R-:W-:-:S05]  /*13f0*/  PRMT R80, RZ, 0x7610, R21 ;  /* 0x00007610ff507816 */ /* 0x020fca0000000015 */
[----:B------:R-:W-:-:S04]  /*1400*/  FADD.FTZ R79, R80, R79 ;  /* 0x0000004f504f7221 */ /* 0x000fc80000010000 */
[----:B------:R-:W-:Y:S02]  /*1410*/  @P0 FADD.FTZ R79, R19, R79 ;  /* 0x0000004f134f0221 */ /* 0x000fe40000010000 */
.L_x_8219:
[----:B------:R-:W-:Y:S01]  /*1420*/  PRMT R80, RZ, 0x5410, R82 ;  /* 0x00005410ff507816 */ /* 0x000fe20000000052 */
[----:B------:R-:W-:Y:S05]  /*1430*/  @P1 BRA `(.L_x_8220) ;  /* 0x0000003000001947 */ /* 0x000fea0003800000 */
[----:B------:R-:W-:Y:S05]  /*1440*/  @!P0 BRA `(.L_x_8221) ;  /* 0x0000005000008947 */ /* 0x000fea0003800000 */
[----:B-----5:R-:W-:Y:S01]  /*1450*/  FADD.FTZ R80, R12, R80 ;  /* 0x000000500c507221 */ /* 0x020fe20000010000 */
[----:B------:R-:W-:Y:S05]  /*1460*/  BRA `(.L_x_8221) ;  /* 0x0000003000007947 */ /* 0x000fea0003800000 */
.L_x_8220:
[----:B-----5:R-:W-:-:S05]  /*1470*/  PRMT R81, RZ, 0x5410, R22 ;  /* 0x00005410ff517816 */ /* 0x020fca0000000016 */
[----:B------:R-:W-:-:S04]  /*1480*/  FADD.FTZ R80, R81, R80 ;  /* 0x0000005051507221 */ /* 0x000fc80000010000 */
[----:B------:R-:W-:Y:S02]  /*1490*/  @P0 FADD.FTZ R80, R12, R80 ;  /* 0x000000500c500221 */ /* 0x000fe40000010000 */
.L_x_8221:
[----:B------:R-:W-:Y:S01]  /*14a0*/  PRMT R81, RZ, 0x7610, R82 ;  /* 0x00007610ff517816 */ /* 0x000fe20000000052 */
[----:B------:R-:W-:Y:S05]  /*14b0*/  @P1 BRA `(.L_x_8222) ;  /* 0x0000003000001947 */ /* 0x000fea0003800000 */
[----:B------:R-:W-:Y:S05]  /*14c0*/  @!P0 BRA `(.L_x_8223) ;  /* 0x0000005000008947 */ /* 0x000fea0003800000 */
[----:B-----5:R-:W-:Y:S01]  /*14d0*/  FADD.FTZ R81, R13, R81 ;  /* 0x000000510d517221 */ /* 0x020fe20000010000 */
[----:B------:R-:W-:Y:S05]  /*14e0*/  BRA `(.L_x_8223) ;  /* 0x0000003000007947 */ /* 0x000fea0003800000 */
.L_x_8222:
[----:B-----5:R-:W-:-:S05]  /*14f0*/  PRMT R82, RZ, 0x7610, R22 ;  /* 0x00007610ff527816 */ /* 0x020fca0000000016 */
[----:B------:R-:W-:-:S04]  /*1500*/  FADD.FTZ R81, R82, R81 ;  /* 0x0000005152517221 */ /* 0x000fc80000010000 */
[----:B------:R-:W-:Y:S02]  /*1510*/  @P0 FADD.FTZ R81, R13, R81 ;  /* 0x000000510d510221 */ /* 0x000fe40000010000 */
.L_x_8223:
[----:B------:R-:W-:Y:S01]  /*1520*/  PRMT R82, RZ, 0x5410, R83 ;  /* 0x00005410ff527816 */ /* 0x000fe20000000053 */
[----:B------:R-:W-:Y:S05]  /*1530*/  @P1 BRA `(.L_x_8224) ;  /* 0x0000003000001947 */ /* 0x000fea0003800000 */
[----:B------:R-:W-:Y:S05]  /*1540*/  @!P0 BRA `(.L_x_8225) ;  /* 0x0000005000008947 */ /* 0x000fea0003800000 */
[----:B-----5:R-:W-:Y:S01]  /*1550*/  FADD.FTZ R82, R14, R82 ;  /* 0x000000520e527221 */ /* 0x020fe20000010000 */
[----:B------:R-:W-:Y:S05]  /*1560*/  BRA `(.L_x_8225) ;  /* 0x0000003000007947 */ /* 0x000fea0003800000 */
.L_x_8224:
[----:B-----5:R-:W-:-:S05]  /*1570*/  PRMT R89, RZ, 0x5410, R23 ;  /* 0x00005410ff597816 */ /* 0x020fca0000000017 */
[----:B------:R-:W-:-:S04]  /*1580*/  FADD.FTZ R82, R89, R82 ;  /* 0x0000005259527221 */ /* 0x000fc80000010000 */
[----:B------:R-:W-:Y:S02]  /*1590*/  @P0 FADD.FTZ R82, R14, R82 ;  /* 0x000000520e520221 */ /* 0x000fe40000010000 */
.L_x_8225:
[----:B------:R-:W-:Y:S01]  /*15a0*/  PRMT R83, RZ, 0x7610, R83 ;  /* 0x00007610ff537816 */ /* 0x000fe20000000053 */
[----:B------:R-:W-:Y:S05]  /*15b0*/  @P1 BRA `(.L_x_8226) ;  /* 0x0000003000001947 */ /* 0x000fea0003800000 */
[----:B------:R-:W-:Y:S05]  /*15c0*/  @!P0 BRA `(.L_x_8227) ;  /* 0x0000005000008947 */ /* 0x000fea0003800000 */
[----:B-----5:R-:W-:Y:S01]  /*15d0*/  FADD.FTZ R83, R15, R83 ;  /* 0x000000530f537221 */ /* 0x020fe20000010000 */
[----:B------:R-:W-:Y:S05]  /*15e0*/  BRA `(.L_x_8227) ;  /* 0x0000003000007947 */ /* 0x000fea0003800000 */
.L_x_8226:
[----:B-1---5:R-:W-:-:S05]  /*15f0*/  PRMT R90, RZ, 0x7610, R23 ;  /* 0x00007610ff5a7816 */ /* 0x022fca0000000017 */
[----:B------:R-:W-:-:S04]  /*1600*/  FADD.FTZ R83, R90, R83 ;  /* 0x000000535a537221 */ /* 0x000fc80000010000 */
[----:B------:R-:W-:Y:S02]  /*1610*/  @P0 FADD.FTZ R83, R15, R83 ;  /* 0x000000530f530221 */ /* 0x000fe40000010000 */
.L_x_8227:
[----:B-1----:R-:W-:-:S04]  /*1620*/  LEA R90, P0, R88, c[0x0][0x188], 0x5 ;  /* 0x00006200585a7a11 */ /* 0x002fc800078028ff */
[----:B------:R-:W-:-:S05]  /*1630*/  LEA.HI.X R91, R88, c[0x0][0x18c], RZ, 0x5, P0 ;  /* 0x00006300585b7a11 */ /* 0x000fca00000f2cff */
[----:B------:R1:W-:Y:S04]  /*1640*/  STG.E.128 [R90.64], R76 ;  /* 0x0000004c5a007986 */ /* 0x0003e8000c101d04 */
[----:B------:R1:W-:Y:S02]  /*1650*/  STG.E.128 [R90.64+0x10], R80 ;  /* 0x000010505a007986 */ /* 0x0003e4000c101d04 */
.L_x_8211:
[----:B------:R-:W-:Y:S05]  /*1660*/  BSYNC B0 ;  /* 0x0000000000007941 */ /* 0x000fea0003800000 */
.L_x_8210:
[----:B------:R-:W-:Y:S01]  /*1670*/  FADD.FTZ R88, RZ, R8 ;  /* 0x00000008ff587221 */ /* 0x000fe20000010000 */
[C---:B------:R-:W-:Y:S02]  /*1680*/  ISETP.GT.U32.AND P0, PT, R2.reuse, 0x1ff, PT ;  /* 0x000001ff0200780c */ /* 0x040fe40003f04070 */
[----:B------:R-:W-:Y:S01]  /*1690*/  LOP3.LUT P5, RZ, R93, 0xff, RZ, 0xc0, !PT ;  /* 0x000000ff5dff7812 */ /* 0x000fe200078ac0ff */
[----:B------:R-:W-:Y:S01]  /*16a0*/  FADD.FTZ R89, R9, R88 ;  /* 0x0000005809597221 */ /* 0x000fe20000010000 */
[----:B------:R-:W-:Y:S02]  /*16b0*/  ISETP.GT.U32.AND P1, PT, R2, 0x2ff, PT ;  /* 0x000002ff0200780c */ /* 0x000fe40003f24070 */
[----:B-1----:R-:W-:Y:S01]  /*16c0*/  SHF.R.U32.HI R90, RZ, 0x5, R0 ;  /* 0x00000005ff5a7819 */ /* 0x002fe20000011600 */
        /* <DEDUP_REMOVED lines=27> */
.L_x_8238:
        /* <DEDUP_REMOVED lines=69> */
.L_x_8239:
        /* <DEDUP_REMOVED lines=17> */
[----:B0-----:R-:W0:Y:S04]  /*1de0*/  SHFL.DOWN PT, R99, R90, 0x4, 0x1f ;  /* 0x08801f005a637f89 */ /* 0x001e2800000e0000 */
[----:B------:R1:W2:Y:S01]  /*1df0*/  @!P0 LDS.64 R88, [R97.X8] ;  /* 0x0000000061588984 */ /* 0x0002a20000008a00 */
[----:B------:R-:W-:-:S02]  /*1e00*/  LOP3.LUT P0, RZ, R91, 0x1f, R0, 0xf8, !PT ;  /* 0x0000001f5bff7812 */ /* 0x000fc4000780f800 */
[----:B0-----:R-:W-:Y:S01]  /*1e10*/  IADD3 R98, R99, R90, RZ ;  /* 0x0000005a63627210 */ /* 0x001fe20007ffe0ff */
        /* <DEDUP_REMOVED lines=24> */
[----:B------:R-:W-:Y:S02]  /*1fa0*/  FFMA.FTZ R98, R100, R103, R98 ;  /* 0x0000006764627223 */ /* 0x000fe40000010062 */
[----:B------:R-:W-:Y:S02]  /*1fb0*/  FMUL.FTZ R99, R90, R90 ;  /* 0x0000005a5a637220 */ /* 0x000fe40000410000 */
[----:B--2---:R-:W-:-:S02]  /*1fc0*/  FMUL.FTZ R101, R97, R98 ;  /* 0x0000006261657220 */ /* 0x004fc40000410000 */
[----:B------:R-:W-:Y:S01]  /*1fd0*/  FMUL.FTZ R99, R100, R99 ;  /* 0x0000006364637220 */ /* 0x000fe20000410000 */
[----:B-1----:R-:W-:Y:S01]  /*1fe0*/  IADD3 R100, R107, R102, RZ ;  /* 0x000000666b647210 */ /* 0x002fe20007ffe0ff */
        /* <DEDUP_REMOVED lines=9> */
[-C--:B------:R-:W-:Y:S02]  /*2080*/  FMUL.FTZ R98, R98, R102.reuse ;  /* 0x0000006662627220 */ /* 0x080fe40000410000 */
[----:B------:R-:W-:Y:S02]  /*2090*/  FMUL.FTZ R97, R97, R97 ;  /* 0x0000006161617220 */ /* 0x000fe40000410000 */
[C---:B------:R-:W-:Y:S02]  /*20a0*/  FFMA.FTZ R99, R88.reuse, R101, R98 ;  /* 0x0000006558637223 */ /* 0x040fe40000010062 */
[----:B------:R-:W-:Y:S02]  /*20b0*/  FMUL.FTZ R97, R88, R97 ;  /* 0x0000006158617220 */ /* 0x000fe40000410000 */
[----:B--2---:R-:W-:Y:S01]  /*20c0*/  FADD.FTZ R89, R90, R89 ;  /* 0x000000595a597221 */ /* 0x004fe20000010000 */
[----:B------:R-:W-:Y:S01]  /*20d0*/  MOV R90, c[0x0][0x1e0] ;  /* 0x00007800005a7a02 */ /* 0x000fe20000000f00 */
[----:B------:R-:W-:-:S02]  /*20e0*/  FMUL.FTZ R97, R97, R102 ;  /* 0x0000006661617220 */ /* 0x000fc40000410000 */
[C---:B0-----:R-:W-:Y:S02]  /*20f0*/  FMUL.FTZ R99, R96.reuse, R99 ;  /* 0x0000006360637220 */ /* 0x041fe40000410000 */
[----:B------:R-:W-:Y:S01]  /*2100*/  FFMA.FTZ R89, R96, R97, R89 ;  /* 0x0000006160597223 */ /* 0x000fe20000010059 */
[----:B------:R-:W-:-:S03]  /*2110*/  @!P0 MOV R97, 0x4 ;  /* 0x0000000400618802 */ /* 0x000fc60000000f00 */
[----:B------:R-:W0:Y:S04]  /*2120*/  SHFL.IDX PT, R99, R99, RZ, 0x1f ;  /* 0x00001fff63637589 */ /* 0x000e2800000e0000 */
[----:B------:R-:W1:Y:S01]  /*2130*/  SHFL.IDX PT, R89, R89, RZ, 0x1f ;  /* 0x00001fff59597589 */ /* 0x000e6200000e0000 */
[----:B0-----:R-:W-:-:S05]  /*2140*/  FMUL.FTZ R88, R99, R99 ;  /* 0x0000006363587220 */ /* 0x001fca0000410000 */
[----:B------:R-:W-:Y:S01]  /*2150*/  FSEL R91, R88, RZ, P1 ;  /* 0x000000ff585b7208 */ /* 0x000fe20000800000 */
[----:B-1----:R-:W-:-:S04]  /*2160*/  FFMA.FTZ R88, R89, R90, c[0x0][0x228] ;  /* 0x00008a0059587623 */ /* 0x002fc8000001005a */
[----:B------:R-:W-:Y:S01]  /*2170*/  FADD.FTZ R96, R88, R91 ;  /* 0x0000005b58607221 */ /* 0x000fe20000010000 */
[----:B------:R-:W-:-:S05]  /*2180*/  @!P0 MOV R91, 0x4 ;  /* 0x00000004005b8802 */ /* 0x000fca0000000f00 */
[----:B------:R-:W0:Y:S01]  /*2190*/  MUFU.RSQ R96, R96 ;  /* 0x0000006000607308 */ /* 0x000e220000001400 */
[----:B------:R-:W-:-:S04]  /*21a0*/  @!P0 IMAD.WIDE R88, R92, R91, c[0x0][0x1a0] ;  /* 0x000068005c588625 */ /* 0x000fc800078e025b */
[----:B------:R-:W-:Y:S01]  /*21b0*/  @!P0 IMAD.WIDE R90, R92, R97, c[0x0][0x1a8] ;  /* 0x00006a005c5a8625 */ /* 0x000fe200078e0261 */
[----:B------:R1:W-:Y:S01]  /*21c0*/  @!P0 STG.E [R88.64], R99 ;  /* 0x0000006358008986 */ /* 0x0003e2000c101904 */
[----:B------:R-:W-:-:S03]  /*21d0*/  FSEL R97, R99, RZ, !P1 ;  /* 0x000000ff63617208 */ /* 0x000fc60004800000 */
[----:B0-----:R1:W-:Y:S01]  /*21e0*/  @!P0 STG.E [R90.64], R96 ;  /* 0x000000605a008986 */ /* 0x0013e2000c101904 */
[----:B------:R-:W-:Y:S05]  /*21f0*/  @!P4 BRA `(.L_x_8231) ;  /* 0x000002000000c947 */ /* 0x000fea0003800000 */
[--C-:B------:R-:W-:Y:S02]  /*2200*/  FADD.FTZ R105, R5, -R97.reuse ;  /* 0x8000006105697221 */ /* 0x100fe40000010000 */
[--C-:B-1----:R-:W-:Y:S02]  /*2210*/  FADD.FTZ R89, R8, -R97.reuse ;  /* 0x8000006108597221 */ /* 0x102fe40000010000 */
[--C-:B------:R-:W-:Y:S02]  /*2220*/  FADD.FTZ R91, R9, -R97.reuse ;  /* 0x80000061095b7221 */ /* 0x100fe40000010000 */
[----:B------:R-:W-:Y:S02]  /*2230*/  FMUL.FTZ R100, R96, R105 ;  /* 0x0000006960647220 */ /* 0x000fe40000410000 */
[--C-:B------:R-:W-:Y:S02]  /*2240*/  FADD.FTZ R99, R10, -R97.reuse ;  /* 0x800000610a637221 */ /* 0x100fe40000010000 */
[----:B------:R-:W-:-:S02]  /*2250*/  FADD.FTZ R101, R11, -R97 ;  /* 0x800000610b657221 */ /* 0x000fc40000010000 */
[--C-:B------:R-:W-:Y:S02]  /*2260*/  FADD.FTZ R103, R4, -R97.reuse ;  /* 0x8000006104677221 */ /* 0x100fe40000010000 */
[--C-:B------:R-:W-:Y:S02]  /*2270*/  FADD.FTZ R107, R6, -R97.reuse ;  /* 0x80000061066b7221 */ /* 0x100fe40000010000 */
[----:B------:R-:W-:Y:S02]  /*2280*/  FADD.FTZ R109, R7, -R97 ;  /* 0x80000061076d7221 */ /* 0x000fe40000010000 */
[C---:B------:R-:W-:Y:S02]  /*2290*/  FMUL.FTZ R89, R96.reuse, R89 ;  /* 0x0000005960597220 */ /* 0x040fe40000410000 */
[C---:B------:R-:W-:Y:S02]  /*22a0*/  FMUL.FTZ R90, R96.reuse, R91 ;  /* 0x0000005b605a7220 */ /* 0x040fe40000410000 */
[----:B-----5:R-:W-:Y:S01]  /*22b0*/  FFMA.FTZ R91, R57, R100, R65 ;  /* 0x00000064395b7223 */ /* 0x020fe20000010041 */
[----:B------:R-:W-:Y:S01]  /*22c0*/  HFMA2.MMA R100, -RZ, RZ, 0, 9.5367431640625e-07 ;  /* 0x00000010ff647435 */ /* 0x000fe200000001ff */
        /* <DEDUP_REMOVED lines=19> */
.L_x_8231:
[----:B------:R-:W-:Y:S05]  /*2400*/  BSYNC B0 ;  /* 0x0000000000007941 */ /* 0x000fea0003800000 */
.L_x_8230:
        /* <DEDUP_REMOVED lines=25> */
[----:B------:R-:W-:Y:S01]  /*25a0*/  MOV R100, 0x10 ;  /* 0x0000001000647802 */ /* 0x000fe20000000f00 */
        /* <DEDUP_REMOVED lines=8> */
.L_x_8233:
[----:B------:R-:W-:Y:S05]  /*2630*/  BSYNC B0 ;  /* 0x0000000000007941 */ /* 0x000fea0003800000 */
.L_x_8232:
        /* <DEDUP_REMOVED lines=28> */
[----:B------:R-:W-:-:S02]  /*2800*/  FFMA.FTZ R98, R31, R98, R39 ;  /* 0x000000621f627223 */ /* 0x000fc40000010027 */
[----:B------:R-:W-:Y:S01]  /*2810*/  IMAD.WIDE.U32 R96, R95, R102, c[0x0][0x208] ;  /* 0x000082005f607625 */ /* 0x000fe200078e0066 */
[----:B------:R-:W-:Y:S02]  /*2820*/  F2FP.BF16.PACK_AB R90, R100, R103 ;  /* 0x00000067645a723e */ /* 0x000fe400000010ff */
[----:B------:R-:W-:-:S05]  /*2830*/  F2FP.BF16.PACK_AB R89, R98, R89 ;  /* 0x000000596259723e */ /* 0x000fca00000010ff */
[----:B------:R0:W-:Y:S02]  /*2840*/  STG.E.128 [R96.64], R88 ;  /* 0x0000005860007986 */ /* 0x0001e4000c101d04 */
.L_x_8235:
[----:B------:R-:W-:Y:S05]  /*2850*/  BSYNC B0 ;  /* 0x0000000000007941 */ /* 0x000fea0003800000 */
.L_x_8234:
[----:B------:R-:W-:Y:S02]  /*2860*/  IADD3 R92, R92, c[0x0][0x160], RZ ;  /* 0x000058005c5c7a10 */ /* 0x000fe40007ffe0ff */
[----:B------:R-:W-:Y:S02]  /*2870*/  LOP3.LUT P1, RZ, R93, 0xff, RZ, 0xc0, !PT ;  /* 0x000000ff5dff7812 */ /* 0x000fe4000782c0ff */
[----:B------:R-:W-:Y:S02]  /*2880*/  ISETP.GE.AND P0, PT, R92, c[0x0][0x164], PT ;  /* 0x000059005c007a0c */ /* 0x000fe40003f06270 */
[----:B------:R-:W-:-:S11]  /*2890*/  SEL R93, RZ, 0x1, P1 ;  /* 0x00000001ff5d7807 */ /* 0x000fd60000800000 */
[----:B01---5:R-:W-:Y:S01]  /*28a0*/  @P0 CALL.REL.NOINC `(.L_x_8236) ;  /* 0x0000001000000944 */ /* 0x023fe20003c00000 */
[----:B------:R-:W-:Y:S05]  /*28b0*/  BRA `(.L_x_8237) ;  /* 0xffffdce000007947 */ /* 0x000fea000383ffff */
.L_x_8236:
[----:B------:R-:W-:Y:S05]  /*28c0*/  EXIT ;  /* 0x000000000000794d */ /* 0x000fea0003800000 */
.L_x_8228:
[----:B------:R-:W-:Y:S01]  /*28d0*/  HFMA2.MMA R91, -RZ, RZ, 0, 1.847743988037109375e-06 ;  /* 0x0000001fff5b7435 */ /* 0x000fe200000001ff */
[----:B------:R-:W-:Y:S02]  /*28e0*/  MOV R100, 0x1 ;  /* 0x0000000100647802 */ /* 0x000fe40000000f00 */
[----:B------:R-:W-:Y:S02]  /*28f0*/  MOV R98, 0xffffffff ;  /* 0xffffffff00627802 */ /* 0x000fe40000000f00 */
[----:B------:R-:W-:Y:S02]  /*2900*/  MOV R96, 0x2920 ;  /* 0x0000292000607802 */ /* 0x000fe40000000f00 */
[----:B0----5:R-:W-:Y:S05]  /*2910*/  CALL.REL.NOINC `($__internal_34_$__cuda_sm70_shflsync_bfly_p) ;  /* 0x000006b000007944 */ /* 0x021fea0003c00000 */
[----:B-1----:R-:W-:Y:S01]  /*2920*/  MOV R88, R100 ;  /* 0x0000006400587202 */ /* 0x002fe20000000f00 */
[----:B0-----:R-:W-:Y:S05]  /*2930*/  BRA `(.L_x_8238) ;  /* 0xffffef4000007947 */ /* 0x001fea000383ffff */
.L_x_8229:
[----:B------:R-:W-:Y:S01]  /*2940*/  HFMA2.MMA R100, -RZ, RZ, 0, 1.1920928955078125e-07 ;  /* 0x00000002ff647435 */ /* 0x000fe200000001ff */
[----:B------:R-:W-:Y:S02]  /*2950*/  MOV R91, 0x1f ;  /* 0x0000001f005b7802 */ /* 0x000fe40000000f00 */
[----:B------:R-:W-:Y:S02]  /*2960*/  MOV R98, 0xffffffff ;  /* 0xffffffff00627802 */ /* 0x000fe40000000f00 */
[----:B------:R-:W-:-:S02]  /*2970*/  MOV R96, 0x2990 ;  /* 0x0000299000607802 */ /* 0x000fc40000000f00 */
[----:B0----5:R-:W-:Y:S05]  /*2980*/  CALL.REL.NOINC `($__internal_34_$__cuda_sm70_shflsync_bfly_p) ;  /* 0x0000064000007944 */ /* 0x021fea0003c00000 */
[----:B01----:R-:W-:Y:S01]  /*2990*/  FADD.FTZ R89, R89, R100 ;  /* 0x0000006459597221 */ /* 0x003fe20000010000 */
[----:B------:R-:W-:Y:S01]  /*29a0*/  HFMA2.MMA R100, -RZ, RZ, 0, 2.384185791015625e-07 ;  /* 0x00000004ff647435 */ /* 0x000fe200000001ff */
[----:B------:R-:W-:-:S02]  /*29b0*/  MOV R91, 0x1f ;  /* 0x0000001f005b7802 */ /* 0x000fc40000000f00 */
[----:B------:R-:W-:Y:S02]  /*29c0*/  MOV R98, 0xffffffff ;  /* 0xffffffff00627802 */ /* 0x000fe40000000f00 */
[----:B------:R-:W-:Y:S02]  /*29d0*/  MOV R96, 0x29f0 ;  /* 0x000029f000607802 */ /* 0x000fe40000000f00 */
[----:B------:R-:W-:Y:S05]  /*29e0*/  CALL.REL.NOINC `($__internal_34_$__cuda_sm70_shflsync_bfly_p) ;  /* 0x000005e000007944 */ /* 0x000fea0003c00000 */
[----:B01----:R-:W-:Y:S01]  /*29f0*/  FADD.FTZ R89, R89, R100 ;  /* 0x0000006459597221 */ /* 0x003fe20000010000 */
[----:B------:R-:W-:Y:S01]  /*2a00*/  HFMA2.MMA R100, -RZ, RZ, 0, 4.76837158203125e-07 ;  /* 0x00000008ff647435 */ /* 0x000fe200000001ff */
[----:B------:R-:W-:Y:S02]  /*2a10*/  MOV R91, 0x1f ;  /* 0x0000001f005b7802 */ /* 0x000fe40000000f00 */
[----:B------:R-:W-:Y:S02]  /*2a20*/  MOV R98, 0xffffffff ;  /* 0xffffffff00627802 */ /* 0x000fe40000000f00 */
[----:B------:R-:W-:Y:S02]  /*2a30*/  MOV R96, 0x2a50 ;  /* 0x00002a5000607802 */ /* 0x000fe40000000f00 */
[----:B------:R-:W-:Y:S05]  /*2a40*/  CALL.REL.NOINC `($__internal_34_$__cuda_sm70_shflsync_bfly_p) ;  /* 0x0000058000007944 */ /* 0x000fea0003c00000 */
[----:B01----:R-:W-:Y:S01]  /*2a50*/  FADD.FTZ R89, R89, R100 ;  /* 0x0000006459597221 */ /* 0x003fe20000010000 */
[----:B------:R-:W-:Y:S01]  /*2a60*/  HFMA2.MMA R100, -RZ, RZ, 0, 9.5367431640625e-07 ;  /* 0x00000010ff647435 */ /* 0x000fe200000001ff */
[----:B------:R-:W-:-:S02]  /*2a70*/  MOV R91, 0x1f ;  /* 0x0000001f005b7802 */ /* 0x000fc40000000f00 */
[----:B------:R-:W-:Y:S02]  /*2a80*/  MOV R98, 0xffffffff ;  /* 0xffffffff00627802 */ /* 0x000fe40000000f00 */
[----:B------:R-:W-:Y:S02]  /*2a90*/  MOV R96, 0x2ab0 ;  /* 0x00002ab000607802 */ /* 0x000fe40000000f00 */
[----:B------:R-:W-:Y:S05]  /*2aa0*/  CALL.REL.NOINC `($__internal_34_$__cuda_sm70_shflsync_bfly_p) ;  /* 0x0000052000007944 */ /* 0x000fea0003c00000 */
        /* <DEDUP_REMOVED lines=54> */
[----:B------:R-:W-:Y:S02]  /*2e10*/  MOV R98, 0xffffffff ;  /* 0xffffffff00627802 */ /* 0x000fe40000000f00 */
[----:B------:R-:W-:Y:S05]  /*2e20*/  CALL.REL.NOINC `($__internal_34_$__cuda_sm70_shflsync_bfly_p) ;  /* 0x000001a000007944 */ /* 0x000fea0003c00000 */
[----:B01----:R-:W-:Y:S01]  /*2e30*/  FADD.FTZ R89, R89, R100 ;  /* 0x0000006459597221 */ /* 0x003fe20000010000 */
[----:B------:R-:W-:Y:S01]  /*2e40*/  HFMA2.MMA R100, -RZ, RZ, 0, 1.1920928955078125e-07 ;  /* 0x00000002ff647435 */ /* 0x000fe200000001ff */
[----:B------:R-:W-:Y:S02]  /*2e50*/  MOV R91, 0x1f ;  /* 0x0000001f005b7802 */ /* 0x000fe40000000f00 */
[----:B------:R-:W-:Y:S02]  /*2e60*/  MOV R98, 0xffffffff ;  /* 0xffffffff00627802 */ /* 0x000fe40000000f00 */
[----:B------:R-:W-:Y:S02]  /*2e70*/  MOV R96, 0x2e90 ;  /* 0x00002e9000607802 */ /* 0x000fe40000000f00 */
[----:B------:R-:W-:Y:S05]  /*2e80*/  CALL.REL.NOINC `($__internal_34_$__cuda_sm70_shflsync_bfly_p) ;  /* 0x0000014000007944 */ /* 0x000fea0003c00000 */
        /* <DEDUP_REMOVED lines=12> */
[----:B-1----:R-:W-:Y:S01]  /*2f50*/  FADD.FTZ R99, R89, R100 ;  /* 0x0000006459637221 */ /* 0x002fe20000010000 */
[----:B------:R-:W-:Y:S01]  /*2f60*/  HFMA2.MMA R100, -RZ, RZ, 0, 9.5367431640625e-07 ;  /* 0x00000010ff647435 */ /* 0x000fe200000001ff */
[----:B0-----:R-:W-:-:S02]  /*2f70*/  MOV R91, 0x1f ;  /* 0x0000001f005b7802 */ /* 0x001fc40000000f00 */
[----:B------:R-:W-:Y:S02]  /*2f80*/  MOV R98, 0xffffffff ;  /* 0xffffffff00627802 */ /* 0x000fe40000000f00 */
[----:B------:R-:W-:Y:S02]  /*2f90*/  MOV R89, R99 ;  /* 0x0000006300597202 */ /* 0x000fe40000000f00 */
[----:B------:R-:W-:Y:S02]  /*2fa0*/  MOV R96, 0x2fc0 ;  /* 0x00002fc000607802 */ /* 0x000fe40000000f00 */
[----:B------:R-:W-:Y:S05]  /*2fb0*/  CALL.REL.NOINC `($__internal_34_$__cuda_sm70_shflsync_bfly_p) ;  /* 0x0000001000007944 */ /* 0x000fea0003c00000 */
[----:B01----:R-:W-:Y:S05]  /*2fc0*/  BRA `(.L_x_8239) ;  /* 0xffffed0000007947 */ /* 0x003fea000383ffff */
        .weak           $__internal_34_$__cuda_sm70_shflsync_bfly_p
        .type           $__internal_34_$__cuda_sm70_shflsync_bfly_p,@function
        .size           $__internal_34_$__cuda_sm70_shflsync_bfly_p,(.L_x_20014 - $__internal_34_$__cuda_sm70_shflsync_bfly_p)
$__internal_34_$__cuda_sm70_shflsync_bfly_p:
[----:B------:R-:W-:Y:S01]  /*2fd0*/  HFMA2.MMA R97, -RZ, RZ, 0, 0 ;  /* 0x00000000ff617435 */ /* 0x000fe200000001ff */
[----:B------:R-:W-:Y:S04]  /*2fe0*/  WARPSYNC R98 ;  /* 0x0000006200007348 */ /* 0x000fe80003800000 */
[----:B------:R0:W1:Y:S01]  /*2ff0*/  SHFL.BFLY PT, R100, R89, R100, R91 ;  /* 0x0c00006459647389 */ /* 0x00006200000e005b */
[----:B------:R-:W-:Y:S05]  /*3000*/  RET.REL.NODEC R96 `(_ZN10layer_norm31ln_parallel_residual_fwd_kernelINS_13Kernel_traitsIf13__nv_bfloat16fS2_fjLj6144ELj1ELj1ELj8ELj16ENS_18Kernel_traits_baseILj6144EfS2_fS2_fjLj256EEEEELb0ELb1ELb0EEEvNS_9FwdParamsE) ;  /* 0xffffcff060007950 */ /* 0x000fea0003c3ffff */
.L_x_8240:
        /* <DEDUP_REMOVED lines=15> */
.L_x_20014:


//--------------------- .text._ZN10layer_norm31ln_parallel_residual_fwd_kernelINS_13Kernel_traitsIf13__nv_bfloat16fS2_fjLj6144ELj1ELj1ELj8ELj16ENS_18Kernel_traits_baseILj6144EfS2_fS2_fjLj256EEEEELb0ELb1ELb1EEEvNS_9FwdParamsE --------------------------
	.section	.text._ZN10layer_norm31ln_parallel_residual_fwd_kernelINS_13Kernel_traitsIf13__nv_bfloat16fS2_fjLj6144ELj1ELj1ELj8ELj16ENS_18Kernel_traits_baseILj6144EfS2_fS2_fjLj256EEEEELb0ELb1ELb1EEEvNS_9FwdParamsE,"ax",@progbits
	.sectioninfo	@"SHI_REGISTERS=120"
	.align	128
        .global         _ZN10layer_norm31ln_parallel_residual_fwd_kernelINS_13Kernel_traitsIf13__nv_bfloat16fS2_fjLj6144ELj1ELj1ELj8ELj16ENS_18Kernel_traits_baseILj6144EfS2_fS2_fjLj256EEEEELb0ELb1ELb1EEEvNS_9FwdParamsE
        .type           _ZN10layer_norm31ln_parallel_residual_fwd_kernelINS_13Kernel_traitsIf13__nv_bfloat16fS2_fjLj6144ELj1ELj1ELj8ELj16ENS_18Kernel_traits_baseILj6144EfS2_fS2_fjLj256EEEEELb0ELb1ELb1EEEvNS_9FwdParamsE,@function
        .size           _ZN10layer_norm31ln_parallel_residual_fwd_kernelINS_13Kernel_traitsIf13__nv_bfloat16fS2_fjLj6144ELj1ELj1ELj8ELj16ENS_18Kernel_traits_baseILj6144EfS2_fS2_fjLj256EEEEELb0ELb1ELb1EEEvNS_9FwdParamsE,(.L_x_20015 - _ZN10layer_norm31ln_parallel_residual_fwd_kernelINS_13Kernel_traitsIf13__nv_bfloat16fS2_fjLj6144ELj1ELj1ELj8ELj16ENS_18Kernel_traits_baseILj6144EfS2_fS2_fjLj256EEEEELb0ELb1ELb1EEEvNS_9FwdParamsE)
        .other          _ZN10layer_norm31ln_parallel_residual_fwd_kernelINS_13Kernel_traitsIf13__nv_bfloat16fS2_fjLj6144ELj1ELj1ELj8ELj16ENS_18Kernel_traits_baseILj6144EfS2_fS2_fjLj256EEEEELb0ELb1ELb1EEEvNS_9FwdParamsE,@"STO_CUDA_ENTRY STV_DEFAULT"
_ZN10layer_norm31ln_parallel_residual_fwd_kernelINS_13Kernel_traitsIf13__nv_bfloat16fS2_fjLj6144ELj1ELj1ELj8ELj16ENS_18Kernel_traits_baseILj6144EfS2_fS2_fjLj256EEEEELb0ELb1ELb1EEEvNS_9FwdParamsE:
.text._ZN10layer_norm31ln_parallel_residual_fwd_kernelINS_13Kernel_traitsIf13__nv_bfloat16fS2_fjLj6144ELj1ELj1ELj8ELj16ENS_18Kernel_traits_baseILj6144EfS2_fS2_fjLj256EEEEELb0ELb1ELb1EEEvNS_9FwdParamsE:
        /* <DEDUP_REMOVED lines=39> */
[----:B0-----:R-:W-:Y:S01]  /*0270*/  HFMA2.MMA R2, -RZ, RZ, 0, 5.9604644775390625e-08 ;  /* 0x00000001ff027435 */ /* 0x001fe200000001ff */
[----:B------:R-:W-:Y:S01]  /*0280*/  MOV R3, R54 ;  /* 0x0000003600037202 */ /* 0x000fe20000000f00 */
[----:B------:R-:W-:-:S04]  /*0290*/  ULDC.U8 UR6, c[0x0][0x1f0] ;  /* 0x00007c0000067ab9 */ /* 0x000fc80000000000 */
.L_x_8292:
[----:B------:R-:W-:Y:S01]  /*02a0*/  IMAD R64, R3, c[0x0][0x168], RZ ;  /* 0x00005a0003407a24 */ /* 0x000fe200078e02ff */
[----:B------:R-:W-:-:S02]  /*02b0*/  ISETP.NE.U32.AND P0, PT, RZ, c[0x0][0x180], PT ;  /* 0x00006000ff007a0c */ /* 0x000fc40003f05070 */
[----:B------:R-:W-:Y:S02]  /*02c0*/  LOP3.LUT R88, R0, 0xff, RZ, 0xc0, !PT ;  /* 0x000000ff00587812 */ /* 0x000fe400078ec0ff */
[----:B------:R-:W-:Y:S02]  /*02d0*/  SHF.R.S32.HI R65, RZ, 0x1f, R64 ;  /* 0x0000001fff417819 */ /* 0x000fe40000011440 */
[----:B------:R-:W-:Y:S02]  /*02e0*/  ISETP.NE.AND.EX P0, PT, RZ, c[0x0][0x184], PT, P0 ;  /* 0x00006100ff007a0c */ /* 0x000fe40003f05300 */
[----:B------:R-:W-:Y:S02]  /*02f0*/  LEA.HI R65, R65, R64, RZ, 0x3 ;  /* 0x0000004041417211 */ /* 0x000fe400078f18ff */
[----:B------:R-:W-:Y:S02]  /*0300*/  MOV R69, 0x10 ;  /* 0x0000001000457802 */ /* 0x000fe40000000f00 */
[----:B------:R-:W-:-:S02]  /*0310*/  LEA.HI.SX32 R88, R65, R88, 0x1d ;  /* 0x0000005841587211 */ /* 0x000fc400078feaff */
        /* <DEDUP_REMOVED lines=11> */
[----:B-1----:R2:W5:Y:S02]  /*03d0*/  @P1 LDG.E.128 R52, [R64.64] ;  /* 0x0000000440341981 */ /* 0x002564000c1e1d00 */
[----:B--2---:R-:W-:-:S08]  /*03e0*/  PRMT R64, RZ, 0x5410, R84 ;  /* 0x00005410ff407816 */ /* 0x004fd00000000054 */
[----:B------:R-:W-:Y:S05]  /*03f0*/  @P2 BRA `(.L_x_8241) ;  /* 0x0000003000002947 */ /* 0x000fea0003800000 */
[----:B0-----:R-:W-:Y:S05]  /*0400*/  @!P0 BRA `(.L_x_8242) ;  /* 0x0000005000008947 */ /* 0x001fea0003800000 */
[----:B-----5:R-:W-:Y:S01]  /*0410*/  FADD.FTZ R64, R56, R64 ;  /* 0x0000004038407221 */ /* 0x020fe20000010000 */
[----:B------:R-:W-:Y:S05]  /*0420*/  BRA `(.L_x_8242) ;  /* 0x0000003000007947 */ /* 0x000fea0003800000 */
.L_x_8241:
[----:B0----5:R-:W-:-:S05]  /*0430*/  PRMT R65, RZ, 0x5410, R52 ;  /* 0x00005410ff417816 */ /* 0x021fca0000000034 */
[----:B------:R-:W-:-:S04]  /*0440*/  FADD.FTZ R64, R64, R65 ;  /* 0x0000004140407221 */ /* 0x000fc80000010000 */
[----:B------:R-:W-:Y:S02]  /*0450*/  @P0 FADD.FTZ R64, R56, R64 ;  /* 0x0000004038400221 */ /* 0x000fe40000010000 */
.L_x_8242:
[----:B------:R-:W-:Y:S01]  /*0460*/  PRMT R65, RZ, 0x7610, R84 ;  /* 0x00007610ff417816 */ /* 0x000fe20000000054 */
[----:B------:R-:W-:Y:S05]  /*0470*/  @P2 BRA `(.L_x_8243) ;  /* 0x0000003000002947 */ /* 0x000fea0003800000 */
[----:B------:R-:W-:Y:S05]  /*0480*/  @!P0 BRA `(.L_x_8244) ;  /* 0x0000005000008947 */ /* 0x000fea0003800000 */
[----:B-----5:R-:W-:Y:S01]  /*0490*/  FADD.FTZ R65, R57, R65 ;  /* 0x0000004139417221 */ /* 0x020fe20000010000 */
[----:B------:R-:W-:Y:S05]  /*04a0*/  BRA `(.L_x_8244) ;  /* 0x0000003000007947 */ /* 0x000fea0003800000 */
.L_x_8243:
[----:B-----5:R-:W-:-:S05]  /*04b0*/  PRMT R66, RZ, 0x7610, R52 ;  /* 0x00007610ff427816 */ /* 0x020fca0000000034 */
[----:B------:R-:W-:-:S04]  /*04c0*/  FADD.FTZ R65, R65, R66 ;  /* 0x0000004241417221 */ /* 0x000fc80000010000 */
[----:B------:R-:W-:Y:S02]  /*04d0*/  @P0 FADD.FTZ R65, R57, R65 ;  /* 0x0000004139410221 */ /* 0x000fe40000010000 */
.L_x_8244:
[----:B------:R-:W-:Y:S01]  /*04e0*/  PRMT R66, RZ, 0x5410, R85 ;  /* 0x00005410ff427816 */ /* 0x000fe20000000055 */
[----:B------:R-:W-:Y:S05]  /*04f0*/  @P2 BRA `(.L_x_8245) ;  /* 0x0000003000002947 */ /* 0x000fea0003800000 */
[----:B------:R-:W-:Y:S05]  /*0500*/  @!P0 BRA `(.L_x_8246) ;  /* 0x0000005000008947 */ /* 0x000fea0003800000 */
[----:B-----5:R-:W-:Y:S01]  /*0510*/  FADD.FTZ R66, R58, R66 ;  /* 0x000000423a427221 */ /* 0x020fe20000010000 */
[----:B------:R-:W-:Y:S05]  /*0520*/  BRA `(.L_x_8246) ;  /* 0x0000003000007947 */ /* 0x000fea0003800000 */
.L_x_8245:
[----:B-----5:R-:W-:-:S05]  /*0530*/  PRMT R67, RZ, 0x5410, R53 ;  /* 0x00005410ff437816 */ /* 0x020fca0000000035 */
[----:B------:R-:W-:-:S04]  /*0540*/  FADD.FTZ R66, R66, R67 ;  /* 0x0000004342427221 */ /* 0x000fc80000010000 */
[----:B------:R-:W-:Y:S02]  /*0550*/  @P0 FADD.FTZ R66, R58, R66 ;  /* 0x000000423a420221 */ /* 0x000fe40000010000 */
.L_x_8246:
[----:B------:R-:W-:Y:S01]  /*0560*/  PRMT R67, RZ, 0x7610, R85 ;  /* 0x00007610ff437816 */ /* 0x000fe20000000055 */
[----:B------:R-:W-:Y:S05]  /*0570*/  @P2 BRA `(.L_x_8247) ;  /* 0x0000003000002947 */ /* 0x000fea0003800000 */
[----:B------:R-:W-:Y:S05]  /*0580*/  @!P0 BRA `(.L_x_8248) ;  /* 0x0000005000008947 */ /* 0x000fea0003800000 */
[----:B-----5:R-:W-:Y:S01]  /*0590*/  FADD.FTZ R67, R59, R67 ;  /* 0x000000433b437221 */ /* 0x020fe20000010000 */
[----:B------:R-:W-:Y:S05]  /*05a0*/  BRA `(.L_x_8248) ;  /* 0x0000003000007947 */ /* 0x000fea0003800000 */
.L_x_8247:
[----:B-----5:R-:W-:-:S05]  /*05b0*/  PRMT R68, RZ, 0x7610, R53 ;  /* 0x00007610ff447816 */ /* 0x020fca0000000035 */
[----:B------:R-:W-:-:S04]  /*05c0*/  FADD.FTZ R67, R67, R68 ;  /* 0x0000004443437221 */ /* 0x000fc80000010000 */
[----:B------:R-:W-:Y:S02]  /*05d0*/  @P0 FADD.FTZ R67, R59, R67 ;  /* 0x000000433b430221 */ /* 0x000fe40000010000 */
.L_x_8248:
[----:B------:R-:W-:Y:S01]  /*05e0*/  PRMT R84, RZ, 0x5410, R86 ;  /* 0x00005410ff547816 */ /* 0x000fe20000000056 */
[----:B------:R-:W-:Y:S05]  /*05f0*/  @P2 BRA `(.L_x_8249) ;  /* 0x0000003000002947 */ /* 0x000fea0003800000 */
[----:B------:R-:W-:Y:S05]  /*0600*/  @!P0 BRA `(.L_x_8250) ;  /* 0x0000005000008947 */ /* 0x000fea0003800000 */
[----:B-----5:R-:W-:Y:S01]  /*0610*/  FADD.FTZ R84, R60, R84 ;  /* 0x000000543c547221 */ /* 0x020fe20000010000 */
[----:B------:R-:W-:Y:S05]  /*0620*/  BRA `(.L_x_8250) ;  /* 0x0000003000007947 */ /* 0x000fea0003800000 */
.L_x_8249:
[----:B-----5:R-:W-:-:S05]  /*0630*/  PRMT R71, RZ, 0x5410, R54 ;  /* 0x00005410ff477816 */ /* 0x020fca0000000036 */
[----:B------:R-:W-:-:S04]  /*0640*/  FADD.FTZ R84, R84, R71 ;  /* 0x0000004754547221 */ /* 0x000fc80000010000 */
[----:B------:R-:W-:Y:S02]  /*0650*/  @P0 FADD.FTZ R84, R60, R84 ;  /* 0x000000543c540221 */ /* 0x000fe40000010000 */
.L_x_8250:
[----:B------:R-:W-:Y:S01]  /*0660*/  PRMT R85, RZ, 0x7610, R86 ;  /* 0x00007610ff557816 */ /* 0x000fe20000000056 */
[----:B------:R-:W-:Y:S05]  /*0670*/  @P2 BRA `(.L_x_8251) ;  /* 0x0000003000002947 */ /* 0x000fea0003800000 */
[----:B------:R-:W-:Y:S05]  /*0680*/  @!P0 BRA `(.L_x_8252) ;  /* 0x0000005000008947 */ /* 0x000fea0003800000 */
[----:B-----5:R-:W-:Y:S01]  /*0690*/  FADD.FTZ R85, R61, R85 ;  /* 0x000000553d557221 */ /* 0x020fe20000010000 */
[----:B------:R-:W-:Y:S05]  /*06a0*/  BRA `(.L_x_8252) ;  /* 0x0000003000007947 */ /* 0x000fea0003800000 */
.L_x_8251:
[----:B-----5:R-:W-:-:S05]  /*06b0*/  PRMT R68, RZ, 0x7610, R54 ;  /* 0x00007610ff447816 */ /* 0x020fca0000000036 */
[----:B------:R-:W-:-:S04]  /*06c0*/  FADD.FTZ R85, R85, R68 ;  /* 0x0000004455557221 */ /* 0x000fc80000010000 */
[----:B------:R-:W-:Y:S02]  /*06d0*/  @P0 FADD.FTZ R85, R61, R85 ;  /* 0x000000553d550221 */ /* 0x000fe40000010000 */
.L_x_8252:
[----:B------:R-:W-:Y:S01]  /*06e0*/  PRMT R86, RZ, 0x5410, R87 ;  /* 0x00005410ff567816 */ /* 0x000fe20000000057 */
[----:B------:R-:W-:Y:S05]  /*06f0*/  @P2 BRA `(.L_x_8253) ;  /* 0x0000003000002947 */ /* 0x000fea0003800000 */
[----:B------:R-:W-:Y:S05]  /*0700*/  @!P0 BRA `(.L_x_8254) ;  /* 0x0000005000008947 */ /* 0x000fea0003800000 */
[----:B-----5:R-:W-:Y:S01]  /*0710*/  FADD.FTZ R86, R62, R86 ;  /* 0x000000563e567221 */ /* 0x020fe20000010000 */
[----:B------:R-:W-:Y:S05]  /*0720*/  BRA `(.L_x_8254) ;  /* 0x0000003000007947 */ /* 0x000fea0003800000 */
.L_x_8253:
[----:B-----5:R-:W-:-:S05]  /*0730*/  PRMT R71, RZ, 0x5410, R55 ;  /* 0x00005410ff477816 */ /* 0x020fca0000000037 */
[----:B------:R-:W-:-:S04]  /*0740*/  FADD.FTZ R86, R86, R71 ;  /* 0x0000004756567221 */ /* 0x000fc80000010000 */
[----:B------:R-:W-:Y:S02]  /*0750*/  @P0 FADD.FTZ R86, R62, R86 ;  /* 0x000000563e560221 */ /* 0x000fe40000010000 */
.L_x_8254:
[----:B------:R-:W-:Y:S01]  /*0760*/  PRMT R87, RZ, 0x7610, R87 ;  /* 0x00007610ff577816 */ /* 0x000fe20000000057 */
[----:B------:R-:W-:Y:S05]  /*0770*/  @P2 BRA `(.L_x_8255) ;  /* 0x0000003000002947 */ /* 0x000fea0003800000 */
[----:B------:R-:W-:Y:S05]  /*0780*/  @!P0 BRA `(.L_x_8256) ;  /* 0x0000005000008947 */ /* 0x000fea0003800000 */
[----:B-----5:R-:W-:Y:S01]  /*0790*/  FADD.FTZ R87, R63, R87 ;  /* 0x000000573f577221 */ /* 0x020fe20000010000 */
[----:B------:R-:W-:Y:S05]  /*07a0*/  BRA `(.L_x_8256) ;  /* 0x0000003000007947 */ /* 0x000fea0003800000 */
.L_x_8255:
[----:B-----5:R-:W-:-:S05]  /*07b0*/  PRMT R68, RZ, 0x7610, R55 ;  /* 0x00007610ff447816 */ /* 0x020fca0000000037 */
[----:B------:R-:W-:-:S04]  /*07c0*/  FADD.FTZ R87, R87, R68 ;  /* 0x0000004457577221 */ /* 0x000fc80000010000 */
[----:B------:R-:W-:Y:S02]  /*07d0*/  @P0 FADD.FTZ R87, R63, R87 ;  /* 0x000000573f570221 */ /* 0x000fe40000010000 */
.L_x_8256:
[----:B------:R-:W-:Y:S01]  /*07e0*/  HFMA2.MMA R91, -RZ, RZ, 0, 1.9073486328125e-06 ;  /* 0x00000020ff5b7435 */ /* 0x000fe200000001ff */
[----:B------:R-:W-:-:S05]  /*07f0*/  IADD3 R90, R88, 0x100, RZ ;  /* 0x00000100585a7810 */ /* 0x000fca0007ffe0ff */
[----:B------:R-:W-:-:S04]  /*0800*/  IMAD.WIDE.U32 R76, R90, R69, c[0x0][0x170] ;  /* 0x00005c005a4c7625 */ /* 0x000fc800078e0045 */
[----:B------:R-:W-:-:S04]  /*0810*/  IMAD.WIDE.U32 R70, R88, R91, c[0x0][0x188] ;  /* 0x0000620058467625 */ /* 0x000fc800078e005b */
[-C--:B------:R-:W-:Y:S01]  /*0820*/  @P1 IMAD.WIDE.U32 R72, R69, R90.reuse, c[0x0][0x178] ;  /* 0x00005e0045481625 */ /* 0x080fe200078e005a */
[----:B------:R0:W-:Y:S03]  /*0830*/  STG.E.128 [R70.64], R64 ;  /* 0x0000004046007986 */ /* 0x0001e6000c101d04 */
[----:B------:R-:W-:Y:S01]  /*0840*/  @P0 IMAD.WIDE.U32 R74, R91, R90, c[0x0][0x180] ;  /* 0x000060005b4a0625 */ /* 0x000fe200078e005a */
[----:B------:R0:W-:Y:S04]  /*0850*/  STG.E.128 [R70.64+0x10], R84 ;  /* 0x0000105446007986 */ /* 0x0001e8000c101d04 */
[----:B------:R-:W2:Y:S04]  /*0860*/  LDG.E.128 R76, [R76.64] ;  /* 0x000000044c4c7981 */ /* 0x000ea8000c1e1d00 */
[----:B-----5:R0:W5:Y:S04]  /*0870*/  @P1 LDG.E.128 R52, [R72.64] ;  /* 0x0000000448341981 */ /* 0x020168000c1e1d00 */
[----:B------:R0:W5:Y:S04]  /*0880*/  @P0 LDG.E.128 R56, [R74.64] ;  /* 0x000000044a380981 */ /* 0x000168000c1e1d00 */
[----:B------:R0:W5:Y:S01]  /*0890*/  @P0 LDG.E.128 R60, [R74.64+0x10] ;  /* 0x000010044a3c0981 */ /* 0x000162000c1e1d00 */
[----:B--2---:R-:W-:Y:S01]  /*08a0*/  PRMT R80, RZ, 0x5410, R76 ;  /* 0x00005410ff507816 */ /* 0x004fe2000000004c */
[----:B------:R-:W-:Y:S05]  /*08b0*/  @P2 BRA `(.L_x_8257) ;  /* 0x0000003000002947 */ /* 0x000fea0003800000 */
[----:B0-----:R-:W-:Y:S05]  /*08c0*/  @!P0 BRA `(.L_x_8258) ;  /* 0x0000005000008947 */ /* 0x001fea0003800000 */
[----:B-----5:R-:W-:Y:S01]  /*08d0*/  FADD.FTZ R80, R56, R80 ;  /* 0x0000005038507221 */ /* 0x020fe20000010000 */
[----:B------:R-:W-:Y:S05]  /*08e0*/  BRA `(.L_x_8258) ;  /* 0x0000003000007947 */ /* 0x000fea0003800000 */
.L_x_8257:
[----:B0----5:R-:W-:-:S05]  /*08f0*/  PRMT R71, RZ, 0x5410, R52 ;  /* 0x00005410ff477816 */ /* 0x021fca0000000034 */
[----:B------:R-:W-:-:S04]  /*0900*/  FADD.FTZ R80, R71, R80 ;  /* 0x0000005047507221 */ /* 0x000fc80000010000 */
[----:B------:R-:W-:Y:S02]  /*0910*/  @P0 FADD.FTZ R80, R56, R80 ;  /* 0x0000005038500221 */ /* 0x000fe40000010000 */
.L_x_8258:
[----:B------:R-:W-:Y:S01]  /*0920*/  PRMT R81, RZ, 0x7610, R76 ;  /* 0x00007610ff517816 */ /* 0x000fe2000000004c */
[----:B------:R-:W-:Y:S05]  /*0930*/  @P2 BRA `(.L_x_8259) ;  /* 0x0000003000002947 */ /* 0x000fea0003800000 */
[----:B------:R-:W-:Y:S05]  /*0940*/  @!P0 BRA `(.L_x_8260) ;  /* 0x0000005000008947 */ /* 0x000fea0003800000 */
[----:B-----5:R-:W-:Y:S01]  /*0950*/  FADD.FTZ R81, R57, R81 ;  /* 0x0000005139517221 */ /* 0x020fe20000010000 */
[----:B------:R-:W-:Y:S05]  /*0960*/  BRA `(.L_x_8260) ;  /* 0x0000003000007947 */ /* 0x000fea0003800000 */
.L_x_8259:
[----:B-----5:R-:W-:-:S05]  /*0970*/  PRMT R68, RZ, 0x7610, R52 ;  /* 0x00007610ff447816 */ /* 0x020fca0000000034 */
[----:B------:R-:W-:-:S04]  /*0980*/  FADD.FTZ R81, R68, R81 ;  /* 0x0000005144517221 */ /* 0x000fc80000010000 */
[----:B------:R-:W-:Y:S02]  /*0990*/  @P0 FADD.FTZ R81, R57, R81 ;  /* 0x0000005139510221 */ /* 0x000fe40000010000 */
.L_x_8260:
[----:B------:R-:W-:Y:S01]  /*09a0*/  PRMT R82, RZ, 0x5410, R77 ;  /* 0x00005410ff527816 */ /* 0x000fe2000000004d */
[----:B------:R-:W-:Y:S05]  /*09b0*/  @P2 BRA `(.L_x_8261) ;  /* 0x0000003000002947 */ /* 0x000fea0003800000 */
[----:B------:R-:W-:Y:S05]  /*09c0*/  @!P0 BRA `(.L_x_8262) ;  /* 0x0000005000008947 */ /* 0x000fea0003800000 */
[----:B-----5:R-:W-:Y:S01]  /*09d0*/  FADD.FTZ R82, R58, R82 ;  /* 0x000000523a527221 */ /* 0x020fe20000010000 */
[----:B------:R-:W-:Y:S05]  /*09e0*/  BRA `(.L_x_8262) ;  /* 0x0000003000007947 */ /* 0x000fea0003800000 */
.L_x_8261:
[----:B-----5:R-:W-:-:S05]  /*09f0*/  PRMT R71, RZ, 0x5410, R53 ;  /* 0x00005410ff477816 */ /* 0x020fca0000000035 */
[----:B------:R-:W-:-:S04]  /*0a00*/  FADD.FTZ R82, R71, R82 ;  /* 0x0000005247527221 */ /* 0x000fc80000010000 */
[----:B------:R-:W-:Y:S02]  /*0a10*/  @P0 FADD.FTZ R82, R58, R82 ;  /* 0x000000523a520221 */ /* 0x000fe40000010000 */
.L_x_8262:
[----:B------:R-:W-:Y:S01]  /*0a20*/  PRMT R83, RZ, 0x7610, R77 ;  /* 0x00007610ff537816 */ /* 0x000fe2000000004d */
[----:B------:R-:W-:Y:S05]  /*0a30*/  @P2 BRA `(.L_x_8263) ;  /* 0x0000003000002947 */ /* 0x000fea0003800000 */
[----:B------:R-:W-:Y:S05]  /*0a40*/  @!P0 BRA `(.L_x_8264) ;  /* 0x0000005000008947 */ /* 0x000fea0003800000 */
[----:B-----5:R-:W-:Y:S01]  /*0a50*/  FADD.FTZ R83, R59, R83 ;  /* 0x000000533b537221 */ /* 0x020fe20000010000 */
[----:B------:R-:W-:Y:S05]  /*0a60*/  BRA `(.L_x_8264) ;  /* 0x0000003000007947 */ /* 0x000fea0003800000 */
.L_x_8263:
[----:B-----5:R-:W-:-:S05]  /*0a70*/  PRMT R68, RZ, 0x7610, R53 ;  /* 0x00007610ff447816 */ /* 0x020fca0000000035 */
[----:B------:R-:W-:-:S04]  /*0a80*/  FADD.FTZ R83, R68, R83 ;  /* 0x0000005344537221 */ /* 0x000fc80000010000 */
[----:B------:R-:W-:Y:S02]  /*0a90*/  @P0 FADD.FTZ R83, R59, R83 ;  /* 0x000000533b530221 */ /* 0x000fe40000010000 */
.L_x_8264:
[----:B------:R-:W-:Y:S01]  /*0aa0*/  PRMT R76, RZ, 0x5410, R78 ;  /* 0x00005410ff4c7816 */ /* 0x000fe2000000004e */
[----:B------:R-:W-:Y:S05]  /*0ab0*/  @P2 BRA `(.L_x_8265) ;  /* 0x0000003000002947 */ /* 0x000fea0003800000 */
[----:B------:R-:W-:Y:S05]  /*0ac0*/  @!P0 BRA `(.L_x_8266) ;  /* 0x0000005000008947 */ /* 0x000fea0003800000 */
[----:B-----5:R-:W-:Y:S01]  /*0ad0*/  FADD.FTZ R76, R60, R76 ;  /* 0x0000004c3c4c7221 */ /* 0x020fe20000010000 */
[----:B------:R-:W-:Y:S05]  /*0ae0*/  BRA `(.L_x_8266) ;  /* 0x0000003000007947 */ /* 0x000fea0003800000 */
.L_x_8265:
[----:B-----5:R-:W-:-:S05]  /*0af0*/  PRMT R71, RZ, 0x5410, R54 ;  /* 0x00005410ff477816 */ /* 0x020fca0000000036 */
[----:B------:R-:W-:-:S04]  /*0b00*/  FADD.FTZ R76, R71, R76 ;  /* 0x0000004c474c7221 */ /* 0x000fc80000010000 */
[----:B------:R-:W-:Y:S02]  /*0b10*/  @P0 FADD.FTZ R76, R60, R76 ;  /* 0x0000004c3c4c0221 */ /* 0x000fe40000010000 */
.L_x_8266:
[----:B------:R-:W-:Y:S01]  /*0b20*/  PRMT R77, RZ, 0x7610, R78 ;  /* 0x00007610ff4d7816 */ /* 0x000fe2000000004e */
[----:B------:R-:W-:Y:S05]  /*0b30*/  @P2 BRA `(.L_x_8267) ;  /* 0x0000003000002947 */ /* 0x000fea0003800000 */
[----:B------:R-:W-:Y:S05]  /*0b40*/  @!P0 BRA `(.L_x_8268) ;  /* 0x0000005000008947 */ /* 0x000fea0003800000 */
[----:B-----5:R-:W-:Y:S01]  /*0b50*/  FADD.FTZ R77, R61, R77 ;  /* 0x0000004d3d4d7221 */ /* 0x020fe20000010000 */
[----:B------:R-:W-:Y:S05]  /*0b60*/  BRA `(.L_x_8268) ;  /* 0x0000003000007947 */ /* 0x000fea0003800000 */
.L_x_8267:
[----:B-----5:R-:W-:-:S05]  /*0b70*/  PRMT R68, RZ, 0x7610, R54 ;  /* 0x00007610ff447816 */ /* 0x020fca0000000036 */
[----:B------:R-:W-:-:S04]  /*0b80*/  FADD.FTZ R77, R68, R77 ;  /* 0x0000004d444d7221 */ /* 0x000fc80000010000 */
[----:B------:R-:W-:Y:S02]  /*0b90*/  @P0 FADD.FTZ R77, R61, R77 ;  /* 0x0000004d3d4d0221 */ /* 0x000fe40000010000 */
.L_x_8268:
[----:B------:R-:W-:Y:S01]  /*0ba0*/  PRMT R78, RZ, 0x5410, R79 ;  /* 0x00005410ff4e7816 */ /* 0x000fe2000000004f */
[----:B------:R-:W-:Y:S05]  /*0bb0*/  @P2 BRA `(.L_x_8269) ;  /* 0x0000003000002947 */ /* 0x000fea0003800000 */
[----:B------:R-:W-:Y:S05]  /*0bc0*/  @!P0 BRA `(.L_x_8270) ;  /* 0x0000005000008947 */ /* 0x000fea0003800000 */
[----:B-----5:R-:W-:Y:S01]  /*0bd0*/  FADD.FTZ R78, R62, R78 ;  /* 0x0000004e3e4e7221 */ /* 0x020fe20000010000 */
[----:B------:R-:W-:Y:S05]  /*0be0*/  BRA `(.L_x_8270) ;  /* 0x0000003000007947 */ /* 0x000fea0003800000 */
.L_x_8269:
[----:B-----5:R-:W-:-:S05]  /*0bf0*/  PRMT R71, RZ, 0x5410, R55 ;  /* 0x00005410ff477816 */ /* 0x020fca0000000037 */
[----:B------:R-:W-:-:S04]  /*0c00*/  FADD.FTZ R78, R71, R78 ;  /* 0x0000004e474e7221 */ /* 0x000fc80000010000 */
[----:B------:R-:W-:Y:S02]  /*0c10*/  @P0 FADD.FTZ R78, R62, R78 ;  /* 0x0000004e3e4e0221 */ /* 0x000fe40000010000 */
.L_x_8270:
[----:B------:R-:W-:Y:S01]  /*0c20*/  PRMT R79, RZ, 0x7610, R79 ;  /* 0x00007610ff4f7816 */ /* 0x000fe2000000004f */
[----:B------:R-:W-:Y:S05]  /*0c30*/  @P2 BRA `(.L_x_8271) ;  /* 0x0000003000002947 */ /* 0x000fea0003800000 */
[----:B------:R-:W-:Y:S05]  /*0c40*/  @!P0 BRA `(.L_x_8272) ;  /* 0x0000005000008947 */ /* 0x000fea0003800000 */
[----:B-----5:R-:W-:Y:S01]  /*0c50*/  FADD.FTZ R79, R63, R79 ;  /* 0x0000004f3f4f7221 */ /* 0x020fe20000010000 */
[----:B------:R-:W-:Y:S05]  /*0c60*/  BRA `(.L_x_8272) ;  /* 0x0000003000007947 */ /* 0x000fea0003800000 */
.L_x_8271:
[----:B-----5:R-:W-:-:S05]  /*0c70*/  PRMT R68, RZ, 0x7610, R55 ;  /* 0x00007610ff447816 */ /* 0x020fca0000000037 */
[----:B------:R-:W-:-:S04]  /*0c80*/  FADD.FTZ R79, R68, R79 ;  /* 0x0000004f444f7221 */ /* 0x000fc80000010000 */
[----:B------:R-:W-:Y:S02]  /*0c90*/  @P0 FADD.FTZ R79, R63, R79 ;  /* 0x0000004f3f4f0221 */ /* 0x000fe40000010000 */
.L_x_8272:
        /* <DEDUP_REMOVED lines=16> */
.L_x_8273:
[----:B-1---5:R-:W-:-:S05]  /*0da0*/  PRMT R73, RZ, 0x5410, R52 ;  /* 0x00005410ff497816 */ /* 0x022fca0000000034 */
[----:B------:R-:W-:-:S04]  /*0db0*/  FADD.FTZ R72, R73, R72 ;  /* 0x0000004849487221 */ /* 0x000fc80000010000 */
[----:B------:R-:W-:Y:S02]  /*0dc0*/  @P0 FADD.FTZ R72, R56, R72 ;  /* 0x0000004838480221 */ /* 0x000fe40000010000 */
.L_x_8274:
[----:B------:R-:W-:Y:S01]  /*0dd0*/  PRMT R73, RZ, 0x7610, R68 ;  /* 0x00007610ff497816 */ /* 0x000fe20000000044 */
[----:B------:R-:W-:Y:S05]  /*0de0*/  @P2 BRA `(.L_x_8275) ;  /* 0x0000003000002947 */ /* 0x000fea0003800000 */
[----:B------:R-:W-:Y:S05]  /*0df0*/  @!P0 BRA `(.L_x_8276) ;  /* 0x0000005000008947 */ /* 0x000fea0003800000 */
[----:B-----5:R-:W-:Y:S01]  /*0e00*/  FADD.FTZ R73, R57, R73 ;  /* 0x0000004939497221 */ /* 0x020fe20000010000 */
[----:B------:R-:W-:Y:S05]  /*0e10*/  BRA `(.L_x_8276) ;  /* 0x0000003000007947 */ /* 0x000fea0003800000 */
.L_x_8275:
[----:B-----5:R-:W-:-:S05]  /*0e20*/  PRMT R68, RZ, 0x7610, R52 ;  /* 0x00007610ff447816 */ /* 0x020fca0000000034 */
[----:B------:R-:W-:-:S04]  /*0e30*/  FADD.FTZ R73, R68, R73 ;  /* 0x0000004944497221 */ /* 0x000fc80000010000 */
[----:B------:R-:W-:Y:S02]  /*0e40*/  @P0 FADD.FTZ R73, R57, R73 ;  /* 0x0000004939490221 */ /* 0x000fe40000010000 */
.L_x_8276:
[----:B------:R-:W-:Y:S01]  /*0e50*/  PRMT R74, RZ, 0x5410, R69 ;  /* 0x00005410ff4a7816 */ /* 0x000fe20000000045 */
[----:B------:R-:W-:Y:S05]  /*0e60*/  @P2 BRA `(.L_x_8277) ;  /* 0x0000003000002947 */ /* 0x000fea0003800000 */
[----:B------:R-:W-:Y:S05]  /*0e70*/  @!P0 BRA `(.L_x_8278) ;  /* 0x0000005000008947 */ /* 0x000fea0003800000 */
[----:B-----5:R-:W-:Y:S01]  /*0e80*/  FADD.FTZ R74, R58, R74 ;  /* 0x0000004a3a4a7221 */ /* 0x020fe20000010000 */
[----:B------:R-:W-:Y:S05]  /*0e90*/  BRA `(.L_x_8278) ;  /* 0x0000003000007947 */ /* 0x000fea0003800000 */
.L_x_8277:
[----:B-----5:R-:W-:-:S05]  /*0ea0*/  PRMT R75, RZ, 0x5410, R53 ;  /* 0x00005410ff4b7816 */ /* 0x020fca0000000035 */
[----:B------:R-:W-:-:S04]  /*0eb0*/  FADD.FTZ R74, R75, R74 ;  /* 0x0000004a4b4a7221 */ /* 0x000fc80000010000 */
[----:B------:R-:W-:Y:S02]  /*0ec0*/  @P0 FADD.FTZ R74, R58, R74 ;  /* 0x0000004a3a4a0221 */ /* 0x000fe40000010000 */
.L_x_8278:
[----:B------:R-:W-:Y:S01]  /*0ed0*/  PRMT R75, RZ, 0x7610, R69 ;  /* 0x00007610ff4b7816 */ /* 0x000fe20000000045 */
[----:B------:R-:W-:Y:S05]  /*0ee0*/  @P2 BRA `(.L_x_8279) ;  /* 0x0000003000002947 */ /* 0x000fea0003800000 */
[----:B------:R-:W-:Y:S05]  /*0ef0*/  @!P0 BRA `(.L_x_8280) ;  /* 0x0000005000008947 */ /* 0x000fea0003800000 */
[----:B-----5:R-:W-:Y:S01]  /*0f00*/  FADD.FTZ R75, R59, R75 ;  /* 0x0000004b3b4b7221 */ /* 0x020fe20000010000 */
[----:B------:R-:W-:Y:S05]  /*0f10*/  BRA `(.L_x_8280) ;  /* 0x0000003000007947 */ /* 0x000fea0003800000 */
.L_x_8279:
[----:B-----5:R-:W-:-:S05]  /*0f20*/  PRMT R68, RZ, 0x7610, R53 ;  /* 0x00007610ff447816 */ /* 0x020fca0000000035 */
[----:B------:R-:W-:-:S04]  /*0f30*/  FADD.FTZ R75, R68, R75 ;  /* 0x0000004b444b7221 */ /* 0x000fc80000010000 */
[----:B------:R-:W-:Y:S02]  /*0f40*/  @P0 FADD.FTZ R75, R59, R75 ;  /* 0x0000004b3b4b0221 */ /* 0x000fe40000010000 */
.L_x_8280:
[----:B------:R-:W-:Y:S01]  /*0f50*/  PRMT R68, RZ, 0x5410, R70 ;  /* 0x00005410ff447816 */ /* 0x000fe20000000046 */
[----:B------:R-:W-:Y:S05]  /*0f60*/  @P2 BRA `(.L_x_8281) ;  /* 0x0000003000002947 */ /* 0x000fea0003800000 */
[----:B------:R-:W-:Y:S05]  /*0f70*/  @!P0 BRA `(.L_x_8282) ;  /* 0x0000005000008947 */ /* 0x000fea0003800000 */
[----:B-----5:R-:W-:Y:S01]  /*0f80*/  FADD.FTZ R68, R60, R68 ;  /* 0x000000443c447221 */ /* 0x020fe20000010000 */
[----:B------:R-:W-:Y:S05]  /*0f90*/  BRA `(.L_x_8282) ;  /* 0x0000003000007947 */ /* 0x000fea0003800000 */
.L_x_8281:
[----:B-----5:R-:W-:-:S05]  /*0fa0*/  PRMT R69, RZ, 0x5410, R54 ;  /* 0x00005410ff457816 */ /* 0x020fca0000000036 */
[----:B------:R-:W-:-:S04]  /*0fb0*/  FADD.FTZ R68, R69, R68 ;  /* 0x0000004445447221 */ /* 0x000fc80000010000 */
[----:B------:R-:W-:Y:S02]  /*0fc0*/  @P0 FADD.FTZ R68, R60, R68 ;  /* 0x000000443c440221 */ /* 0x000fe40000010000 */
.L_x_8282:
[----:B------:R-:W-:Y:S01]  /*0fd0*/  PRMT R69, RZ, 0x7610, R70 ;  /* 0x00007610ff457816 */ /* 0x000fe20000000046 */
[----:B------:R-:W-:Y:S05]  /*0fe0*/  @P2 BRA `(.L_x_8283) ;  /* 0x0000003000002947 */ /* 0x000fea0003800000 */
[----:B------:R-:W-:Y:S05]  /*0ff0*/  @!P0 BRA `(.L_x_8284) ;  /* 0x0000005000008947 */ /* 0x000fea0003800000 */
[----:B-----5:R-:W-:Y:S01]  /*1000*/  FADD.FTZ R69, R61, R69 ;  /* 0x000000453d457221 */ /* 0x020fe20000010000 */
[----:B------:R-:W-:Y:S05]  /*1010*/  BRA `(.L_x_8284) ;  /* 0x0000003000007947 */ /* 0x000fea0003800000 */
.L_x_8283:
[----:B-----5:R-:W-:-:S05]  /*1020*/  PRMT R70, RZ, 0x7610, R54 ;  /* 0x00007610ff467816 */ /* 0x020fca0000000036 */
[----:B------:R-:W-:-:S04]  /*1030*/  FADD.FTZ R69, R70, R69 ;  /* 0x0000004546457221 */ /* 0x000fc80000010000 */
[----:B------:R-:W-:Y:S02]  /*1040*/  @P0 FADD.FTZ R69, R61, R69 ;  /* 0x000000453d450221 */ /* 0x000fe40000010000 */
.L_x_8284:
[----:B------:R-:W-:Y:S01]  /*1050*/  PRMT R70, RZ, 0x5410, R71 ;  /* 0x00005410ff467816 */ /* 0x000fe20000000047 */
[----:B------:R-:W-:Y:S05]  /*1060*/  @P2 BRA `(.L_x_8285) ;  /* 0x0000003000002947 */ /* 0x000fea0003800000 */
[----:B------:R-:W-:Y:S05]  /*1070*/  @!P0 BRA `(.L_x_8286) ;  /* 0x0000005000008947 */ /* 0x000fea0003800000 */
[----:B-----5:R-:W-:Y:S01]  /*1080*/  FADD.FTZ R70, R62, R70 ;  /* 0x000000463e467221 */ /* 0x020fe20000010000 */
[----:B------:R-:W-:Y:S05]  /*1090*/  BRA `(.L_x_8286) ;  /* 0x0000003000007947 */ /* 0x000fea0003800000 */
.L_x_8285:
[----:B-----5:R-:W-:-:S05]  /*10a0*/  PRMT R93, RZ, 0x5410, R55 ;  /* 0x00005410ff5d7816 */ /* 0x020fca0000000037 */
[----:B------:R-:W-:-:S04]  /*10b0*/  FADD.FTZ R70, R93, R70 ;  /* 0x000000465d467221 */ /* 0x000fc80000010000 */
[----:B------:R-:W-:Y:S02]  /*10c0*/  @P0 FADD.FTZ R70, R62, R70 ;  /* 0x000000463e460221 */ /* 0x000fe40000010000 */
.L_x_8286:
[----:B------:R-:W-:Y:S01]  /*10d0*/  PRMT R71, RZ, 0x7610, R71 ;  /* 0x00007610ff477816 */ /* 0x000fe20000000047 */
[----:B------:R-:W-:Y:S05]  /*10e0*/  @P2 BRA `(.L_x_8287) ;  /* 0x0000003000002947 */ /* 0x000fea0003800000 */
[----:B------:R-:W-:Y:S05]  /*10f0*/  @!P0 BRA `(.L_x_8288) ;  /* 0x0000005000008947 */ /* 0x000fea0003800000 */
[----:B-----5:R-:W-:Y:S01]  /*1100*/  FADD.FTZ R71, R63, R71 ;  /* 0x000000473f477221 */ /* 0x020fe20000010000 */
[----:B------:R-:W-:Y:S05]  /*1110*/  BRA `(.L_x_8288) ;  /* 0x0000003000007947 */ /* 0x000fea0003800000 */
.L_x_8287:
[----:B-----5:R-:W-:-:S05]  /*1120*/  PRMT R92, RZ, 0x7610, R55 ;  /* 0x00007610ff5c7816 */ /* 0x020fca0000000037 */
[----:B------:R-:W-:-:S04]  /*1130*/  FADD.FTZ R71, R92, R71 ;  /* 0x000000475c477221 */ /* 0x000fc80000010000 */
[----:B------:R-:W-:Y:S02]  /*1140*/  @P0 FADD.FTZ R71, R63, R71 ;  /* 0x000000473f470221 */ /* 0x000fe40000010000 */
.L_x_8288:
        /* <DEDUP_REMOVED lines=34> */
.L_x_8293:
        /* <DEDUP_REMOVED lines=68> */
.L_x_8294:
        /* <DEDUP_REMOVED lines=18> */
[----:B0-----:R-:W-:Y:S02]  /*18d0*/  IADD3 R101, R100, R91, RZ ;  /* 0x0000005b64657210 */ /* 0x001fe40007ffe0ff */
[----:B------:R-:W-:Y:S03]  /*18e0*/  I2F R100, R100 ;  /* 0x0000006400647306 */ /* 0x000fe60000201400 */
[----:B------:R-:W0:Y:S05]  /*18f0*/  SHFL.DOWN PT, R104, R101, 0x2, 0x1f ;  /* 0x08401f0065687f89 */ /* 0x000e2a00000e0000 */
[----:B------:R-:W2:Y:S08]  /*1900*/  I2F R102, R101 ;  /* 0x0000006500667306 */ /* 0x000eb00000201400 */
[----:B--2---:R-:W2:Y:S01]  /*1910*/  MUFU.RCP R93, R102 ;  /* 0x00000066005d7308 */ /* 0x004ea20000001000 */
[----:B-1----:R-:W1:Y:S01]  /*1920*/  SHFL.DOWN PT, R99, R94, 0x4, 0x1f ;  /* 0x08801f005e637f89 */ /* 0x002e6200000e0000 */
[----:B0-----:R-:W-:-:S03]  /*1930*/  IADD3 R105, R101, R104, RZ ;  /* 0x0000006865697210 */ /* 0x001fc60007ffe0ff */
[----:B------:R-:W0:Y:S03]  /*1940*/  SHFL.DOWN PT, R92, R95, 0x4, 0x1f ;  /* 0x08801f005f5c7f89 */ /* 0x000e2600000e0000 */
[----:B------:R-:W3:Y:S08]  /*1950*/  I2F R91, R105 ;  /* 0x00000069005b7306 */ /* 0x000ef00000201400 */
[----:B------:R-:W4:Y:S01]  /*1960*/  I2F R104, R104 ;  /* 0x0000006800687306 */ /* 0x000f220000201400 */
[----:B-1----:R-:W-:-:S02]  /*1970*/  FMUL.FTZ R97, R99, R100 ;  /* 0x0000006463617220 */ /* 0x002fc40000410000 */
[----:B------:R-:W-:Y:S02]  /*1980*/  FADD.FTZ R99, -R99, R94 ;  /* 0x0000005e63637221 */ /* 0x000fe40000010100 */
[----:B------:R-:W-:Y:S02]  /*1990*/  FFMA.FTZ R98, R103, R94, R97 ;  /* 0x0000005e67627223 */ /* 0x000fe40000010061 */
[----:B------:R-:W-:Y:S02]  /*19a0*/  FMUL.FTZ R99, R99, R99 ;  /* 0x0000006363637220 */ /* 0x000fe40000410000 */
[----:B--2---:R-:W-:Y:S02]  /*19b0*/  FMUL.FTZ R97, R93, R98 ;  /* 0x000000625d617220 */ /* 0x004fe40000410000 */
[----:B------:R-:W-:Y:S02]  /*19c0*/  FMUL.FTZ R99, R99, R103 ;  /* 0x0000006763637220 */ /* 0x000fe40000410000 */
[----:B0-----:R-:W-:Y:S01]  /*19d0*/  FADD.FTZ R92, R92, R95 ;  /* 0x0000005f5c5c7221 */ /* 0x001fe20000010000 */
[----:B------:R-:W4:Y:S01]  /*19e0*/  SHFL.DOWN PT, R94, R97, 0x2, 0x1f ;  /* 0x08401f00615e7f89 */ /* 0x000f2200000e0000 */
[----:B------:R-:W-:Y:S01]  /*19f0*/  FMUL.FTZ R99, R99, R100 ;  /* 0x0000006463637220 */ /* 0x000fe20000410000 */
[----:B---3--:R-:W0:Y:S02]  /*1a00*/  MUFU.RCP R95, R91 ;  /* 0x0000005b005f7308 */ /* 0x008e240000001000 */
[----:B------:R-:W1:Y:S01]  /*1a10*/  SHFL.DOWN PT, R100, R105, 0x1, 0x1f ;  /* 0x08201f0069647f89 */ /* 0x000e6200000e0000 */
[----:B------:R-:W-:-:S05]  /*1a20*/  FFMA.FTZ R92, R93, R99, R92 ;  /* 0x000000635d5c7223 */ /* 0x000fca000001005c */
[----:B------:R-:W2:Y:S01]  /*1a30*/  SHFL.DOWN PT, R93, R92, 0x2, 0x1f ;  /* 0x08401f005c5d7f89 */ /* 0x000ea200000e0000 */
[----:B----4-:R-:W-:Y:S02]  /*1a40*/  FMUL.FTZ R98, R94, R104 ;  /* 0x000000685e627220 */ /* 0x010fe40000410000 */
[----:B------:R-:W-:Y:S02]  /*1a50*/  FADD.FTZ R94, R97, -R94 ;  /* 0x8000005e615e7221 */ /* 0x000fe40000010000 */
[----:B------:R-:W-:Y:S01]  /*1a60*/  FFMA.FTZ R98, R102, R97, R98 ;  /* 0x0000006166627223 */ /* 0x000fe20000010062 */
[----:B-1----:R-:W-:Y:S01]  /*1a70*/  IADD3 R99, R105, R100, RZ ;  /* 0x0000006469637210 */ /* 0x002fe20007ffe0ff */
[----:B------:R-:W-:Y:S01]  /*1a80*/  FMUL.FTZ R97, R94, R94 ;  /* 0x0000005e5e617220 */ /* 0x000fe20000410000 */
[----:B------:R-:W-:Y:S01]  /*1a90*/  I2F R100, R100 ;  /* 0x0000006400647306 */ /* 0x000fe20000201400 */
[----:B0-----:R-:W-:Y:S02]  /*1aa0*/  FMUL.FTZ R98, R95, R98 ;  /* 0x000000625f627220 */ /* 0x001fe40000410000 */
[----:B------:R-:W-:-:S02]  /*1ab0*/  FMUL.FTZ R97, R102, R97 ;  /* 0x0000006166617220 */ /* 0x000fc40000410000 */
[----:B--2---:R-:W-:Y:S02]  /*1ac0*/  FADD.FTZ R94, R92, R93 ;  /* 0x0000005d5c5e7221 */ /* 0x004fe40000010000 */
[----:B------:R-:W0:Y:S01]  /*1ad0*/  SHFL.DOWN PT, R93, R98, 0x1, 0x1f ;  /* 0x08201f00625d7f89 */ /* 0x000e2200000e0000 */
        /* <DEDUP_REMOVED lines=12> */
[----:B------:R-:W-:Y:S02]  /*1ba0*/  FMUL.FTZ R102, R102, R100 ;  /* 0x0000006466667220 */ /* 0x000fe40000410000 */
[----:B------:R-:W0:Y:S02]  /*1bb0*/  SHFL.IDX PT, R91, R91, RZ, 0x1f ;  /* 0x00001fff5b5b7589 */ /* 0x000e2400000e0000 */
[----:B------:R-:W-:Y:S01]  /*1bc0*/  FFMA.FTZ R95, R92, R102, R95 ;  /* 0x000000665c5f7223 */ /* 0x000fe2000001005f */
[----:B------:R-:W-:-:S05]  /*1bd0*/  MOV R92, c[0x0][0x1e0] ;  /* 0x00007800005c7a02 */ /* 0x000fca0000000f00 */
[----:B------:R-:W1:Y:S01]  /*1be0*/  SHFL.IDX PT, R95, R95, RZ, 0x1f ;  /* 0x00001fff5f5f7589 */ /* 0x000e6200000e0000 */
[C---:B0-----:R-:W-:Y:S01]  /*1bf0*/  FMUL.FTZ R93, R91.reuse, R91 ;  /* 0x0000005b5b5d7220 */ /* 0x041fe20000410000 */
[----:B------:R-:W-:-:S04]  /*1c00*/  FSEL R101, R91, RZ, !P1 ;  /* 0x000000ff5b657208 */ /* 0x000fc80004800000 */
[----:B------:R-:W-:Y:S01]  /*1c10*/  FSEL R93, R93, RZ, P1 ;  /* 0x000000ff5d5d7208 */ /* 0x000fe20000800000 */
[----:B------:R-:W-:Y:S01]  /*1c20*/  FADD.FTZ R109, -R101, R85 ;  /* 0x00000055656d7221 */ /* 0x000fe20000010100 */
[----:B------:R-:W-:Y:S01]  /*1c30*/  LOP3.LUT P1, RZ, R2, 0xff, RZ, 0xc0, !PT ;  /* 0x000000ff02ff7812 */ /* 0x000fe2000782c0ff */
[----:B-1----:R-:W-:Y:S02]  /*1c40*/  FFMA.FTZ R92, R95, R92, c[0x0][0x228] ;  /* 0x00008a005f5c7623 */ /* 0x002fe4000001005c */
[C---:B------:R-:W-:Y:S01]  /*1c50*/  FADD.FTZ R85, -R101.reuse, R80 ;  /* 0x0000005065557221 */ /* 0x040fe20000010100 */
[----:B------:R-:W-:Y:S01]  /*1c60*/  SEL R2, RZ, 0x1, P1 ;  /* 0x00000001ff027807 */ /* 0x000fe20000800000 */
[----:B------:R-:W-:Y:S02]  /*1c70*/  FADD.FTZ R92, R92, R93 ;  /* 0x0000005d5c5c7221 */ /* 0x000fe40000010000 */
[C---:B------:R-:W-:Y:S02]  /*1c80*/  FADD.FTZ R103, -R101.reuse, R64 ;  /* 0x0000004065677221 */ /* 0x040fe40000010100 */
[----:B------:R-:W0:Y:S01]  /*1c90*/  MUFU.RSQ R80, R92 ;  /* 0x0000005c00507308 */ /* 0x000e220000001400 */
        /* <DEDUP_REMOVED lines=11> */
[C---:B0-----:R-:W-:Y:S02]  /*1d50*/  FMUL.FTZ R103, R80.reuse, R103 ;  /* 0x0000006750677220 */ /* 0x041fe40000410000 */
[----:B------:R-:W-:-:S02]  /*1d60*/  FMUL.FTZ R66, R80, R65 ;  /* 0x0000004150427220 */ /* 0x000fc40000410000 */
[C---:B------:R-:W-:Y:S02]  /*1d70*/  FMUL.FTZ R111, R80.reuse, R111 ;  /* 0x0000006f506f7220 */ /* 0x040fe40000410000 */
[C---:B------:R-:W-:Y:S02]  /*1d80*/  FMUL.FTZ R72, R80.reuse, R113 ;  /* 0x0000007150487220 */ /* 0x040fe40000410000 */
[C---:B------:R-:W-:Y:S02]  /*1d90*/  FADD.FTZ R75, -R101.reuse, R68 ;  /* 0x00000044654b7221 */ /* 0x040fe40000010100 */
[C---:B------:R-:W-:Y:S02]  /*1da0*/  FMUL.FTZ R115, R80.reuse, R115 ;  /* 0x0000007350737220 */ /* 0x040fe40000410000 */
[----:B------:R-:W-:Y:S02]  /*1db0*/  FMUL.FTZ R74, R80, R117 ;  /* 0x00000075504a7220 */ /* 0x000fe40000410000 */
[----:B------:R-:W-:-:S02]  /*1dc0*/  FADD.FTZ R107, -R101, R84 ;  /* 0x00000054656b7221 */ /* 0x000fc40000010100 */
[C---:B------:R-:W-:Y:S02]  /*1dd0*/  FADD.FTZ R81, -R101.reuse, R81 ;  /* 0x0000005165517221 */ /* 0x040fe40000010100 */
[C---:B------:R-:W-:Y:S01]  /*1de0*/  FADD.FTZ R87, -R101.reuse, R82 ;  /* 0x0000005265577221 */ /* 0x040fe20000010100 */
[----:B------:R-:W-:Y:S01]  /*1df0*/  @!P0 MOV R82, 0x4 ;  /* 0x0000000400528802 */ /* 0x000fe20000000f00 */
[C---:B------:R-:W-:Y:S02]  /*1e00*/  FADD.FTZ R83, -R101.reuse, R83 ;  /* 0x0000005365537221 */ /* 0x040fe40000010100 */
[C---:B------:R-:W-:Y:S02]  /*1e10*/  FADD.FTZ R95, -R101.reuse, R76 ;  /* 0x0000004c655f7221 */ /* 0x040fe40000010100 */
[C---:B------:R-:W-:Y:S02]  /*1e20*/  FADD.FTZ R73, -R101.reuse, R73 ;  /* 0x0000004965497221 */ /* 0x040fe40000010100 */
[----:B------:R-:W-:-:S02]  /*1e30*/  FADD.FTZ R69, -R101, R69 ;  /* 0x0000004565457221 */ /* 0x000fc40000010100 */
[C---:B------:R-:W-:Y:S02]  /*1e40*/  FADD.FTZ R99, -R101.reuse, R70 ;  /* 0x0000004665637221 */ /* 0x040fe40000010100 */
[C---:B------:R-:W-:Y:S02]  /*1e50*/  FMUL.FTZ R105, R80.reuse, R105 ;  /* 0x0000006950697220 */ /* 0x040fe40000410000 */
[C---:B------:R-:W-:Y:S02]  /*1e60*/  FMUL.FTZ R68, R80.reuse, R67 ;  /* 0x0000004350447220 */ /* 0x040fe40000410000 */
[----:B------:R-:W-:Y:S02]  /*1e70*/  FADD.FTZ R101, -R101, R71 ;  /* 0x0000004765657221 */ /* 0x000fe40000010100 */
[----:B------:R-:W-:Y:S02]  /*1e80*/  FMUL.FTZ R70, R80, R109 ;  /* 0x0000006d50467220 */ /* 0x000fe40000410000 */
        /* <DEDUP_REMOVED lines=12> */
[----:B------:R-:W-:Y:S01]  /*1f50*/  FMUL.FTZ R85, R80, R85 ;  /* 0x0000005550557220 */ /* 0x000fe20000410000 */
[----:B------:R-:W-:Y:S01]  /*1f60*/  F2FP.BF16.PACK_AB R65, R68, R65 ;  /* 0x000000414441723e */ /* 0x000fe200000010ff */
        /* <DEDUP_REMOVED lines=13> */
[----:B------:R-:W-:Y:S01]  /*2040*/  FFMA.FTZ R69, R38, R87, R14 ;  /* 0x0000005726457223 */ /* 0x000fe2000001000e */
[----:B------:R-:W-:Y:S01]  /*2050*/  HFMA2.MMA R87, -RZ, RZ, 0, 9.5367431640625e-07 ;  /* 0x00000010ff577435 */ /* 0x000fe200000001ff */
[----:B------:R-:W-:Y:S01]  /*2060*/  FFMA.FTZ R72, R39, R72, R15 ;  /* 0x0000004827487223 */ /* 0x000fe2000001000f */
[----:B------:R-:W-:Y:S01]  /*2070*/  F2FP.BF16.PACK_AB R75, R78, R99 ;  /* 0x000000634e4b723e */ /* 0x000fe200000010ff */
[----:B------:R-:W-:-:S02]  /*2080*/  FFMA.FTZ R81, R41, R74, R17 ;  /* 0x0000004a29517223 */ /* 0x000fc40000010011 */
[----:B------:R-:W-:Y:S01]  /*2090*/  FFMA.FTZ R74, R48, R83, R24 ;  /* 0x00000053304a7223 */ /* 0x000fe20000010018 */
[----:B------:R-:W-:Y:S01]  /*20a0*/  F2FP.BF16.PACK_AB R69, R72, R69 ;  /* 0x000000454845723e */ /* 0x000fe200000010ff */
[----:B------:R-:W-:Y:S02]  /*20b0*/  FFMA.FTZ R83, R49, R76, R25 ;  /* 0x0000004c31537223 */ /* 0x000fe40000010019 */
[C---:B------:R-:W-:Y:S02]  /*20c0*/  FMUL.FTZ R77, R80.reuse, R77 ;  /* 0x0000004d504d7220 */ /* 0x040fe40000410000 */
[C---:B------:R-:W-:Y:S01]  /*20d0*/  FMUL.FTZ R76, R80.reuse, R73 ;  /* 0x00000049504c7220 */ /* 0x040fe20000410000 */
[----:B------:R-:W-:Y:S01]  /*20e0*/  F2FP.BF16.PACK_AB R74, R83, R74 ;  /* 0x0000004a534a723e */ /* 0x000fe200000010ff */
[C---:B------:R-:W-:Y:S02]  /*20f0*/  FMUL.FTZ R79, R80.reuse, R79 ;  /* 0x0000004f504f7220 */ /* 0x040fe40000410000 */
[----:B------:R-:W-:-:S02]  /*2100*/  FMUL.FTZ R78, R80, R93 ;  /* 0x0000005d504e7220 */ /* 0x000fc40000410000 */
[----:B------:R-:W-:Y:S02]  /*2110*/  FMUL.FTZ R107, R80, R107 ;  /* 0x0000006b506b7220 */ /* 0x000fe40000410000 */
[----:B------:R-:W-:Y:S02]  /*2120*/  FFMA.FTZ R72, R44, R77, R20 ;  /* 0x0000004d2c487223 */ /* 0x000fe40000010014 */
[----:B------:R-:W-:Y:S02]  /*2130*/  FMUL.FTZ R95, R80, R95 ;  /* 0x0000005f505f7220 */ /* 0x000fe40000410000 */
[----:B------:R-:W-:Y:S01]  /*2140*/  FFMA.FTZ R77, R45, R76, R21 ;  /* 0x0000004c2d4d7223 */ /* 0x000fe20000010015 */
[----:B------:R-:W-:Y:S01]  /*2150*/  @!P0 MOV R76, 0x4 ;  /* 0x00000004004c8802 */ /* 0x000fe20000000f00 */
[----:B------:R-:W-:Y:S02]  /*2160*/  FFMA.FTZ R73, R46, R79, R22 ;  /* 0x0000004f2e497223 */ /* 0x000fe40000010016 */
[----:B------:R-:W-:Y:S01]  /*2170*/  FFMA.FTZ R78, R47, R78, R23 ;  /* 0x0000004e2f4e7223 */ /* 0x000fe20000010017 */
[----:B------:R-:W-:Y:S01]  /*2180*/  F2FP.BF16.PACK_AB R72, R77, R72 ;  /* 0x000000484d48723e */ /* 0x000fe200000010ff */
[----:B------:R-:W-:-:S02]  /*2190*/  FFMA.FTZ R66, R32, R107, R8 ;  /* 0x0000006b20427223 */ /* 0x000fc40000010008 */
[----:B------:R-:W-:Y:S01]  /*21a0*/  FFMA.FTZ R70, R40, R95, R16 ;  /* 0x0000005f28467223 */ /* 0x000fe20000010010 */
[----:B------:R-:W-:Y:S01]  /*21b0*/  F2FP.BF16.PACK_AB R73, R78, R73 ;  /* 0x000000494e49723e */ /* 0x000fe200000010ff */
[----:B------:R-:W-:Y:S01]  /*21c0*/  @!P0 IMAD.WIDE R76, R3, R76, c[0x0][0x1a0] ;  /* 0x00006800034c8625 */ /* 0x000fe200078e024c */
[----:B------:R-:W-:Y:S02]  /*21d0*/  F2FP.BF16.PACK_AB R66, R103, R66 ;  /* 0x000000426742723e */ /* 0x000fe400000010ff */
[----:B------:R-:W-:Y:S01]  /*21e0*/  F2FP.BF16.PACK_AB R70, R81, R70 ;  /* 0x000000465146723e */ /* 0x000fe200000010ff */
        /* <DEDUP_REMOVED lines=13> */
.L_x_8291:
[----:B------:R-:W-:Y:S05]  /*22c0*/  EXIT ;  /* 0x000000000000794d */ /* 0x000fea0003800000 */
.L_x_8289:
[----:B0-----:R-:W-:Y:S01]  /*22d0*/  HFMA2.MMA R93, -RZ, RZ, 0, 1.847743988037109375e-06 ;  /* 0x0000001fff5d7435 */ /* 0x001fe200000001ff */
[----:B------:R-:W-:-:S02]  /*22e0*/  MOV R97, 0x1 ;  /* 0x0000000100617802 */ /* 0x000fc40000000f00 */
[----:B------:R-:W-:Y:S02]  /*22f0*/  MOV R96, 0xffffffff ;  /* 0xffffffff00607802 */ /* 0x000fe40000000f00 */
[----:B------:R-:W-:Y:S02]  /*2300*/  MOV R94, 0x2320 ;  /* 0x00002320005e7802 */ /* 0x000fe40000000f00 */
[----:B-----5:R-:W-:Y:S05]  /*2310*/  CALL.REL.NOINC `($__internal_35_$__cuda_sm70_shflsync_bfly_p) ;  /* 0x0000069000007944 */ /* 0x020fea0003c00000 */
[----:B-1----:R-:W-:Y:S01]  /*2320*/  MOV R92, R97 ;  /* 0x00000061005c7202 */ /* 0x002fe20000000f00 */
[----:B0-----:R-:W-:Y:S05]  /*2330*/  BRA `(.L_x_8293) ;  /* 0xfffff03000007947 */ /* 0x001fea000383ffff */
.L_x_8290:
[----:B------:R-:W-:Y:S01]  /*2340*/  HFMA2.MMA R97, -RZ, RZ, 0, 1.1920928955078125e-07 ;  /* 0x00000002ff617435 */ /* 0x000fe200000001ff */
[----:B------:R-:W-:Y:S02]  /*2350*/  MOV R93, 0x1f ;  /* 0x0000001f005d7802 */ /* 0x000fe40000000f00 */
[----:B------:R-:W-:Y:S02]  /*2360*/  MOV R96, 0xffffffff ;  /* 0xffffffff00607802 */ /* 0x000fe40000000f00 */
[----:B------:R-:W-:Y:S02]  /*2370*/  MOV R94, 0x2390 ;  /* 0x00002390005e7802 */ /* 0x000fe40000000f00 */
[----:B-----5:R-:W-:Y:S05]  /*2380*/  CALL.REL.NOINC `($__internal_35_$__cuda_sm70_shflsync_bfly_p) ;  /* 0x0000062000007944 */ /* 0x020fea0003c00000 */
[----:B01----:R-:W-:Y:S01]  /*2390*/  FADD.FTZ R98, R98, R97 ;  /* 0x0000006162627221 */ /* 0x003fe20000010000 */
[----:B------:R-:W-:Y:S01]  /*23a0*/  HFMA2.MMA R97, -RZ, RZ, 0, 2.384185791015625e-07 ;  /* 0x00000004ff617435 */ /* 0x000fe200000001ff */
[----:B------:R-:W-:-:S02]  /*23b0*/  MOV R93, 0x1f ;  /* 0x0000001f005d7802 */ /* 0x000fc40000000f00 */
[----:B------:R-:W-:Y:S02]  /*23c0*/  MOV R96, 0xffffffff ;  /* 0xffffffff00607802 */ /* 0x000fe40000000f00 */
[----:B------:R-:W-:Y:S02]  /*23d0*/  MOV R94, 0x23f0 ;  /* 0x000023f0005e7802 */ /* 0x000fe40000000f00 */
[----:B------:R-:W-:Y:S05]  /*23e0*/  CALL.REL.NOINC `($__internal_35_$__cuda_sm70_shflsync_bfly_p) ;  /* 0x000005c000007944 */ /* 0x000fea0003c00000 */
[----:B01----:R-:W-:Y:S01]  /*23f0*/  FADD.FTZ R98, R98, R97 ;  /* 0x0000006162627221 */ /* 0x003fe20000010000 */
[----:B------:R-:W-:Y:S01]  /*2400*/  HFMA2.MMA R97, -RZ, RZ, 0, 4.76837158203125e-07 ;  /* 0x00000008ff617435 */ /* 0x000fe200000001ff */
[----:B------:R-:W-:Y:S02]  /*2410*/  MOV R93, 0x1f ;  /* 0x0000001f005d7802 */ /* 0x000fe40000000f00 */
[----:B------:R-:W-:Y:S02]  /*2420*/  MOV R96, 0xffffffff ;  /* 0xffffffff00607802 */ /* 0x000fe40000000f00 */
[----:B------:R-:W-:Y:S02]  /*2430*/  MOV R94, 0x2450 ;  /* 0x00002450005e7802 */ /* 0x000fe40000000f00 */
[----:B------:R-:W-:Y:S05]  /*2440*/  CALL.REL.NOINC `($__internal_35_$__cuda_sm70_shflsync_bfly_p) ;  /* 0x0000056000007944 */ /* 0x000fea0003c00000 */
[----:B01----:R-:W-:Y:S01]  /*2450*/  FADD.FTZ R98, R98, R97 ;  /* 0x0000006162627221 */ /* 0x003fe20000010000 */
[----:B------:R-:W-:Y:S01]  /*2460*/  HFMA2.MMA R97, -RZ, RZ, 0, 9.5367431640625e-07 ;  /* 0x00000010ff617435 */ /* 0x000fe200000001ff */
[----:B------:R-:W-:-:S02]  /*2470*/  MOV R93, 0x1f ;  /* 0x0000001f005d7802 */ /* 0x000fc40000000f00 */
[----:B------:R-:W-:Y:S02]  /*2480*/  MOV R96, 0xffffffff ;  /* 0xffffffff00607802 */ /* 0x000fe40000000f00 */
[----:B------:R-:W-:Y:S02]  /*2490*/  MOV R94, 0x24b0 ;  /* 0x000024b0005e7802 */ /* 0x000fe40000000f00 */
[----:B------:R-:W-:Y:S05]  /*24a0*/  CALL.REL.NOINC `($__internal_35_$__cuda_sm70_shflsync_bfly_p) ;  /* 0x0000050000007944 */ /* 0x000fea0003c00000 */
        /* <DEDUP_REMOVED lines=54> */
[----:B------:R-:W-:Y:S05]  /*2810*/  CALL.REL.NOINC `($__internal_35_$__cuda_sm70_shflsync_bfly_p) ;  /* 0x0000019000007944 */ /* 0x000fea0003c00000 */
[----:B01----:R-:W-:Y:S01]  /*2820*/  FADD.FTZ R98, R98, R97 ;  /* 0x0000006162627221 */ /* 0x003fe20000010000 */
[----:B------:R-:W-:Y:S01]  /*2830*/  HFMA2.MMA R97, -RZ, RZ, 0, 1.1920928955078125e-07 ;  /* 0x00000002ff617435 */ /* 0x000fe200000001ff */
[----:B------:R-:W-:Y:S02]  /*2840*/  MOV R93, 0x1f ;  /* 0x0000001f005d7802 */ /* 0x000fe40000000f00 */
[----:B------:R-:W-:Y:S02]  /*2850*/  MOV R96, 0xffffffff ;  /* 0xffffffff00607802 */ /* 0x000fe40000000f00 */
[----:B------:R-:W-:Y:S02]  /*2860*/  MOV R94, 0x2880 ;  /* 0x00002880005e7802 */ /* 0x000fe40000000f00 */
[----:B------:R-:W-:Y:S05]  /*2870*/  CALL.REL.NOINC `($__internal_35_$__cuda_sm70_shflsync_bfly_p) ;  /* 0x0000013000007944 */ /* 0x000fea0003c00000 */
        /* <DEDUP_REMOVED lines=18> */
[----:B01----:R-:W-:Y:S05]  /*29a0*/  BRA `(.L_x_8294) ;  /* 0xffffee0000007947 */ /* 0x003fea000383ffff */
        .weak           $__internal_35_$__cuda_sm70_shflsync_bfly_p
        .type           $__internal_35_$__cuda_sm70_shflsync_bfly_p,@function
        .size           $__internal_35_$__cuda_sm70_shflsync_bfly_p,(.L_x_20015 - $__internal_35_$__cuda_sm70_shflsync_bfly_p)
$__internal_35_$__cuda_sm70_shflsync_bfly_p:
[----:B------:R-:W-:Y:S01]  /*29b0*/  HFMA2.MMA R95, -RZ, RZ, 0, 0 ;  /* 0x00000000ff5f7435 */ /* 0x000fe200000001ff */
[----:B------:R-:W-:Y:S04]  /*29c0*/  WARPSYNC R96 ;  /* 0x0000006000007348 */ /* 0x000fe80003800000 */
[----:B------:R0:W1:Y:S01]  /*29d0*/  SHFL.BFLY PT, R97, R98, R97, R93 ;  /* 0x0c00006162617389 */ /* 0x00006200000e005d */
[----:B------:R-:W-:Y:S05]  /*29e0*/  RET.REL.NODEC R94 `(_ZN10layer_norm31ln_parallel_residual_fwd_kernelINS_13Kernel_traitsIf13__nv_bfloat16fS2_fjLj6144ELj1ELj1ELj8ELj16ENS_18Kernel_traits_baseILj6144EfS2_fS2_fjLj256EEEEELb0ELb1ELb1EEEvNS_9FwdParamsE) ;  /* 0xffffd6105e007950 */ /* 0x000fea0003c3ffff */
.L_x_8295:
        /* <DEDUP_REMOVED lines=9> */
.L_x_20015:


//--------------------- .text._ZN10layer_norm31ln_parallel_residual_fwd_kernelINS_13Kernel_traitsIf13__nv_bfloat16fS2_fjLj6144ELj1ELj1ELj8ELj16ENS_18Kernel_traits_baseILj6144EfS2_fS2_fjLj256EEEEELb1ELb0ELb0EEEvNS_9FwdParamsE --------------------------
	.section	.text._ZN10layer_norm31ln_parallel_residual_fwd_kernelINS_13Kernel_traitsIf13__nv_bfloat16fS2_fjLj6144ELj1ELj1ELj8ELj16ENS_18Kernel_traits_baseILj6144EfS2_fS2_fjLj256EEEEELb1ELb0ELb0EEEvNS_9FwdParamsE,"ax",@progbits
	.sectioninfo	@"SHI_REGISTERS=199"
	.align	128
        .global         _ZN10layer_norm31ln_parallel_residual_fwd_kernelINS_13Kernel_traitsIf13__nv_bfloat16fS2_fjLj6144ELj1ELj1ELj8ELj16ENS_18Kernel_traits_baseILj6144EfS2_fS2_fjLj256EEEEELb1ELb0ELb0EEEvNS_9FwdParamsE
        .type           _ZN10layer_norm31ln_parallel_residual_fwd_kernelINS_13Kernel_traitsIf13__nv_bfloat16fS2_fjLj6144ELj1ELj1ELj8ELj16ENS_18Kernel_traits_baseILj6144EfS2_fS2_fjLj256EEEEELb1ELb0ELb0EEEvNS_9FwdParamsE,@function
        .size           _ZN10layer_norm31ln_parallel_residual_fwd_kernelINS_13Kernel_traitsIf13__nv_bfloat16fS2_fjLj6144ELj1ELj1ELj8ELj16ENS_18Kernel_traits_baseILj6144EfS2_fS2_fjLj256EEEEELb1ELb0ELb0EEEvNS_9FwdParamsE,(.L_x_20016 - _ZN10layer_norm31ln_parallel_residual_fwd_kernelINS_13Kernel_traitsIf13__nv_bfloat16fS2_fjLj6144ELj1ELj1ELj8ELj16ENS_18Kernel_traits_baseILj6144EfS2_fS2_fjLj256EEEEELb1ELb0ELb0EEEvNS_9FwdParamsE)
        .other          _ZN10layer_norm31ln_parallel_residual_fwd_kernelINS_13Kernel_traitsIf13__nv_bfloat16fS2_fjLj6144ELj1ELj1ELj8ELj16ENS_18Kernel_traits_baseILj6144EfS2_fS2_fjLj256EEEEELb1ELb0ELb0EEEvNS_9FwdParamsE,@"STO_CUDA_ENTRY STV_DEFAULT"
_ZN10layer_norm31ln_parallel_residual_fwd_kernelINS_13Kernel_traitsIf13__nv_bfloat16fS2_fjLj6144ELj1ELj1ELj8ELj16ENS_18Kernel_traits_baseILj6144EfS2_fS2_fjLj256EEEEELb1ELb0ELb0EEEvNS_9FwdParamsE:
.text._ZN10layer_norm31ln_parallel_residual_fwd_kernelINS_13Kernel_traitsIf13__nv_bfloat16fS2_fjLj6144ELj1ELj1ELj8ELj16ENS_18Kernel_traits_baseILj6144EfS2_fS2_fjLj256EEEEELb1ELb0ELb0EEEvNS_9FwdParamsE:
        /* <DEDUP_REMOVED lines=85> */
[----:B------:R-:W-:Y:S01]  /*0550*/  CS2R R84, SRZ ;  /* 0x0000000000547805 */ /* 0x000fe2000001ff00 */
[----:B------:R-:W-:Y:S01]  /*0560*/  @P1 IADD3.X R9, R10, c[0x0][0x224], RZ, P3, !PT ;  /* 0x000089000a091a10 */ /* 0x000fe20001ffe4ff */
[----:B0-----:R-:W-:Y:S01]  /*0570*/  IMAD.WIDE.U32 R4, R100, R7, c[0x0][0x1b0] ;  /* 0x00006c0064047625 */ /* 0x001fe200078e0007 */
[----:B------:R-:W-:-:S03]  /*0580*/  IADD3.X R7, R10, c[0x0][0x1bc], RZ, P0, !PT ;  /* 0x00006f000a077a10 */ /* 0x000fc600007fe4ff */
[----:B------:R0:W5:Y:S04]  /*0590*/  @P1 LDG.E.128 R88, [R8.64] ;  /* 0x0000000408581981 */ /* 0x000168000c1e1d00 */
[----:B------:R0:W5:Y:S04]  /*05a0*/  @P1 LDG.E.128 R84, [R8.64+0x10] ;  /* 0x0000100408541981 */ /* 0x000168000c1e1d00 */
[----:B------:R0:W5:Y:S04]  /*05b0*/  LDG.E.128 R80, [R4.64] ;  /* 0x0000000404507981 */ /* 0x000168000c1e1d00 */
[----:B------:R0:W5:Y:S04]  /*05c0*/  LDG.E.128 R76, [R4.64+0x10] ;  /* 0x00001004044c7981 */ /* 0x000168000c1e1d00 */
[----:B------:R0:W5:Y:S04]  /*05d0*/  LDG.E.128 R72, [R6.64] ;  /* 0x0000000406487981 */ /* 0x000168000c1e1d00 */
[----:B------:R0:W5:Y:S01]  /*05e0*/  LDG.E.128 R68, [R6.64+0x10] ;  /* 0x0000100406447981 */ /* 0x000162000c1e1d00 */
[----:B------:R-:W-:-:S03]  /*05f0*/  LOP3.LUT R100, R100, 0x100, RZ, 0xfc, !PT ;  /* 0x0000010064647812 */ /* 0x000fc600078efcff */
.L_x_8297:
[----:B------:R-:W-:Y:S05]  /*0600*/  BSYNC B0 ;  /* 0x0000000000007941 */ /* 0x000fea0003800000 */
.L_x_8296:
[----:B------:R-:W-:Y:S01]  /*0610*/  BSSY B0, `(.L_x_8298) ;  /* 0x0000021000007945 */ /* 0x000fe20003800000 */
        /* <DEDUP_REMOVED lines=9> */
[----:B0-----:R-:W-:-:S09]  /*06b0*/  SHF.L.U32 R7, R100, 0x5, RZ ;  /* 0x0000000564077819 */ /* 0x001fd200000006ff */
[----:B------:R-:W-:-:S04]  /*06c0*/  @P0 LEA R4, P3, R100, c[0x0][0x218], 0x5 ;  /* 0x0000860064040a11 */ /* 0x000fc800078628ff */
[C---:B------:R-:W-:Y:S01]  /*06d0*/  @P0 LEA.HI.X R5, R100.reuse, c[0x0][0x21c], RZ, 0x5, P3 ;  /* 0x0000870064050a11 */ /* 0x040fe200018f2cff */
[----:B------:R-:W-:Y:S01]  /*06e0*/  IMAD.MOV.U32 R9, RZ, RZ, 0x20 ;  /* 0x00000020ff097424 */ /* 0x000fe200078e00ff */
[C---:B------:R-:W-:Y:S02]  /*06f0*/  SHF.L.U64.HI R10, R100.reuse, 0x5, RZ ;  /* 0x00000005640a7819 */ /* 0x040fe400000102ff */
[C---:B------:R-:W-:Y:S01]  /*0700*/  @P1 IADD3 R6, P3, R7.reuse, c[0x0][0x220], RZ ;  /* 0x0000880007061a10 */ /* 0x040fe20007f7e0ff */
[----:B------:R0:W5:Y:S04]  /*0710*/  @P0 LDG.E.128 R64, [R4.64] ;  /* 0x0000000404400981 */ /* 0x000168000c1e1d00 */
[----:B------:R0:W5:Y:S01]  /*0720*/  @P0 LDG.E.128 R60, [R4.64+0x10] ;  /* 0x00001004043c0981 */ /* 0x000162000c1e1d00 */
[----:B------:R-:W-:Y:S01]  /*0730*/  CS2R R58, SRZ ;  /* 0x00000000003a7805 */ /* 0x000fe2000001ff00 */
[----:B------:R-:W-:Y:S01]  /*0740*/  CS2R R56, SRZ ;  /* 0x0000000000387805 */ /* 0x000fe2000001ff00 */
[----:B------:R-:W-:Y:S01]  /*0750*/  CS2R R54, SRZ ;  /* 0x0000000000367805 */ /* 0x000fe2000001ff00 */
[----:B------:R-:W-:Y:S01]  /*0760*/  CS2R R52, SRZ ;  /* 0x0000000000347805 */ /* 0x000fe2000001ff00 */
[----:B------:R-:W-:Y:S01]  /*0770*/  IMAD.WIDE.U32 R8, R100, R9, c[0x0][0x1b0] ;  /* 0x00006c0064087625 */ /* 0x000fe200078e0009 */
[----:B0-----:R-:W-:-:S04]  /*0780*/  IADD3 R4, P0, R7, c[0x0][0x1b8], RZ ;  /* 0x00006e0007047a10 */ /* 0x001fc80007f1e0ff */
[----:B------:R0:W5:Y:S01]  /*0790*/  LDG.E.128 R48, [R8.64] ;  /* 0x0000000408307981 */ /* 0x000162000c1e1d00 */
[C---:B------:R-:W-:Y:S02]  /*07a0*/  @P1 IADD3.X R7, R10.reuse, c[0x0][0x224], RZ, P3, !PT ;  /* 0x000089000a071a10 */ /* 0x040fe40001ffe4ff */
[----:B------:R-:W-:Y:S01]  /*07b0*/  IADD3.X R5, R10, c[0x0][0x1bc], RZ, P0, !PT ;  /* 0x00006f000a057a10 */ /* 0x000fe200007fe4ff */
[----:B------:R0:W5:Y:S04]  /*07c0*/  LDG.E.128 R44, [R8.64+0x10] ;  /* 0x00001004082c7981 */ /* 0x000168000c1e1d00 */
[----:B------:R0:W5:Y:S04]  /*07d0*/  @P1 LDG.E.128 R56, [R6.64] ;  /* 0x0000000406381981 */ /* 0x000168000c1e1d00 */
[----:B------:R0:W5:Y:S04]  /*07e0*/  @P1 LDG.E.128 R52, [R6.64+0x10] ;  /* 0x0000100406341981 */ /* 0x000168000c1e1d00 */
[----:B------:R0:W5:Y:S04]  /*07f0*/  LDG.E.128 R40, [R4.64] ;  /* 0x0000000404287981 */ /* 0x000168000c1e1d00 */
[----:B------:R0:W5:Y:S01]  /*0800*/  LDG.E.128 R36, [R4.64+0x10] ;  /* 0x0000100404247981 */ /* 0x000162000c1e1d00 */
[----:B------:R-:W-:-:S03]  /*0810*/  IADD3 R100, R100, 0x100, RZ ;  /* 0x0000010064647810 */ /* 0x000fc60007ffe0ff */
.L_x_8299:
[----:B------:R-:W-:Y:S05]  /*0820*/  BSYNC B0 ;  /* 0x0000000000007941 */ /* 0x000fea0003800000 */
.L_x_8298:
        /* <DEDUP_REMOVED lines=11> */
[----:B0-----:R-:W-:-:S04]  /*08e0*/  @P0 LEA R4, P3, R100, c[0x0][0x218], 0x5 ;  /* 0x0000860064040a11 */ /* 0x001fc800078628ff */
        /* <DEDUP_REMOVED lines=12> */
[----:B------:R-:W-:Y:S01]  /*09b0*/  IMAD.WIDE.U32 R100, R100, R101, c[0x0][0x1b0] ;  /* 0x00006c0064647625 */ /* 0x000fe200078e0065 */
[----:B------:R-:W-:-:S03]  /*09c0*/  IADD3.X R103, R6, c[0x0][0x1bc], RZ, P0, !PT ;  /* 0x00006f0006677a10 */ /* 0x000fc600007fe4ff */
[----:B------:R1:W5:Y:S04]  /*09d0*/  @P1 LDG.E.128 R24, [R104.64] ;  /* 0x0000000468181981 */ /* 0x000368000c1e1d00 */
[----:B------:R1:W5:Y:S04]  /*09e0*/  @P1 LDG.E.128 R20, [R104.64+0x10] ;  /* 0x0000100468141981 */ /* 0x000368000c1e1d00 */
[----:B------:R1:W5:Y:S04]  /*09f0*/  LDG.E.128 R16, [R100.64] ;  /* 0x0000000464107981 */ /* 0x000368000c1e1d00 */
[----:B------:R1:W5:Y:S04]  /*0a00*/  LDG.E.128 R12, [R100.64+0x10] ;  /* 0x00001004640c7981 */ /* 0x000368000c1e1d00 */
[----:B------:R1:W5:Y:S04]  /*0a10*/  LDG.E.128 R8, [R102.64] ;  /* 0x0000000466087981 */ /* 0x000368000c1e1d00 */
[----:B0-----:R1:W5:Y:S02]  /*0a20*/  LDG.E.128 R4, [R102.64+0x10] ;  /* 0x0000100466047981 */ /* 0x001364000c1e1d00 */
.L_x_8301:
[----:B------:R-:W-:Y:S05]  /*0a30*/  BSYNC B0 ;  /* 0x0000000000007941 */ /* 0x000fea0003800000 */
.L_x_8300:
[----:B-1----:R-:W-:Y:S01]  /*0a40*/  LOP3.LUT R102, R109, R106, R152, 0x96, !PT ;  /* 0x0000006a6d667212 */ /* 0x002fe200078e9698 */
        /* <DEDUP_REMOVED lines=35> */
[----:B------:R-:W1:Y:S01]  /*0c80*/  I2F.U32 R105, R105 ;  /* 0x0000006900697306 */ /* 0x000e620000201000 */
        /* <DEDUP_REMOVED lines=11> */
[----:B-1----:R1:W2:Y:S01]  /*0d40*/  MUFU.RCP R167, R105 ;  /* 0x0000006900a77308 */ /* 0x0022a20000001000 */
[----:B------:R-:W-:Y:S01]  /*0d50*/  LOP3.LUT R176, R101, R100, R164, 0x96, !PT ;  /* 0x0000006465b07212 */ /* 0x000fe200078e96a4 */
[----:B------:R-:W-:Y:S02]  /*0d60*/  IMAD R100, R104, -0x2daee0ad, RZ ;  /* 0xd2511f5368647824 */ /* 0x000fe400078e02ff */
[----:B------:R-:W-:Y:S01]  /*0d70*/  IMAD.HI.U32 R168, R102, -0x2daee0ad, RZ ;  /* 0xd2511f5366a87827 */ /* 0x000fe200078e00ff */
[----:B------:R-:W-:-:S03]  /*0d80*/  SHF.L.U32 R173, R103, 0x3, RZ ;  /* 0x0000000367ad7819 */ /* 0x000fc600000006ff */
[----:B------:R-:W-:Y:S01]  /*0d90*/  IMAD R101, R108, -0x326172a9, RZ ;  /* 0xcd9e8d576c657824 */ /* 0x000fe200078e02ff */
[----:B------:R-:W-:Y:S01]  /*0da0*/  LOP3.LUT R168, R168, R100, R165, 0x96, !PT ;  /* 0x00000064a8a87212 */ /* 0x000fe200078e96a5 */
[----:B------:R-:W-:-:S04]  /*0db0*/  IMAD.HI.U32 R169, R176, -0x326172a9, RZ ;  /* 0xcd9e8d57b0a97827 */ /* 0x000fc800078e00ff */
[----:B------:R-:W-:Y:S01]  /*0dc0*/  IMAD R174, R102, -0x2daee0ad, RZ ;  /* 0xd2511f5366ae7824 */ /* 0x000fe200078e02ff */
[----:B------:R-:W-:Y:S01]  /*0dd0*/  LOP3.LUT R169, R169, R101, R166, 0x96, !PT ;  /* 0x00000065a9a97212 */ /* 0x000fe200078e96a6 */
[----:B-12---:R-:W-:Y:S02]  /*0de0*/  IMAD R176, R176, -0x326172a9, RZ ;  /* 0xcd9e8d57b0b07824 */ /* 0x006fe400078e02ff */
.L_x_8703:
        /* <DEDUP_REMOVED lines=37> */
.L_x_8305:
[----:B-1----:R-:W-:Y:S02]  /*1040*/  IMAD.MOV.U32 R136, RZ, RZ, R176 ;  /* 0x000000ffff887224 */ /* 0x002fe400078e00b0 */
.L_x_8306:
[----:B------:R-:W-:Y:S05]  /*1050*/  BSYNC B1 ;  /* 0x0000000000017941 */ /* 0x000fea0003800000 */
.L_x_8304:
        /* <DEDUP_REMOVED lines=16> */
.L_x_8310:
[----:B------:R-:W-:Y:S05]  /*1160*/  BSYNC B2 ;  /* 0x0000000000027941 */ /* 0x000fea0003800000 */
.L_x_8309:
        /* <DEDUP_REMOVED lines=40> */
[----:B------:R-:W-:-:S03]  /*13f0*/  LOP3.LUT R169, R111, R132, R166, 0x96, !PT ;  /* 0x000000846fa97212 */ /* 0x000fc600078e96a6 */
[----:B------:R-:W-:Y:S01]  /*1400*/  IMAD.MOV.U32 R176, RZ, RZ, R110 ;  /* 0x000000ffffb07224 */ /* 0x000fe200078e006e */
[----:B------:R-:W-:Y:S01]  /*1410*/  LOP3.LUT R168, R109, R168, R165, 0x96, !PT ;  /* 0x000000a86da87212 */ /* 0x000fe200078e96a5 */
[----:B------:R-:W-:Y:S02]  /*1420*/  IMAD.MOV.U32 R174, RZ, RZ, R108 ;  /* 0x000000ffffae7224 */ /* 0x000fe400078e006c */
.L_x_8308:
[----:B------:R-:W-:Y:S05]  /*1430*/  BSYNC B1 ;  /* 0x0000000000017941 */ /* 0x000fea0003800000 */
.L_x_8307:
[----:B------:R-:W1:Y:S01]  /*1440*/  I2F.U32 R109, R136 ;  /* 0x00000088006d7306 */ /* 0x000e620000201000 */
[----:B------:R-:W-:Y:S01]  /*1450*/  IMAD.MOV.U32 R132, RZ, RZ, 0x2f800000 ;  /* 0x2f800000ff847424 */ /* 0x000fe200078e00ff */
[----:B------:R-:W-:Y:S02]  /*1460*/  ISETP.NE.U32.AND P1, PT, RZ, c[0x0][0x178], PT ;  /* 0x00005e00ff007a0c */ /* 0x000fe40003f25070 */
[----:B-----5:R-:W-:Y:S02]  /*1470*/  PRMT R108, RZ, 0x5410, R120 ;  /* 0x00005410ff6c7816 */ /* 0x020fe40000000078 */
[----:B------:R-:W-:Y:S02]  /*1480*/  ISETP.NE.AND.EX P1, PT, RZ, c[0x0][0x17c], PT, P1 ;  /* 0x00005f00ff007a0c */ /* 0x000fe40003f25310 */
[----:B------:R-:W-:Y:S01]  /*1490*/  LOP3.LUT R187, R187, 0xfffffff7, RZ, 0xc0, !PT ;  /* 0xfffffff7bbbb7812 */ /* 0x000fe200078ec0ff */
[----:B------:R-:W-:-:S02]  /*14a0*/  FMUL.FTZ R108, R108, c[0x0][0x1e8] ;  /* 0x00007a006c6c7a20 */ /* 0x000fc40000410000 */
[----:B-1----:R-:W-:-:S05]  /*14b0*/  FFMA.FTZ R109, R109, R132, 1.1641532182693481445e-10 ;  /* 0x2f0000006d6d7423 */ /* 0x002fca0000010084 */
        /* <DEDUP_REMOVED lines=9> */
.L_x_8311:
        /* <DEDUP_REMOVED lines=12> */
.L_x_8314:
[----:B------:R-:W-:Y:S02]  /*1610*/  IMAD.MOV.U32 R170, RZ, RZ, R176 ;  /* 0x000000ffffaa7224 */ /* 0x000fe400078e00b0 */
.L_x_8315:
[----:B------:R-:W-:Y:S05]  /*1620*/  BSYNC B1 ;  /* 0x0000000000017941 */ /* 0x000fea0003800000 */
.L_x_8313:
        /* <DEDUP_REMOVED lines=16> */
.L_x_8319:
[----:B------:R-:W-:Y:S05]  /*1730*/  BSYNC B2 ;  /* 0x0000000000027941 */ /* 0x000fea0003800000 */
.L_x_8318:
        /* <DEDUP_REMOVED lines=8> */
[----:B------:R-:W-:-:S04]  /*17c0*/  MOV R109, RZ ;  /* 0x000000ff006d7202 */ /* 0x000fc80000000f00 */
        /* <DEDUP_REMOVED lines=34> */
.L_x_8317:
[----:B------:R-:W-:Y:S05]  /*19f0*/  BSYNC B1 ;  /* 0x0000000000017941 */ /* 0x000fea0003800000 */
.L_x_8316:
[----:B------:R-:W1:Y:S01]  /*1a00*/  I2F.U32 R111, R170 ;  /* 0x000000aa006f7306 */ /* 0x000e620000201000 */
[----:B------:R-:W-:-:S05]  /*1a10*/  PRMT R110, RZ, 0x5410, R160 ;  /* 0x00005410ff6e7816 */ /* 0x000fca00000000a0 */
[----:B------:R-:W-:Y:S02]  /*1a20*/  FMUL.FTZ R110, R110, c[0x0][0x1e8] ;  /* 0x00007a006e6e7a20 */ /* 0x000fe40000410000 */
[----:B-1----:R-:W-:-:S05]  /*1a30*/  FFMA.FTZ R111, R111, R132, 1.1641532182693481445e-10 ;  /* 0x2f0000006f6f7423 */ /* 0x002fca0000010084 */
[----:B------:R-:W-:-:S04]  /*1a40*/  FSETP.GTU.FTZ.AND P2, PT, R111, c[0x0][0x1e4], PT ;  /* 0x000079006f007a0b */ /* 0x000fc80003f5c000 */
[----:B------:R-:W-:Y:S02]  /*1a50*/  FSEL R111, R110, RZ, !P2 ;  /* 0x000000ff6e6f7208 */ /* 0x000fe40005000000 */
[----:B------:R-:W-:-:S03]  /*1a60*/  SEL R177, RZ, 0x1, P2 ;  /* 0x00000001ffb17807 */ /* 0x000fc60001000000 */
[----:B------:R-:W-:-:S04]  /*1a70*/  FADD.FTZ R108, R111, R108 ;  /* 0x0000006c6f6c7221 */ /* 0x000fc80000010000 */
[----:B------:R-:W-:Y:S02]  /*1a80*/  @P0 FADD.FTZ R108, R100, R108 ;  /* 0x0000006c646c0221 */ /* 0x000fe40000010000 */
.L_x_8312:
        /* <DEDUP_REMOVED lines=12> */
.L_x_8321:
[----:B------:R-:W-:Y:S02]  /*1b50*/  IMAD.MOV.U32 R133, RZ, RZ, R176 ;  /* 0x000000ffff857224 */ /* 0x000fe400078e00b0 */
.L_x_8322:
[----:B------:R-:W-:Y:S05]  /*1b60*/  BSYNC B1 ;  /* 0x0000000000017941 */ /* 0x000fea0003800000 */
.L_x_8320:
        /* <DEDUP_REMOVED lines=16> */
.L_x_8326:
[----:B------:R-:W-:Y:S05]  /*1c70*/  BSYNC B2 ;  /* 0x0000000000027941 */ /* 0x000fea0003800000 */
.L_x_8325:
        /* <DEDUP_REMOVED lines=44> */
.L_x_8324:
[----:B------:R-:W-:Y:S05]  /*1f40*/  BSYNC B1 ;  /* 0x0000000000017941 */ /* 0x000fea0003800000 */
.L_x_8323:
[----:B------:R-:W1:Y:S01]  /*1f50*/  I2F.U32 R109, R133 ;  /* 0x00000085006d7306 */ /* 0x000e620000201000 */
[----:B------:R-:W-:Y:S02]  /*1f60*/  PRMT R120, RZ, 0x7610, R120 ;  /* 0x00007610ff787816 */ /* 0x000fe40000000078 */
[----:B------:R-:W-:-:S03]  /*1f70*/  LOP3.LUT R187, R187, 0xfffffffb, RZ, 0xc0, !PT ;  /* 0xfffffffbbbbb7812 */ /* 0x000fc600078ec0ff */
[----:B------:R-:W-:Y:S02]  /*1f80*/  FMUL.FTZ R120, R120, c[0x0][0x1e8] ;  /* 0x00007a0078787a20 */ /* 0x000fe40000410000 */
[----:B-1----:R-:W-:-:S05]  /*1f90*/  FFMA.FTZ R109, R109, R132, 1.1641532182693481445e-10 ;  /* 0x2f0000006d6d7423 */ /* 0x002fca0000010084 */
[----:B------:R-:W-:-:S04]  /*1fa0*/  FSETP.GTU.FTZ.AND P2, PT, R109, c[0x0][0x1e4], PT ;  /* 0x000079006d007a0b */ /* 0x000fc80003f5c000 */
[----:B------:R-:W-:-:S09]  /*1fb0*/  FSEL R109, R120, RZ, !P2 ;  /* 0x000000ff786d7208 */ /* 0x000fd20005000000 */
[----:B------:R-:W-:Y:S01]  /*1fc0*/  @P2 LOP3.LUT R187, R187, 0x4, RZ, 0xfc, !PT ;  /* 0x00000004bbbb2812 */ /* 0x000fe200078efcff */
[----:B------:R-:W-:Y:S05]  /*1fd0*/  @P1 BRA `(.L_x_8327) ;  /* 0x0000005000001947 */ /* 0x000fea0003800000 */
[----:B------:R-:W-:Y:S01]  /*1fe0*/  IMAD.MOV.U32 R111, RZ, RZ, R110 ;  /* 0x000000ffff6f7224 */ /* 0x000fe200078e006e */
[----:B------:R-:W-:Y:S05]  /*1ff0*/  @!P0 BRA `(.L_x_8328) ;  /* 0x0000058000008947 */ /* 0x000fea0003800000 */
[----:B------:R-:W-:Y:S01]  /*2000*/  MOV R111, R110 ;  /* 0x0000006e006f7202 */ /* 0x000fe20000000f00 */
[----:B------:R-:W-:Y:S01]  /*2010*/  FADD.FTZ R109, R101, R109 ;  /* 0x0000006d656d7221 */ /* 0x000fe20000010000 */
[----:B------:R-:W-:Y:S05]  /*2020*/  BRA `(.L_x_8328) ;  /* 0x0000055000007947 */ /* 0x000fea0003800000 */
.L_x_8327:
        /* <DEDUP_REMOVED lines=12> */
.L_x_8330:
[----:B------:R-:W-:Y:S02]  /*20f0*/  IMAD.MOV.U32 R120, RZ, RZ, R176 ;  /* 0x000000ffff787224 */ /* 0x000fe400078e00b0 */
.L_x_8331:
[----:B------:R-:W-:Y:S05]  /*2100*/  BSYNC B1 ;  /* 0x0000000000017941 */ /* 0x000fea0003800000 */
.L_x_8329:
        /* <DEDUP_REMOVED lines=16> */
.L_x_8335:
[----:B------:R-:W-:Y:S05]  /*2210*/  BSYNC B2 ;  /* 0x0000000000027941 */ /* 0x000fea0003800000 */
.L_x_8334:
        /* <DEDUP_REMOVED lines=44> */
.L_x_8333:
[----:B------:R-:W-:Y:S05]  /*24e0*/  BSYNC B1 ;  /* 0x0000000000017941 */ /* 0x000fea0003800000 */
.L_x_8332:
        /* <DEDUP_REMOVED lines=9> */
.L_x_8328:
        /* <DEDUP_REMOVED lines=12> */
.L_x_8337:
[----:B------:R-:W-:Y:S02]  /*2640*/  IMAD.MOV.U32 R133, RZ, RZ, R176 ;  /* 0x000000ffff857224 */ /* 0x000fe400078e00b0 */
.L_x_8338:
[----:B------:R-:W-:Y:S05]  /*2650*/  BSYNC B1 ;  /* 0x0000000000017941 */ /* 0x000fea0003800000 */
.L_x_8336:
        /* <DEDUP_REMOVED lines=16> */
.L_x_8342:
[----:B------:R-:W-:Y:S05]  /*2760*/  BSYNC B2 ;  /* 0x0000000000027941 */ /* 0x000fea0003800000 */
.L_x_8341:
        /* <DEDUP_REMOVED lines=44> */
.L_x_8340:
[----:B------:R-:W-:Y:S05]  /*2a30*/  BSYNC B1 ;  /* 0x0000000000017941 */ /* 0x000fea0003800000 */
.L_x_8339:
        /* <DEDUP_REMOVED lines=14> */
.L_x_8343:
        /* <DEDUP_REMOVED lines=12> */
.L_x_8346:
[----:B------:R-:W-:Y:S02]  /*2be0*/  IMAD.MOV.U32 R133, RZ, RZ, R176 ;  /* 0x000000ffff857224 */ /* 0x000fe400078e00b0 */
.L_x_8347:
[----:B------:R-:W-:Y:S05]  /*2bf0*/  BSYNC B1 ;  /* 0x0000000000017941 */ /* 0x000fea0003800000 */
.L_x_8345:
        /* <DEDUP_REMOVED lines=16> */
.L_x_8351:
[----:B------:R-:W-:Y:S05]  /*2d00*/  BSYNC B2 ;  /* 0x0000000000027941 */ /* 0x000fea0003800000 */
.L_x_8350:
        /* <DEDUP_REMOVED lines=44> */
.L_x_8349:
[----:B------:R-:W-:Y:S05]  /*2fd0*/  BSYNC B1 ;  /* 0x0000000000017941 */ /* 0x000fea0003800000 */
.L_x_8348:
[----:B------:R-:W1:Y:S02]  /*2fe0*/  I2F.U32 R133, R133 ;  /* 0x0000008500857306 */ /* 0x000e640000201000 */
[----:B-1----:R-:W-:Y:S01]  /*2ff0*/  FFMA.FTZ R120, R133, R132, 1.1641532182693481445e-10 ;  /* 0x2f00000085787423 */ /* 0x002fe20000010084 */
[----:B------:R-:W-:-:S04]  /*3000*/  PRMT R133, RZ, 0x5410, R161 ;  /* 0x00005410ff857816 */ /* 0x000fc800000000a1 */
[----:B------:R-:W-:Y:S01]  /*3010*/  FSETP.GTU.FTZ.AND P2, PT, R120, c[0x0][0x1e4], PT ;  /* 0x0000790078007a0b */ /* 0x000fe20003f5c000 */
[----:B------:R-:W-:-:S03]  /*3020*/  FMUL.FTZ R134, R133, c[0x0][0x1e8] ;  /* 0x00007a0085867a20 */ /* 0x000fc60000410000 */
[----:B------:R-:W-:Y:S02]  /*3030*/  SEL R179, RZ, 0x1, P2 ;  /* 0x00000001ffb37807 */ /* 0x000fe40001000000 */
[----:B------:R-:W-:-:S05]  /*3040*/  FSEL R135, R134, RZ, !P2 ;  /* 0x000000ff86877208 */ /* 0x000fca0005000000 */
[----:B------:R-:W-:-:S04]  /*3050*/  FADD.FTZ R110, R135, R110 ;  /* 0x0000006e876e7221 */ /* 0x000fc80000010000 */
[----:B------:R-:W-:Y:S02]  /*3060*/  @P0 FADD.FTZ R110, R102, R110 ;  /* 0x0000006e666e0221 */ /* 0x000fe40000010000 */
.L_x_8344:
        /* <DEDUP_REMOVED lines=12> */
.L_x_8353:
[----:B------:R-:W-:Y:S02]  /*3130*/  MOV R133, R176 ;  /* 0x000000b000857202 */ /* 0x000fe40000000f00 */
.L_x_8354:
[----:B------:R-:W-:Y:S05]  /*3140*/  BSYNC B1 ;  /* 0x0000000000017941 */ /* 0x000fea0003800000 */
.L_x_8352:
        /* <DEDUP_REMOVED lines=16> */
.L_x_8358:
[----:B------:R-:W-:Y:S05]  /*3250*/  BSYNC B2 ;  /* 0x0000000000027941 */ /* 0x000fea0003800000 */
.L_x_8357:
        /* <DEDUP_REMOVED lines=44> */
.L_x_8356:
[----:B------:R-:W-:Y:S05]  /*3520*/  BSYNC B1 ;  /* 0x0000000000017941 */ /* 0x000fea0003800000 */
.L_x_8355:
        /* <DEDUP_REMOVED lines=14> */
.L_x_8359:
        /* <DEDUP_REMOVED lines=12> */
.L_x_8362:
[----:B------:R-:W-:Y:S02]  /*36d0*/  MOV R133, R176 ;  /* 0x000000b000857202 */ /* 0x000fe40000000f00 */
.L_x_8363:
[----:B------:R-:W-:Y:S05]  /*36e0*/  BSYNC B1 ;  /* 0x0000000000017941 */ /* 0x000fea0003800000 */
.L_x_8361:
        /* <DEDUP_REMOVED lines=16> */
.L_x_8367:
[----:B------:R-:W-:Y:S05]  /*37f0*/  BSYNC B2 ;  /* 0x0000000000027941 */ /* 0x000fea0003800000 */
.L_x_8366:
        /* <DEDUP_REMOVED lines=44> */
.L_x_8365:
[----:B------:R-:W-:Y:S05]  /*3ac0*/  BSYNC B1 ;  /* 0x0000000000017941 */ /* 0x000fea0003800000 */
.L_x_8364:
        /* <DEDUP_REMOVED lines=9> */
.L_x_8360:
        /* <DEDUP_REMOVED lines=12> */
.L_x_8369:
[----:B------:R-:W-:Y:S02]  /*3c20*/  IMAD.MOV.U32 R170, RZ, RZ, R176 ;  /* 0x000000ffffaa7224 */ /* 0x000fe400078e00b0 */
.L_x_8370:
[----:B------:R-:W-:Y:S05]  /*3c30*/  BSYNC B1 ;  /* 0x0000000000017941 */ /* 0x000fea0003800000 */
.L_x_8368:
        /* <DEDUP_REMOVED lines=16> */
.L_x_8374:
[----:B------:R-:W-:Y:S05]  /*3d40*/  BSYNC B2 ;  /* 0x0000000000027941 */ /* 0x000fea0003800000 */
.L_x_8373:
        /* <DEDUP_REMOVED lines=44> */
.L_x_8372:
[----:B------:R-:W-:Y:S05]  /*4010*/  BSYNC B1 ;  /* 0x0000000000017941 */ /* 0x000fea0003800000 */
.L_x_8371:
        /* <DEDUP_REMOVED lines=12> */
.L_x_8375:
        /* <DEDUP_REMOVED lines=12> */
.L_x_8378:
[----:B------:R-:W-:Y:S02]  /*41a0*/  IMAD.MOV.U32 R170, RZ, RZ, R176 ;  /* 0x000000ffffaa7224 */ /* 0x000fe400078e00b0 */
.L_x_8379:
[----:B------:R-:W-:Y:S05]  /*41b0*/  BSYNC B1 ;  /* 0x0000000000017941 */ /* 0x000fea0003800000 */
.L_x_8377:
        /* <DEDUP_REMOVED lines=16> */
.L_x_8383:
[----:B------:R-:W-:Y:S05]  /*42c0*/  BSYNC B2 ;  /* 0x0000000000027941 */ /* 0x000fea0003800000 */
.L_x_8382:
        /* <DEDUP_REMOVED lines=44> */
.L_x_8381:
[----:B------:R-:W-:Y:S05]  /*4590*/  BSYNC B1 ;  /* 0x0000000000017941 */ /* 0x000fea0003800000 */
.L_x_8380:
        /* <DEDUP_REMOVED lines=9> */
.L_x_8376:
        /* <DEDUP_REMOVED lines=12> */
.L_x_8385:
[----:B------:R-:W-:Y:S02]  /*46f0*/  IMAD.MOV.U32 R170, RZ, RZ, R176 ;  /* 0x000000ffffaa7224 */ /* 0x000fe400078e00b0 */
.L_x_8386:
[----:B------:R-:W-:Y:S05]  /*4700*/  BSYNC B1 ;  /* 0x0000000000017941 */ /* 0x000fea0003800000 */
.L_x_8384:
        /* <DEDUP_REMOVED lines=16> */
.L_x_8390:
[----:B------:R-:W-:Y:S05]  /*4810*/  BSYNC B2 ;  /* 0x0000000000027941 */ /* 0x000fea0003800000 */
.L_x_8389:
        /* <DEDUP_REMOVED lines=44> */
.L_x_8388:
[----:B------:R-:W-:Y:S05]  /*4ae0*/  BSYNC B1 ;  /* 0x0000000000017941 */ /* 0x000fea0003800000 */
.L_x_8387:
        /* <DEDUP_REMOVED lines=12> */
.L_x_8391:
        /* <DEDUP_REMOVED lines=12> */
.L_x_8394:
[----:B------:R-:W-:Y:S02]  /*4c70*/  IMAD.MOV.U32 R170, RZ, RZ, R176 ;  /* 0x000000ffffaa7224 */ /* 0x000fe400078e00b0 */
.L_x_8395:
[----:B------:R-:W-:Y:S05]  /*4c80*/  BSYNC B1 ;  /* 0x0000000000017941 */ /* 0x000fea0003800000 */
.L_x_8393:
        /* <DEDUP_REMOVED lines=16> */
.L_x_8399:
[----:B------:R-:W-:Y:S05]  /*4d90*/  BSYNC B2 ;  /* 0x0000000000027941 */ /* 0x000fea0003800000 */
.L_x_8398:
        /* <DEDUP_REMOVED lines=44> */
.L_x_8397:
[----:B------:R-:W-:Y:S05]  /*5060*/  BSYNC B1 ;  /* 0x0000000000017941 */ /* 0x000fea0003800000 */
.L_x_8396:
        /* <DEDUP_REMOVED lines=9> */
.L_x_8392:
        /* <DEDUP_REMOVED lines=12> */
.L_x_8401:
[----:B------:R-:W-:Y:S02]  /*51c0*/  IMAD.MOV.U32 R170, RZ, RZ, R176 ;  /* 0x000000ffffaa7224 */ /* 0x000fe400078e00b0 */
.L_x_8402:
[----:B------:R-:W-:Y:S05]  /*51d0*/  BSYNC B1 ;  /* 0x0000000000017941 */ /* 0x000fea0003800000 */
.L_x_8400:
        /* <DEDUP_REMOVED lines=16> */
.L_x_8406:
[----:B------:R-:W-:Y:S05]  /*52e0*/  BSYNC B2 ;  /* 0x0000000000027941 */ /* 0x000fea0003800000 */
.L_x_8405:
        /* <DEDUP_REMOVED lines=44> */
.L_x_8404:
[----:B------:R-:W-:Y:S05]  /*55b0*/  BSYNC B1 ;  /* 0x0000000000017941 */ /* 0x000fea0003800000 */
.L_x_8403:
        /* <DEDUP_REMOVED lines=12> */
.L_x_8407:
        /* <DEDUP_REMOVED lines=12> */
.L_x_8410:
[----:B------:R-:W-:Y:S02]  /*5740*/  IMAD.MOV.U32 R170, RZ, RZ, R176 ;  /* 0x000000ffffaa7224 */ /* 0x000fe400078e00b0 */
.L_x_8411:
[----:B------:R-:W-:Y:S05]  /*5750*/  BSYNC B1 ;  /* 0x0000000000017941 */ /* 0x000fea0003800000 */
.L_x_8409:
        /* <DEDUP_REMOVED lines=16> */
.L_x_8415:
[----:B------:R-:W-:Y:S05]  /*5860*/  BSYNC B2 ;  /* 0x0000000000027941 */ /* 0x000fea0003800000 */
.L_x_8414:
        /* <DEDUP_REMOVED lines=42> */
[----:B------:R-:W-:Y:S01]  /*5b10*/  IMAD.MOV.U32 R176, RZ, RZ, R136 ;  /* 0x000000ffffb07224 */ /* 0x000fe200078e0088 */
[----:B------:R-:W-:Y:S02]  /*5b20*/  MOV R134, RZ ;  /* 0x000000ff00867202 */ /* 0x000fe40000000f00 */
.L_x_8413:
[----:B------:R-:W-:Y:S05]  /*5b30*/  BSYNC B1 ;  /* 0x0000000000017941 */ /* 0x000fea0003800000 */
.L_x_8412:
        /* <DEDUP_REMOVED lines=9> */
.L_x_8408:
        /* <DEDUP_REMOVED lines=12> */
.L_x_8417:
[----:B------:R-:W-:Y:S02]  /*5c90*/  IMAD.MOV.U32 R170, RZ, RZ, R176 ;  /* 0x000000ffffaa7224 */ /* 0x000fe400078e00b0 */
.L_x_8418:
[----:B------:R-:W-:Y:S05]  /*5ca0*/  BSYNC B1 ;  /* 0x0000000000017941 */ /* 0x000fea0003800000 */
.L_x_8416:
        /* <DEDUP_REMOVED lines=16> */
.L_x_8422:
[----:B------:R-:W-:Y:S05]  /*5db0*/  BSYNC B2 ;  /* 0x0000000000027941 */ /* 0x000fea0003800000 */
.L_x_8421:
        /* <DEDUP_REMOVED lines=44> */
.L_x_8420:
[----:B------:R-:W-:Y:S05]  /*6080*/  BSYNC B1 ;  /* 0x0000000000017941 */ /* 0x000fea0003800000 */
.L_x_8419:
        /* <DEDUP_REMOVED lines=9> */
[----:B------:R-:W-:Y:S01]  /*6120*/  MOV R170, R133 ;  /* 0x0000008500aa7202 */ /* 0x000fe20000000f00 */
[----:B------:R-:W-:Y:S01]  /*6130*/  FADD.FTZ R123, R107, R123 ;  /* 0x0000007b6b7b7221 */ /* 0x000fe20000010000 */
[----:B------:R-:W-:Y:S05]  /*6140*/  BRA `(.L_x_8424) ;  /* 0x0000055000007947 */ /* 0x000fea0003800000 */
.L_x_8423:
        /* <DEDUP_REMOVED lines=12> */
.L_x_8426:
[----:B------:R-:W-:Y:S02]  /*6210*/  IMAD.MOV.U32 R185, RZ, RZ, R176 ;  /* 0x000000ffffb97224 */ /* 0x000fe400078e00b0 */
.L_x_8427:
[----:B------:R-:W-:Y:S05]  /*6220*/  BSYNC B1 ;  /* 0x0000000000017941 */ /* 0x000fea0003800000 */
.L_x_8425:
        /* <DEDUP_REMOVED lines=16> */
.L_x_8431:
[----:B------:R-:W-:Y:S05]  /*6330*/  BSYNC B2 ;  /* 0x0000000000027941 */ /* 0x000fea0003800000 */
.L_x_8430:
        /* <DEDUP_REMOVED lines=44> */
.L_x_8429:
[----:B------:R-:W-:Y:S05]  /*6600*/  BSYNC B1 ;  /* 0x0000000000017941 */ /* 0x000fea0003800000 */
.L_x_8428:
        /* <DEDUP_REMOVED lines=9> */
.L_x_8424:
        /* <DEDUP_REMOVED lines=12> */
[----:B------:R-:W-:Y:S02]  /*6760*/  LOP3.LUT P1, RZ, R187, 0x8, RZ, 0xc0, !PT ;  /* 0x00000008bbff7812 */ /* 0x000fe4000782c0ff */
[----:B------:R-:W-:Y:S01]  /*6770*/  SEL R185, RZ, 0x1, P2 ;  /* 0x00000001ffb97807 */ /* 0x000fe20001000000 */
[----:B------:R-:W-:Y:S01]  /*6780*/  IMAD.WIDE.U32 R134, R134, 0x10000, RZ ;  /* 0x0001000086867825 */ /* 0x000fe200078e00ff */
[----:B------:R-:W-:-:S02]  /*6790*/  SEL R139, RZ, 0x1, P1 ;  /* 0x00000001ff8b7807 */ /* 0x000fc40000800000 */
[----:B------:R-:W-:Y:S01]  /*67a0*/  LOP3.LUT R185, R133, R138, R185, 0xfe, !PT ;  /* 0x0000008a85b97212 */ /* 0x000fe200078efeb9 */
[----:B------:R-:W-:Y:S01]  /*67b0*/  IMAD.WIDE.U32 R136, R136, 0x100, RZ ;  /* 0x0000010088887825 */ /* 0x000fe200078e00ff */
[----:B------:R-:W-:Y:S02]  /*67c0*/  SHF.L.U64.HI R188, R175, 0x3, RZ ;  /* 0x00000003afbc7819 */ /* 0x000fe400000102ff */
[----:B------:R-:W-:Y:S02]  /*67d0*/  LOP3.LUT P6, RZ, R187, 0x10, RZ, 0xc0, !PT ;  /* 0x00000010bbff7812 */ /* 0x000fe400078cc0ff */
[----:B------:R-:W-:Y:S02]  /*67e0*/  LOP3.LUT R134, R136, R132, R134, 0xfe, !PT ;  /* 0x0000008488867212 */ /* 0x000fe400078efe86 */
[----:B------:R-:W-:Y:S02]  /*67f0*/  LEA R132, P0, R175, c[0x0][0x188], 0x5 ;  /* 0x00006200af847a11 */ /* 0x000fe400078028ff */
[----:B------:R-:W-:-:S02]  /*6800*/  IADD3 R136, P1, R186, c[0x0][0x190], RZ ;  /* 0x00006400ba887a10 */ /* 0x000fc40007f3e0ff */
[----:B------:R-:W-:Y:S02]  /*6810*/  LEA.HI.X R133, R175, c[0x0][0x18c], RZ, 0x5, P0 ;  /* 0x00006300af857a11 */ /* 0x000fe400000f2cff */
[----:B------:R-:W-:Y:S02]  /*6820*/  LOP3.LUT R135, R137, R185, R135, 0xfe, !PT ;  /* 0x000000b989877212 */ /* 0x000fe400078efe87 */
[----:B------:R-:W-:Y:S01]  /*6830*/  IADD3.X R137, R188, c[0x0][0x194], RZ, P1, !PT ;  /* 0x00006500bc897a10 */ /* 0x000fe20000ffe4ff */
[----:B------:R1:W-:Y:S01]  /*6840*/  STG.E.128 [R132.64], R108 ;  /* 0x0000006c84007986 */ /* 0x0003e2000c101d04 */
[----:B------:R-:W-:-:S03]  /*6850*/  LOP3.LUT R134, R134, R139, RZ, 0xfc, !PT ;  /* 0x0000008b86867212 */ /* 0x000fc600078efcff */
[----:B------:R1:W-:Y:S04]  /*6860*/  STG.E.128 [R132.64+0x10], R120 ;  /* 0x0000107884007986 */ /* 0x0003e8000c101d04 */
[----:B------:R1:W-:Y:S01]  /*6870*/  STG.E.64 [R136.64], R134 ;  /* 0x0000008688007986 */ /* 0x0003e2000c101b04 */
[----:B------:R-:W-:Y:S05]  /*6880*/  @!P6 BRA `(.L_x_8432) ;  /* 0x000001400000e947 */ /* 0x000fea0003800000 */
[----:B-1----:R-:W-:Y:S02]  /*6890*/  SHF.L.U32 R132, R183, 0x10, RZ ;  /* 0x00000010b7847819 */ /* 0x002fe400000006ff */
[----:B------:R-:W-:Y:S02]  /*68a0*/  LOP3.LUT R133, R184, 0xffff, RZ, 0xc0, !PT ;  /* 0x0000ffffb8857812 */ /* 0x000fe400078ec0ff */
[----:B------:R-:W-:Y:S02]  /*68b0*/  LOP3.LUT R138, R132, 0xff0000, RZ, 0xc0, !PT ;  /* 0x00ff0000848a7812 */ /* 0x000fe400078ec0ff */
[----:B------:R-:W-:-:S02]  /*68c0*/  PRMT R135, R182, 0x7104, RZ ;  /* 0x00007104b6877816 */ /* 0x000fc400000000ff */
[----:B------:R-:W-:Y:S02]  /*68d0*/  PRMT R138, R138, 0x4210, R133 ;  /* 0x000042108a8a7816 */ /* 0x000fe40000000085 */
[----:B------:R-:W-:Y:S02]  /*68e0*/  LOP3.LUT R132, R180, 0xff, RZ, 0xc0, !PT ;  /* 0x000000ffb4847812 */ /* 0x000fe400078ec0ff */
        /* <DEDUP_REMOVED lines=14> */
.L_x_8432:
[----:B-1----:R-:W-:Y:S02]  /*69d0*/  IADD3 R132, R175, 0x100, RZ ;  /* 0x00000100af847810 */ /* 0x002fe40007ffe0ff */
.L_x_8303:
[----:B------:R-:W-:Y:S05]  /*69e0*/  BSYNC B0 ;  /* 0x0000000000007941 */ /* 0x000fea0003800000 */
.L_x_8302:
        /* <DEDUP_REMOVED lines=31> */
.L_x_8436:
[----:B-1----:R-:W-:Y:S02]  /*6be0*/  IMAD.MOV.U32 R138, RZ, RZ, R176 ;  /* 0x000000ffff8a7224 */ /* 0x002fe400078e00b0 */
.L_x_8437:
[----:B------:R-:W-:Y:S05]  /*6bf0*/  BSYNC B1 ;  /* 0x0000000000017941 */ /* 0x000fea0003800000 */
.L_x_8435:
        /* <DEDUP_REMOVED lines=16> */
.L_x_8441:
[----:B------:R-:W-:Y:S05]  /*6d00*/  BSYNC B2 ;  /* 0x0000000000027941 */ /* 0x000fea0003800000 */
.L_x_8440:
        /* <DEDUP_REMOVED lines=44> */
.L_x_8439:
[----:B------:R-:W-:Y:S05]  /*6fd0*/  BSYNC B1 ;  /* 0x0000000000017941 */ /* 0x000fea0003800000 */
.L_x_8438:
[----:B------:R-:W1:Y:S01]  /*6fe0*/  I2F.U32 R112, R138 ;  /* 0x0000008a00707306 */ /* 0x000e620000201000 */
[----:B------:R-:W-:Y:S01]  /*6ff0*/  HFMA2.MMA R133, -RZ, RZ, 0.1171875, 0 ;  /* 0x2f800000ff857435 */ /* 0x000fe200000001ff */
[----:B------:R-:W-:Y:S02]  /*7000*/  ISETP.NE.U32.AND P1, PT, RZ, c[0x0][0x178], PT ;  /* 0x00005e00ff007a0c */ /* 0x000fe40003f25070 */
[----:B-----5:R-:W-:Y:S02]  /*7010*/  PRMT R113, RZ, 0x5410, R124 ;  /* 0x00005410ff717816 */ /* 0x020fe4000000007c */
[----:B------:R-:W-:-:S02]  /*7020*/  ISETP.NE.AND.EX P1, PT, RZ, c[0x0][0x17c], PT, P1 ;  /* 0x00005f00ff007a0c */ /* 0x000fc40003f25310 */
[----:B------:R-:W-:Y:S01]  /*7030*/  LOP3.LUT R187, R187, 0xfffffff7, RZ, 0xc0, !PT ;  /* 0xfffffff7bbbb7812 */ /* 0x000fe200078ec0ff */
        /* <DEDUP_REMOVED lines=11> */
.L_x_8442:
        /* <DEDUP_REMOVED lines=12> */
.L_x_8445:
[----:B------:R-:W-:Y:S02]  /*71b0*/  IMAD.MOV.U32 R170, RZ, RZ, R176 ;  /* 0x000000ffffaa7224 */ /* 0x000fe400078e00b0 */
.L_x_8446:
[----:B------:R-:W-:Y:S05]  /*71c0*/  BSYNC B1 ;  /* 0x0000000000017941 */ /* 0x000fea0003800000 */
.L_x_8444:
        /* <DEDUP_REMOVED lines=16> */
.L_x_8450:
[----:B------:R-:W-:Y:S05]  /*72d0*/  BSYNC B2 ;  /* 0x0000000000027941 */ /* 0x000fea0003800000 */
.L_x_8449:
        /* <DEDUP_REMOVED lines=43> */
.L_x_8448:
[----:B------:R-:W-:Y:S05]  /*7590*/  BSYNC B1 ;  /* 0x0000000000017941 */ /* 0x000fea0003800000 */
.L_x_8447:
        /* <DEDUP_REMOVED lines=9> */
.L_x_8443:
        /* <DEDUP_REMOVED lines=12> */
.L_x_8452:
[----:B------:R-:W-:Y:S02]  /*76f0*/  IMAD.MOV.U32 R170, RZ, RZ, R176 ;  /* 0x000000ffffaa7224 */ /* 0x000fe400078e00b0 */
.L_x_8453:
[----:B------:R-:W-:Y:S05]  /*7700*/  BSYNC B1 ;  /* 0x0000000000017941 */ /* 0x000fea0003800000 */
.L_x_8451:
        /* <DEDUP_REMOVED lines=16> */
.L_x_8457:
[----:B------:R-:W-:Y:S05]  /*7810*/  BSYNC B2 ;  /* 0x0000000000027941 */ /* 0x000fea0003800000 */
.L_x_8456:
        /* <DEDUP_REMOVED lines=44> */
.L_x_8455:
[----:B------:R-:W-:Y:S05]  /*7ae0*/  BSYNC B1 ;  /* 0x0000000000017941 */ /* 0x000fea0003800000 */
.L_x_8454:
        /* <DEDUP_REMOVED lines=14> */
.L_x_8458:
        /* <DEDUP_REMOVED lines=12> */
.L_x_8461:
[----:B------:R-:W-:Y:S02]  /*7c90*/  IMAD.MOV.U32 R124, RZ, RZ, R176 ;  /* 0x000000ffff7c7224 */ /* 0x000fe400078e00b0 */
.L_x_8462:
[----:B------:R-:W-:Y:S05]  /*7ca0*/  BSYNC B1 ;  /* 0x0000000000017941 */ /* 0x000fea0003800000 */
.L_x_8460:
        /* <DEDUP_REMOVED lines=16> */
.L_x_8466:
[----:B------:R-:W-:Y:S05]  /*7db0*/  BSYNC B2 ;  /* 0x0000000000027941 */ /* 0x000fea0003800000 */
.L_x_8465:
        /* <DEDUP_REMOVED lines=44> */
.L_x_8464:
[----:B------:R-:W-:Y:S05]  /*8080*/  BSYNC B1 ;  /* 0x0000000000017941 */ /* 0x000fea0003800000 */
.L_x_8463:
[----:B------:R1:W2:Y:S02]  /*8090*/  I2F.U32 R114, R124 ;  /* 0x0000007c00727306 */ /* 0x0002a40000201000 */
[----:B-1----:R-:W-:-:S05]  /*80a0*/  PRMT R124, RZ, 0x7610, R160 ;  /* 0x00007610ff7c7816 */ /* 0x002fca00000000a0 */
[----:B------:R-:W-:Y:S02]  /*80b0*/  FMUL.FTZ R134, R124, c[0x0][0x1e8] ;  /* 0x00007a007c867a20 */ /* 0x000fe40000410000 */
[----:B--2---:R-:W-:-:S05]  /*80c0*/  FFMA.FTZ R114, R114, R133, 1.1641532182693481445e-10 ;  /* 0x2f00000072727423 */ /* 0x004fca0000010085 */
[----:B------:R-:W-:-:S04]  /*80d0*/  FSETP.GTU.FTZ.AND P2, PT, R114, c[0x0][0x1e4], PT ;  /* 0x0000790072007a0b */ /* 0x000fc80003f5c000 */
[----:B------:R-:W-:Y:S02]  /*80e0*/  FSEL R114, R134, RZ, !P2 ;  /* 0x000000ff86727208 */ /* 0x000fe40005000000 */
[----:B------:R-:W-:-:S03]  /*80f0*/  SEL R178, RZ, 0x1, P2 ;  /* 0x00000001ffb27807 */ /* 0x000fc60001000000 */
[----:B------:R-:W-:-:S04]  /*8100*/  FADD.FTZ R113, R114, R113 ;  /* 0x0000007172717221 */ /* 0x000fc80000010000 */
[----:B------:R-:W-:Y:S02]  /*8110*/  @P0 FADD.FTZ R113, R101, R113 ;  /* 0x0000007165710221 */ /* 0x000fe40000010000 */
.L_x_8459:
        /* <DEDUP_REMOVED lines=12> */
.L_x_8468:
[----:B------:R-:W-:Y:S02]  /*81e0*/  IMAD.MOV.U32 R170, RZ, RZ, R176 ;  /* 0x000000ffffaa7224 */ /* 0x000fe400078e00b0 */
.L_x_8469:
[----:B------:R-:W-:Y:S05]  /*81f0*/  BSYNC B1 ;  /* 0x0000000000017941 */ /* 0x000fea0003800000 */
.L_x_8467:
        /* <DEDUP_REMOVED lines=16> */
.L_x_8473:
[----:B------:R-:W-:Y:S05]  /*8300*/  BSYNC B2 ;  /* 0x0000000000027941 */ /* 0x000fea0003800000 */
.L_x_8472:
        /* <DEDUP_REMOVED lines=44> */
.L_x_8471:
[----:B------:R-:W-:Y:S05]  /*85d0*/  BSYNC B1 ;  /* 0x0000000000017941 */ /* 0x000fea0003800000 */
.L_x_8470:
        /* <DEDUP_REMOVED lines=14> */
.L_x_8474:
        /* <DEDUP_REMOVED lines=12> */
.L_x_8477:
[----:B------:R-:W-:Y:S02]  /*8780*/  IMAD.MOV.U32 R170, RZ, RZ, R176 ;  /* 0x000000ffffaa7224 */ /* 0x000fe400078e00b0 */
.L_x_8478:
[----:B------:R-:W-:Y:S05]  /*8790*/  BSYNC B1 ;  /* 0x0000000000017941 */ /* 0x000fea0003800000 */
.L_x_8476:
        /* <DEDUP_REMOVED lines=16> */
.L_x_8482:
[----:B------:R-:W-:Y:S05]  /*88a0*/  BSYNC B2 ;  /* 0x0000000000027941 */ /* 0x000fea0003800000 */
.L_x_8481:
        /* <DEDUP_REMOVED lines=44> */
.L_x_8480:
[----:B------:R-:W-:Y:S05]  /*8b70*/  BSYNC B1 ;  /* 0x0000000000017941 */ /* 0x000fea0003800000 */
.L_x_8479:
        /* <DEDUP_REMOVED lines=9> */
.L_x_8475:
        /* <DEDUP_REMOVED lines=12> */
.L_x_8484:
[----:B------:R-:W-:Y:S02]  /*8cd0*/  IMAD.MOV.U32 R170, RZ, RZ, R176 ;  /* 0x000000ffffaa7224 */ /* 0x000fe400078e00b0 */
.L_x_8485:
[----:B------:R-:W-:Y:S05]  /*8ce0*/  BSYNC B1 ;  /* 0x0000000000017941 */ /* 0x000fea0003800000 */
.L_x_8483:
        /* <DEDUP_REMOVED lines=16> */
.L_x_8489:
[----:B------:R-:W-:Y:S05]  /*8df0*/  BSYNC B2 ;  /* 0x0000000000027941 */ /* 0x000fea0003800000 */
.L_x_8488:
        /* <DEDUP_REMOVED lines=44> */
.L_x_8487:
[----:B------:R-:W-:Y:S05]  /*90c0*/  BSYNC B1 ;  /* 0x0000000000017941 */ /* 0x000fea0003800000 */
.L_x_8486:
        /* <DEDUP_REMOVED lines=14> */
.L_x_8490:
        /* <DEDUP_REMOVED lines=12> */
.L_x_8493:
[----:B------:R-:W-:Y:S02]  /*9270*/  IMAD.MOV.U32 R170, RZ, RZ, R176 ;  /* 0x000000ffffaa7224 */ /* 0x000fe400078e00b0 */
.L_x_8494:
[----:B------:R-:W-:Y:S05]  /*9280*/  BSYNC B1 ;  /* 0x0000000000017941 */ /* 0x000fea0003800000 */
.L_x_8492:
        /* <DEDUP_REMOVED lines=16> */
.L_x_8498:
[----:B------:R-:W-:Y:S05]  /*9390*/  BSYNC B2 ;  /* 0x0000000000027941 */ /* 0x000fea0003800000 */
.L_x_8497:
        /* <DEDUP_REMOVED lines=44> */
.L_x_8496:
[----:B------:R-:W-:Y:S05]  /*9660*/  BSYNC B1 ;  /* 0x0000000000017941 */ /* 0x000fea0003800000 */
.L_x_8495:
        /* <DEDUP_REMOVED lines=9> */
.L_x_8491:
        /* <DEDUP_REMOVED lines=12> */
.L_x_8500:
[----:B------:R-:W-:Y:S02]  /*97c0*/  IMAD.MOV.U32 R170, RZ, RZ, R176 ;  /* 0x000000ffffaa7224 */ /* 0x000fe400078e00b0 */
.L_x_8501:
[----:B------:R-:W-:Y:S05]  /*97d0*/  BSYNC B1 ;  /* 0x0000000000017941 */ /* 0x000fea0003800000 */
.L_x_8499:
        /* <DEDUP_REMOVED lines=16> */
.L_x_8505:
[----:B------:R-:W-:Y:S05]  /*98e0*/  BSYNC B2 ;  /* 0x0000000000027941 */ /* 0x000fea0003800000 */
.L_x_8504:
        /* <DEDUP_REMOVED lines=44> */
.L_x_8503:
[----:B------:R-:W-:Y:S05]  /*9bb0*/  BSYNC B1 ;  /* 0x0000000000017941 */ /* 0x000fea0003800000 */
.L_x_8502:
        /* <DEDUP_REMOVED lines=12> */
.L_x_8506:
        /* <DEDUP_REMOVED lines=12> */
.L_x_8509:
[----:B------:R-:W-:Y:S02]  /*9d40*/  IMAD.MOV.U32 R170, RZ, RZ, R176 ;  /* 0x000000ffffaa7224 */ /* 0x000fe400078e00b0 */
.L_x_8510:
[----:B------:R-:W-:Y:S05]  /*9d50*/  BSYNC B1 ;  /* 0x0000000000017941 */ /* 0x000fea0003800000 */
.L_x_8508:
        /* <DEDUP_REMOVED lines=16> */
.L_x_8514:
[----:B------:R-:W-:Y:S05]  /*9e60*/  BSYNC B2 ;  /* 0x0000000000027941 */ /* 0x000fea0003800000 */
.L_x_8513:
        /* <DEDUP_REMOVED lines=44> */
.L_x_8512:
[----:B------:R-:W-:Y:S05]  /*a130*/  BSYNC B1 ;  /* 0x0000000000017941 */ /* 0x000fea0003800000 */
.L_x_8511:
        /* <DEDUP_REMOVED lines=9> */
.L_x_8507:
        /* <DEDUP_REMOVED lines=12> */
.L_x_8516:
[----:B------:R-:W-:Y:S02]  /*a290*/  IMAD.MOV.U32 R170, RZ, RZ, R176 ;  /* 0x000000ffffaa7224 */ /* 0x000fe400078e00b0 */
.L_x_8517:
[----:B------:R-:W-:Y:S05]  /*a2a0*/  BSYNC B1 ;  /* 0x0000000000017941 */ /* 0x000fea0003800000 */
.L_x_8515:
        /* <DEDUP_REMOVED lines=16> */
.L_x_8521:
[----:B------:R-:W-:Y:S05]  /*a3b0*/  BSYNC B2 ;  /* 0x0000000000027941 */ /* 0x000fea0003800000 */
.L_x_8520:
        /* <DEDUP_REMOVED lines=44> */
.L_x_8519:
[----:B------:R-:W-:Y:S05]  /*a680*/  BSYNC B1 ;  /* 0x0000000000017941 */ /* 0x000fea0003800000 */
.L_x_8518:
        /* <DEDUP_REMOVED lines=12> */
.L_x_8522:
        /* <DEDUP_REMOVED lines=12> */
.L_x_8525:
[----:B------:R-:W-:Y:S02]  /*a810*/  IMAD.MOV.U32 R170, RZ, RZ, R176 ;  /* 0x000000ffffaa7224 */ /* 0x000fe400078e00b0 */
.L_x_8526:
[----:B------:R-:W-:Y:S05]  /*a820*/  BSYNC B1 ;  /* 0x0000000000017941 */ /* 0x000fea0003800000 */
.L_x_8524:
        /* <DEDUP_REMOVED lines=16> */
.L_x_8530:
[----:B------:R-:W-:Y:S05]  /*a930*/  BSYNC B2 ;  /* 0x0000000000027941 */ /* 0x000fea0003800000 */
.L_x_8529:
        /* <DEDUP_REMOVED lines=44> */
.L_x_8528:
[----:B------:R-:W-:Y:S05]  /*ac00*/  BSYNC B1 ;  /* 0x0000000000017941 */ /* 0x000fea0003800000 */
.L_x_8527:
        /* <DEDUP_REMOVED lines=9> */
.L_x_8523:
        /* <DEDUP_REMOVED lines=12> */
.L_x_8532:
[----:B------:R-:W-:Y:S02]  /*ad60*/  IMAD.MOV.U32 R170, RZ, RZ, R176 ;  /* 0x000000ffffaa7224 */ /* 0x000fe400078e00b0 */
.L_x_8533:
[----:B------:R-:W-:Y:S05]  /*ad70*/  BSYNC B1 ;  /* 0x0000000000017941 */ /* 0x000fea0003800000 */
.L_x_8531:
        /* <DEDUP_REMOVED lines=16> */
.L_x_8537:
[----:B------:R-:W-:Y:S05]  /*ae80*/  BSYNC B2 ;  /* 0x0000000000027941 */ /* 0x000fea0003800000 */
.L_x_8536:
        /* <DEDUP_REMOVED lines=44> */
.L_x_8535:
[----:B------:R-:W-:Y:S05]  /*b150*/  BSYNC B1 ;  /* 0x0000000000017941 */ /* 0x000fea0003800000 */
.L_x_8534:
        /* <DEDUP_REMOVED lines=12> */
.L_x_8538:
        /* <DEDUP_REMOVED lines=12> */
.L_x_8541:
[----:B------:R-:W-:Y:S02]  /*b2e0*/  IMAD.MOV.U32 R170, RZ, RZ, R176 ;  /* 0x000000ffffaa7224 */ /* 0x000fe400078e00b0 */
.L_x_8542:
[----:B------:R-:W-:Y:S05]  /*b2f0*/  BSYNC B1 ;  /* 0x0000000000017941 */ /* 0x000fea0003800000 */
.L_x_8540:
        /* <DEDUP_REMOVED lines=16> */
.L_x_8546:
[----:B------:R-:W-:Y:S05]  /*b400*/  BSYNC B2 ;  /* 0x0000000000027941 */ /* 0x000fea0003800000 */
.L_x_8545:
        /* <DEDUP_REMOVED lines=44> */
.L_x_8544:
[----:B------:R-:W-:Y:S05]  /*b6d0*/  BSYNC B1 ;  /* 0x0000000000017941 */ /* 0x000fea0003800000 */
.L_x_8543:
        /* <DEDUP_REMOVED lines=9> */
.L_x_8539:
        /* <DEDUP_REMOVED lines=12> */
.L_x_8548:
[----:B------:R-:W-:Y:S02]  /*b830*/  IMAD.MOV.U32 R170, RZ, RZ, R176 ;  /* 0x000000ffffaa7224 */ /* 0x000fe400078e00b0 */
.L_x_8549:
[----:B------:R-:W-:Y:S05]  /*b840*/  BSYNC B1 ;  /* 0x0000000000017941 */ /* 0x000fea0003800000 */
.L_x_8547:
        /* <DEDUP_REMOVED lines=16> */
.L_x_8553:
[----:B------:R-:W-:Y:S05]  /*b950*/  BSYNC B2 ;  /* 0x0000000000027941 */ /* 0x000fea0003800000 */
.L_x_8552:
        /* <DEDUP_REMOVED lines=44> */
.L_x_8551:
[----:B------:R-:W-:Y:S05]  /*bc20*/  BSYNC B1 ;  /* 0x0000000000017941 */ /* 0x000fea0003800000 */
.L_x_8550:
        /* <DEDUP_REMOVED lines=12> */
.L_x_8554:
        /* <DEDUP_REMOVED lines=12> */
.L_x_8557:
[----:B------:R-:W-:Y:S02]  /*bdb0*/  IMAD.MOV.U32 R185, RZ, RZ, R176 ;  /* 0x000000ffffb97224 */ /* 0x000fe400078e00b0 */
.L_x_8558:
[----:B------:R-:W-:Y:S05]  /*bdc0*/  BSYNC B1 ;  /* 0x0000000000017941 */ /* 0x000fea0003800000 */
.L_x_8556:
        /* <DEDUP_REMOVED lines=16> */
.L_x_8562:
[----:B------:R-:W-:Y:S05]  /*bed0*/  BSYNC B2 ;  /* 0x0000000000027941 */ /* 0x000fea0003800000 */
.L_x_8561:
        /* <DEDUP_REMOVED lines=44> */
.L_x_8560:
[----:B------:R-:W-:Y:S05]  /*c1a0*/  BSYNC B1 ;  /* 0x0000000000017941 */ /* 0x000fea0003800000 */
.L_x_8559:
        /* <DEDUP_REMOVED lines=9> */
.L_x_8555:
[----:B------:R-:W-:Y:S02]  /*c240*/  SEL R186, RZ, 0x10000, P4 ;  /* 0x00010000ffba7807 */ /* 0x000fe40002000000 */
        /* <DEDUP_REMOVED lines=14> */
[----:B------:R-:W-:Y:S01]  /*c330*/  SHF.L.U64.HI R190, R132, 0x3, RZ ;  /* 0x0000000384be7819 */ /* 0x000fe200000102ff */
[----:B------:R-:W-:Y:S01]  /*c340*/  IMAD.WIDE.U32 R138, R138, 0x100, RZ ;  /* 0x000001008a8a7825 */ /* 0x000fe200078e00ff */
[----:B------:R-:W-:-:S03]  /*c350*/  LOP3.LUT P6, RZ, R187, 0x10, RZ, 0xc0, !PT ;  /* 0x00000010bbff7812 */ /* 0x000fc600078cc0ff */
[----:B------:R-:W-:Y:S01]  /*c360*/  IMAD.SHL.U32 R186, R132, 0x8, RZ ;  /* 0x0000000884ba7824 */ /* 0x000fe200078e00ff */
[----:B------:R-:W-:Y:S02]  /*c370*/  LOP3.LUT R133, R138, R134, R136, 0xfe, !PT ;  /* 0x000000868a857212 */ /* 0x000fe400078efe88 */
[----:B------:R-:W-:Y:S02]  /*c380*/  LEA R134, P0, R132, c[0x0][0x188], 0x5 ;  /* 0x0000620084867a11 */ /* 0x000fe400078028ff */
[----:B------:R-:W-:Y:S02]  /*c390*/  SEL R136, RZ, 0x1, P1 ;  /* 0x00000001ff887807 */ /* 0x000fe40000800000 */
[----:B------:R-:W-:Y:S02]  /*c3a0*/  IADD3 R138, P1, R186, c[0x0][0x190], RZ ;  /* 0x00006400ba8a7a10 */ /* 0x000fe40007f3e0ff */
[----:B------:R-:W-:Y:S02]  /*c3b0*/  LEA.HI.X R135, R132, c[0x0][0x18c], RZ, 0x5, P0 ;  /* 0x0000630084877a11 */ /* 0x000fe400000f2cff */
[----:B------:R-:W-:-:S02]  /*c3c0*/  LOP3.LUT R137, R139, R185, R137, 0xfe, !PT ;  /* 0x000000b98b897212 */ /* 0x000fc400078efe89 */
[----:B------:R-:W-:Y:S01]  /*c3d0*/  IADD3.X R139, R190, c[0x0][0x194], RZ, P1, !PT ;  /* 0x00006500be8b7a10 */ /* 0x000fe20000ffe4ff */
[----:B------:R1:W-:Y:S01]  /*c3e0*/  STG.E.128 [R134.64], R112 ;  /* 0x0000007086007986 */ /* 0x0003e2000c101d04 */
[----:B------:R-:W-:-:S03]  /*c3f0*/  LOP3.LUT R136, R133, R136, RZ, 0xfc, !PT ;  /* 0x0000008885887212 */ /* 0x000fc600078efcff */
[----:B------:R1:W-:Y:S04]  /*c400*/  STG.E.128 [R134.64+0x10], R124 ;  /* 0x0000107c86007986 */ /* 0x0003e8000c101d04 */
[----:B------:R1:W-:Y:S01]  /*c410*/  STG.E.64 [R138.64], R136 ;  /* 0x000000888a007986 */ /* 0x0003e2000c101b04 */
[----:B------:R-:W-:Y:S05]  /*c420*/  @!P6 BRA `(.L_x_8563) ;  /* 0x000001400000e947 */ /* 0x000fea0003800000 */
[----:B-1----:R-:W-:Y:S01]  /*c430*/  IMAD.U32 R134, R183, 0x10000, RZ ;  /* 0x00010000b7867824 */ /* 0x002fe200078e00ff */
[----:B------:R-:W-:Y:S02]  /*c440*/  LOP3.LUT R133, R184, 0xffff, RZ, 0xc0, !PT ;  /* 0x0000ffffb8857812 */ /* 0x000fe400078ec0ff */
[----:B------:R-:W-:Y:S02]  /*c450*/  PRMT R136, R182, 0x7104, RZ ;  /* 0x00007104b6887816 */ /* 0x000fe400000000ff */
[----:B------:R-:W-:-:S02]  /*c460*/  LOP3.LUT R134, R134, 0xff0000, RZ, 0xc0, !PT ;  /* 0x00ff000086867812 */ /* 0x000fc400078ec0ff */
[----:B------:R-:W-:Y:S02]  /*c470*/  LOP3.LUT R137, R180, 0xff, RZ, 0xc0, !PT ;  /* 0x000000ffb4897812 */ /* 0x000fe400078ec0ff */
[----:B------:R-:W-:Y:S02]  /*c480*/  PRMT R133, R134, 0x4210, R133 ;  /* 0x0000421086857816 */ /* 0x000fe40000000085 */
[----:B------:R-:W-:Y:S02]  /*c490*/  LOP3.LUT R138, R179, 0xff, RZ, 0xc0, !PT ;  /* 0x000000ffb38a7812 */ /* 0x000fe400078ec0ff */
[----:B------:R-:W-:Y:S02]  /*c4a0*/  LOP3.LUT R188, R178, 0xff, RZ, 0xc0, !PT ;  /* 0x000000ffb2bc7812 */ /* 0x000fe400078ec0ff */
[----:B------:R-:W-:Y:S01]  /*c4b0*/  LOP3.LUT R134, R133, 0xff00, R136, 0xf8, !PT ;  /* 0x0000ff0085867812 */ /* 0x000fe200078ef888 */
[----:B------:R-:W-:-:S03]  /*c4c0*/  IMAD.WIDE.U32 R136, R137, 0x1000000, RZ ;  /* 0x0100000089887825 */ /* 0x000fc600078e00ff */
[----:B------:R-:W-:Y:S01]  /*c4d0*/  LOP3.LUT R133, R134, 0xff, R181, 0xf8, !PT ;  /* 0x000000ff86857812 */ /* 0x000fe200078ef8b5 */
[----:B------:R-:W-:Y:S01]  /*c4e0*/  IMAD.WIDE.U32 R138, R138, 0x10000, RZ ;  /* 0x000100008a8a7825 */ /* 0x000fe200078e00ff */
[----:B------:R-:W-:-:S03]  /*c4f0*/  IADD3 R134, P0, R186, c[0x0][0x198], RZ ;  /* 0x00006600ba867a10 */ /* 0x000fc60007f1e0ff */
[----:B------:R-:W-:Y:S01]  /*c500*/  IMAD.WIDE.U32 R188, R188, 0x100, RZ ;  /* 0x00000100bcbc7825 */ /* 0x000fe200078e00ff */
[----:B------:R-:W-:Y:S02]  /*c510*/  LOP3.LUT R133, R139, R133, R137, 0xfe, !PT ;  /* 0x000000858b857212 */ /* 0x000fe400078efe89 */
[----:B------:R-:W-:Y:S02]  /*c520*/  IADD3.X R135, R190, c[0x0][0x19c], RZ, P0, !PT ;  /* 0x00006700be877a10 */ /* 0x000fe400007fe4ff */
[----:B------:R-:W-:Y:S02]  /*c530*/  LOP3.LUT R136, R188, R136, R138, 0xfe, !PT ;  /* 0x00000088bc887212 */ /* 0x000fe400078efe8a */
[----:B------:R-:W-:Y:S02]  /*c540*/  LOP3.LUT R137, R133, R189, RZ, 0xfc, !PT ;  /* 0x000000bd85897212 */ /* 0x000fe400078efcff */
[----:B------:R-:W-:-:S05]  /*c550*/  LOP3.LUT R136, R136, 0xff, R177, 0xf8, !PT ;  /* 0x000000ff88887812 */ /* 0x000fca00078ef8b1 */
[----:B------:R1:W-:Y:S02]  /*c560*/  STG.E.64 [R134.64], R136 ;  /* 0x0000008886007986 */ /* 0x0003e4000c101b04 */
.L_x_8563:
[----:B------:R-:W-:Y:S02]  /*c570*/  IADD3 R132, R132, 0x100, RZ ;  /* 0x0000010084847810 */ /* 0x000fe40007ffe0ff */
.L_x_8434:
[----:B------:R-:W-:Y:S05]  /*c580*/  BSYNC B0 ;  /* 0x0000000000007941 */ /* 0x000fea0003800000 */
.L_x_8433:
        /* <DEDUP_REMOVED lines=21> */
[----:B-1----:R-:W-:-:S11]  /*c6e0*/  IADD3 R134, R170, 0x1, RZ ;  /* 0x00000001aa867810 */ /* 0x002fd60007ffe0ff */
[----:B------:R-:W-:Y:S05]  /*c6f0*/  @!P1 BRA `(.L_x_8567) ;  /* 0x0000008000009947 */ /* 0x000fea0003800000 */
[----:B--2---:R-:W-:Y:S01]  /*c700*/  ISETP.NE.AND P1, PT, R170, 0x2, PT ;  /* 0x00000002aa00780c */ /* 0x004fe20003f25270 */
[----:B------:R-:W-:-:S12]  /*c710*/  IMAD.MOV.U32 R138, RZ, RZ, R168 ;  /* 0x000000ffff8a7224 */ /* 0x000fd800078e00a8 */
[----:B------:R-:W-:Y:S05]  /*c720*/  @!P1 BRA `(.L_x_8568) ;  /* 0x0000006000009947 */ /* 0x000fea0003800000 */
[----:B------:R-:W-:Y:S01]  /*c730*/  ISETP.NE.AND P1, PT, R170, 0x3, PT ;  /* 0x00000003aa00780c */ /* 0x000fe20003f25270 */
[----:B------:R-:W-:-:S12]  /*c740*/  IMAD.MOV.U32 R138, RZ, RZ, R169 ;  /* 0x000000ffff8a7224 */ /* 0x000fd800078e00a9 */
[----:B------:R-:W-:Y:S05]  /*c750*/  @P1 BRA `(.L_x_8568) ;  /* 0x0000003000001947 */ /* 0x000fea0003800000 */
[----:B------:R-:W-:Y:S01]  /*c760*/  IMAD.MOV.U32 R138, RZ, RZ, R174 ;  /* 0x000000ffff8a7224 */ /* 0x000fe200078e00ae */
[----:B------:R-:W-:Y:S05]  /*c770*/  BRA `(.L_x_8568) ;  /* 0x0000001000007947 */ /* 0x000fea0003800000 */
.L_x_8567:
[----:B--2---:R-:W-:Y:S02]  /*c780*/  IMAD.MOV.U32 R138, RZ, RZ, R176 ;  /* 0x000000ffff8a7224 */ /* 0x004fe400078e00b0 */
.L_x_8568:
[----:B------:R-:W-:Y:S05]  /*c790*/  BSYNC B1 ;  /* 0x0000000000017941 */ /* 0x000fea0003800000 */
.L_x_8566:
        /* <DEDUP_REMOVED lines=16> */
.L_x_8572:
[----:B------:R-:W-:Y:S05]  /*c8a0*/  BSYNC B2 ;  /* 0x0000000000027941 */ /* 0x000fea0003800000 */
.L_x_8571:
        /* <DEDUP_REMOVED lines=44> */
.L_x_8570:
[----:B------:R-:W-:Y:S05]  /*cb70*/  BSYNC B1 ;  /* 0x0000000000017941 */ /* 0x000fea0003800000 */
.L_x_8569:
[----:B------:R-:W1:Y:S01]  /*cb80*/  I2F.U32 R116, R138 ;  /* 0x0000008a00747306 */ /* 0x000e620000201000 */
[----:B------:R-:W-:Y:S01]  /*cb90*/  IMAD.MOV.U32 R133, RZ, RZ, 0x2f800000 ;  /* 0x2f800000ff857424 */ /* 0x000fe200078e00ff */
        /* <DEDUP_REMOVED lines=15> */
.L_x_8573:
        /* <DEDUP_REMOVED lines=12> */
.L_x_8576:
[----:B------:R-:W-:Y:S02]  /*cd50*/  MOV R170, R176 ;  /* 0x000000b000aa7202 */ /* 0x000fe40000000f00 */
.L_x_8577:
[----:B------:R-:W-:Y:S05]  /*cd60*/  BSYNC B1 ;  /* 0x0000000000017941 */ /* 0x000fea0003800000 */
.L_x_8575:
        /* <DEDUP_REMOVED lines=16> */
.L_x_8581:
[----:B------:R-:W-:Y:S05]  /*ce70*/  BSYNC B2 ;  /* 0x0000000000027941 */ /* 0x000fea0003800000 */
.L_x_8580:
        /* <DEDUP_REMOVED lines=43> */
.L_x_8579:
[----:B------:R-:W-:Y:S05]  /*d130*/  BSYNC B1 ;  /* 0x0000000000017941 */ /* 0x000fea0003800000 */
.L_x_8578:
        /* <DEDUP_REMOVED lines=9> */
.L_x_8574:
        /* <DEDUP_REMOVED lines=12> */
.L_x_8583:
[----:B------:R-:W-:Y:S02]  /*d290*/  IMAD.MOV.U32 R170, RZ, RZ, R176 ;  /* 0x000000ffffaa7224 */ /* 0x000fe400078e00b0 */
.L_x_8584:
[----:B------:R-:W-:Y:S05]  /*d2a0*/  BSYNC B1 ;  /* 0x0000000000017941 */ /* 0x000fea0003800000 */
.L_x_8582:
        /* <DEDUP_REMOVED lines=16> */
.L_x_8588:
[----:B------:R-:W-:Y:S05]  /*d3b0*/  BSYNC B2 ;  /* 0x0000000000027941 */ /* 0x000fea0003800000 */
.L_x_8587:
        /* <DEDUP_REMOVED lines=44> */
.L_x_8586:
[----:B------:R-:W-:Y:S05]  /*d680*/  BSYNC B1 ;  /* 0x0000000000017941 */ /* 0x000fea0003800000 */
.L_x_8585:
        /* <DEDUP_REMOVED lines=14> */
.L_x_8589:
        /* <DEDUP_REMOVED lines=12> */
.L_x_8592:
[----:B------:R-:W-:Y:S02]  /*d830*/  IMAD.MOV.U32 R128, RZ, RZ, R176 ;  /* 0x000000ffff807224 */ /* 0x000fe400078e00b0 */
.L_x_8593:
[----:B------:R-:W-:Y:S05]  /*d840*/  BSYNC B1 ;  /* 0x0000000000017941 */ /* 0x000fea0003800000 */
.L_x_8591:
        /* <DEDUP_REMOVED lines=16> */
.L_x_8597:
[----:B------:R-:W-:Y:S05]  /*d950*/  BSYNC B2 ;  /* 0x0000000000027941 */ /* 0x000fea0003800000 */
.L_x_8596:
        /* <DEDUP_REMOVED lines=44> */
.L_x_8595:
[----:B------:R-:W-:Y:S05]  /*dc20*/  BSYNC B1 ;  /* 0x0000000000017941 */ /* 0x000fea0003800000 */
.L_x_8594:
        /* <DEDUP_REMOVED lines=9> */
.L_x_8590:
        /* <DEDUP_REMOVED lines=12> */
.L_x_8599:
[----:B------:R-:W-:Y:S02]  /*dd80*/  IMAD.MOV.U32 R170, RZ, RZ, R176 ;  /* 0x000000ffffaa7224 */ /* 0x000fe400078e00b0 */
.L_x_8600:
[----:B------:R-:W-:Y:S05]  /*dd90*/  BSYNC B1 ;  /* 0x0000000000017941 */ /* 0x000fea0003800000 */
.L_x_8598:
        /* <DEDUP_REMOVED lines=16> */
.L_x_8604:
[----:B------:R-:W-:Y:S05]  /*dea0*/  BSYNC B2 ;  /* 0x0000000000027941 */ /* 0x000fea0003800000 */
.L_x_8603:
        /* <DEDUP_REMOVED lines=44> */
.L_x_8602:
[----:B------:R-:W-:Y:S05]  /*e170*/  BSYNC B1 ;  /* 0x0000000000017941 */ /* 0x000fea0003800000 */
.L_x_8601:
        /* <DEDUP_REMOVED lines=14> */
.L_x_8605:
        /* <DEDUP_REMOVED lines=12> */
.L_x_8608:
[----:B------:R-:W-:Y:S02]  /*e320*/  IMAD.MOV.U32 R170, RZ, RZ, R176 ;  /* 0x000000ffffaa7224 */ /* 0x000fe400078e00b0 */
.L_x_8609:
[----:B------:R-:W-:Y:S05]  /*e330*/  BSYNC B1 ;  /* 0x0000000000017941 */ /* 0x000fea0003800000 */
.L_x_8607:
        /* <DEDUP_REMOVED lines=16> */
.L_x_8613:
[----:B------:R-:W-:Y:S05]  /*e440*/  BSYNC B2 ;  /* 0x0000000000027941 */ /* 0x000fea0003800000 */
.L_x_8612:
        /* <DEDUP_REMOVED lines=44> */
.L_x_8611:
[----:B------:R-:W-:Y:S05]  /*e710*/  BSYNC B1 ;  /* 0x0000000000017941 */ /* 0x000fea0003800000 */
.L_x_8610:
        /* <DEDUP_REMOVED lines=9> */
.L_x_8606:
        /* <DEDUP_REMOVED lines=12> */
.L_x_8615:
[----:B------:R-:W-:Y:S02]  /*e870*/  IMAD.MOV.U32 R170, RZ, RZ, R176 ;  /* 0x000000ffffaa7224 */ /* 0x000fe400078e00b0 */
.L_x_8616:
[----:B------:R-:W-:Y:S05]  /*e880*/  BSYNC B1 ;  /* 0x0000000000017941 */ /* 0x000fea0003800000 */
.L_x_8614:
        /* <DEDUP_REMOVED lines=16> */
.L_x_8620:
[----:B------:R-:W-:Y:S05]  /*e990*/  BSYNC B2 ;  /* 0x0000000000027941 */ /* 0x000fea0003800000 */
.L_x_8619:
        /* <DEDUP_REMOVED lines=44> */
.L_x_8618:
[----:B------:R-:W-:Y:S05]  /*ec60*/  BSYNC B1 ;  /* 0x0000000000017941 */ /* 0x000fea0003800000 */
.L_x_8617:
        /* <DEDUP_REMOVED lines=14> */
.L_x_8621:
        /* <DEDUP_REMOVED lines=12> */
.L_x_8624:
[----:B------:R-:W-:Y:S02]  /*ee10*/  IMAD.MOV.U32 R170, RZ, RZ, R176 ;  /* 0x000000ffffaa7224 */ /* 0x000fe400078e00b0 */
.L_x_8625:
[----:B------:R-:W-:Y:S05]  /*ee20*/  BSYNC B1 ;  /* 0x0000000000017941 */ /* 0x000fea0003800000 */
.L_x_8623:
        /* <DEDUP_REMOVED lines=16> */
.L_x_8629:
[----:B------:R-:W-:Y:S05]  /*ef30*/  BSYNC B2 ;  /* 0x0000000000027941 */ /* 0x000fea0003800000 */
.L_x_8628:
        /* <DEDUP_REMOVED lines=44> */
.L_x_8627:
[----:B------:R-:W-:Y:S05]  /*f200*/  BSYNC B1 ;  /* 0x0000000000017941 */ /* 0x000fea0003800000 */
.L_x_8626:
        /* <DEDUP_REMOVED lines=9> */
.L_x_8622:
        /* <DEDUP_REMOVED lines=12> */
.L_x_8631:
[----:B------:R-:W-:Y:S02]  /*f360*/  IMAD.MOV.U32 R170, RZ, RZ, R176 ;  /* 0x000000ffffaa7224 */ /* 0x000fe400078e00b0 */
.L_x_8632:
[----:B------:R-:W-:Y:S05]  /*f370*/  BSYNC B1 ;  /* 0x0000000000017941 */ /* 0x000fea0003800000 */
.L_x_8630:
        /* <DEDUP_REMOVED lines=16> */
.L_x_8636:
[----:B------:R-:W-:Y:S05]  /*f480*/  BSYNC B2 ;  /* 0x0000000000027941 */ /* 0x000fea0003800000 */
.L_x_8635:
        /* <DEDUP_REMOVED lines=44> */
.L_x_8634:
[----:B------:R-:W-:Y:S05]  /*f750*/  BSYNC B1 ;  /* 0x0000000000017941 */ /* 0x000fea0003800000 */
.L_x_8633:
        /* <DEDUP_REMOVED lines=12> */
.L_x_8637:
        /* <DEDUP_REMOVED lines=12> */
.L_x_8640:
[----:B------:R-:W-:Y:S02]  /*f8e0*/  IMAD.MOV.U32 R170, RZ, RZ, R176 ;  /* 0x000000ffffaa7224 */ /* 0x000fe400078e00b0 */
.L_x_8641:
[----:B------:R-:W-:Y:S05]  /*f8f0*/  BSYNC B1 ;  /* 0x0000000000017941 */ /* 0x000fea0003800000 */
.L_x_8639:
        /* <DEDUP_REMOVED lines=16> */
.L_x_8645:
[----:B------:R-:W-:Y:S05]  /*fa00*/  BSYNC B2 ;  /* 0x0000000000027941 */ /* 0x000fea0003800000 */
.L_x_8644:
        /* <DEDUP_REMOVED lines=44> */
.L_x_8643:
[----:B------:R-:W-:Y:S05]  /*fcd0*/  BSYNC B1 ;  /* 0x0000000000017941 */ /* 0x000fea0003800000 */
.L_x_8642:
        /* <DEDUP_REMOVED lines=9> */
.L_x_8638:
        /* <DEDUP_REMOVED lines=12> */
.L_x_8647:
[----:B------:R-:W-:Y:S02]  /*fe30*/  IMAD.MOV.U32 R170, RZ, RZ, R176 ;  /* 0x000000ffffaa7224 */ /* 0x000fe400078e00b0 */
.L_x_8648:
[----:B------:R-:W-:Y:S05]  /*fe40*/  BSYNC B1 ;  /* 0x0000000000017941 */ /* 0x000fea0003800000 */
.L_x_8646:
        /* <DEDUP_REMOVED lines=16> */
.L_x_8652:
[----:B------:R-:W-:Y:S05]  /*ff50*/  BSYNC B2 ;  /* 0x0000000000027941 */ /* 0x000fea0003800000 */
.L_x_8651:
        /* <DEDUP_REMOVED lines=44> */
.L_x_8650:
[----:B------:R-:W-:Y:S05]  /*10220*/  BSYNC B1 ;  /* 0x0000000000017941 */ /* 0x000fea0003800000 */
.L_x_8649:
        /* <DEDUP_REMOVED lines=12> */
.L_x_8653:
        /* <DEDUP_REMOVED lines=12> */
.L_x_8656:
[----:B------:R-:W-:Y:S02]  /*103b0*/  IMAD.MOV.U32 R170, RZ, RZ, R176 ;  /* 0x000000ffffaa7224 */ /* 0x000fe400078e00b0 */
.L_x_8657:
[----:B------:R-:W-:Y:S05]  /*103c0*/  BSYNC B1 ;  /* 0x0000000000017941 */ /* 0x000fea0003800000 */
.L_x_8655:
        /* <DEDUP_REMOVED lines=16> */
.L_x_8661:
[----:B------:R-:W-:Y:S05]  /*104d0*/  BSYNC B2 ;  /* 0x0000000000027941 */ /* 0x000fea0003800000 */
.L_x_8660:
        /* <DEDUP_REMOVED lines=44> */
.L_x_8659:
[----:B------:R-:W-:Y:S05]  /*107a0*/  BSYNC B1 ;  /* 0x0000000000017941 */ /* 0x000fea0003800000 */
.L_x_8658:
        /* <DEDUP_REMOVED lines=9> */
.L_x_8654:
        /* <DEDUP_REMOVED lines=12> */
.L_x_8663:
[----:B------:R-:W-:Y:S02]  /*10900*/  IMAD.MOV.U32 R170, RZ, RZ, R176 ;  /* 0x000000ffffaa7224 */ /* 0x000fe400078e00b0 */
.L_x_8664:
[----:B------:R-:W-:Y:S05]  /*10910*/  BSYNC B1 ;  /* 0x0000000000017941 */ /* 0x000fea0003800000 */
.L_x_8662:
        /* <DEDUP_REMOVED lines=16> */
.L_x_8668:
[----:B------:R-:W-:Y:S05]  /*10a20*/  BSYNC B2 ;  /* 0x0000000000027941 */ /* 0x000fea0003800000 */
.L_x_8667:
        /* <DEDUP_REMOVED lines=44> */
.L_x_8666:
[----:B------:R-:W-:Y:S05]  /*10cf0*/  BSYNC B1 ;  /* 0x0000000000017941 */ /* 0x000fea0003800000 */
.L_x_8665:
        /* <DEDUP_REMOVED lines=12> */
.L_x_8669:
        /* <DEDUP_REMOVED lines=12> */
.L_x_8672:
[----:B------:R-:W-:Y:S02]  /*10e80*/  IMAD.MOV.U32 R170, RZ, RZ, R176 ;  /* 0x000000ffffaa7224 */ /* 0x000fe400078e00b0 */
.L_x_8673:
[----:B------:R-:W-:Y:S05]  /*10e90*/  BSYNC B1 ;  /* 0x0000000000017941 */ /* 0x000fea0003800000 */
.L_x_8671:
        /* <DEDUP_REMOVED lines=16> */
.L_x_8677:
[----:B------:R-:W-:Y:S05]  /*10fa0*/  BSYNC B2 ;  /* 0x0000000000027941 */ /* 0x000fea0003800000 */
.L_x_8676:
        /* <DEDUP_REMOVED lines=44> */
.L_x_8675:
[----:B------:R-:W-:Y:S05]  /*11270*/  BSYNC B1 ;  /* 0x0000000000017941 */ /* 0x000fea0003800000 */
.L_x_8674:
        /* <DEDUP_REMOVED lines=9> */
.L_x_8670:
        /* <DEDUP_REMOVED lines=12> */
.L_x_8679:
[----:B------:R-:W-:Y:S02]  /*113d0*/  IMAD.MOV.U32 R170, RZ, RZ, R176 ;  /* 0x000000ffffaa7224 */ /* 0x000fe400078e00b0 */
.L_x_8680:
[----:B------:R-:W-:Y:S05]  /*113e0*/  BSYNC B1 ;  /* 0x0000000000017941 */ /* 0x000fea0003800000 */
.L_x_8678:
        /* <DEDUP_REMOVED lines=16> */
.L_x_8684:
[----:B------:R-:W-:Y:S05]  /*114f0*/  BSYNC B2 ;  /* 0x0000000000027941 */ /* 0x000fea0003800000 */
.L_x_8683:
        /* <DEDUP_REMOVED lines=44> */
.L_x_8682:
[----:B------:R-:W-:Y:S05]  /*117c0*/  BSYNC B1 ;  /* 0x0000000000017941 */ /* 0x000fea0003800000 */
.L_x_8681:
        /* <DEDUP_REMOVED lines=12> */
.L_x_8685:
        /* <DEDUP_REMOVED lines=12> */
.L_x_8688:
[----:B------:R-:W-:Y:S02]  /*11950*/  IMAD.MOV.U32 R185, RZ, RZ, R176 ;  /* 0x000000ffffb97224 */ /* 0x000fe400078e00b0 */
.L_x_8689:
[----:B------:R-:W-:Y:S05]  /*11960*/  BSYNC B1 ;  /* 0x0000000000017941 */ /* 0x000fea0003800000 */
.L_x_8687:
        /* <DEDUP_REMOVED lines=16> */
.L_x_8693:
[----:B------:R-:W-:Y:S05]  /*11a70*/  BSYNC B2 ;  /* 0x0000000000027941 */ /* 0x000fea0003800000 */
.L_x_8692:
        /* <DEDUP_REMOVED lines=44> */
.L_x_8691:
[----:B------:R-:W-:Y:S05]  /*11d40*/  BSYNC B1 ;  /* 0x0000000000017941 */ /* 0x000fea0003800000 */
.L_x_8690:
        /* <DEDUP_REMOVED lines=9> */
.L_x_8686:
        /* <DEDUP_REMOVED lines=15> */
[----:B------:R-:W-:Y:S01]  /*11ed0*/  SHF.R.U32.HI R188, RZ, 0x1d, R132 ;  /* 0x0000001dffbc7819 */ /* 0x000fe20000011684 */
        /* <DEDUP_REMOVED lines=15> */
[----:B------:R-:W-:Y:S01]  /*11fd0*/  IMAD.U32 R133, R183, 0x10000, RZ ;  /* 0x00010000b7857824 */ /* 0x000fe200078e00ff */
[----:B------:R-:W-:Y:S02]  /*11fe0*/  LOP3.LUT R132, R184, 0xffff, RZ, 0xc0, !PT ;  /* 0x0000ffffb8847812 */ /* 0x000fe400078ec0ff */
[----:B-1----:R-:W-:Y:S02]  /*11ff0*/  PRMT R135, R182, 0x7104, RZ ;  /* 0x00007104b6877816 */ /* 0x002fe400000000ff */
        /* <DEDUP_REMOVED lines=17> */
.L_x_8565:
[----:B------:R-:W-:Y:S05]  /*12110*/  BSYNC B0 ;  /* 0x0000000000007941 */ /* 0x000fea0003800000 */
.L_x_8564:
[----:B-1----:R-:W-:Y:S01]  /*12120*/  FADD.FTZ R132, RZ, R108 ;  /* 0x0000006cff847221 */ /* 0x002fe20000010000 */
[----:B------:R-:W-:Y:S02]  /*12130*/  LOP3.LUT P0, RZ, R187, 0x20, RZ, 0xc0, !PT ;  /* 0x00000020bbff7812 */ /* 0x000fe4000780c0ff */
        /* <DEDUP_REMOVED lines=32> */
.L_x_8704:
[----:B-12---:R-:W-:Y:S01]  /*12340*/  FADD.FTZ R133, R133, R132 ;  /* 0x0000008485857221 */ /* 0x006fe20000010000 */
[----:B------:R-:W-:Y:S05]  /*12350*/  BRA.DIV ~URZ, `(.L_x_8695) ;  /* 0x000013827f007947 */ /* 0x000fea000b800000 */
[----:B------:R-:W1:Y:S01]  /*12360*/  SHFL.BFLY PT, R132, R133, 0x2, 0x1f ;  /* 0x0c401f0085847f89 */ /* 0x000e6200000e0000 */
[----:B------:R-:W-:Y:S01]  /*12370*/  LOP3.LUT P0, RZ, R187, 0x20, RZ, 0xc0, !PT ;  /* 0x00000020bbff7812 */ /* 0x000fe2000780c0ff */
[----:B-1----:R-:W-:-:S05]  /*12380*/  FADD.FTZ R133, R133, R132 ;  /* 0x0000008485857221 */ /* 0x002fca0000010000 */
[----:B------:R-:W1:Y:S02]  /*12390*/  SHFL.BFLY PT, R132, R133, 0x4, 0x1f ;  /* 0x0c801f0085847f89 */ /* 0x000e6400000e0000 */
[----:B-1----:R-:W-:-:S05]  /*123a0*/  FADD.FTZ R135, R133, R132 ;  /* 0x0000008485877221 */ /* 0x002fca0000010000 */
[----:B------:R-:W1:Y:S02]  /*123b0*/  SHFL.BFLY PT, R132, R135, 0x8, 0x1f ;  /* 0x0d001f0087847f89 */ /* 0x000e6400000e0000 */
[----:B-1----:R-:W-:-:S05]  /*123c0*/  FADD.FTZ R136, R135, R132 ;  /* 0x0000008487887221 */ /* 0x002fca0000010000 */
[----:B------:R-:W1:Y:S02]  /*123d0*/  SHFL.BFLY PT, R137, R136, 0x10, 0x1f ;  /* 0x0e001f0088897f89 */ /* 0x000e6400000e0000 */
[----:B-1----:R-:W-:-:S04]  /*123e0*/  FADD.FTZ R132, R136, R137 ;  /* 0x0000008988847221 */ /* 0x002fc80000010000 */
        /* <DEDUP_REMOVED lines=59> */
.L_x_8705:
[----:B------:R-:W-:Y:S01]  /*127a0*/  LOP3.LUT P0, RZ, R0, 0x1f, RZ, 0xc0, !PT ;  /* 0x0000001f00ff7812 */ /* 0x000fe2000780c0ff */
[----:B--2---:R-:W-:Y:S01]  /*127b0*/  FADD.FTZ R133, R186, R135 ;  /* 0x00000087ba857221 */ /* 0x004fe20000010000 */
[----:B------:R-:W-:Y:S01]  /*127c0*/  SHF.R.U32.HI R137, RZ, 0x5, R0 ;  /* 0x00000005ff897819 */ /* 0x000fe20000011600 */
[----:B------:R-:W-:Y:S01]  /*127d0*/  WARPSYNC 0xffffffff ;  /* 0xffffffff00007948 */ /* 0x000fe20003800000 */
[----:B------:R-:W-:Y:S02]  /*127e0*/  LOP3.LUT R139, R0, 0x1f, RZ, 0xc0, !PT ;  /* 0x0000001f008b7812 */ /* 0x000fe400078ec0ff */
[----:B------:R-:W-:-:S07]  /*127f0*/  LOP3.LUT R137, R137, 0x7, RZ, 0xc0, !PT ;  /* 0x0000000789897812 */ /* 0x000fce00078ec0ff */
[----:B-1----:R-:W-:-:S05]  /*12800*/  @!P0 IMAD.IADD R135, R134, 0x1, R137 ;  /* 0x0000000186878824 */ /* 0x002fca00078e0289 */
[----:B------:R1:W-:Y:S01]  /*12810*/  @!P0 STS.64 [R135.X8], R132 ;  /* 0x0000008487008388 */ /* 0x0003e20000008a00 */
[----:B------:R-:W-:-:S11]  /*12820*/  ISETP.GT.U32.AND P0, PT, R139, 0x7, PT ;  /* 0x000000078b00780c */ /* 0x000fd60003f04070 */
[----:B------:R-:W-:Y:S01]  /*12830*/  BAR.SYNC.DEFER_BLOCKING 0x0 ;  /* 0x0000000000007b1d */ /* 0x000fe20000010000 */
[----:B-1----:R-:W-:Y:S01]  /*12840*/  CS2R R132, SRZ ;  /* 0x0000000000847805 */ /* 0x002fe2000001ff00 */
[----:B------:R-:W-:Y:S01]  /*12850*/  @!P0 IMAD.IADD R139, R134, 0x1, R139 ;  /* 0x00000001868b8824 */ /* 0x000fe200078e028b */
[----:B------:R-:W-:Y:S01]  /*12860*/  ISETP.NE.AND P1, PT, RZ, UR6, PT ;  /* 0x00000006ff007c0c */ /* 0x000fe2000bf25270 */
[----:B------:R-:W-:Y:S01]  /*12870*/  IMAD.MOV.U32 R134, RZ, RZ, RZ ;  /* 0x000000ffff867224 */ /* 0x000fe200078e00ff */
[----:B------:R-:W-:Y:S01]  /*12880*/  @!P0 MOV R134, R173 ;  /* 0x000000ad00868202 */ /* 0x000fe20000000f00 */
[----:B------:R-:W-:Y:S01]  /*12890*/  BSSY B0, `(.L_x_8696) ;  /* 0x0000073000007945 */ /* 0x000fe20003800000 */
[----:B------:R-:W-:Y:S02]  /*128a0*/  LOP3.LUT P2, RZ, R187, 0x20, RZ, 0xc0, !PT ;  /* 0x00000020bbff7812 */ /* 0x000fe4000784c0ff */
[----:B------:R-:W-:Y:S01]  /*128b0*/  I2F R188, R134 ;  /* 0x0000008600bc7306 */ /* 0x000fe20000201400 */
[----:B------:R-:W1:Y:S04]  /*128c0*/  SHFL.DOWN PT, R135, R134, 0x4, 0x1f ;  /* 0x08801f0086877f89 */ /* 0x000e6800000e0000 */
[----:B------:R2:W-:Y:S01]  /*128d0*/  @!P0 LDS.64 R132, [R139.X8] ;  /* 0x000000008b848984 */ /* 0x0005e20000008a00 */
[----:B------:R-:W-:Y:S01]  /*128e0*/  LOP3.LUT P0, RZ, R137, 0x1f, R0, 0xf8, !PT ;  /* 0x0000001f89ff7812 */ /* 0x000fe2000780f800 */
[----:B-1----:R-:W-:Y:S01]  /*128f0*/  IMAD.IADD R138, R135, 0x1, R134 ;  /* 0x00000001878a7824 */ /* 0x002fe200078e0286 */
[----:B------:R-:W-:Y:S04]  /*12900*/  I2F R190, R135 ;  /* 0x0000008700be7306 */ /* 0x000fe80000201400 */
[----:B------:R-:W1:Y:S04]  /*12910*/  SHFL.DOWN PT, R191, R138, 0x2, 0x1f ;  /* 0x08401f008abf7f89 */ /* 0x000e6800000e0000 */
[----:B------:R-:W2:Y:S08]  /*12920*/  I2F R186, R138 ;  /* 0x0000008a00ba7306 */ /* 0x000eb00000201400 */
[----:B--2---:R-:W-:Y:S01]  /*12930*/  MUFU.RCP R139, R186 ;  /* 0x000000ba008b7308 */ /* 0x004fe20000001000 */
[----:B-1----:R-:W-:Y:S01]  /*12940*/  IMAD.IADD R134, R138, 0x1, R191 ;  /* 0x000000018a867824 */ /* 0x002fe200078e02bf */
[----:B------:R-:W1:Y:S06]  /*12950*/  SHFL.DOWN PT, R185, R132, 0x4, 0x1f ;  /* 0x08801f0084b97f89 */ /* 0x000e6c00000e0000 */
[----:B------:R-:W2:Y:S01]  /*12960*/  I2F R138, R134 ;  /* 0x00000086008a7306 */ /* 0x000ea20000201400 */
[----:B------:R-:W3:Y:S04]  /*12970*/  SHFL.DOWN PT, R136, R133, 0x4, 0x1f ;  /* 0x08801f0085887f89 */ /* 0x000ee800000e0000 */
[----:B------:R-:W-:Y:S03]  /*12980*/  SHFL.DOWN PT, R193, R134, 0x1, 0x1f ;  /* 0x08201f0086c17f89 */ /* 0x000fe600000e0000 */
[----:B------:R-:W4:Y:S08]  /*12990*/  I2F R191, R191 ;  /* 0x000000bf00bf7306 */ /* 0x000f300000201400 */
[----:B--2---:R-:W2:Y:S01]  /*129a0*/  MUFU.RCP R135, R138 ;  /* 0x0000008a00877308 */ /* 0x004ea20000001000 */
[----:B-1----:R-:W-:-:S02]  /*129b0*/  FMUL.FTZ R189, R185, R190 ;  /* 0x000000beb9bd7220 */ /* 0x002fc40000410000 */
[----:B------:R-:W-:Y:S02]  /*129c0*/  FADD.FTZ R185, -R185, R132 ;  /* 0x00000084b9b97221 */ /* 0x000fe40000010100 */
[----:B------:R-:W-:Y:S02]  /*129d0*/  FFMA.FTZ R192, R188, R132, R189 ;  /* 0x00000084bcc07223 */ /* 0x000fe400000100bd */
[----:B------:R-:W-:Y:S02]  /*129e0*/  FMUL.FTZ R185, R185, R185 ;  /* 0x000000b9b9b97220 */ /* 0x000fe40000410000 */
[----:B------:R-:W-:Y:S02]  /*129f0*/  FMUL.FTZ R189, R139, R192 ;  /* 0x000000c08bbd7220 */ /* 0x000fe40000410000 */
[----:B------:R-:W-:Y:S02]  /*12a00*/  FMUL.FTZ R185, R185, R188 ;  /* 0x000000bcb9b97220 */ /* 0x000fe40000410000 */
[----:B---3--:R-:W-:Y:S01]  /*12a10*/  FADD.FTZ R136, R136, R133 ;  /* 0x0000008588887221 */ /* 0x008fe20000010000 */
[----:B------:R-:W4:Y:S01]  /*12a20*/  SHFL.DOWN PT, R132, R189, 0x2, 0x1f ;  /* 0x08401f00bd847f89 */ /* 0x000f2200000e0000 */
[----:B------:R-:W-:-:S04]  /*12a30*/  FMUL.FTZ R185, R185, R190 ;  /* 0x000000beb9b97220 */ /* 0x000fc80000410000 */
[----:B------:R-:W-:-:S05]  /*12a40*/  FFMA.FTZ R136, R139, R185, R136 ;  /* 0x000000b98b887223 */ /* 0x000fca0000010088 */
[----:B------:R-:W1:Y:S01]  /*12a50*/  SHFL.DOWN PT, R133, R136, 0x2, 0x1f ;  /* 0x08401f0088857f89 */ /* 0x000e6200000e0000 */
[----:B----4-:R-:W-:Y:S02]  /*12a60*/  FMUL.FTZ R139, R132, R191 ;  /* 0x000000bf848b7220 */ /* 0x010fe40000410000 */
[----:B------:R-:W-:Y:S02]  /*12a70*/  FADD.FTZ R132, R189, -R132 ;  /* 0x80000084bd847221 */ /* 0x000fe40000010000 */
[----:B------:R-:W-:Y:S02]  /*12a80*/  FFMA.FTZ R188, R186, R189, R139 ;  /* 0x000000bdbabc7223 */ /* 0x000fe4000001008b */
[----:B------:R-:W-:Y:S02]  /*12a90*/  FMUL.FTZ R139, R132, R132 ;  /* 0x00000084848b7220 */ /* 0x000fe40000410000 */
[----:B--2---:R-:W-:Y:S02]  /*12aa0*/  FMUL.FTZ R185, R135, R188 ;  /* 0x000000bc87b97220 */ /* 0x004fe40000410000 */
[----:B------:R-:W-:-:S02]  /*12ab0*/  FMUL.FTZ R139, R186, R139 ;  /* 0x0000008bba8b7220 */ /* 0x000fc40000410000 */
[----:B------:R-:W-:Y:S02]  /*12ac0*/  IMAD.IADD R186, R134, 0x1, R193 ;  /* 0x0000000186ba7824 */ /* 0x000fe400078e02c1 */
[----:B------:R-:W2:Y:S01]  /*12ad0*/  SHFL.DOWN PT, R134, R185, 0x1, 0x1f ;  /* 0x08201f00b9867f89 */ /* 0x000ea200000e0000 */
[----:B-1----:R-:W-:Y:S01]  /*12ae0*/  FADD.FTZ R132, R136, R133 ;  /* 0x0000008588847221 */ /* 0x002fe20000010000 */
[----:B------:R-:W-:Y:S01]  /*12af0*/  I2F R193, R193 ;  /* 0x000000c100c17306 */ /* 0x000fe20000201400 */
[----:B------:R-:W-:-:S04]  /*12b00*/  FMUL.FTZ R139, R139, R191 ;  /* 0x000000bf8b8b7220 */ /* 0x000fc80000410000 */
[----:B------:R-:W-:-:S03]  /*12b10*/  FFMA.FTZ R132, R135, R139, R132 ;  /* 0x0000008b87847223 */ /* 0x000fc60000010084 */
[----:B------:R-:W1:Y:S02]  /*12b20*/  I2F R186, R186 ;  /* 0x000000ba00ba7306 */ /* 0x000e640000201400 */
[----:B------:R-:W3:Y:S01]  /*12b30*/  SHFL.DOWN PT, R133, R132, 0x1, 0x1f ;  /* 0x08201f0084857f89 */ /* 0x000ee200000e0000 */
[----:B--2---:R-:W-:-:S05]  /*12b40*/  FADD.FTZ R136, R185, -R134 ;  /* 0x80000086b9887221 */ /* 0x004fca0000010000 */
[----:B-1----:R-:W1:Y:S01]  /*12b50*/  MUFU.RCP R135, R186 ;  /* 0x000000ba00877308 */ /* 0x002e620000001000 */
[----:B------:R-:W-:Y:S02]  /*12b60*/  FMUL.FTZ R134, R134, R193 ;  /* 0x000000c186867220 */ /* 0x000fe40000410000 */
[----:B------:R-:W-:Y:S02]  /*12b70*/  FMUL.FTZ R139, R136, R136 ;  /* 0x00000088888b7220 */ /* 0x000fe40000410000 */
[C---:B------:R-:W-:Y:S02]  /*12b80*/  FFMA.FTZ R134, R138.reuse, R185, R134 ;  /* 0x000000b98a867223 */ /* 0x040fe40000010086 */
[----:B------:R-:W-:-:S04]  /*12b90*/  FMUL.FTZ R139, R138, R139 ;  /* 0x0000008b8a8b7220 */ /* 0x000fc80000410000 */
[----:B------:R-:W-:Y:S02]  /*12ba0*/  FMUL.FTZ R139, R139, R193 ;  /* 0x000000c18b8b7220 */ /* 0x000fe40000410000 */
[----:B-1----:R-:W-:Y:S02]  /*12bb0*/  FMUL.FTZ R136, R135, R134 ;  /* 0x0000008687887220 */ /* 0x002fe40000410000 */
[----:B---3--:R-:W-:-:S03]  /*12bc0*/  FADD.FTZ R134, R132, R133 ;  /* 0x0000008584867221 */ /* 0x008fc60000010000 */
[----:B------:R-:W1:Y:S01]  /*12bd0*/  SHFL.IDX PT, R189, R136, RZ, 0x1f ;  /* 0x00001fff88bd7589 */ /* 0x000e6200000e0000 */
[----:B------:R-:W-:Y:S02]  /*12be0*/  FFMA.FTZ R134, R135, R139, R134 ;  /* 0x0000008b87867223 */ /* 0x000fe40000010086 */
[----:B------:R-:W-:-:S04]  /*12bf0*/  IMAD.MOV.U32 R135, RZ, RZ, c[0x0][0x1e0] ;  /* 0x00007800ff877624 */ /* 0x000fc800078e00ff */
[----:B------:R-:W2:Y:S01]  /*12c00*/  SHFL.IDX PT, R134, R134, RZ, 0x1f ;  /* 0x00001fff86867589 */ /* 0x000ea200000e0000 */
[C---:B-1----:R-:W-:Y:S01]  /*12c10*/  FMUL.FTZ R132, R189.reuse, R189 ;  /* 0x000000bdbd847220 */ /* 0x042fe20000410000 */
[----:B------:R-:W-:-:S04]  /*12c20*/  FSEL R186, R189, RZ, !P1 ;  /* 0x000000ffbdba7208 */ /* 0x000fc80004800000 */
[----:B------:R-:W-:Y:S01]  /*12c30*/  FSEL R133, R132, RZ, P1 ;  /* 0x000000ff84857208 */ /* 0x000fe20000800000 */
[----:B--2---:R-:W-:Y:S02]  /*12c40*/  FFMA.FTZ R132, R134, R135, c[0x0][0x228] ;  /* 0x00008a0086847623 */ /* 0x004fe40000010087 */
[----:B------:R-:W-:Y:S02]  /*12c50*/  @!P0 IMAD.MOV.U32 R135, RZ, RZ, 0x4 ;  /* 0x00000004ff878424 */ /* 0x000fe400078e00ff */
        /* <DEDUP_REMOVED lines=39> */
[----:B------:R-:W-:Y:S02]  /*12ed0*/  FFMA.FTZ R188, R75, R188, R91 ;  /* 0x000000bc4bbc7223 */ /* 0x000fe4000001005b */
[----:B------:R-:W-:-:S02]  /*12ee0*/  FFMA.FTZ R189, R73, R138, R89 ;  /* 0x0000008a49bd7223 */ /* 0x000fc40000010059 */
[----:B------:R-:W-:Y:S01]  /*12ef0*/  FFMA.FTZ R191, R69, R192, R85 ;  /* 0x000000c045bf7223 */ /* 0x000fe20000010055 */
[----:B------:R-:W-:Y:S01]  /*12f00*/  F2FP.BF16.PACK_AB R137, R188, R137 ;  /* 0x00000089bc89723e */ /* 0x000fe200000010ff */
[----:B------:R-:W-:Y:S01]  /*12f10*/  FFMA.FTZ R139, R70, R193, R86 ;  /* 0x000000c1468b7223 */ /* 0x000fe20000010056 */
[----:B------:R-:W-:Y:S01]  /*12f20*/  F2FP.BF16.PACK_AB R136, R189, R136 ;  /* 0x00000088bd88723e */ /* 0x000fe200000010ff */
        /* <DEDUP_REMOVED lines=9> */
.L_x_8697:
[----:B------:R-:W-:Y:S05]  /*12fc0*/  BSYNC B0 ;  /* 0x0000000000007941 */ /* 0x000fea0003800000 */
.L_x_8696:
[----:B------:R-:W-:Y:S01]  /*12fd0*/  LOP3.LUT P0, RZ, R187, 0x80, RZ, 0xc0, !PT ;  /* 0x00000080bbff7812 */ /* 0x000fe2000780c0ff */
[----:B------:R-:W-:-:S12]  /*12fe0*/  BSSY B0, `(.L_x_8698) ;  /* 0x0000030000007945 */ /* 0x000fd80003800000 */
        /* <DEDUP_REMOVED lines=33> */
[----:B------:R-:W-:Y:S02]  /*13200*/  FFMA.FTZ R189, R41, R138, R57 ;  /* 0x0000008a29bd7223 */ /* 0x000fe40000010039 */
        /* <DEDUP_REMOVED lines=13> */
.L_x_8699:
[----:B------:R-:W-:Y:S05]  /*132e0*/  BSYNC B0 ;  /* 0x0000000000007941 */ /* 0x000fea0003800000 */
.L_x_8698:
        /* <DEDUP_REMOVED lines=10> */
[C---:B------:R-:W-:Y:S02]  /*13390*/  FMUL.FTZ R137, R185.reuse, R132 ;  /* 0x00000084b9897220 */ /* 0x040fe40000410000 */
[----:B------:R-:W-:Y:S02]  /*133a0*/  FMUL.FTZ R138, R185, R134 ;  /* 0x00000086b98a7220 */ /* 0x000fe40000410000 */
        /* <DEDUP_REMOVED lines=32> */
[----:B------:R-:W-:-:S04]  /*135b0*/  IMAD.WIDE.U32 R188, R175, R186, c[0x0][0x208] ;  /* 0x00008200afbc7625 */ /* 0x000fc800078e00ba */
[----:B------:R-:W-:Y:S01]  /*135c0*/  IMAD.WIDE.U32 R190, R175, R186, c[0x0][0x210] ;  /* 0x00008400afbe7625 */ /* 0x000fe200078e00ba */
[----:B------:R1:W-:Y:S04]  /*135d0*/  STG.E.128 [R188.64], R132 ;  /* 0x00000084bc007986 */ /* 0x0003e8000c101d04 */
[----:B------:R1:W-:Y:S02]  /*135e0*/  STG.E.128 [R190.64], R136 ;  /* 0x00000088be007986 */ /* 0x0003e4000c101d04 */
.L_x_8701:
[----:B------:R-:W-:Y:S05]  /*135f0*/  BSYNC B0 ;  /* 0x0000000000007941 */ /* 0x000fea0003800000 */
.L_x_8700:
[----:B------:R-:W-:Y:S02]  /*13600*/  IADD3 R146, R146, c[0x0][0x160], RZ ;  /* 0x0000580092927a10 */ /* 0x000fe40007ffe0ff */
[----:B------:R-:W-:Y:S02]  /*13610*/  LOP3.LUT P1, RZ, R172, 0xff, RZ, 0xc0, !PT ;  /* 0x000000ffacff7812 */ /* 0x000fe4000782c0ff */
[----:B------:R-:W-:Y:S02]  /*13620*/  ISETP.GE.AND P0, PT, R146, c[0x0][0x164], PT ;  /* 0x0000590092007a0c */ /* 0x000fe40003f06270 */
[----:B------:R-:W-:-:S11]  /*13630*/  SEL R172, RZ, 0x1, P1 ;  /* 0x00000001ffac7807 */ /* 0x000fd60000800000 */
[----:B012--5:R-:W-:Y:S01]  /*13640*/  @P0 CALL.REL.NOINC `(.L_x_8702) ;  /* 0x0000001000000944 */ /* 0x027fe20003c00000 */
[----:B------:R-:W-:Y:S05]  /*13650*/  BRA `(.L_x_8703) ;  /* 0xfffed79000007947 */ /* 0x000fea000383ffff */
.L_x_8702:
[----:B------:R-:W-:Y:S05]  /*13660*/  EXIT ;  /* 0x000000000000794d */ /* 0x000fea0003800000 */
.L_x_8694:
[----:B------:R-:W-:Y:S01]  /*13670*/  HFMA2.MMA R138, -RZ, RZ, 0, 1.847743988037109375e-06 ;  /* 0x0000001fff8a7435 */ /* 0x000fe200000001ff */
[----:B------:R-:W-:Y:S01]  /*13680*/  IMAD.MOV.U32 R186, RZ, RZ, 0x1 ;  /* 0x00000001ffba7424 */ /* 0x000fe200078e00ff */
[----:B------:R-:W-:Y:S01]  /*13690*/  MOV R136, 0x136c0 ;  /* 0x000136c000887802 */ /* 0x000fe20000000f00 */
[----:B------:R-:W-:-:S03]  /*136a0*/  IMAD.MOV.U32 R139, RZ, RZ, -0x1 ;  /* 0xffffffffff8b7424 */ /* 0x000fc600078e00ff */
[----:B0----5:R-:W-:Y:S05]  /*136b0*/  CALL.REL.NOINC `($__internal_36_$__cuda_sm70_shflsync_bfly_p) ;  /* 0x000006c000007944 */ /* 0x021fea0003c00000 */
[----:B-1----:R-:W-:Y:S01]  /*136c0*/  IMAD.MOV.U32 R132, RZ, RZ, R186 ;  /* 0x000000ffff847224 */ /* 0x002fe200078e00ba */
[----:B0-----:R-:W-:Y:S05]  /*136d0*/  BRA `(.L_x_8704) ;  /* 0xffffec6000007947 */ /* 0x001fea000383ffff */
.L_x_8695:
[----:B------:R-:W-:Y:S01]  /*136e0*/  IMAD.MOV.U32 R186, RZ, RZ, 0x2 ;  /* 0x00000002ffba7424 */ /* 0x000fe200078e00ff */
[----:B------:R-:W-:Y:S01]  /*136f0*/  MOV R136, 0x13730 ;  /* 0x0001373000887802 */ /* 0x000fe20000000f00 */
[----:B------:R-:W-:Y:S02]  /*13700*/  IMAD.MOV.U32 R138, RZ, RZ, 0x1f ;  /* 0x0000001fff8a7424 */ /* 0x000fe400078e00ff */
[----:B------:R-:W-:Y:S02]  /*13710*/  IMAD.MOV.U32 R139, RZ, RZ, -0x1 ;  /* 0xffffffffff8b7424 */ /* 0x000fe400078e00ff */
[----:B0----5:R-:W-:Y:S05]  /*13720*/  CALL.REL.NOINC `($__internal_36_$__cuda_sm70_shflsync_bfly_p) ;  /* 0x0000065000007944 */ /* 0x021fea0003c00000 */
[----:B01----:R-:W-:Y:S01]  /*13730*/  FADD.FTZ R133, R133, R186 ;  /* 0x000000ba85857221 */ /* 0x003fe20000010000 */
[----:B------:R-:W-:Y:S01]  /*13740*/  MOV R136, 0x13790 ;  /* 0x0001379000887802 */ /* 0x000fe20000000f00 */
[----:B------:R-:W-:-:S02]  /*13750*/  IMAD.MOV.U32 R186, RZ, RZ, 0x4 ;  /* 0x00000004ffba7424 */ /* 0x000fc400078e00ff */
[----:B------:R-:W-:Y:S02]  /*13760*/  IMAD.MOV.U32 R138, RZ, RZ, 0x1f ;  /* 0x0000001fff8a7424 */ /* 0x000fe400078e00ff */
[----:B------:R-:W-:Y:S02]  /*13770*/  IMAD.MOV.U32 R139, RZ, RZ, -0x1 ;  /* 0xffffffffff8b7424 */ /* 0x000fe400078e00ff */
[----:B------:R-:W-:Y:S05]  /*13780*/  CALL.REL.NOINC `($__internal_36_$__cuda_sm70_shflsync_bfly_p) ;  /* 0x000005f000007944 */ /* 0x000fea0003c00000 */
[----:B01----:R-:W-:Y:S01]  /*13790*/  FADD.FTZ R133, R133, R186 ;  /* 0x000000ba85857221 */ /* 0x003fe20000010000 */
[----:B------:R-:W-:Y:S01]  /*137a0*/  MOV R139, 0xffffffff ;  /* 0xffffffff008b7802 */ /* 0x000fe20000000f00 */
[----:B------:R-:W-:Y:S01]  /*137b0*/  IMAD.MOV.U32 R186, RZ, RZ, 0x8 ;  /* 0x00000008ffba7424 */ /* 0x000fe200078e00ff */
[----:B------:R-:W-:Y:S01]  /*137c0*/  MOV R136, 0x137f0 ;  /* 0x000137f000887802 */ /* 0x000fe20000000f00 */
[----:B------:R-:W-:Y:S02]  /*137d0*/  IMAD.MOV.U32 R138, RZ, RZ, 0x1f ;  /* 0x0000001fff8a7424 */ /* 0x000fe400078e00ff */
[----:B------:R-:W-:Y:S05]  /*137e0*/  CALL.REL.NOINC `($__internal_36_$__cuda_sm70_shflsync_bfly_p) ;  /* 0x0000059000007944 */ /* 0x000fea0003c00000 */
[----:B01----:R-:W-:Y:S01]  /*137f0*/  FADD.FTZ R133, R133, R186 ;  /* 0x000000ba85857221 */ /* 0x003fe20000010000 */
[----:B------:R-:W-:Y:S01]  /*13800*/  MOV R136, 0x13850 ;  /* 0x0001385000887802 */ /* 0x000fe20000000f00 */
[----:B------:R-:W-:Y:S02]  /*13810*/  IMAD.MOV.U32 R186, RZ, RZ, 0x10 ;  /* 0x00000010ffba7424 */ /* 0x000fe400078e00ff */
[----:B------:R-:W-:-:S02]  /*13820*/  IMAD.MOV.U32 R138, RZ, RZ, 0x1f ;  /* 0x0000001fff8a7424 */ /* 0x000fc400078e00ff */
[----:B------:R-:W-:Y:S02]  /*13830*/  IMAD.MOV.U32 R139, RZ, RZ, -0x1 ;  /* 0xffffffffff8b7424 */ /* 0x000fe400078e00ff */
[----:B------:R-:W-:Y:S05]  /*13840*/  CALL.REL.NOINC `($__internal_36_$__cuda_sm70_shflsync_bfly_p) ;  /* 0x0000053000007944 */ /* 0x000fea0003c00000 */
[----:B-1----:R-:W-:Y:S01]  /*13850*/  FADD.FTZ R132, R133, R186 ;  /* 0x000000ba85847221 */ /* 0x002fe20000010000 */
[----:B------:R-:W-:Y:S01]  /*13860*/  LOP3.LUT P0, RZ, R187, 0x20, RZ, 0xc0, !PT ;  /* 0x00000020bbff7812 */ /* 0x000fe2000780c0ff */
[----:B------:R-:W-:Y:S02]  /*13870*/  IMAD.MOV.U32 R186, RZ, RZ, 0x1 ;  /* 0x00000001ffba7424 */ /* 0x000fe400078e00ff */
[----:B------:R-:W-:Y:S02]  /*13880*/  FMUL.FTZ R132, R167, R132 ;  /* 0x00000084a7847220 */ /* 0x000fe40000410000 */
[----:B0-----:R-:W-:Y:S02]  /*13890*/  IMAD.MOV.U32 R139, RZ, RZ, -0x1 ;  /* 0xffffffffff8b7424 */ /* 0x001fe400078e00ff */
[--C-:B------:R-:W-:Y:S02]  /*138a0*/  FADD.FTZ R133, R108, -R132.reuse ;  /* 0x800000846c857221 */ /* 0x100fe40000010000 */
[----:B------:R-:W-:-:S02]  /*138b0*/  FADD.FTZ R136, R109, -R132 ;  /* 0x800000846d887221 */ /* 0x000fc40000010000 */
[----:B------:R-:W-:Y:S02]  /*138c0*/  FFMA.FTZ R133, R133, R133, RZ ;  /* 0x0000008585857223 */ /* 0x000fe400000100ff */
        /* <DEDUP_REMOVED lines=48> */
[----:B------:R-:W-:Y:S05]  /*13bd0*/  CALL.REL.NOINC `($__internal_36_$__cuda_sm70_shflsync_bfly_p) ;  /* 0x000001a000007944 */ /* 0x000fea0003c00000 */
[----:B01----:R-:W-:Y:S01]  /*13be0*/  FADD.FTZ R133, R133, R186 ;  /* 0x000000ba85857221 */ /* 0x003fe20000010000 */
[----:B------:R-:W-:Y:S01]  /*13bf0*/  MOV R136, 0x13c40 ;  /* 0x00013c4000887802 */ /* 0x000fe20000000f00 */
[----:B------:R-:W-:Y:S02]  /*13c00*/  IMAD.MOV.U32 R186, RZ, RZ, 0x2 ;  /* 0x00000002ffba7424 */ /* 0x000fe400078e00ff */
[----:B------:R-:W-:Y:S02]  /*13c10*/  IMAD.MOV.U32 R138, RZ, RZ, 0x1f ;  /* 0x0000001fff8a7424 */ /* 0x000fe400078e00ff */
[----:B------:R-:W-:Y:S02]  /*13c20*/  IMAD.MOV.U32 R139, RZ, RZ, -0x1 ;  /* 0xffffffffff8b7424 */ /* 0x000fe400078e00ff */
[----:B------:R-:W-:Y:S05]  /*13c30*/  CALL.REL.NOINC `($__internal_36_$__cuda_sm70_shflsync_bfly_p) ;  /* 0x0000014000007944 */ /* 0x000fea0003c00000 */
[----:B0-----:R-:W-:Y:S01]  /*13c40*/  HFMA2.MMA R138, -RZ, RZ, 0, 1.847743988037109375e-06 ;  /* 0x0000001fff8a7435 */ /* 0x001fe200000001ff */
[----:B-1----:R-:W-:Y:S01]  /*13c50*/  FADD.FTZ R133, R133, R186 ;  /* 0x000000ba85857221 */ /* 0x002fe20000010000 */
[----:B------:R-:W-:Y:S01]  /*13c60*/  MOV R136, 0x13ca0 ;  /* 0x00013ca000887802 */ /* 0x000fe20000000f00 */
[----:B------:R-:W-:-:S02]  /*13c70*/  IMAD.MOV.U32 R186, RZ, RZ, 0x4 ;  /* 0x00000004ffba7424 */ /* 0x000fc400078e00ff */
[----:B------:R-:W-:Y:S02]  /*13c80*/  IMAD.MOV.U32 R139, RZ, RZ, -0x1 ;  /* 0xffffffffff8b7424 */ /* 0x000fe400078e00ff */
[----:B------:R-:W-:Y:S05]  /*13c90*/  CALL.REL.NOINC `($__internal_36_$__cuda_sm70_shflsync_bfly_p) ;  /* 0x000000e000007944 */ /* 0x000fea0003c00000 */
[----:B01----:R-:W-:Y:S01]  /*13ca0*/  FADD.FTZ R133, R133, R186 ;  /* 0x000000ba85857221 */ /* 0x003fe20000010000 */
[----:B------:R-:W-:Y:S01]  /*13cb0*/  MOV R136, 0x13d00 ;  /* 0x00013d0000887802 */ /* 0x000fe20000000f00 */
[----:B------:R-:W-:Y:S02]  /*13cc0*/  IMAD.MOV.U32 R186, RZ, RZ, 0x8 ;  /* 0x00000008ffba7424 */ /* 0x000fe400078e00ff */
[----:B------:R-:W-:Y:S02]  /*13cd0*/  IMAD.MOV.U32 R138, RZ, RZ, 0x1f ;  /* 0x0000001fff8a7424 */ /* 0x000fe400078e00ff */
[----:B------:R-:W-:Y:S02]  /*13ce0*/  IMAD.MOV.U32 R139, RZ, RZ, -0x1 ;  /* 0xffffffffff8b7424 */ /* 0x000fe400078e00ff */
[----:B------:R-:W-:Y:S05]  /*13cf0*/  CALL.REL.NOINC `($__internal_36_$__cuda_sm70_shflsync_bfly_p) ;  /* 0x0000008000007944 */ /* 0x000fea0003c00000 */
[----:B-1----:R-:W-:Y:S01]  /*13d00*/  FADD.FTZ R135, R133, R186 ;  /* 0x000000ba85877221 */ /* 0x002fe20000010000 */
[----:B------:R-:W-:Y:S01]  /*13d10*/  MOV R136, 0x13d70 ;  /* 0x00013d7000887802 */ /* 0x000fe20000000f00 */
[----:B------:R-:W-:Y:S02]  /*13d20*/  IMAD.MOV.U32 R186, RZ, RZ, 0x10 ;  /* 0x00000010ffba7424 */ /* 0x000fe400078e00ff */
[----:B0-----:R-:W-:-:S02]  /*13d30*/  IMAD.MOV.U32 R138, RZ, RZ, 0x1f ;  /* 0x0000001fff8a7424 */ /* 0x001fc400078e00ff */
[----:B------:R-:W-:Y:S02]  /*13d40*/  IMAD.MOV.U32 R139, RZ, RZ, -0x1 ;  /* 0xffffffffff8b7424 */ /* 0x000fe400078e00ff */
[----:B------:R-:W-:Y:S02]  /*13d50*/  IMAD.MOV.U32 R133, RZ, RZ, R135 ;  /* 0x000000ffff857224 */ /* 0x000fe400078e0087 */
[----:B------:R-:W-:Y:S05]  /*13d60*/  CALL.REL.NOINC `($__internal_36_$__cuda_sm70_shflsync_bfly_p) ;  /* 0x0000001000007944 */ /* 0x000fea0003c00000 */
[----:B01----:R-:W-:Y:S05]  /*13d70*/  BRA `(.L_x_8705) ;  /* 0xffffea2000007947 */ /* 0x003fea000383ffff */
        .weak           $__internal_36_$__cuda_sm70_shflsync_bfly_p
        .type           $__internal_36_$__cuda_sm70_shflsync_bfly_p,@function
        .size           $__internal_36_$__cuda_sm70_shflsync_bfly_p,(.L_x_20016 - $__internal_36_$__cuda_sm70_shflsync_bfly_p)
$__internal_36_$__cuda_sm70_shflsync_bfly_p:
[----:B------:R-:W-:Y:S01]  /*13d80*/  IMAD.MOV.U32 R137, RZ, RZ, 0x0 ;  /* 0x00000000ff897424 */ /* 0x000fe200078e00ff */
[----:B------:R-:W-:Y:S04]  /*13d90*/  WARPSYNC R139 ;  /* 0x0000008b00007348 */ /* 0x000fe80003800000 */
[----:B------:R0:W1:Y:S01]  /*13da0*/  SHFL.BFLY PT, R186, R133, R186, R138 ;  /* 0x0c0000ba85ba7389 */ /* 0x00006200000e008a */
[----:B------:R-:W-:Y:S05]  /*13db0*/  RET.REL.NODEC R136 `(_ZN10layer_norm31ln_parallel_residual_fwd_kernelINS_13Kernel_traitsIf13__nv_bfloat16fS2_fjLj6144ELj1ELj1ELj8ELj16ENS_18Kernel_traits_baseILj6144EfS2_fS2_fjLj256EEEEELb1ELb0ELb0EEEvNS_9FwdParamsE) ;  /* 0xfffec24088007950 */ /* 0x000fea0003c3ffff */
.L_x_8706:
        /* <DEDUP_REMOVED lines=12> */
.L_x_20016:


//--------------------- .text._ZN10layer_norm31ln_parallel_residual_fwd_kernelINS_13Kernel_traitsIf13__nv_bfloat16fS2_fjLj6144ELj1ELj1ELj8ELj16ENS_18Kernel_traits_baseILj6144EfS2_fS2_fjLj256EEEEELb1ELb0ELb1EEEvNS_9FwdParamsE --------------------------
	.section	.text._ZN10layer_norm31ln_parallel_residual_fwd_kernelINS_13Kernel_traitsIf13__nv_bfloat16fS2_fjLj6144ELj1ELj1ELj8ELj16ENS_18Kernel_traits_baseILj6144EfS2_fS2_fjLj256EEEEELb1ELb0ELb1EEEvNS_9FwdParamsE,"ax",@progbits
	.sectioninfo	@"SHI_REGISTERS=194"
	.align	128
        .global         _ZN10layer_norm31ln_parallel_residual_fwd_kernelINS_13Kernel_traitsIf13__nv_bfloat16fS2_fjLj6144ELj1ELj1ELj8ELj16ENS_18Kernel_traits_baseILj6144EfS2_fS2_fjLj256EEEEELb1ELb0ELb1EEEvNS_9FwdParamsE
        .type           _ZN10layer_norm31ln_parallel_residual_fwd_kernelINS_13Kernel_traitsIf13__nv_bfloat16fS2_fjLj6144ELj1ELj1ELj8ELj16ENS_18Kernel_traits_baseILj6144EfS2_fS2_fjLj256EEEEELb1ELb0ELb1EEEvNS_9FwdParamsE,@function
        .size           _ZN10layer_norm31ln_parallel_residual_fwd_kernelINS_13Kernel_traitsIf13__nv_bfloat16fS2_fjLj6144ELj1ELj1ELj8ELj16ENS_18Kernel_traits_baseILj6144EfS2_fS2_fjLj256EEEEELb1ELb0ELb1EEEvNS_9FwdParamsE,(.L_x_20017 - _ZN10layer_norm31ln_parallel_residual_fwd_kernelINS_13Kernel_traitsIf13__nv_bfloat16fS2_fjLj6144ELj1ELj1ELj8ELj16ENS_18Kernel_traits_baseILj6144EfS2_fS2_fjLj256EEEEELb1ELb0ELb1EEEvNS_9FwdParamsE)
        .other          _ZN10layer_norm31ln_parallel_residual_fwd_kernelINS_13Kernel_traitsIf13__nv_bfloat16fS2_fjLj6144ELj1ELj1ELj8ELj16ENS_18Kernel_traits_baseILj6144EfS2_fS2_fjLj256EEEEELb1ELb0ELb1EEEvNS_9FwdParamsE,@"STO_CUDA_ENTRY STV_DEFAULT"
_ZN10layer_norm31ln_parallel_residual_fwd_kernelINS_13Kernel_traitsIf13__nv_bfloat16fS2_fjLj6144ELj1ELj1ELj8ELj16ENS_18Kernel_traits_baseILj6144EfS2_fS2_fjLj256EEEEELb1ELb0ELb1EEEvNS_9FwdParamsE:
.text._ZN10layer_norm31ln_parallel_residual_fwd_kernelINS_13Kernel_traitsIf13__nv_bfloat16fS2_fjLj6144ELj1ELj1ELj8ELj16ENS_18Kernel_traits_baseILj6144EfS2_fS2_fjLj256EEEEELb1ELb0ELb1EEEvNS_9FwdParamsE:
        /* <DEDUP_REMOVED lines=10> */
[----:B------:R-:W-:-:S05]  /*00a0*/  @P1 IMAD.MOV.U32 R5, RZ, RZ, R175 ;  /* 0x000000ffff051224 */ /* 0x000fca00078e00af */
[----:B------:R1:W5:Y:S01]  /*00b0*/  @P1 LDG.E.64 R106, [R4.64] ;  /* 0x00000004046a1981 */ /* 0x000362000c1e1b00 */
[----:B0-----:R-:W-:Y:S01]  /*00c0*/  IMAD.SHL.U32 R0, R157, 0x20, RZ ;  /* 0x000000209d007824 */ /* 0x001fe200078e00ff */
[----:B------:R-:W-:Y:S01]  /*00d0*/  MOV R3, c[0x0][0x234] ;  /* 0x00008d0000037a02 */ /* 0x000fe20000000f00 */
[----:B------:R-:W-:-:S03]  /*00e0*/  IMAD.MOV.U32 R2, RZ, RZ, c[0x0][0x230] ;  /* 0x00008c00ff027624 */ /* 0x000fc600078e00ff */
[----:B------:R-:W-:Y:S01]  /*00f0*/  LOP3.LUT R100, R0, 0x1fe0, RZ, 0xc0, !PT ;  /* 0x00001fe000647812 */ /* 0x000fe200078ec0ff */
[----:B------:R-:W-:Y:S01]  /*0100*/  CS2R R96, SRZ ;  /* 0x0000000000607805 */ /* 0x000fe2000001ff00 */
[----:B------:R-:W-:Y:S01]  /*0110*/  CS2R R98, SRZ ;  /* 0x0000000000627805 */ /* 0x000fe2000001ff00 */
[----:B------:R-:W-:Y:S01]  /*0120*/  CS2R R92, SRZ ;  /* 0x00000000005c7805 */ /* 0x000fe2000001ff00 */
        /* <DEDUP_REMOVED lines=10> */
[----:B------:R-:W-:Y:S01]  /*01d0*/  IMAD.X R5, RZ, RZ, c[0x0][0x21c], P2 ;  /* 0x00008700ff057624 */ /* 0x000fe200010e06ff */
[----:B------:R-:W-:Y:S01]  /*01e0*/  LOP3.LUT R0, R157, 0xff, RZ, 0xc0, !PT ;  /* 0x000000ff9d007812 */ /* 0x000fe200078ec0ff */
[----:B------:R-:W-:Y:S01]  /*01f0*/  CS2R R74, SRZ ;  /* 0x00000000004a7805 */ /* 0x000fe2000001ff00 */
[----:B------:R-:W-:Y:S01]  /*0200*/  CS2R R72, SRZ ;  /* 0x0000000000487805 */ /* 0x000fe2000001ff00 */
[----:B------:R-:W-:Y:S01]  /*0210*/  CS2R R70, SRZ ;  /* 0x0000000000467805 */ /* 0x000fe2000001ff00 */
[----:B------:R0:W5:Y:S01]  /*0220*/  @P0 LDG.E.128 R96, [R4.64] ;  /* 0x0000000404600981 */ /* 0x000162000c1e1d00 */
[----:B------:R-:W-:-:S03]  /*0230*/  IMAD.SHL.U32 R102, R0, 0x20, RZ ;  /* 0x0000002000667824 */ /* 0x000fc600078e00ff */
        /* <DEDUP_REMOVED lines=40> */
[----:B------:R0:W5:Y:S01]  /*04c0*/  LDG.E.128 R40, [R100.64+0x2000] ;  /* 0x0020000464287981 */ /* 0x000162000c1e1d00 */
[----:B------:R-:W-:-:S03]  /*04d0*/  SHF.R.U32.HI R159, RZ, 0x2, R175 ;  /* 0x00000002ff9f7819 */ /* 0x000fc600000116af */
        /* <DEDUP_REMOVED lines=74> */
.L_x_9097:
[----:B------:R-:W-:Y:S01]  /*0980*/  ISETP.NE.U32.AND P0, PT, RZ, c[0x0][0x180], PT ;  /* 0x00006000ff007a0c */ /* 0x000fe20003f05070 */
[----:B------:R-:W-:Y:S01]  /*0990*/  IMAD R108, R132, c[0x0][0x168], RZ ;  /* 0x00005a00846c7a24 */ /* 0x000fe200078e02ff */
[----:B------:R-:W-:Y:S01]  /*09a0*/  ISETP.NE.U32.AND P1, PT, RZ, c[0x0][0x178], PT ;  /* 0x00005e00ff007a0c */ /* 0x000fe20003f25070 */
[----:B------:R-:W-:Y:S01]  /*09b0*/  IMAD.MOV.U32 R124, RZ, RZ, 0x10 ;  /* 0x00000010ff7c7424 */ /* 0x000fe200078e00ff */
[----:B------:R-:W-:Y:S02]  /*09c0*/  ISETP.NE.AND.EX P0, PT, RZ, c[0x0][0x184], PT, P0 ;  /* 0x00006100ff007a0c */ /* 0x000fe40003f05300 */
[----:B------:R-:W-:Y:S02]  /*09d0*/  SHF.R.S32.HI R109, RZ, 0x1f, R108 ;  /* 0x0000001fff6d7819 */ /* 0x000fe4000001146c */
[----:B------:R-:W-:-:S02]  /*09e0*/  ISETP.NE.AND.EX P2, PT, RZ, c[0x0][0x17c], PT, P1 ;  /* 0x00005f00ff007a0c */ /* 0x000fc40003f45310 */
[----:B------:R-:W-:Y:S02]  /*09f0*/  LEA.HI R109, R109, R108, RZ, 0x3 ;  /* 0x0000006c6d6d7211 */ /* 0x000fe400078f18ff */
[----:B------:R-:W-:Y:S02]  /*0a00*/  LOP3.LUT R182, R182, 0xffffffdf, RZ, 0xc0, !PT ;  /* 0xffffffdfb6b67812 */ /* 0x000fe400078ec0ff */
[----:B------:R-:W-:-:S03]  /*0a10*/  LEA.HI.SX32 R172, R109, R0, 0x1d ;  /* 0x000000006dac7211 */ /* 0x000fc600078feaff */
[----:B------:R-:W-:Y:S02]  /*0a20*/  @P0 IMAD.MOV.U32 R111, RZ, RZ, 0x20 ;  /* 0x00000020ff6f0424 */ /* 0x000fe400078e00ff */
[-C--:B------:R-:W-:Y:S01]  /*0a30*/  IMAD.WIDE.U32 R112, R172, R124.reuse, c[0x0][0x170] ;  /* 0x00005c00ac707625 */ /* 0x080fe200078e007c */
[----:B------:R-:W-:Y:S01]  /*0a40*/  ISETP.NE.AND P1, PT, R174, 0x1, PT ;  /* 0x00000001ae00780c */ /* 0x000fe20003f25270 */
[----:B------:R-:W-:Y:S01]  /*0a50*/  BSSY B0, `(.L_x_8707) ;  /* 0x0000013000007945 */ /* 0x000fe20003800000 */
[----:B------:R-:W-:Y:S01]  /*0a60*/  @P2 LOP3.LUT R182, R182, 0x20, RZ, 0xfc, !PT ;  /* 0x00000020b6b62812 */ /* 0x000fe200078efcff */
[C---:B------:R-:W-:Y:S02]  /*0a70*/  @P2 IMAD.WIDE.U32 R108, R172.reuse, R124, c[0x0][0x178] ;  /* 0x00005e00ac6c2625 */ /* 0x040fe400078e007c */
[----:B-----5:R-:W5:Y:S02]  /*0a80*/  LDG.E.128 R112, [R112.64] ;  /* 0x0000000470707981 */ /* 0x020f64000c1e1d00 */
[----:B------:R-:W-:-:S02]  /*0a90*/  @P0 IMAD.WIDE.U32 R110, R172, R111, c[0x0][0x180] ;  /* 0x00006000ac6e0625 */ /* 0x000fc400078e006f */
        /* <DEDUP_REMOVED lines=13> */
.L_x_8708:
[----:B------:R-:W-:Y:S02]  /*0b70*/  IMAD.MOV.U32 R120, RZ, RZ, R164 ;  /* 0x000000ffff787224 */ /* 0x000fe400078e00a4 */
.L_x_8709:
[----:B------:R-:W-:Y:S05]  /*0b80*/  BSYNC B0 ;  /* 0x0000000000007941 */ /* 0x000fea0003800000 */
.L_x_8707:
        /* <DEDUP_REMOVED lines=16> */
.L_x_8713:
[----:B------:R-:W-:Y:S05]  /*0c90*/  BSYNC B1 ;  /* 0x0000000000017941 */ /* 0x000fea0003800000 */
.L_x_8712:
        /* <DEDUP_REMOVED lines=44> */
.L_x_8711:
[----:B------:R-:W-:Y:S05]  /*0f60*/  BSYNC B0 ;  /* 0x0000000000007941 */ /* 0x000fea0003800000 */
.L_x_8710:
        /* <DEDUP_REMOVED lines=17> */
.L_x_8714:
        /* <DEDUP_REMOVED lines=12> */
.L_x_8717:
[----:B------:R-:W-:Y:S02]  /*1140*/  MOV R122, R164 ;  /* 0x000000a4007a7202 */ /* 0x000fe40000000f00 */
.L_x_8718:
[----:B------:R-:W-:Y:S05]  /*1150*/  BSYNC B0 ;  /* 0x0000000000007941 */ /* 0x000fea0003800000 */
.L_x_8716:
        /* <DEDUP_REMOVED lines=16> */
.L_x_8722:
[----:B------:R-:W-:Y:S05]  /*1260*/  BSYNC B1 ;  /* 0x0000000000017941 */ /* 0x000fea0003800000 */
.L_x_8721:
        /* <DEDUP_REMOVED lines=43> */
.L_x_8720:
[----:B------:R-:W-:Y:S05]  /*1520*/  BSYNC B0 ;  /* 0x0000000000007941 */ /* 0x000fea0003800000 */
.L_x_8719:
        /* <DEDUP_REMOVED lines=9> */
.L_x_8715:
        /* <DEDUP_REMOVED lines=12> */
.L_x_8724:
[----:B------:R-:W-:Y:S02]  /*1680*/  IMAD.MOV.U32 R122, RZ, RZ, R164 ;  /* 0x000000ffff7a7224 */ /* 0x000fe400078e00a4 */
.L_x_8725:
[----:B------:R-:W-:Y:S05]  /*1690*/  BSYNC B0 ;  /* 0x0000000000007941 */ /* 0x000fea0003800000 */
.L_x_8723:
        /* <DEDUP_REMOVED lines=16> */
.L_x_8729:
[----:B------:R-:W-:Y:S05]  /*17a0*/  BSYNC B1 ;  /* 0x0000000000017941 */ /* 0x000fea0003800000 */
.L_x_8728:
        /* <DEDUP_REMOVED lines=44> */
.L_x_8727:
[----:B------:R-:W-:Y:S05]  /*1a70*/  BSYNC B0 ;  /* 0x0000000000007941 */ /* 0x000fea0003800000 */
.L_x_8726:
        /* <DEDUP_REMOVED lines=14> */
.L_x_8730:
        /* <DEDUP_REMOVED lines=12> */
.L_x_8733:
[----:B------:R-:W-:Y:S02]  /*1c20*/  MOV R112, R164 ;  /* 0x000000a400707202 */ /* 0x000fe40000000f00 */
.L_x_8734:
[----:B------:R-:W-:Y:S05]  /*1c30*/  BSYNC B0 ;  /* 0x0000000000007941 */ /* 0x000fea0003800000 */
.L_x_8732:
        /* <DEDUP_REMOVED lines=16> */
.L_x_8738:
[----:B------:R-:W-:Y:S05]  /*1d40*/  BSYNC B1 ;  /* 0x0000000000017941 */ /* 0x000fea0003800000 */
.L_x_8737:
        /* <DEDUP_REMOVED lines=43> */
.L_x_8736:
[----:B------:R-:W-:Y:S05]  /*2000*/  BSYNC B0 ;  /* 0x0000000000007941 */ /* 0x000fea0003800000 */
.L_x_8735:
        /* <DEDUP_REMOVED lines=9> */
.L_x_8731:
        /* <DEDUP_REMOVED lines=12> */
.L_x_8740:
[----:B------:R-:W-:Y:S02]  /*2160*/  IMAD.MOV.U32 R122, RZ, RZ, R164 ;  /* 0x000000ffff7a7224 */ /* 0x000fe400078e00a4 */
.L_x_8741:
[----:B------:R-:W-:Y:S05]  /*2170*/  BSYNC B0 ;  /* 0x0000000000007941 */ /* 0x000fea0003800000 */
.L_x_8739:
        /* <DEDUP_REMOVED lines=16> */
.L_x_8745:
[----:B------:R-:W-:Y:S05]  /*2280*/  BSYNC B1 ;  /* 0x0000000000017941 */ /* 0x000fea0003800000 */
.L_x_8744:
        /* <DEDUP_REMOVED lines=44> */
.L_x_8743:
[----:B------:R-:W-:Y:S05]  /*2550*/  BSYNC B0 ;  /* 0x0000000000007941 */ /* 0x000fea0003800000 */
.L_x_8742:
        /* <DEDUP_REMOVED lines=14> */
.L_x_8746:
        /* <DEDUP_REMOVED lines=12> */
.L_x_8749:
[----:B------:R-:W-:Y:S02]  /*2700*/  MOV R125, R164 ;  /* 0x000000a4007d7202 */ /* 0x000fe40000000f00 */
.L_x_8750:
[----:B------:R-:W-:Y:S05]  /*2710*/  BSYNC B0 ;  /* 0x0000000000007941 */ /* 0x000fea0003800000 */
.L_x_8748:
        /* <DEDUP_REMOVED lines=16> */
.L_x_8754:
[----:B------:R-:W-:Y:S05]  /*2820*/  BSYNC B1 ;  /* 0x0000000000017941 */ /* 0x000fea0003800000 */
.L_x_8753:
        /* <DEDUP_REMOVED lines=44> */
.L_x_8752:
[----:B------:R-:W-:Y:S05]  /*2af0*/  BSYNC B0 ;  /* 0x0000000000007941 */ /* 0x000fea0003800000 */
.L_x_8751:
        /* <DEDUP_REMOVED lines=9> */
.L_x_8747:
        /* <DEDUP_REMOVED lines=12> */
.L_x_8756:
[----:B------:R-:W-:Y:S02]  /*2c50*/  IMAD.MOV.U32 R125, RZ, RZ, R164 ;  /* 0x000000ffff7d7224 */ /* 0x000fe400078e00a4 */
.L_x_8757:
[----:B------:R-:W-:Y:S05]  /*2c60*/  BSYNC B0 ;  /* 0x0000000000007941 */ /* 0x000fea0003800000 */
.L_x_8755:
        /* <DEDUP_REMOVED lines=16> */
.L_x_8761:
[----:B------:R-:W-:Y:S05]  /*2d70*/  BSYNC B1 ;  /* 0x0000000000017941 */ /* 0x000fea0003800000 */
.L_x_8760:
        /* <DEDUP_REMOVED lines=44> */
.L_x_8759:
[----:B------:R-:W-:Y:S05]  /*3040*/  BSYNC B0 ;  /* 0x0000000000007941 */ /* 0x000fea0003800000 */
.L_x_8758:
        /* <DEDUP_REMOVED lines=14> */
.L_x_8762:
        /* <DEDUP_REMOVED lines=12> */
.L_x_8765:
[----:B------:R-:W-:Y:S02]  /*31f0*/  IMAD.MOV.U32 R122, RZ, RZ, R164 ;  /* 0x000000ffff7a7224 */ /* 0x000fe400078e00a4 */
.L_x_8766:
[----:B------:R-:W-:Y:S05]  /*3200*/  BSYNC B0 ;  /* 0x0000000000007941 */ /* 0x000fea0003800000 */
.L_x_8764:
        /* <DEDUP_REMOVED lines=16> */
.L_x_8770:
[----:B------:R-:W-:Y:S05]  /*3310*/  BSYNC B1 ;  /* 0x0000000000017941 */ /* 0x000fea0003800000 */
.L_x_8769:
        /* <DEDUP_REMOVED lines=44> */
.L_x_8768:
[----:B------:R-:W-:Y:S05]  /*35e0*/  BSYNC B0 ;  /* 0x0000000000007941 */ /* 0x000fea0003800000 */
.L_x_8767:
        /* <DEDUP_REMOVED lines=9> */
.L_x_8763:
        /* <DEDUP_REMOVED lines=12> */
.L_x_8772:
[----:B------:R-:W-:Y:S02]  /*3740*/  IMAD.MOV.U32 R122, RZ, RZ, R164 ;  /* 0x000000ffff7a7224 */ /* 0x000fe400078e00a4 */
.L_x_8773:
[----:B------:R-:W-:Y:S05]  /*3750*/  BSYNC B0 ;  /* 0x0000000000007941 */ /* 0x000fea0003800000 */
.L_x_8771:
        /* <DEDUP_REMOVED lines=16> */
.L_x_8777:
[----:B------:R-:W-:Y:S05]  /*3860*/  BSYNC B1 ;  /* 0x0000000000017941 */ /* 0x000fea0003800000 */
.L_x_8776:
        /* <DEDUP_REMOVED lines=44> */
.L_x_8775:
[----:B------:R-:W-:Y:S05]  /*3b30*/  BSYNC B0 ;  /* 0x0000000000007941 */ /* 0x000fea0003800000 */
.L_x_8774:
        /* <DEDUP_REMOVED lines=12> */
.L_x_8778:
        /* <DEDUP_REMOVED lines=12> */
.L_x_8781:
[----:B------:R-:W-:Y:S02]  /*3cc0*/  IMAD.MOV.U32 R125, RZ, RZ, R164 ;  /* 0x000000ffff7d7224 */ /* 0x000fe400078e00a4 */
.L_x_8782:
[----:B------:R-:W-:Y:S05]  /*3cd0*/  BSYNC B0 ;  /* 0x0000000000007941 */ /* 0x000fea0003800000 */
.L_x_8780:
        /* <DEDUP_REMOVED lines=16> */
.L_x_8786:
[----:B------:R-:W-:Y:S05]  /*3de0*/  BSYNC B1 ;  /* 0x0000000000017941 */ /* 0x000fea0003800000 */
.L_x_8785:
        /* <DEDUP_REMOVED lines=44> */
.L_x_8784:
[----:B------:R-:W-:Y:S05]  /*40b0*/  BSYNC B0 ;  /* 0x0000000000007941 */ /* 0x000fea0003800000 */
.L_x_8783:
        /* <DEDUP_REMOVED lines=9> */
.L_x_8779:
        /* <DEDUP_REMOVED lines=12> */
.L_x_8788:
[----:B------:R-:W-:Y:S02]  /*4210*/  IMAD.MOV.U32 R125, RZ, RZ, R164 ;  /* 0x000000ffff7d7224 */ /* 0x000fe400078e00a4 */
.L_x_8789:
[----:B------:R-:W-:Y:S05]  /*4220*/  BSYNC B0 ;  /* 0x0000000000007941 */ /* 0x000fea0003800000 */
.L_x_8787:
        /* <DEDUP_REMOVED lines=16> */
.L_x_8793:
[----:B------:R-:W-:Y:S05]  /*4330*/  BSYNC B1 ;  /* 0x0000000000017941 */ /* 0x000fea0003800000 */
.L_x_8792:
        /* <DEDUP_REMOVED lines=44> */
.L_x_8791:
[----:B------:R-:W-:Y:S05]  /*4600*/  BSYNC B0 ;  /* 0x0000000000007941 */ /* 0x000fea0003800000 */
.L_x_8790:
        /* <DEDUP_REMOVED lines=12> */
.L_x_8794:
        /* <DEDUP_REMOVED lines=12> */
.L_x_8797:
[----:B------:R-:W-:Y:S02]  /*4790*/  IMAD.MOV.U32 R125, RZ, RZ, R164 ;  /* 0x000000ffff7d7224 */ /* 0x000fe400078e00a4 */
.L_x_8798:
[----:B------:R-:W-:Y:S05]  /*47a0*/  BSYNC B0 ;  /* 0x0000000000007941 */ /* 0x000fea0003800000 */
.L_x_8796:
        /* <DEDUP_REMOVED lines=16> */
.L_x_8802:
[----:B------:R-:W-:Y:S05]  /*48b0*/  BSYNC B1 ;  /* 0x0000000000017941 */ /* 0x000fea0003800000 */
.L_x_8801:
        /* <DEDUP_REMOVED lines=44> */
.L_x_8800:
[----:B------:R-:W-:Y:S05]  /*4b80*/  BSYNC B0 ;  /* 0x0000000000007941 */ /* 0x000fea0003800000 */
.L_x_8799:
        /* <DEDUP_REMOVED lines=9> */
.L_x_8795:
        /* <DEDUP_REMOVED lines=12> */
.L_x_8804:
[----:B------:R-:W-:Y:S02]  /*4ce0*/  IMAD.MOV.U32 R125, RZ, RZ, R164 ;  /* 0x000000ffff7d7224 */ /* 0x000fe400078e00a4 */
.L_x_8805:
[----:B------:R-:W-:Y:S05]  /*4cf0*/  BSYNC B0 ;  /* 0x0000000000007941 */ /* 0x000fea0003800000 */
.L_x_8803:
        /* <DEDUP_REMOVED lines=16> */
.L_x_8809:
[----:B------:R-:W-:Y:S05]  /*4e00*/  BSYNC B1 ;  /* 0x0000000000017941 */ /* 0x000fea0003800000 */
.L_x_8808:
        /* <DEDUP_REMOVED lines=44> */
.L_x_8807:
[----:B------:R-:W-:Y:S05]  /*50d0*/  BSYNC B0 ;  /* 0x0000000000007941 */ /* 0x000fea0003800000 */
.L_x_8806:
        /* <DEDUP_REMOVED lines=12> */
.L_x_8810:
        /* <DEDUP_REMOVED lines=12> */
.L_x_8813:
[----:B------:R-:W-:Y:S02]  /*5260*/  IMAD.MOV.U32 R125, RZ, RZ, R164 ;  /* 0x000000ffff7d7224 */ /* 0x000fe400078e00a4 */
.L_x_8814:
[----:B------:R-:W-:Y:S05]  /*5270*/  BSYNC B0 ;  /* 0x0000000000007941 */ /* 0x000fea0003800000 */
.L_x_8812:
        /* <DEDUP_REMOVED lines=16> */
.L_x_8818:
[----:B------:R-:W-:Y:S05]  /*5380*/  BSYNC B1 ;  /* 0x0000000000017941 */ /* 0x000fea0003800000 */
.L_x_8817:
        /* <DEDUP_REMOVED lines=44> */
.L_x_8816:
[----:B------:R-:W-:Y:S05]  /*5650*/  BSYNC B0 ;  /* 0x0000000000007941 */ /* 0x000fea0003800000 */
.L_x_8815:
        /* <DEDUP_REMOVED lines=9> */
.L_x_8811:
        /* <DEDUP_REMOVED lines=12> */
.L_x_8820:
[----:B------:R-:W-:Y:S02]  /*57b0*/  IMAD.MOV.U32 R125, RZ, RZ, R164 ;  /* 0x000000ffff7d7224 */ /* 0x000fe400078e00a4 */
.L_x_8821:
[----:B------:R-:W-:Y:S05]  /*57c0*/  BSYNC B0 ;  /* 0x0000000000007941 */ /* 0x000fea0003800000 */
.L_x_8819:
        /* <DEDUP_REMOVED lines=16> */
.L_x_8825:
[----:B------:R-:W-:Y:S05]  /*58d0*/  BSYNC B1 ;  /* 0x0000000000017941 */ /* 0x000fea0003800000 */
.L_x_8824:
        /* <DEDUP_REMOVED lines=44> */
.L_x_8823:
[----:B------:R-:W-:Y:S05]  /*5ba0*/  BSYNC B0 ;  /* 0x0000000000007941 */ /* 0x000fea0003800000 */
.L_x_8822:
        /* <DEDUP_REMOVED lines=12> */
.L_x_8826:
        /* <DEDUP_REMOVED lines=12> */
.L_x_8829:
[----:B------:R-:W-:Y:S02]  /*5d30*/  IMAD.MOV.U32 R125, RZ, RZ, R164 ;  /* 0x000000ffff7d7224 */ /* 0x000fe400078e00a4 */
.L_x_8830:
[----:B------:R-:W-:Y:S05]  /*5d40*/  BSYNC B0 ;  /* 0x0000000000007941 */ /* 0x000fea0003800000 */
.L_x_8828:
        /* <DEDUP_REMOVED lines=18> */
.L_x_8834:
[----:B------:R-:W-:Y:S05]  /*5e70*/  BSYNC B1 ;  /* 0x0000000000017941 */ /* 0x000fea0003800000 */
.L_x_8833:
        /* <DEDUP_REMOVED lines=44> */
.L_x_8832:
[----:B------:R-:W-:Y:S05]  /*6140*/  BSYNC B0 ;  /* 0x0000000000007941 */ /* 0x000fea0003800000 */
.L_x_8831:
        /* <DEDUP_REMOVED lines=9> */
.L_x_8827:
[----:B------:R-:W-:Y:S01]  /*61e0*/  P2R R118, PR, RZ, 0x2 ;  /* 0x00000002ff767803 */ /* 0x000fe20000000000 */
[----:B------:R-:W-:Y:S01]  /*61f0*/  IMAD.MOV.U32 R178, RZ, RZ, 0x20 ;  /* 0x00000020ffb27424 */ /* 0x000fe200078e00ff */
[----:B------:R-:W-:Y:S01]  /*6200*/  LOP3.LUT P1, RZ, R182, 0x2, RZ, 0xc0, !PT ;  /* 0x00000002b6ff7812 */ /* 0x000fe2000782c0ff */
[----:B------:R-:W-:Y:S01]  /*6210*/  IMAD.MOV.U32 R176, RZ, RZ, 0x8 ;  /* 0x00000008ffb07424 */ /* 0x000fe200078e00ff */
[----:B------:R-:W-:Y:S02]  /*6220*/  SEL R117, RZ, 0x10000, P4 ;  /* 0x00010000ff757807 */ /* 0x000fe40002000000 */
[----:B------:R-:W-:Y:S01]  /*6230*/  SEL R122, RZ, 0x100, P3 ;  /* 0x00000100ff7a7807 */ /* 0x000fe20001800000 */
[----:B------:R-:W-:Y:S01]  /*6240*/  IMAD.WIDE.U32 R126, R172, R176, c[0x0][0x190] ;  /* 0x00006400ac7e7625 */ /* 0x000fe200078e00b0 */
[C---:B------:R-:W-:Y:S02]  /*6250*/  LOP3.LUT P4, RZ, R182.reuse, 0x8, RZ, 0xc0, !PT ;  /* 0x00000008b6ff7812 */ /* 0x040fe4000788c0ff */
[----:B------:R-:W-:-:S02]  /*6260*/  LOP3.LUT P3, RZ, R182, 0x4, RZ, 0xc0, !PT ;  /* 0x00000004b6ff7812 */ /* 0x000fc4000786c0ff */
[----:B------:R-:W-:Y:S02]  /*6270*/  SEL R116, RZ, 0x1, P1 ;  /* 0x00000001ff747807 */ /* 0x000fe40000800000 */
[----:B------:R-:W-:Y:S02]  /*6280*/  SEL R119, RZ, 0x1000000, P5 ;  /* 0x01000000ff777807 */ /* 0x000fe40002800000 */
[----:B------:R-:W-:Y:S02]  /*6290*/  ISETP.NE.AND P1, PT, R118, RZ, PT ;  /* 0x000000ff7600720c */ /* 0x000fe40003f25270 */
[----:B------:R-:W-:Y:S02]  /*62a0*/  SEL R118, RZ, 0x1, P3 ;  /* 0x00000001ff767807 */ /* 0x000fe40001800000 */
[----:B------:R-:W-:Y:S02]  /*62b0*/  SEL R120, RZ, 0x1, P4 ;  /* 0x00000001ff787807 */ /* 0x000fe40002000000 */
[----:B------:R-:W-:Y:S01]  /*62c0*/  LOP3.LUT R122, R122, R119, R117, 0xfe, !PT ;  /* 0x000000777a7a7212 */ /* 0x000fe200078efe75 */
[----:B------:R-:W-:Y:S01]  /*62d0*/  IMAD.WIDE.U32 R116, R116, 0x1000000, RZ ;  /* 0x0100000074747825 */ /* 0x000fe200078e00ff */
[----:B------:R-:W-:-:S02]  /*62e0*/  SEL R129, RZ, 0x1, P2 ;  /* 0x00000001ff817807 */ /* 0x000fc40001000000 */
[----:B------:R-:W-:Y:S01]  /*62f0*/  LOP3.LUT P5, RZ, R182, 0x10, RZ, 0xc0, !PT ;  /* 0x00000010b6ff7812 */ /* 0x000fe200078ac0ff */
[----:B------:R-:W-:Y:S01]  /*6300*/  IMAD.WIDE.U32 R118, R118, 0x10000, RZ ;  /* 0x0001000076767825 */ /* 0x000fe200078e00ff */
[----:B------:R-:W-:Y:S02]  /*6310*/  LOP3.LUT R129, R117, R122, R129, 0xfe, !PT ;  /* 0x0000007a75817212 */ /* 0x000fe400078efe81 */
[----:B------:R-:W-:Y:S01]  /*6320*/  SEL R117, RZ, 0x1, P5 ;  /* 0x00000001ff757807 */ /* 0x000fe20002800000 */
[----:B------:R-:W-:Y:S01]  /*6330*/  IMAD.WIDE.U32 R120, R120, 0x100, RZ ;  /* 0x0000010078787825 */ /* 0x000fe200078e00ff */
[----:B------:R-:W-:Y:S02]  /*6340*/  LOP3.LUT P6, RZ, R182, 0x20, RZ, 0xc0, !PT ;  /* 0x00000020b6ff7812 */ /* 0x000fe400078cc0ff */
[C---:B------:R-:W-:Y:S01]  /*6350*/  IADD3 R125, R172.reuse, 0x100, RZ ;  /* 0x00000100ac7d7810 */ /* 0x040fe20007ffe0ff */
[----:B------:R-:W-:Y:S01]  /*6360*/  IMAD.WIDE.U32 R122, R172, R178, c[0x0][0x188] ;  /* 0x00006200ac7a7625 */ /* 0x000fe200078e00b2 */
[----:B------:R-:W-:-:S02]  /*6370*/  LOP3.LUT R116, R120, R116, R118, 0xfe, !PT ;  /* 0x0000007478747212 */ /* 0x000fc400078efe76 */
[----:B------:R-:W-:Y:S01]  /*6380*/  LOP3.LUT R129, R121, R129, R119, 0xfe, !PT ;  /* 0x0000008179817212 */ /* 0x000fe200078efe77 */
[C---:B------:R-:W-:Y:S01]  /*6390*/  @P0 IMAD.WIDE.U32 R118, R125.reuse, R178, c[0x0][0x180] ;  /* 0x000060007d760625 */ /* 0x040fe200078e00b2 */
[----:B------:R-:W-:Y:S01]  /*63a0*/  LOP3.LUT R128, R116, R117, RZ, 0xfc, !PT ;  /* 0x0000007574807212 */ /* 0x000fe200078efcff */
[----:B------:R0:W-:Y:S02]  /*63b0*/  STG.E.128 [R122.64], R108 ;  /* 0x0000006c7a007986 */ /* 0x0001e4000c101d04 */
[CC--:B------:R-:W-:Y:S02]  /*63c0*/  IMAD.WIDE.U32 R120, R125.reuse, R124.reuse, c[0x0][0x170] ;  /* 0x00005c007d787625 */ /* 0x0c0fe400078e007c */
[----:B------:R0:W-:Y:S02]  /*63d0*/  STG.E.128 [R122.64+0x10], R112 ;  /* 0x000010707a007986 */ /* 0x0001e4000c101d04 */
[----:B------:R-:W-:Y:S02]  /*63e0*/  @P6 IMAD.WIDE.U32 R116, R125, R124, c[0x0][0x178] ;  /* 0x00005e007d746625 */ /* 0x000fe400078e007c */
        /* <DEDUP_REMOVED lines=21> */
.L_x_8835:
        /* <DEDUP_REMOVED lines=8> */
[----:B-1----:R-:W-:Y:S02]  /*65c0*/  ISETP.NE.AND P2, PT, R130, 0x2, PT ;  /* 0x000000028200780c */ /* 0x002fe40003f45270 */
[----:B------:R-:W-:-:S11]  /*65d0*/  MOV R131, R151 ;  /* 0x0000009700837202 */ /* 0x000fd60000000f00 */
[----:B------:R-:W-:Y:S05]  /*65e0*/  @!P2 BRA `(.L_x_8838) ;  /* 0x000000600000a947 */ /* 0x000fea0003800000 */
[----:B------:R-:W-:Y:S01]  /*65f0*/  ISETP.NE.AND P2, PT, R130, 0x3, PT ;  /* 0x000000038200780c */ /* 0x000fe20003f45270 */
[----:B------:R-:W-:-:S12]  /*6600*/  IMAD.MOV.U32 R131, RZ, RZ, R156 ;  /* 0x000000ffff837224 */ /* 0x000fd800078e009c */
[----:B------:R-:W-:Y:S05]  /*6610*/  @P2 BRA `(.L_x_8838) ;  /* 0x0000003000002947 */ /* 0x000fea0003800000 */
[----:B------:R-:W-:Y:S01]  /*6620*/  IMAD.MOV.U32 R131, RZ, RZ, R162 ;  /* 0x000000ffff837224 */ /* 0x000fe200078e00a2 */
[----:B------:R-:W-:Y:S05]  /*6630*/  BRA `(.L_x_8838) ;  /* 0x0000001000007947 */ /* 0x000fea0003800000 */
.L_x_8837:
[----:B-1----:R-:W-:Y:S02]  /*6640*/  IMAD.MOV.U32 R131, RZ, RZ, R164 ;  /* 0x000000ffff837224 */ /* 0x002fe400078e00a4 */
.L_x_8838:
[----:B------:R-:W-:Y:S05]  /*6650*/  BSYNC B0 ;  /* 0x0000000000007941 */ /* 0x000fea0003800000 */
.L_x_8836:
        /* <DEDUP_REMOVED lines=16> */
.L_x_8842:
[----:B------:R-:W-:Y:S05]  /*6760*/  BSYNC B1 ;  /* 0x0000000000017941 */ /* 0x000fea0003800000 */
.L_x_8841:
        /* <DEDUP_REMOVED lines=44> */
.L_x_8840:
[----:B------:R-:W-:Y:S05]  /*6a30*/  BSYNC B0 ;  /* 0x0000000000007941 */ /* 0x000fea0003800000 */
.L_x_8839:
        /* <DEDUP_REMOVED lines=14> */
.L_x_8843:
        /* <DEDUP_REMOVED lines=12> */
.L_x_8846:
[----:B------:R-:W-:Y:S02]  /*6be0*/  IMAD.MOV.U32 R173, RZ, RZ, R164 ;  /* 0x000000ffffad7224 */ /* 0x000fe400078e00a4 */
.L_x_8847:
[----:B------:R-:W-:Y:S05]  /*6bf0*/  BSYNC B0 ;  /* 0x0000000000007941 */ /* 0x000fea0003800000 */
.L_x_8845:
        /* <DEDUP_REMOVED lines=16> */
.L_x_8851:
[----:B------:R-:W-:Y:S05]  /*6d00*/  BSYNC B1 ;  /* 0x0000000000017941 */ /* 0x000fea0003800000 */
.L_x_8850:
        /* <DEDUP_REMOVED lines=43> */
.L_x_8849:
[----:B------:R-:W-:Y:S05]  /*6fc0*/  BSYNC B0 ;  /* 0x0000000000007941 */ /* 0x000fea0003800000 */
.L_x_8848:
        /* <DEDUP_REMOVED lines=9> */
.L_x_8844:
        /* <DEDUP_REMOVED lines=12> */
.L_x_8853:
[----:B------:R-:W-:Y:S02]  /*7120*/  MOV R173, R164 ;  /* 0x000000a400ad7202 */ /* 0x000fe40000000f00 */
.L_x_8854:
[----:B------:R-:W-:Y:S05]  /*7130*/  BSYNC B0 ;  /* 0x0000000000007941 */ /* 0x000fea0003800000 */
.L_x_8852:
        /* <DEDUP_REMOVED lines=16> */
.L_x_8858:
[----:B------:R-:W-:Y:S05]  /*7240*/  BSYNC B1 ;  /* 0x0000000000017941 */ /* 0x000fea0003800000 */
.L_x_8857:
        /* <DEDUP_REMOVED lines=44> */
.L_x_8856:
[----:B------:R-:W-:Y:S05]  /*7510*/  BSYNC B0 ;  /* 0x0000000000007941 */ /* 0x000fea0003800000 */
.L_x_8855:
        /* <DEDUP_REMOVED lines=14> */
.L_x_8859:
        /* <DEDUP_REMOVED lines=12> */
.L_x_8862:
[----:B------:R-:W-:Y:S02]  /*76c0*/  MOV R120, R164 ;  /* 0x000000a400787202 */ /* 0x000fe40000000f00 */
.L_x_8863:
[----:B------:R-:W-:Y:S05]  /*76d0*/  BSYNC B0 ;  /* 0x0000000000007941 */ /* 0x000fea0003800000 */
.L_x_8861:
        /* <DEDUP_REMOVED lines=16> */
.L_x_8867:
[----:B------:R-:W-:Y:S05]  /*77e0*/  BSYNC B1 ;  /* 0x0000000000017941 */ /* 0x000fea0003800000 */
.L_x_8866:
        /* <DEDUP_REMOVED lines=43> */
.L_x_8865:
[----:B------:R-:W-:Y:S05]  /*7aa0*/  BSYNC B0 ;  /* 0x0000000000007941 */ /* 0x000fea0003800000 */
.L_x_8864:
        /* <DEDUP_REMOVED lines=9> */
.L_x_8860:
        /* <DEDUP_REMOVED lines=12> */
.L_x_8869:
[----:B------:R-:W-:Y:S02]  /*7c00*/  IMAD.MOV.U32 R173, RZ, RZ, R164 ;  /* 0x000000ffffad7224 */ /* 0x000fe400078e00a4 */
.L_x_8870:
[----:B------:R-:W-:Y:S05]  /*7c10*/  BSYNC B0 ;  /* 0x0000000000007941 */ /* 0x000fea0003800000 */
.L_x_8868:
        /* <DEDUP_REMOVED lines=16> */
.L_x_8874:
[----:B------:R-:W-:Y:S05]  /*7d20*/  BSYNC B1 ;  /* 0x0000000000017941 */ /* 0x000fea0003800000 */
.L_x_8873:
        /* <DEDUP_REMOVED lines=44> */
.L_x_8872:
[----:B------:R-:W-:Y:S05]  /*7ff0*/  BSYNC B0 ;  /* 0x0000000000007941 */ /* 0x000fea0003800000 */
.L_x_8871:
        /* <DEDUP_REMOVED lines=14> */
.L_x_8875:
        /* <DEDUP_REMOVED lines=12> */
.L_x_8878:
[----:B------:R-:W-:Y:S02]  /*81a0*/  IMAD.MOV.U32 R173, RZ, RZ, R164 ;  /* 0x000000ffffad7224 */ /* 0x000fe400078e00a4 */
.L_x_8879:
[----:B------:R-:W-:Y:S05]  /*81b0*/  BSYNC B0 ;  /* 0x0000000000007941 */ /* 0x000fea0003800000 */
.L_x_8877:
        /* <DEDUP_REMOVED lines=16> */
.L_x_8883:
[----:B------:R-:W-:Y:S05]  /*82c0*/  BSYNC B1 ;  /* 0x0000000000017941 */ /* 0x000fea0003800000 */
.L_x_8882:
        /* <DEDUP_REMOVED lines=44> */
.L_x_8881:
[----:B------:R-:W-:Y:S05]  /*8590*/  BSYNC B0 ;  /* 0x0000000000007941 */ /* 0x000fea0003800000 */
.L_x_8880:
        /* <DEDUP_REMOVED lines=9> */
.L_x_8876:
        /* <DEDUP_REMOVED lines=12> */
.L_x_8885:
[----:B------:R-:W-:Y:S02]  /*86f0*/  IMAD.MOV.U32 R173, RZ, RZ, R164 ;  /* 0x000000ffffad7224 */ /* 0x000fe400078e00a4 */
.L_x_8886:
[----:B------:R-:W-:Y:S05]  /*8700*/  BSYNC B0 ;  /* 0x0000000000007941 */ /* 0x000fea0003800000 */
.L_x_8884:
        /* <DEDUP_REMOVED lines=16> */
.L_x_8890:
[----:B------:R-:W-:Y:S05]  /*8810*/  BSYNC B1 ;  /* 0x0000000000017941 */ /* 0x000fea0003800000 */
.L_x_8889:
        /* <DEDUP_REMOVED lines=44> */
.L_x_8888:
[----:B------:R-:W-:Y:S05]  /*8ae0*/  BSYNC B0 ;  /* 0x0000000000007941 */ /* 0x000fea0003800000 */
.L_x_8887:
        /* <DEDUP_REMOVED lines=14> */
.L_x_8891:
        /* <DEDUP_REMOVED lines=12> */
.L_x_8894:
[----:B------:R-:W-:Y:S02]  /*8c90*/  IMAD.MOV.U32 R173, RZ, RZ, R164 ;  /* 0x000000ffffad7224 */ /* 0x000fe400078e00a4 */
.L_x_8895:
[----:B------:R-:W-:Y:S05]  /*8ca0*/  BSYNC B0 ;  /* 0x0000000000007941 */ /* 0x000fea0003800000 */
.L_x_8893:
        /* <DEDUP_REMOVED lines=16> */
.L_x_8899:
[----:B------:R-:W-:Y:S05]  /*8db0*/  BSYNC B1 ;  /* 0x0000000000017941 */ /* 0x000fea0003800000 */
.L_x_8898:
        /* <DEDUP_REMOVED lines=44> */
.L_x_8897:
[----:B------:R-:W-:Y:S05]  /*9080*/  BSYNC B0 ;  /* 0x0000000000007941 */ /* 0x000fea0003800000 */
.L_x_8896:
        /* <DEDUP_REMOVED lines=9> */
.L_x_8892:
        /* <DEDUP_REMOVED lines=12> */
.L_x_8901:
[----:B------:R-:W-:Y:S02]  /*91e0*/  IMAD.MOV.U32 R173, RZ, RZ, R164 ;  /* 0x000000ffffad7224 */ /* 0x000fe400078e00a4 */
.L_x_8902:
[----:B------:R-:W-:Y:S05]  /*91f0*/  BSYNC B0 ;  /* 0x0000000000007941 */ /* 0x000fea0003800000 */
.L_x_8900:
        /* <DEDUP_REMOVED lines=16> */
.L_x_8906:
[----:B------:R-:W-:Y:S05]  /*9300*/  BSYNC B1 ;  /* 0x0000000000017941 */ /* 0x000fea0003800000 */
.L_x_8905:
        /* <DEDUP_REMOVED lines=44> */
.L_x_8904:
[----:B------:R-:W-:Y:S05]  /*95d0*/  BSYNC B0 ;  /* 0x0000000000007941 */ /* 0x000fea0003800000 */
.L_x_8903:
        /* <DEDUP_REMOVED lines=9> */
[----:B------:R-:W-:Y:S02]  /*9670*/  IMAD.MOV.U32 R121, RZ, RZ, R126 ;  /* 0x000000ffff797224 */ /* 0x000fe400078e007e */
[----:B------:R-:W-:Y:S01]  /*9680*/  FADD.FTZ R120, R104, R120 ;  /* 0x0000007868787221 */ /* 0x000fe20000010000 */
[----:B------:R-:W-:Y:S05]  /*9690*/  BRA `(.L_x_8908) ;  /* 0x0000055000007947 */ /* 0x000fea0003800000 */
.L_x_8907:
        /* <DEDUP_REMOVED lines=12> */
.L_x_8910:
[----:B------:R-:W-:Y:S02]  /*9760*/  IMAD.MOV.U32 R173, RZ, RZ, R164 ;  /* 0x000000ffffad7224 */ /* 0x000fe400078e00a4 */
.L_x_8911:
[----:B------:R-:W-:Y:S05]  /*9770*/  BSYNC B0 ;  /* 0x0000000000007941 */ /* 0x000fea0003800000 */
.L_x_8909:
        /* <DEDUP_REMOVED lines=16> */
.L_x_8915:
[----:B------:R-:W-:Y:S05]  /*9880*/  BSYNC B1 ;  /* 0x0000000000017941 */ /* 0x000fea0003800000 */
.L_x_8914:
        /* <DEDUP_REMOVED lines=44> */
.L_x_8913:
[----:B------:R-:W-:Y:S05]  /*9b50*/  BSYNC B0 ;  /* 0x0000000000007941 */ /* 0x000fea0003800000 */
.L_x_8912:
        /* <DEDUP_REMOVED lines=9> */
.L_x_8908:
        /* <DEDUP_REMOVED lines=12> */
.L_x_8917:
[----:B------:R-:W-:Y:S02]  /*9cb0*/  IMAD.MOV.U32 R173, RZ, RZ, R164 ;  /* 0x000000ffffad7224 */ /* 0x000fe400078e00a4 */
.L_x_8918:
[----:B------:R-:W-:Y:S05]  /*9cc0*/  BSYNC B0 ;  /* 0x0000000000007941 */ /* 0x000fea0003800000 */
.L_x_8916:
        /* <DEDUP_REMOVED lines=16> */
.L_x_8922:
[----:B------:R-:W-:Y:S05]  /*9dd0*/  BSYNC B1 ;  /* 0x0000000000017941 */ /* 0x000fea0003800000 */
.L_x_8921:
        /* <DEDUP_REMOVED lines=44> */
.L_x_8920:
[----:B------:R-:W-:Y:S05]  /*a0a0*/  BSYNC B0 ;  /* 0x0000000000007941 */ /* 0x000fea0003800000 */
.L_x_8919:
        /* <DEDUP_REMOVED lines=12> */
.L_x_8923:
        /* <DEDUP_REMOVED lines=12> */
.L_x_8926:
[----:B------:R-:W-:Y:S02]  /*a230*/  IMAD.MOV.U32 R173, RZ, RZ, R164 ;  /* 0x000000ffffad7224 */ /* 0x000fe400078e00a4 */
.L_x_8927:
[----:B------:R-:W-:Y:S05]  /*a240*/  BSYNC B0 ;  /* 0x0000000000007941 */ /* 0x000fea0003800000 */
.L_x_8925:
        /* <DEDUP_REMOVED lines=16> */
.L_x_8931:
[----:B------:R-:W-:Y:S05]  /*a350*/  BSYNC B1 ;  /* 0x0000000000017941 */ /* 0x000fea0003800000 */
.L_x_8930:
        /* <DEDUP_REMOVED lines=44> */
.L_x_8929:
[----:B------:R-:W-:Y:S05]  /*a620*/  BSYNC B0 ;  /* 0x0000000000007941 */ /* 0x000fea0003800000 */
.L_x_8928:
        /* <DEDUP_REMOVED lines=9> */
.L_x_8924:
        /* <DEDUP_REMOVED lines=12> */
.L_x_8933:
[----:B------:R-:W-:Y:S02]  /*a780*/  IMAD.MOV.U32 R173, RZ, RZ, R164 ;  /* 0x000000ffffad7224 */ /* 0x000fe400078e00a4 */
.L_x_8934:
[----:B------:R-:W-:Y:S05]  /*a790*/  BSYNC B0 ;  /* 0x0000000000007941 */ /* 0x000fea0003800000 */
.L_x_8932:
        /* <DEDUP_REMOVED lines=16> */
.L_x_8938:
[----:B------:R-:W-:Y:S05]  /*a8a0*/  BSYNC B1 ;  /* 0x0000000000017941 */ /* 0x000fea0003800000 */
.L_x_8937:
        /* <DEDUP_REMOVED lines=44> */
.L_x_8936:
[----:B------:R-:W-:Y:S05]  /*ab70*/  BSYNC B0 ;  /* 0x0000000000007941 */ /* 0x000fea0003800000 */
.L_x_8935:
        /* <DEDUP_REMOVED lines=12> */
.L_x_8939:
        /* <DEDUP_REMOVED lines=12> */
.L_x_8942:
[----:B------:R-:W-:Y:S02]  /*ad00*/  IMAD.MOV.U32 R173, RZ, RZ, R164 ;  /* 0x000000ffffad7224 */ /* 0x000fe400078e00a4 */
.L_x_8943:
[----:B------:R-:W-:Y:S05]  /*ad10*/  BSYNC B0 ;  /* 0x0000000000007941 */ /* 0x000fea0003800000 */
.L_x_8941:
        /* <DEDUP_REMOVED lines=16> */
.L_x_8947:
[----:B------:R-:W-:Y:S05]  /*ae20*/  BSYNC B1 ;  /* 0x0000000000017941 */ /* 0x000fea0003800000 */
.L_x_8946:
        /* <DEDUP_REMOVED lines=44> */
.L_x_8945:
[----:B------:R-:W-:Y:S05]  /*b0f0*/  BSYNC B0 ;  /* 0x0000000000007941 */ /* 0x000fea0003800000 */
.L_x_8944:
        /* <DEDUP_REMOVED lines=9> */
.L_x_8940:
        /* <DEDUP_REMOVED lines=12> */
.L_x_8949:
[----:B------:R-:W-:Y:S02]  /*b250*/  IMAD.MOV.U32 R173, RZ, RZ, R164 ;  /* 0x000000ffffad7224 */ /* 0x000fe400078e00a4 */
.L_x_8950:
[----:B------:R-:W-:Y:S05]  /*b260*/  BSYNC B0 ;  /* 0x0000000000007941 */ /* 0x000fea0003800000 */
.L_x_8948:
        /* <DEDUP_REMOVED lines=16> */
.L_x_8954:
[----:B------:R-:W-:Y:S05]  /*b370*/  BSYNC B1 ;  /* 0x0000000000017941 */ /* 0x000fea0003800000 */
.L_x_8953:
        /* <DEDUP_REMOVED lines=44> */
.L_x_8952:
[----:B------:R-:W-:Y:S05]  /*b640*/  BSYNC B0 ;  /* 0x0000000000007941 */ /* 0x000fea0003800000 */
.L_x_8951:
        /* <DEDUP_REMOVED lines=12> */
.L_x_8955:
        /* <DEDUP_REMOVED lines=12> */
.L_x_8958:
[----:B------:R-:W-:Y:S02]  /*b7d0*/  IMAD.MOV.U32 R173, RZ, RZ, R164 ;  /* 0x000000ffffad7224 */ /* 0x000fe400078e00a4 */
.L_x_8959:
[----:B------:R-:W-:Y:S05]  /*b7e0*/  BSYNC B0 ;  /* 0x0000000000007941 */ /* 0x000fea0003800000 */
.L_x_8957:
        /* <DEDUP_REMOVED lines=18> */
.L_x_8963:
[----:B------:R-:W-:Y:S05]  /*b910*/  BSYNC B1 ;  /* 0x0000000000017941 */ /* 0x000fea0003800000 */
.L_x_8962:
        /* <DEDUP_REMOVED lines=44> */
.L_x_8961:
[----:B------:R-:W-:Y:S05]  /*bbe0*/  BSYNC B0 ;  /* 0x0000000000007941 */ /* 0x000fea0003800000 */
.L_x_8960:
        /* <DEDUP_REMOVED lines=9> */
.L_x_8956:
[----:B------:R-:W-:Y:S01]  /*bc80*/  P2R R128, PR, RZ, 0x2 ;  /* 0x00000002ff807803 */ /* 0x000fe20000000000 */
[----:B------:R-:W-:Y:S01]  /*bc90*/  IMAD.WIDE.U32 R184, R125, R176, c[0x0][0x190] ;  /* 0x000064007db87625 */ /* 0x000fe200078e00b0 */
[C---:B------:R-:W-:Y:S02]  /*bca0*/  LOP3.LUT P1, RZ, R182.reuse, 0x2, RZ, 0xc0, !PT ;  /* 0x00000002b6ff7812 */ /* 0x040fe4000782c0ff */
[----:B------:R-:W-:Y:S02]  /*bcb0*/  SEL R130, RZ, 0x10000, P4 ;  /* 0x00010000ff827807 */ /* 0x000fe40002000000 */
[----:B------:R-:W-:Y:S02]  /*bcc0*/  SEL R173, RZ, 0x100, P3 ;  /* 0x00000100ffad7807 */ /* 0x000fe40001800000 */
        /* <DEDUP_REMOVED lines=16> */
[----:B------:R-:W-:Y:S01]  /*bdd0*/  IADD3 R173, R172, 0x200, RZ ;  /* 0x00000200acad7810 */ /* 0x000fe20007ffe0ff */
[----:B------:R-:W-:Y:S01]  /*bde0*/  IMAD.WIDE.U32 R130, R125, R178, c[0x0][0x188] ;  /* 0x000062007d827625 */ /* 0x000fe200078e00b2 */
[----:B------:R-:W-:-:S02]  /*bdf0*/  LOP3.LUT R126, R180, R126, R128, 0xfe, !PT ;  /* 0x0000007eb47e7212 */ /* 0x000fc400078efe80 */
[----:B------:R-:W-:Y:S01]  /*be00*/  LOP3.LUT R187, R181, R187, R129, 0xfe, !PT ;  /* 0x000000bbb5bb7212 */ /* 0x000fe200078efe81 */
[C---:B------:R-:W-:Y:S01]  /*be10*/  IMAD.WIDE.U32 R128, R173.reuse, R124, c[0x0][0x170] ;  /* 0x00005c00ad807625 */ /* 0x040fe200078e007c */
[----:B------:R-:W-:Y:S01]  /*be20*/  LOP3.LUT R186, R126, R127, RZ, 0xfc, !PT ;  /* 0x0000007f7eba7212 */ /* 0x000fe200078efcff */
[----:B------:R0:W-:Y:S02]  /*be30*/  STG.E.128 [R130.64], R116 ;  /* 0x0000007482007986 */ /* 0x0001e4000c101d04 */
[C---:B------:R-:W-:Y:S02]  /*be40*/  @P0 IMAD.WIDE.U32 R180, R173.reuse, R178, c[0x0][0x180] ;  /* 0x00006000adb40625 */ /* 0x040fe400078e00b2 */
[----:B------:R0:W-:Y:S02]  /*be50*/  STG.E.128 [R130.64+0x10], R120 ;  /* 0x0000107882007986 */ /* 0x0001e4000c101d04 */
[----:B------:R-:W-:Y:S02]  /*be60*/  @P6 IMAD.WIDE.U32 R126, R173, R124, c[0x0][0x178] ;  /* 0x00005e00ad7e6625 */ /* 0x000fe400078e007c */
[----:B------:R0:W-:Y:S01]  /*be70*/  STG.E.64 [R184.64], R186 ;  /* 0x000000bab8007986 */ /* 0x0001e2000c101b04 */
[----:B------:R-:W-:Y:S05]  /*be80*/  @!P6 BRA `(.L_x_8964) ;  /* 0x000001300000e947 */ /* 0x000fea0003800000 */
[----:B0-----:R-:W-:Y:S02]  /*be90*/  SHF.L.U32 R130, R170, 0x10, RZ ;  /* 0x00000010aa827819 */ /* 0x001fe400000006ff */
[----:B------:R-:W-:-:S02]  /*bea0*/  LOP3.LUT R124, R171, 0xffff, RZ, 0xc0, !PT ;  /* 0x0000ffffab7c7812 */ /* 0x000fc400078ec0ff */
[----:B------:R-:W-:Y:S02]  /*beb0*/  LOP3.LUT R131, R130, 0xff0000, RZ, 0xc0, !PT ;  /* 0x00ff000082837812 */ /* 0x000fe400078ec0ff */
[----:B------:R-:W-:Y:S02]  /*bec0*/  PRMT R177, R169, 0x7104, RZ ;  /* 0x00007104a9b17816 */ /* 0x000fe400000000ff */
[----:B------:R-:W-:Y:S02]  /*bed0*/  PRMT R124, R131, 0x4210, R124 ;  /* 0x00004210837c7816 */ /* 0x000fe4000000007c */
[----:B------:R-:W-:Y:S02]  /*bee0*/  LOP3.LUT R130, R167, 0xff, RZ, 0xc0, !PT ;  /* 0x000000ffa7827812 */ /* 0x000fe400078ec0ff */
[----:B------:R-:W-:Y:S02]  /*bef0*/  LOP3.LUT R184, R166, 0xff, RZ, 0xc0, !PT ;  /* 0x000000ffa6b87812 */ /* 0x000fe400078ec0ff */
[----:B------:R-:W-:Y:S01]  /*bf00*/  LOP3.LUT R186, R165, 0xff, RZ, 0xc0, !PT ;  /* 0x000000ffa5ba7812 */ /* 0x000fe200078ec0ff */
[----:B------:R-:W-:Y:S01]  /*bf10*/  IMAD.WIDE.U32 R130, R130, 0x1000000, RZ ;  /* 0x0100000082827825 */ /* 0x000fe200078e00ff */
[----:B------:R-:W-:-:S03]  /*bf20*/  LOP3.LUT R177, R124, 0xff00, R177, 0xf8, !PT ;  /* 0x0000ff007cb17812 */ /* 0x000fc600078ef8b1 */
[----:B------:R-:W-:Y:S01]  /*bf30*/  IMAD.WIDE.U32 R184, R184, 0x10000, RZ ;  /* 0x00010000b8b87825 */ /* 0x000fe200078e00ff */
[----:B------:R-:W-:-:S03]  /*bf40*/  LOP3.LUT R177, R177, 0xff, R168, 0xf8, !PT ;  /* 0x000000ffb1b17812 */ /* 0x000fc600078ef8a8 */
[----:B------:R-:W-:Y:S01]  /*bf50*/  IMAD.WIDE.U32 R186, R186, 0x100, RZ ;  /* 0x00000100baba7825 */ /* 0x000fe200078e00ff */
[----:B------:R-:W-:-:S03]  /*bf60*/  LOP3.LUT R177, R185, R177, R131, 0xfe, !PT ;  /* 0x000000b1b9b17212 */ /* 0x000fc600078efe83 */
[----:B------:R-:W-:Y:S01]  /*bf70*/  IMAD.WIDE.U32 R124, R125, R176, c[0x0][0x198] ;  /* 0x000066007d7c7625 */ /* 0x000fe200078e00b0 */
[----:B------:R-:W-:Y:S02]  /*bf80*/  LOP3.LUT R130, R186, R130, R184, 0xfe, !PT ;  /* 0x00000082ba827212 */ /* 0x000fe400078efeb8 */
[----:B------:R-:W-:Y:S02]  /*bf90*/  LOP3.LUT R131, R177, R187, RZ, 0xfc, !PT ;  /* 0x000000bbb1837212 */ /* 0x000fe400078efcff */
[----:B------:R-:W-:-:S05]  /*bfa0*/  LOP3.LUT R130, R130, 0xff, R163, 0xf8, !PT ;  /* 0x000000ff82827812 */ /* 0x000fca00078ef8a3 */
[----:B------:R0:W-:Y:S02]  /*bfb0*/  STG.E.64 [R124.64], R130 ;  /* 0x000000827c007986 */ /* 0x0001e4000c101b04 */
.L_x_8964:
        /* <DEDUP_REMOVED lines=16> */
.L_x_8966:
[----:B-1----:R-:W-:Y:S02]  /*c0c0*/  IMAD.MOV.U32 R177, RZ, RZ, R164 ;  /* 0x000000ffffb17224 */ /* 0x002fe400078e00a4 */
.L_x_8967:
[----:B------:R-:W-:Y:S05]  /*c0d0*/  BSYNC B0 ;  /* 0x0000000000007941 */ /* 0x000fea0003800000 */
.L_x_8965:
        /* <DEDUP_REMOVED lines=16> */
.L_x_8971:
[----:B------:R-:W-:Y:S05]  /*c1e0*/  BSYNC B1 ;  /* 0x0000000000017941 */ /* 0x000fea0003800000 */
.L_x_8970:
        /* <DEDUP_REMOVED lines=44> */
.L_x_8969:
[----:B------:R-:W-:Y:S05]  /*c4b0*/  BSYNC B0 ;  /* 0x0000000000007941 */ /* 0x000fea0003800000 */
.L_x_8968:
        /* <DEDUP_REMOVED lines=14> */
.L_x_8972:
        /* <DEDUP_REMOVED lines=12> */
.L_x_8975:
[----:B------:R-:W-:Y:S02]  /*c660*/  IMAD.MOV.U32 R174, RZ, RZ, R164 ;  /* 0x000000ffffae7224 */ /* 0x000fe400078e00a4 */
.L_x_8976:
[----:B------:R-:W-:Y:S05]  /*c670*/  BSYNC B0 ;  /* 0x0000000000007941 */ /* 0x000fea0003800000 */
.L_x_8974:
        /* <DEDUP_REMOVED lines=16> */
.L_x_8980:
[----:B------:R-:W-:Y:S05]  /*c780*/  BSYNC B1 ;  /* 0x0000000000017941 */ /* 0x000fea0003800000 */
.L_x_8979:
        /* <DEDUP_REMOVED lines=43> */
.L_x_8978:
[----:B------:R-:W-:Y:S05]  /*ca40*/  BSYNC B0 ;  /* 0x0000000000007941 */ /* 0x000fea0003800000 */
.L_x_8977:
        /* <DEDUP_REMOVED lines=9> */
.L_x_8973:
        /* <DEDUP_REMOVED lines=12> */
.L_x_8982:
[----:B------:R-:W-:Y:S02]  /*cba0*/  IMAD.MOV.U32 R174, RZ, RZ, R164 ;  /* 0x000000ffffae7224 */ /* 0x000fe400078e00a4 */
.L_x_8983:
[----:B------:R-:W-:Y:S05]  /*cbb0*/  BSYNC B0 ;  /* 0x0000000000007941 */ /* 0x000fea0003800000 */
.L_x_8981:
        /* <DEDUP_REMOVED lines=16> */
.L_x_8987:
[----:B------:R-:W-:Y:S05]  /*ccc0*/  BSYNC B1 ;  /* 0x0000000000017941 */ /* 0x000fea0003800000 */
.L_x_8986:
        /* <DEDUP_REMOVED lines=44> */
.L_x_8985:
[----:B------:R-:W-:Y:S05]  /*cf90*/  BSYNC B0 ;  /* 0x0000000000007941 */ /* 0x000fea0003800000 */
.L_x_8984:
        /* <DEDUP_REMOVED lines=14> */
.L_x_8988:
        /* <DEDUP_REMOVED lines=12> */
.L_x_8991:
[----:B------:R-:W-:Y:S02]  /*d140*/  IMAD.MOV.U32 R128, RZ, RZ, R164 ;  /* 0x000000ffff807224 */ /* 0x000fe400078e00a4 */
.L_x_8992:
[----:B------:R-:W-:Y:S05]  /*d150*/  BSYNC B0 ;  /* 0x0000000000007941 */ /* 0x000fea0003800000 */
.L_x_8990:
        /* <DEDUP_REMOVED lines=16> */
.L_x_8996:
[----:B------:R-:W-:Y:S05]  /*d260*/  BSYNC B1 ;  /* 0x0000000000017941 */ /* 0x000fea0003800000 */
.L_x_8995:
        /* <DEDUP_REMOVED lines=42> */
[----:B------:R-:W-:-:S05]  /*d510*/  LOP3.LUT R151, R127, R180, R149, 0x96, !PT ;  /* 0x000000b47f977212 */ /* 0x000fca00078e9695 */
.L_x_8994:
[----:B------:R-:W-:Y:S05]  /*d520*/  BSYNC B0 ;  /* 0x0000000000007941 */ /* 0x000fea0003800000 */
.L_x_8993:
        /* <DEDUP_REMOVED lines=9> */
.L_x_8989:
        /* <DEDUP_REMOVED lines=12> */
.L_x_8998:
[----:B------:R-:W-:Y:S02]  /*d680*/  IMAD.MOV.U32 R128, RZ, RZ, R164 ;  /* 0x000000ffff807224 */ /* 0x000fe400078e00a4 */
.L_x_8999:
[----:B------:R-:W-:Y:S05]  /*d690*/  BSYNC B0 ;  /* 0x0000000000007941 */ /* 0x000fea0003800000 */
.L_x_8997:
        /* <DEDUP_REMOVED lines=16> */
.L_x_9003:
[----:B------:R-:W-:Y:S05]  /*d7a0*/  BSYNC B1 ;  /* 0x0000000000017941 */ /* 0x000fea0003800000 */
.L_x_9002:
        /* <DEDUP_REMOVED lines=44> */
.L_x_9001:
[----:B------:R-:W-:Y:S05]  /*da70*/  BSYNC B0 ;  /* 0x0000000000007941 */ /* 0x000fea0003800000 */
.L_x_9000:
[----:B------:R0:W1:Y:S01]  /*da80*/  I2F.U32 R126, R128 ;  /* 0x00000080007e7306 */ /* 0x0000620000201000 */
[----:B------:R-:W-:Y:S02]  /*da90*/  LOP3.LUT R182, R182, 0xfffffffd, RZ, 0xc0, !PT ;  /* 0xfffffffdb6b67812 */ /* 0x000fe400078ec0ff */
[----:B0-----:R-:W-:Y:S01]  /*daa0*/  PRMT R128, RZ, 0x5410, R129 ;  /* 0x00005410ff807816 */ /* 0x001fe20000000081 */
[----:B-1----:R-:W-:-:S05]  /*dab0*/  FFMA.FTZ R126, R126, R175, 1.1641532182693481445e-10 ;  /* 0x2f0000007e7e7423 */ /* 0x002fca00000100af */
[----:B------:R-:W-:Y:S01]  /*dac0*/  FSETP.GTU.FTZ.AND P2, PT, R126, c[0x0][0x1e4], PT ;  /* 0x000079007e007a0b */ /* 0x000fe20003f5c000 */
[----:B------:R-:W-:-:S05]  /*dad0*/  FMUL.FTZ R126, R128, c[0x0][0x1e8] ;  /* 0x00007a00807e7a20 */ /* 0x000fca0000410000 */
[----:B------:R-:W-:-:S07]  /*dae0*/  FSEL R126, R126, RZ, !P2 ;  /* 0x000000ff7e7e7208 */ /* 0x000fce0005000000 */
[----:B------:R-:W-:Y:S01]  /*daf0*/  @P2 LOP3.LUT R182, R182, 0x2, RZ, 0xfc, !PT ;  /* 0x00000002b6b62812 */ /* 0x000fe200078efcff */
[----:B------:R-:W-:Y:S05]  /*db00*/  @P1 BRA `(.L_x_9004) ;  /* 0x0000005000001947 */ /* 0x000fea0003800000 */
[----:B------:R-:W-:Y:S01]  /*db10*/  IMAD.MOV.U32 R128, RZ, RZ, R127 ;  /* 0x000000ffff807224 */ /* 0x000fe200078e007f */
[----:B------:R-:W-:Y:S05]  /*db20*/  @!P0 BRA `(.L_x_9005) ;  /* 0x0000058000008947 */ /* 0x000fea0003800000 */
[----:B------:R-:W-:Y:S01]  /*db30*/  MOV R128, R127 ;  /* 0x0000007f00807202 */ /* 0x000fe20000000f00 */
[----:B------:R-:W-:Y:S01]  /*db40*/  FADD.FTZ R126, R102, R126 ;  /* 0x0000007e667e7221 */ /* 0x000fe20000010000 */
[----:B------:R-:W-:Y:S05]  /*db50*/  BRA `(.L_x_9005) ;  /* 0x0000055000007947 */ /* 0x000fea0003800000 */
.L_x_9004:
        /* <DEDUP_REMOVED lines=12> */
.L_x_9007:
[----:B------:R-:W-:Y:S02]  /*dc20*/  IMAD.MOV.U32 R174, RZ, RZ, R164 ;  /* 0x000000ffffae7224 */ /* 0x000fe400078e00a4 */
.L_x_9008:
[----:B------:R-:W-:Y:S05]  /*dc30*/  BSYNC B0 ;  /* 0x0000000000007941 */ /* 0x000fea0003800000 */
.L_x_9006:
        /* <DEDUP_REMOVED lines=16> */
.L_x_9012:
[----:B------:R-:W-:Y:S05]  /*dd40*/  BSYNC B1 ;  /* 0x0000000000017941 */ /* 0x000fea0003800000 */
.L_x_9011:
        /* <DEDUP_REMOVED lines=44> */
.L_x_9010:
[----:B------:R-:W-:Y:S05]  /*e010*/  BSYNC B0 ;  /* 0x0000000000007941 */ /* 0x000fea0003800000 */
.L_x_9009:
        /* <DEDUP_REMOVED lines=9> */
.L_x_9005:
        /* <DEDUP_REMOVED lines=12> */
.L_x_9014:
[----:B------:R-:W-:Y:S02]  /*e170*/  IMAD.MOV.U32 R177, RZ, RZ, R164 ;  /* 0x000000ffffb17224 */ /* 0x000fe400078e00a4 */
.L_x_9015:
[----:B------:R-:W-:Y:S05]  /*e180*/  BSYNC B0 ;  /* 0x0000000000007941 */ /* 0x000fea0003800000 */
.L_x_9013:
        /* <DEDUP_REMOVED lines=16> */
.L_x_9019:
[----:B------:R-:W-:Y:S05]  /*e290*/  BSYNC B1 ;  /* 0x0000000000017941 */ /* 0x000fea0003800000 */
.L_x_9018:
        /* <DEDUP_REMOVED lines=44> */
.L_x_9017:
[----:B------:R-:W-:Y:S05]  /*e560*/  BSYNC B0 ;  /* 0x0000000000007941 */ /* 0x000fea0003800000 */
.L_x_9016:
        /* <DEDUP_REMOVED lines=14> */
.L_x_9020:
        /* <DEDUP_REMOVED lines=12> */
.L_x_9023:
[----:B------:R-:W-:Y:S02]  /*e710*/  IMAD.MOV.U32 R177, RZ, RZ, R164 ;  /* 0x000000ffffb17224 */ /* 0x000fe400078e00a4 */
.L_x_9024:
[----:B------:R-:W-:Y:S05]  /*e720*/  BSYNC B0 ;  /* 0x0000000000007941 */ /* 0x000fea0003800000 */
.L_x_9022:
        /* <DEDUP_REMOVED lines=16> */
.L_x_9028:
[----:B------:R-:W-:Y:S05]  /*e830*/  BSYNC B1 ;  /* 0x0000000000017941 */ /* 0x000fea0003800000 */
.L_x_9027:
        /* <DEDUP_REMOVED lines=44> */
.L_x_9026:
[----:B------:R-:W-:Y:S05]  /*eb00*/  BSYNC B0 ;  /* 0x0000000000007941 */ /* 0x000fea0003800000 */
.L_x_9025:
        /* <DEDUP_REMOVED lines=9> */
.L_x_9021:
        /* <DEDUP_REMOVED lines=12> */
.L_x_9030:
[----:B------:R-:W-:Y:S02]  /*ec60*/  MOV R174, R164 ;  /* 0x000000a400ae7202 */ /* 0x000fe40000000f00 */
.L_x_9031:
[----:B------:R-:W-:Y:S05]  /*ec70*/  BSYNC B0 ;  /* 0x0000000000007941 */ /* 0x000fea0003800000 */
.L_x_9029:
        /* <DEDUP_REMOVED lines=16> */
.L_x_9035:
[----:B------:R-:W-:Y:S05]  /*ed80*/  BSYNC B1 ;  /* 0x0000000000017941 */ /* 0x000fea0003800000 */
.L_x_9034:
        /* <DEDUP_REMOVED lines=44> */
.L_x_9033:
[----:B------:R-:W-:Y:S05]  /*f050*/  BSYNC B0 ;  /* 0x0000000000007941 */ /* 0x000fea0003800000 */
.L_x_9032:
        /* <DEDUP_REMOVED lines=12> */
.L_x_9036:
        /* <DEDUP_REMOVED lines=12> */
.L_x_9039:
[----:B------:R-:W-:Y:S02]  /*f1e0*/  MOV R177, R164 ;  /* 0x000000a400b17202 */ /* 0x000fe40000000f00 */
.L_x_9040:
[----:B------:R-:W-:Y:S05]  /*f1f0*/  BSYNC B0 ;  /* 0x0000000000007941 */ /* 0x000fea0003800000 */
.L_x_9038:
        /* <DEDUP_REMOVED lines=16> */
.L_x_9044:
[----:B------:R-:W-:Y:S05]  /*f300*/  BSYNC B1 ;  /* 0x0000000000017941 */ /* 0x000fea0003800000 */
.L_x_9043:
        /* <DEDUP_REMOVED lines=44> */
.L_x_9042:
[----:B------:R-:W-:Y:S05]  /*f5d0*/  BSYNC B0 ;  /* 0x0000000000007941 */ /* 0x000fea0003800000 */
.L_x_9041:
        /* <DEDUP_REMOVED lines=9> */
.L_x_9037:
        /* <DEDUP_REMOVED lines=12> */
.L_x_9046:
[----:B------:R-:W-:Y:S02]  /*f730*/  IMAD.MOV.U32 R179, RZ, RZ, R164 ;  /* 0x000000ffffb37224 */ /* 0x000fe400078e00a4 */
.L_x_9047:
[----:B------:R-:W-:Y:S05]  /*f740*/  BSYNC B0 ;  /* 0x0000000000007941 */ /* 0x000fea0003800000 */
.L_x_9045:
        /* <DEDUP_REMOVED lines=16> */
.L_x_9051:
[----:B------:R-:W-:Y:S05]  /*f850*/  BSYNC B1 ;  /* 0x0000000000017941 */ /* 0x000fea0003800000 */
.L_x_9050:
        /* <DEDUP_REMOVED lines=44> */
.L_x_9049:
[----:B------:R-:W-:Y:S05]  /*fb20*/  BSYNC B0 ;  /* 0x0000000000007941 */ /* 0x000fea0003800000 */
.L_x_9048:
        /* <DEDUP_REMOVED lines=12> */
.L_x_9052:
        /* <DEDUP_REMOVED lines=12> */
.L_x_9055:
[----:B------:R-:W-:Y:S02]  /*fcb0*/  IMAD.MOV.U32 R174, RZ, RZ, R164 ;  /* 0x000000ffffae7224 */ /* 0x000fe400078e00a4 */
.L_x_9056:
[----:B------:R-:W-:Y:S05]  /*fcc0*/  BSYNC B0 ;  /* 0x0000000000007941 */ /* 0x000fea0003800000 */
.L_x_9054:
        /* <DEDUP_REMOVED lines=16> */
.L_x_9060:
[----:B------:R-:W-:Y:S05]  /*fdd0*/  BSYNC B1 ;  /* 0x0000000000017941 */ /* 0x000fea0003800000 */
.L_x_9059:
        /* <DEDUP_REMOVED lines=44> */
.L_x_9058:
[----:B------:R-:W-:Y:S05]  /*100a0*/  BSYNC B0 ;  /* 0x0000000000007941 */ /* 0x000fea0003800000 */
.L_x_9057:
        /* <DEDUP_REMOVED lines=9> */
.L_x_9053:
        /* <DEDUP_REMOVED lines=12> */
.L_x_9062:
[----:B------:R-:W-:Y:S02]  /*10200*/  IMAD.MOV.U32 R177, RZ, RZ, R164 ;  /* 0x000000ffffb17224 */ /* 0x000fe400078e00a4 */
.L_x_9063:
[----:B------:R-:W-:Y:S05]  /*10210*/  BSYNC B0 ;  /* 0x0000000000007941 */ /* 0x000fea0003800000 */
.L_x_9061:
        /* <DEDUP_REMOVED lines=16> */
.L_x_9067:
[----:B------:R-:W-:Y:S05]  /*10320*/  BSYNC B1 ;  /* 0x0000000000017941 */ /* 0x000fea0003800000 */
.L_x_9066:
        /* <DEDUP_REMOVED lines=44> */
.L_x_9065:
[----:B------:R-:W-:Y:S05]  /*105f0*/  BSYNC B0 ;  /* 0x0000000000007941 */ /* 0x000fea0003800000 */
.L_x_9064:
        /* <DEDUP_REMOVED lines=12> */
.L_x_9068:
        /* <DEDUP_REMOVED lines=12> */
.L_x_9071:
[----:B------:R-:W-:Y:S02]  /*10780*/  IMAD.MOV.U32 R179, RZ, RZ, R164 ;  /* 0x000000ffffb37224 */ /* 0x000fe400078e00a4 */
.L_x_9072:
[----:B------:R-:W-:Y:S05]  /*10790*/  BSYNC B0 ;  /* 0x0000000000007941 */ /* 0x000fea0003800000 */
.L_x_9070:
        /* <DEDUP_REMOVED lines=16> */
.L_x_9076:
[----:B------:R-:W-:Y:S05]  /*108a0*/  BSYNC B1 ;  /* 0x0000000000017941 */ /* 0x000fea0003800000 */
.L_x_9075:
        /* <DEDUP_REMOVED lines=44> */
.L_x_9074:
[----:B------:R-:W-:Y:S05]  /*10b70*/  BSYNC B0 ;  /* 0x0000000000007941 */ /* 0x000fea0003800000 */
.L_x_9073:
        /* <DEDUP_REMOVED lines=9> */
.L_x_9069:
        /* <DEDUP_REMOVED lines=12> */
.L_x_9078:
[----:B------:R-:W-:Y:S02]  /*10cd0*/  MOV R174, R164 ;  /* 0x000000a400ae7202 */ /* 0x000fe40000000f00 */
.L_x_9079:
[----:B------:R-:W-:Y:S05]  /*10ce0*/  BSYNC B0 ;  /* 0x0000000000007941 */ /* 0x000fea0003800000 */
.L_x_9077:
        /* <DEDUP_REMOVED lines=16> */
.L_x_9083:
[----:B------:R-:W-:Y:S05]  /*10df0*/  BSYNC B1 ;  /* 0x0000000000017941 */ /* 0x000fea0003800000 */
.L_x_9082:
        /* <DEDUP_REMOVED lines=44> */
.L_x_9081:
[----:B------:R-:W-:Y:S05]  /*110c0*/  BSYNC B0 ;  /* 0x0000000000007941 */ /* 0x000fea0003800000 */
.L_x_9080:
        /* <DEDUP_REMOVED lines=12> */
.L_x_9084:
        /* <DEDUP_REMOVED lines=12> */
.L_x_9087:
[----:B------:R-:W-:Y:S02]  /*11250*/  MOV R177, R164 ;  /* 0x000000a400b17202 */ /* 0x000fe40000000f00 */
.L_x_9088:
[----:B------:R-:W-:Y:S05]  /*11260*/  BSYNC B0 ;  /* 0x0000000000007941 */ /* 0x000fea0003800000 */
.L_x_9086:
        /* <DEDUP_REMOVED lines=16> */
.L_x_9092:
[----:B------:R-:W-:Y:S05]  /*11370*/  BSYNC B1 ;  /* 0x0000000000017941 */ /* 0x000fea0003800000 */
.L_x_9091:
        /* <DEDUP_REMOVED lines=44> */
.L_x_9090:
[----:B------:R-:W-:Y:S05]  /*11640*/  BSYNC B0 ;  /* 0x0000000000007941 */ /* 0x000fea0003800000 */
.L_x_9089:
        /* <DEDUP_REMOVED lines=9> */
.L_x_9085:
[----:B------:R-:W-:Y:S01]  /*116e0*/  FADD.FTZ R180, RZ, R108 ;  /* 0x0000006cffb47221 */ /* 0x000fe20000010000 */
[----:B------:R-:W-:Y:S02]  /*116f0*/  SEL R184, RZ, 0x10000, P4 ;  /* 0x00010000ffb87807 */ /* 0x000fe40002000000 */
[----:B------:R-:W-:Y:S01]  /*11700*/  SEL R177, RZ, 0x1000000, P5 ;  /* 0x01000000ffb17807 */ /* 0x000fe20002800000 */
[----:B------:R-:W-:Y:S01]  /*11710*/  FADD.FTZ R175, R180, R109 ;  /* 0x0000006db4af7221 */ /* 0x000fe20000010000 */
[C---:B------:R-:W-:Y:S02]  /*11720*/  LOP3.LUT P4, RZ, R182.reuse, 0x1, RZ, 0xc0, !PT ;  /* 0x00000001b6ff7812 */ /* 0x040fe4000788c0ff */
[----:B------:R-:W-:Y:S01]  /*11730*/  SEL R179, RZ, 0x100, P3 ;  /* 0x00000100ffb37807 */ /* 0x000fe20001800000 */
        /* <DEDUP_REMOVED lines=8> */
[----:B------:R-:W-:Y:S01]  /*117c0*/  SEL R183, RZ, 0x1, P2 ;  /* 0x00000001ffb77807 */ /* 0x000fe20001000000 */
[----:B------:R-:W-:Y:S01]  /*117d0*/  FADD.FTZ R175, R180, R113 ;  /* 0x00000071b4af7221 */ /* 0x000fe20000010000 */
[----:B------:R-:W-:Y:S01]  /*117e0*/  LOP3.LUT P0, RZ, R182, 0x8, RZ, 0xc0, !PT ;  /* 0x00000008b6ff7812 */ /* 0x000fe2000780c0ff */
[----:B------:R-:W-:Y:S01]  /*117f0*/  IMAD.WIDE.U32 R184, R184, 0x10000, RZ ;  /* 0x00010000b8b87825 */ /* 0x000fe200078e00ff */
[----:B------:R-:W-:Y:S02]  /*11800*/  LOP3.LUT P6, RZ, R182, 0x20, RZ, 0xc0, !PT ;  /* 0x00000020b6ff7812 */ /* 0x000fe400078cc0ff */
[----:B------:R-:W-:Y:S01]  /*11810*/  LOP3.LUT P1, RZ, R160, 0xff, RZ, 0xc0, !PT ;  /* 0x000000ffa0ff7812 */ /* 0x000fe2000782c0ff */
[----:B------:R-:W-:-:S02]  /*11820*/  FADD.FTZ R180, R175, R114 ;  /* 0x00000072afb47221 */ /* 0x000fc40000010000 */
        /* <DEDUP_REMOVED lines=8> */
[----:B------:R-:W-:-:S03]  /*118b0*/  SEL R180, RZ, 0x1, P4 ;  /* 0x00000001ffb47807 */ /* 0x000fc60002000000 */
[----:B------:R-:W-:Y:S02]  /*118c0*/  FADD.FTZ R188, R175, R122 ;  /* 0x0000007aafbc7221 */ /* 0x000fe40000010000 */
[----:B------:R-:W-:Y:S01]  /*118d0*/  IMAD.WIDE.U32 R180, R180, 0x1000000, RZ ;  /* 0x01000000b4b47825 */ /* 0x000fe200078e00ff */
[----:B------:R-:W0:Y:S03]  /*118e0*/  S2R R175, SR_TID.X ;  /* 0x0000000000af7919 */ /* 0x000e260000002100 */
[----:B------:R-:W-:Y:S01]  /*118f0*/  FADD.FTZ R177, R188, R123 ;  /* 0x0000007bbcb17221 */ /* 0x000fe20000010000 */
[----:B------:R-:W-:Y:S02]  /*11900*/  LOP3.LUT R183, R181, R179, R183, 0xfe, !PT ;  /* 0x000000b3b5b77212 */ /* 0x000fe400078efeb7 */
[----:B------:R-:W-:Y:S01]  /*11910*/  LOP3.LUT R179, R186, R180, R184, 0xfe, !PT ;  /* 0x000000b4bab37212 */ /* 0x000fe200078efeb8 */
[----:B------:R-:W-:Y:S01]  /*11920*/  IMAD.WIDE.U32 R180, R173, R178, c[0x0][0x188] ;  /* 0x00006200adb47625 */ /* 0x000fe200078e00b2 */
[----:B------:R-:W-:-:S02]  /*11930*/  SEL R184, RZ, 0x1, P0 ;  /* 0x00000001ffb87807 */ /* 0x000fc40000000000 */
[----:B------:R-:W-:Y:S01]  /*11940*/  LOP3.LUT R187, R187, R183, R185, 0xfe, !PT ;  /* 0x000000b7bbbb7212 */ /* 0x000fe200078efeb9 */
[----:B------:R-:W-:Y:S01]  /*11950*/  FADD.FTZ R188, R177, R124 ;  /* 0x0000007cb1bc7221 */ /* 0x000fe20000010000 */
[----:B------:R-:W-:Y:S01]  /*11960*/  LOP3.LUT R186, R179, R184, RZ, 0xfc, !PT ;  /* 0x000000b8b3ba7212 */ /* 0x000fe200078efcff */
[----:B------:R-:W-:Y:S01]  /*11970*/  IMAD.WIDE.U32 R184, R173, R176, c[0x0][0x190] ;  /* 0x00006400adb87625 */ /* 0x000fe200078e00b0 */
[----:B------:R1:W-:Y:S03]  /*11980*/  STG.E.128 [R180.64], R124 ;  /* 0x0000007cb4007986 */ /* 0x0003e6000c101d04 */
[----:B------:R-:W-:Y:S01]  /*11990*/  FADD.FTZ R177, R188, R125 ;  /* 0x0000007dbcb17221 */ /* 0x000fe20000010000 */
[----:B------:R1:W-:Y:S03]  /*119a0*/  STG.E.128 [R180.64+0x10], R128 ;  /* 0x00001080b4007986 */ /* 0x0003e6000c101d04 */
[----:B------:R-:W-:Y:S01]  /*119b0*/  FADD.FTZ R178, R177, R126 ;  /* 0x0000007eb1b27221 */ /* 0x000fe20000010000 */
[----:B------:R1:W-:Y:S01]  /*119c0*/  STG.E.64 [R184.64], R186 ;  /* 0x000000bab8007986 */ /* 0x0003e2000c101b04 */
[----:B0-----:R-:W-:-:S02]  /*119d0*/  LOP3.LUT P0, RZ, R175, 0x1f, RZ, 0xc0, !PT ;  /* 0x0000001fafff7812 */ /* 0x001fc4000780c0ff */
[----:B------:R-:W-:Y:S01]  /*119e0*/  FADD.FTZ R177, R178, R127 ;  /* 0x0000007fb2b17221 */ /* 0x000fe20000010000 */
[----:B------:R-:W-:-:S03]  /*119f0*/  SHF.R.U32.HI R178, RZ, 0x5, R175 ;  /* 0x00000005ffb27819 */ /* 0x000fc600000116af */
[----:B------:R-:W-:Y:S01]  /*11a00*/  FADD.FTZ R188, R177, R128 ;  /* 0x00000080b1bc7221 */ /* 0x000fe20000010000 */
[----:B------:R-:W-:-:S03]  /*11a10*/  LOP3.LUT R178, R178, 0x7fffff8, RZ, 0xc0, !PT ;  /* 0x07fffff8b2b27812 */ /* 0x000fc600078ec0ff */
[----:B------:R-:W-:-:S04]  /*11a20*/  FADD.FTZ R177, R188, R129 ;  /* 0x00000081bcb17221 */ /* 0x000fc80000010000 */
        /* <DEDUP_REMOVED lines=21> */
.L_x_9093:
[----:B-1----:R-:W-:Y:S01]  /*11b80*/  @!P1 IADD3 R178, R178, 0x8, RZ ;  /* 0x00000008b2b29810 */ /* 0x002fe20007ffe0ff */
[----:B------:R-:W-:Y:S01]  /*11b90*/  FADD.FTZ R179, R188, R131 ;  /* 0x00000083bcb37221 */ /* 0x000fe20000010000 */
[----:B------:R-:W-:Y:S05]  /*11ba0*/  BRA.DIV ~URZ, `(.L_x_9094) ;  /* 0x000012d27f007947 */ /* 0x000fea000b800000 */
[----:B0-----:R0:W1:Y:S02]  /*11bb0*/  SHFL.BFLY PT, R176, R179, 0x1, 0x1f ;  /* 0x0c201f00b3b07f89 */ /* 0x00106400000e0000 */
.L_x_9098:
        /* <DEDUP_REMOVED lines=68> */
.L_x_9099:
[----:B------:R-:W2:Y:S01]  /*12000*/  S2R R191, SR_TID.X ;  /* 0x0000000000bf7919 */ /* 0x000ea20000002100 */
[----:B------:R-:W-:Y:S01]  /*12010*/  @!P0 SHF.R.U32.HI R175, RZ, 0x5, R175 ;  /* 0x00000005ffaf8819 */ /* 0x000fe200000116af */
[----:B-1----:R-:W-:Y:S01]  /*12020*/  FADD.FTZ R177, R186, R179 ;  /* 0x000000b3bab17221 */ /* 0x002fe20000010000 */
[----:B------:R-:W-:Y:S01]  /*12030*/  WARPSYNC 0xffffffff ;  /* 0xffffffff00007948 */ /* 0x000fe20003800000 */
[----:B------:R-:W-:Y:S01]  /*12040*/  IMAD.MOV.U32 R180, RZ, RZ, RZ ;  /* 0x000000ffffb47224 */ /* 0x000fe200078e00ff */
[----:B------:R-:W-:-:S05]  /*12050*/  @!P0 LOP3.LUT R175, R175, 0x7, RZ, 0xc0, !PT ;  /* 0x00000007afaf8812 */ /* 0x000fca00078ec0ff */
[----:B------:R-:W-:-:S05]  /*12060*/  @!P0 IMAD.IADD R175, R178, 0x1, R175 ;  /* 0x00000001b2af8824 */ /* 0x000fca00078e02af */
[----:B------:R-:W-:Y:S01]  /*12070*/  @!P0 STS.64 [R175.X8], R176 ;  /* 0x000000b0af008388 */ /* 0x000fe20000008a00 */
[----:B--2---:R-:W-:-:S03]  /*12080*/  LOP3.LUT R181, R191, 0x1f, RZ, 0xc0, !PT ;  /* 0x0000001fbfb57812 */ /* 0x004fc600078ec0ff */
[----:B------:R-:W-:Y:S01]  /*12090*/  BAR.SYNC.DEFER_BLOCKING 0x0 ;  /* 0x0000000000007b1d */ /* 0x000fe20000010000 */
[----:B------:R-:W-:-:S13]  /*120a0*/  ISETP.GT.U32.AND P1, PT, R181, 0x7, PT ;  /* 0x00000007b500780c */ /* 0x000fda0003f24070 */
[----:B------:R-:W-:Y:S02]  /*120b0*/  @!P1 IMAD.IADD R181, R178, 0x1, R181 ;  /* 0x00000001b2b59824 */ /* 0x000fe400078e02b5 */
[----:B0-----:R-:W-:Y:S01]  /*120c0*/  CS2R R178, SRZ ;  /* 0x0000000000b27805 */ /* 0x001fe2000001ff00 */
[----:B------:R-:W-:-:S04]  /*120d0*/  @!P1 IMAD.MOV.U32 R180, RZ, RZ, 0x300 ;  /* 0x00000300ffb49424 */ /* 0x000fc800078e00ff */
[----:B------:R-:W-:Y:S01]  /*120e0*/  I2F R187, R180 ;  /* 0x000000b400bb7306 */ /* 0x000fe20000201400 */
[----:B------:R-:W-:Y:S01]  /*120f0*/  @!P1 LDS.64 R178, [R181.X8] ;  /* 0x00000000b5b29984 */ /* 0x000fe20000008a00 */
[----:B------:R-:W-:-:S03]  /*12100*/  ISETP.NE.AND P1, PT, RZ, UR6, PT ;  /* 0x00000006ff007c0c */ /* 0x000fc6000bf25270 */
[----:B------:R-:W0:Y:S02]  /*12110*/  SHFL.DOWN PT, R183, R180, 0x4, 0x1f ;  /* 0x08801f00b4b77f89 */ /* 0x000e2400000e0000 */
[----:B0-----:R-:W-:Y:S01]  /*12120*/  IADD3 R184, R183, R180, RZ ;  /* 0x000000b4b7b87210 */ /* 0x001fe20007ffe0ff */
[----:B------:R-:W-:Y:S04]  /*12130*/  I2F R188, R183 ;  /* 0x000000b700bc7306 */ /* 0x000fe80000201400 */
[----:B------:R-:W0:Y:S04]  /*12140*/  SHFL.DOWN PT, R189, R184, 0x2, 0x1f ;  /* 0x08401f00b8bd7f89 */ /* 0x000e2800000e0000 */
[----:B------:R-:W1:Y:S01]  /*12150*/  I2F R186, R184 ;  /* 0x000000b800ba7306 */ /* 0x000e620000201400 */
[----:B------:R-:W2:Y:S04]  /*12160*/  SHFL.DOWN PT, R185, R178, 0x4, 0x1f ;  /* 0x08801f00b2b97f89 */ /* 0x000ea800000e0000 */
[----:B------:R-:W3:Y:S03]  /*12170*/  SHFL.DOWN PT, R176, R179, 0x4, 0x1f ;  /* 0x08801f00b3b07f89 */ /* 0x000ee600000e0000 */
[----:B-1----:R-:W1:Y:S01]  /*12180*/  MUFU.RCP R175, R186 ;  /* 0x000000ba00af7308 */ /* 0x002e620000001000 */
[----:B0-----:R-:W-:-:S07]  /*12190*/  IMAD.IADD R180, R184, 0x1, R189 ;  /* 0x00000001b8b47824 */ /* 0x001fce00078e02bd */
[----:B------:R-:W0:Y:S01]  /*121a0*/  I2F R181, R180 ;  /* 0x000000b400b57306 */ /* 0x000e220000201400 */
[C---:B--2---:R-:W-:Y:S02]  /*121b0*/  FMUL.FTZ R177, R185.reuse, R188 ;  /* 0x000000bcb9b17220 */ /* 0x044fe40000410000 */
[----:B------:R-:W-:Y:S02]  /*121c0*/  FADD.FTZ R185, -R185, R178 ;  /* 0x000000b2b9b97221 */ /* 0x000fe40000010100 */
[----:B------:R-:W-:-:S03]  /*121d0*/  FFMA.FTZ R190, R187, R178, R177 ;  /* 0x000000b2bbbe7223 */ /* 0x000fc600000100b1 */
[----:B------:R-:W2:Y:S01]  /*121e0*/  I2F R189, R189 ;  /* 0x000000bd00bd7306 */ /* 0x000ea20000201400 */
[----:B------:R-:W-:Y:S02]  /*121f0*/  FMUL.FTZ R185, R185, R185 ;  /* 0x000000b9b9b97220 */ /* 0x000fe40000410000 */
[----:B-1----:R-:W-:Y:S02]  /*12200*/  FMUL.FTZ R177, R175, R190 ;  /* 0x000000beafb17220 */ /* 0x002fe40000410000 */
[----:B------:R-:W-:Y:S02]  /*12210*/  FMUL.FTZ R185, R185, R187 ;  /* 0x000000bbb9b97220 */ /* 0x000fe40000410000 */
[----:B---3--:R-:W-:Y:S01]  /*12220*/  FADD.FTZ R176, R176, R179 ;  /* 0x000000b3b0b07221 */ /* 0x008fe20000010000 */
[----:B------:R-:W2:Y:S01]  /*12230*/  SHFL.DOWN PT, R178, R177, 0x2, 0x1f ;  /* 0x08401f00b1b27f89 */ /* 0x000ea200000e0000 */
[----:B------:R-:W-:Y:S01]  /*12240*/  FMUL.FTZ R185, R185, R188 ;  /* 0x000000bcb9b97220 */ /* 0x000fe20000410000 */
[----:B0-----:R-:W0:Y:S03]  /*12250*/  MUFU.RCP R179, R181 ;  /* 0x000000b500b37308 */ /* 0x001e260000001000 */
[----:B------:R-:W-:-:S02]  /*12260*/  FFMA.FTZ R176, R175, R185, R176 ;  /* 0x000000b9afb07223 */ /* 0x000fc400000100b0 */
[----:B------:R-:W1:Y:S04]  /*12270*/  SHFL.DOWN PT, R185, R180, 0x1, 0x1f ;  /* 0x08201f00b4b97f89 */ /* 0x000e6800000e0000 */
[----:B------:R-:W3:Y:S01]  /*12280*/  SHFL.DOWN PT, R175, R176, 0x2, 0x1f ;  /* 0x08401f00b0af7f89 */ /* 0x000ee200000e0000 */
[----:B--2---:R-:W-:Y:S02]  /*12290*/  FMUL.FTZ R183, R178, R189 ;  /* 0x000000bdb2b77220 */ /* 0x004fe40000410000 */
[----:B------:R-:W-:Y:S02]  /*122a0*/  FADD.FTZ R178, R177, -R178 ;  /* 0x800000b2b1b27221 */ /* 0x000fe40000010000 */
[----:B------:R-:W-:Y:S02]  /*122b0*/  FFMA.FTZ R184, R186, R177, R183 ;  /* 0x000000b1bab87223 */ /* 0x000fe400000100b7 */
[----:B------:R-:W-:-:S02]  /*122c0*/  FMUL.FTZ R177, R178, R178 ;  /* 0x000000b2b2b17220 */ /* 0x000fc40000410000 */
[----:B0-----:R-:W-:Y:S02]  /*122d0*/  FMUL.FTZ R184, R179, R184 ;  /* 0x000000b8b3b87220 */ /* 0x001fe40000410000 */
[----:B-1----:R-:W-:Y:S02]  /*122e0*/  IMAD.IADD R187, R180, 0x1, R185 ;  /* 0x00000001b4bb7824 */ /* 0x002fe400078e02b9 */
[----:B------:R-:W-:Y:S01]  /*122f0*/  FMUL.FTZ R177, R186, R177 ;  /* 0x000000b1bab17220 */ /* 0x000fe20000410000 */
[----:B------:R-:W0:Y:S01]  /*12300*/  SHFL.DOWN PT, R183, R184, 0x1, 0x1f ;  /* 0x08201f00b8b77f89 */ /* 0x000e2200000e0000 */
[----:B---3--:R-:W-:Y:S01]  /*12310*/  FADD.FTZ R178, R176, R175 ;  /* 0x000000afb0b27221 */ /* 0x008fe20000010000 */
[----:B------:R-:W-:Y:S01]  /*12320*/  I2F R185, R185 ;  /* 0x000000b900b97306 */ /* 0x000fe20000201400 */
[----:B------:R-:W-:-:S04]  /*12330*/  FMUL.FTZ R177, R177, R189 ;  /* 0x000000bdb1b17220 */ /* 0x000fc80000410000 */
[----:B------:R-:W-:Y:S01]  /*12340*/  FFMA.FTZ R177, R179, R177, R178 ;  /* 0x000000b1b3b17223 */ /* 0x000fe200000100b2 */
[----:B------:R-:W-:Y:S02]  /*12350*/  SHF.R.U32.HI R179, RZ, 0x5, R191 ;  /* 0x00000005ffb37819 */ /* 0x000fe400000116bf */
[----:B------:R-:W1:Y:S02]  /*12360*/  I2F R187, R187 ;  /* 0x000000bb00bb7306 */ /* 0x000e640000201400 */
[----:B------:R-:W2:Y:S01]  /*12370*/  SHFL.DOWN PT, R176, R177, 0x1, 0x1f ;  /* 0x08201f00b1b07f89 */ /* 0x000ea200000e0000 */
[----:B------:R-:W-:-:S04]  /*12380*/  LOP3.LUT R180, R179, 0x7, RZ, 0xc0, !PT ;  /* 0x00000007b3b47812 */ /* 0x000fc800078ec0ff */
[----:B------:R-:W-:Y:S01]  /*12390*/  LOP3.LUT P0, RZ, R180, 0x1f, R191, 0xf8, !PT ;  /* 0x0000001fb4ff7812 */ /* 0x000fe2000780f8bf */
[----:B0-----:R-:W-:Y:S01]  /*123a0*/  FADD.FTZ R178, R184, -R183 ;  /* 0x800000b7b8b27221 */ /* 0x001fe20000010000 */
[----:B-1----:R-:W0:Y:S01]  /*123b0*/  MUFU.RCP R175, R187 ;  /* 0x000000bb00af7308 */ /* 0x002e220000001000 */
[----:B------:R-:W-:Y:S02]  /*123c0*/  FMUL.FTZ R183, R183, R185 ;  /* 0x000000b9b7b77220 */ /* 0x000fe40000410000 */
[----:B------:R-:W-:Y:S02]  /*123d0*/  FMUL.FTZ R178, R178, R178 ;  /* 0x000000b2b2b27220 */ /* 0x000fe40000410000 */
[C---:B------:R-:W-:Y:S02]  /*123e0*/  FFMA.FTZ R184, R181.reuse, R184, R183 ;  /* 0x000000b8b5b87223 */ /* 0x040fe400000100b7 */
[----:B------:R-:W-:Y:S02]  /*123f0*/  FMUL.FTZ R178, R181, R178 ;  /* 0x000000b2b5b27220 */ /* 0x000fe40000410000 */
[----:B------:R-:W-:-:S02]  /*12400*/  IMAD.MOV.U32 R183, RZ, RZ, c[0x0][0x1e0] ;  /* 0x00007800ffb77624 */ /* 0x000fc400078e00ff */
[----:B--2---:R-:W-:Y:S02]  /*12410*/  FADD.FTZ R176, R177, R176 ;  /* 0x000000b0b1b07221 */ /* 0x004fe40000010000 */
[----:B------:R-:W-:Y:S02]  /*12420*/  FMUL.FTZ R178, R178, R185 ;  /* 0x000000b9b2b27220 */ /* 0x000fe40000410000 */
[----:B------:R-:W-:Y:S02]  /*12430*/  @!P0 IMAD.MOV.U32 R177, RZ, RZ, 0x4 ;  /* 0x00000004ffb18424 */ /* 0x000fe400078e00ff */
[C---:B0-----:R-:W-:Y:S02]  /*12440*/  FMUL.FTZ R184, R175.reuse, R184 ;  /* 0x000000b8afb87220 */ /* 0x041fe40000410000 */
[----:B------:R-:W-:Y:S02]  /*12450*/  FFMA.FTZ R178, R175, R178, R176 ;  /* 0x000000b2afb27223 */ /* 0x000fe400000100b0 */
[----:B------:R-:W-:Y:S01]  /*12460*/  @!P0 IMAD.WIDE R176, R132, R177, c[0x0][0x1a0] ;  /* 0x0000680084b08625 */ /* 0x000fe200078e02b1 */
[----:B------:R-:W0:Y:S04]  /*12470*/  SHFL.IDX PT, R185, R184, RZ, 0x1f ;  /* 0x00001fffb8b97589 */ /* 0x000e2800000e0000 */
[----:B------:R-:W1:Y:S01]  /*12480*/  SHFL.IDX PT, R178, R178, RZ, 0x1f ;  /* 0x00001fffb2b27589 */ /* 0x000e6200000e0000 */
[C---:B0-----:R-:W-:Y:S01]  /*12490*/  FSEL R179, R185.reuse, RZ, !P1 ;  /* 0x000000ffb9b37208 */ /* 0x041fe20004800000 */
[----:B------:R-:W-:-:S02]  /*124a0*/  FMUL.FTZ R175, R185, R185 ;  /* 0x000000b9b9af7220 */ /* 0x000fc40000410000 */
[----:B------:R0:W-:Y:S02]  /*124b0*/  @!P0 STG.E [R176.64], R185 ;  /* 0x000000b9b0008986 */ /* 0x0001e4000c101904 */
[----:B------:R-:W-:Y:S01]  /*124c0*/  FADD.FTZ R180, -R179, R108 ;  /* 0x0000006cb3b47221 */ /* 0x000fe20000010100 */
[----:B------:R-:W-:Y:S01]  /*124d0*/  FSEL R175, R175, RZ, P1 ;  /* 0x000000ffafaf7208 */ /* 0x000fe20000800000 */
[----:B-1----:R-:W-:Y:S02]  /*124e0*/  FFMA.FTZ R108, R178, R183, c[0x0][0x228] ;  /* 0x00008a00b26c7623 */ /* 0x002fe400000100b7 */
[----:B------:R-:W-:Y:S02]  /*124f0*/  FADD.FTZ R181, -R179, R109 ;  /* 0x0000006db3b57221 */ /* 0x000fe40000010100 */
[----:B------:R-:W-:Y:S02]  /*12500*/  FADD.FTZ R108, R108, R175 ;  /* 0x000000af6c6c7221 */ /* 0x000fe40000010000 */
[----:B------:R-:W-:-:S02]  /*12510*/  @!P0 IMAD.MOV.U32 R109, RZ, RZ, 0x4 ;  /* 0x00000004ff6d8424 */ /* 0x000fc400078e00ff */
[----:B------:R1:W2:Y:S01]  /*12520*/  MUFU.RSQ R189, R108 ;  /* 0x0000006c00bd7308 */ /* 0x0002a20000001400 */
[C---:B------:R-:W-:Y:S02]  /*12530*/  FADD.FTZ R178, -R179.reuse, R113 ;  /* 0x00000071b3b27221 */ /* 0x040fe40000010100 */
[C---:B------:R-:W-:Y:S02]  /*12540*/  FADD.FTZ R175, -R179.reuse, R116 ;  /* 0x00000074b3af7221 */ /* 0x040fe40000010100 */
[C---:B------:R-:W-:Y:S02]  /*12550*/  FADD.FTZ R111, -R179.reuse, R111 ;  /* 0x0000006fb36f7221 */ /* 0x040fe40000010100 */
[----:B------:R-:W-:Y:S02]  /*12560*/  FADD.FTZ R110, -R179, R110 ;  /* 0x0000006eb36e7221 */ /* 0x000fe40000010100 */
[C---:B-1----:R-:W-:Y:S01]  /*12570*/  @!P0 IMAD.WIDE R108, R132.reuse, R109, c[0x0][0x1a8] ;  /* 0x00006a00846c8625 */ /* 0x042fe200078e026d */
[----:B------:R-:W-:-:S03]  /*12580*/  IADD3 R132, R132, c[0x0][0x160], RZ ;  /* 0x0000580084847a10 */ /* 0x000fc60007ffe0ff */
[C---:B------:R-:W-:Y:S02]  /*12590*/  FADD.FTZ R112, -R179.reuse, R112 ;  /* 0x00000070b3707221 */ /* 0x040fe40000010100 */
[----:B------:R-:W-:Y:S01]  /*125a0*/  FADD.FTZ R114, -R179, R114 ;  /* 0x00000072b3727221 */ /* 0x000fe20000010100 */
[----:B--2---:R1:W-:Y:S01]  /*125b0*/  @!P0 STG.E [R108.64], R189 ;  /* 0x000000bd6c008986 */ /* 0x0043e2000c101904 */
[C---:B------:R-:W-:Y:S02]  /*125c0*/  FMUL.FTZ R113, R189.reuse, R180 ;  /* 0x000000b4bd717220 */ /* 0x040fe40000410000 */
[----:B------:R-:W-:Y:S02]  /*125d0*/  FMUL.FTZ R116, R189, R181 ;  /* 0x000000b5bd747220 */ /* 0x000fe40000410000 */
[C---:B0-----:R-:W-:Y:S02]  /*125e0*/  FADD.FTZ R176, -R179.reuse, R115 ;  /* 0x00000073b3b07221 */ /* 0x041fe40000010100 */
[----:B------:R-:W-:-:S02]  /*125f0*/  FADD.FTZ R177, -R179, R118 ;  /* 0x00000076b3b17221 */ /* 0x000fc40000010100 */
[----:B------:R-:W-:Y:S02]  /*12600*/  FADD.FTZ R183, -R179, R119 ;  /* 0x00000077b3b77221 */ /* 0x000fe40000010100 */
[----:B------:R-:W-:Y:S02]  /*12610*/  FMUL.FTZ R118, R189, R111 ;  /* 0x0000006fbd767220 */ /* 0x000fe40000410000 */
[----:B-1----:R-:W-:Y:S02]  /*12620*/  FFMA.FTZ R108, R48, R113, R96 ;  /* 0x00000071306c7223 */ /* 0x002fe40000010060 */
[----:B------:R-:W-:Y:S02]  /*12630*/  FFMA.FTZ R109, R49, R116, R97 ;  /* 0x00000074316d7223 */ /* 0x000fe40000010061 */
[----:B------:R-:W-:Y:S02]  /*12640*/  FADD.FTZ R117, -R179, R117 ;  /* 0x00000075b3757221 */ /* 0x000fe40000010100 */
[----:B------:R-:W-:Y:S01]  /*12650*/  FMUL.FTZ R119, R189, R110 ;  /* 0x0000006ebd777220 */ /* 0x000fe20000410000 */
[----:B------:R-:W-:Y:S01]  /*12660*/  F2FP.BF16.PACK_AB R108, R109, R108 ;  /* 0x0000006c6d6c723e */ /* 0x000fe200000010ff */
[----:B------:R-:W-:-:S02]  /*12670*/  FMUL.FTZ R111, R189, R112 ;  /* 0x00000070bd6f7220 */ /* 0x000fc40000410000 */
[C---:B------:R-:W-:Y:S02]  /*12680*/  FADD.FTZ R120, -R179.reuse, R120 ;  /* 0x00000078b3787221 */ /* 0x040fe40000010100 */
[----:B------:R-:W-:Y:S02]  /*12690*/  FADD.FTZ R121, -R179, R121 ;  /* 0x00000079b3797221 */ /* 0x000fe40000010100 */
[C---:B------:R-:W-:Y:S02]  /*126a0*/  FMUL.FTZ R178, R189.reuse, R178 ;  /* 0x000000b2bdb27220 */ /* 0x040fe40000410000 */
        /* <DEDUP_REMOVED lines=12> */
[----:B------:R-:W-:Y:S02]  /*12770*/  FMUL.FTZ R122, R189, R117 ;  /* 0x00000075bd7a7220 */ /* 0x000fe40000410000 */
[-C--:B------:R-:W-:Y:S02]  /*12780*/  FFMA.FTZ R112, R44, R111.reuse, R92 ;  /* 0x0000006f2c707223 */ /* 0x080fe4000001005c */
[----:B------:R-:W-:-:S02]  /*12790*/  FFMA.FTZ R114, R20, R111, R68 ;  /* 0x0000006f14727223 */ /* 0x000fc40000010044 */
[----:B------:R-:W-:Y:S02]  /*127a0*/  FFMA.FTZ R109, R50, R119, R98 ;  /* 0x00000077326d7223 */ /* 0x000fe40000010062 */
[----:B------:R-:W-:Y:S02]  /*127b0*/  FFMA.FTZ R110, R51, R118, R99 ;  /* 0x00000076336e7223 */ /* 0x000fe40000010063 */
[C---:B------:R-:W-:Y:S02]  /*127c0*/  FMUL.FTZ R179, R189.reuse, R120 ;  /* 0x00000078bdb37220 */ /* 0x040fe40000410000 */
[----:B------:R-:W-:Y:S01]  /*127d0*/  FMUL.FTZ R184, R189, R121 ;  /* 0x00000079bdb87220 */ /* 0x000fe20000410000 */
[----:B------:R-:W-:Y:S01]  /*127e0*/  F2FP.BF16.PACK_AB R109, R110, R109 ;  /* 0x0000006d6e6d723e */ /* 0x000fe200000010ff */
[-C--:B------:R-:W-:Y:S02]  /*127f0*/  FFMA.FTZ R111, R45, R178.reuse, R93 ;  /* 0x000000b22d6f7223 */ /* 0x080fe4000001005d */
[----:B------:R-:W-:Y:S01]  /*12800*/  FFMA.FTZ R117, R21, R178, R69 ;  /* 0x000000b215757223 */ /* 0x000fe20000010045 */
[----:B------:R-:W-:Y:S01]  /*12810*/  IADD3 R178, R172, 0x100, RZ ;  /* 0x00000100acb27810 */ /* 0x000fe20007ffe0ff */
[----:B------:R-:W-:Y:S01]  /*12820*/  FFMA.FTZ R120, R46, R115, R94 ;  /* 0x000000732e787223 */ /* 0x000fe2000001005e */
[----:B------:R-:W-:Y:S01]  /*12830*/  F2FP.BF16.PACK_AB R110, R111, R112 ;  /* 0x000000706f6e723e */ /* 0x000fe200000010ff */
[----:B------:R-:W-:Y:S01]  /*12840*/  FFMA.FTZ R121, R47, R176, R95 ;  /* 0x000000b02f797223 */ /* 0x000fe2000001005f */
[----:B------:R-:W-:Y:S01]  /*12850*/  F2FP.BF16.PACK_AB R114, R117, R114 ;  /* 0x000000727572723e */ /* 0x000fe200000010ff */
[----:B------:R-:W-:-:S02]  /*12860*/  FMUL.FTZ R177, R189, R177 ;  /* 0x000000b1bdb17220 */ /* 0x000fc40000410000 */
[----:B------:R-:W-:Y:S01]  /*12870*/  FMUL.FTZ R180, R189, R183 ;  /* 0x000000b7bdb47220 */ /* 0x000fe20000410000 */
[----:B------:R-:W-:Y:S01]  /*12880*/  F2FP.BF16.PACK_AB R111, R121, R120 ;  /* 0x00000078796f723e */ /* 0x000fe200000010ff */
[----:B------:R-:W-:Y:S02]  /*12890*/  FFMA.FTZ R112, R24, R113, R72 ;  /* 0x0000007118707223 */ /* 0x000fe40000010048 */
[----:B------:R-:W-:Y:S02]  /*128a0*/  FFMA.FTZ R117, R25, R116, R73 ;  /* 0x0000007419757223 */ /* 0x000fe40000010049 */
[----:B------:R-:W-:Y:S02]  /*128b0*/  FFMA.FTZ R120, R42, R177, R90 ;  /* 0x000000b12a787223 */ /* 0x000fe4000001005a */
[----:B------:R-:W-:Y:S01]  /*128c0*/  FFMA.FTZ R121, R43, R180, R91 ;  /* 0x000000b42b797223 */ /* 0x000fe2000001005b */
[----:B------:R-:W-:Y:S01]  /*128d0*/  F2FP.BF16.PACK_AB R112, R117, R112 ;  /* 0x000000707570723e */ /* 0x000fe200000010ff */
[----:B------:R-:W-:-:S02]  /*128e0*/  FMUL.FTZ R175, R189, R175 ;  /* 0x000000afbdaf7220 */ /* 0x000fc40000410000 */
[----:B------:R-:W-:Y:S01]  /*128f0*/  FMUL.FTZ R181, R189, R128 ;  /* 0x00000080bdb57220 */ /* 0x000fe20000410000 */
        /* <DEDUP_REMOVED lines=9> */
[C---:B------:R-:W-:Y:S01]  /*12990*/  FMUL.FTZ R185, R189.reuse, R185 ;  /* 0x000000b9bdb97220 */ /* 0x040fe20000410000 */
[----:B------:R-:W-:Y:S01]  /*129a0*/  IADD3.X R121, R172, c[0x0][0x20c], RZ, P0, !PT ;  /* 0x00008300ac797a10 */ /* 0x000fe200007fe4ff */
[----:B------:R-:W-:Y:S01]  /*129b0*/  FMUL.FTZ R186, R189, R123 ;  /* 0x0000007bbdba7220 */ /* 0x000fe20000410000 */
[----:B------:R-:W-:Y:S01]  /*129c0*/  F2FP.BF16.PACK_AB R116, R119, R116 ;  /* 0x000000747774723e */ /* 0x000fe200000010ff */
[----:B------:R-:W-:Y:S01]  /*129d0*/  FFMA.FTZ R115, R22, R115, R70 ;  /* 0x0000007316737223 */ /* 0x000fe20000010046 */
[----:B------:R-:W-:Y:S01]  /*129e0*/  IADD3 R128, P1, R128, c[0x0][0x210], RZ ;  /* 0x0000840080807a10 */ /* 0x000fe20007f3e0ff */
[----:B------:R-:W-:Y:S01]  /*129f0*/  FFMA.FTZ R176, R23, R176, R71 ;  /* 0x000000b017b07223 */ /* 0x000fe20000010047 */
[----:B------:R0:W-:Y:S01]  /*12a00*/  STG.E.128 [R120.64], R108 ;  /* 0x0000006c78007986 */ /* 0x0001e2000c101d04 */
[----:B------:R-:W-:-:S02]  /*12a10*/  FMUL.FTZ R125, R189, R124 ;  /* 0x0000007cbd7d7220 */ /* 0x000fc40000410000 */
        /* <DEDUP_REMOVED lines=9> */
[C---:B------:R-:W-:Y:S02]  /*12ab0*/  FMUL.FTZ R126, R189.reuse, R188 ;  /* 0x000000bcbd7e7220 */ /* 0x040fe40000410000 */
[----:B------:R-:W-:Y:S01]  /*12ac0*/  IMAD.MOV.U32 R187, RZ, RZ, 0x10 ;  /* 0x00000010ffbb7424 */ /* 0x000fe200078e00ff */
[----:B------:R-:W-:Y:S01]  /*12ad0*/  F2FP.BF16.PACK_AB R119, R130, R123 ;  /* 0x0000007b8277723e */ /* 0x000fe200000010ff */
[----:B------:R-:W-:Y:S01]  /*12ae0*/  FMUL.FTZ R188, R189, R129 ;  /* 0x00000081bdbc7220 */ /* 0x000fe20000410000 */
[----:B------:R-:W-:Y:S01]  /*12af0*/  IADD3.X R129, R172, c[0x0][0x214], RZ, P1, !PT ;  /* 0x00008500ac817a10 */ /* 0x000fe20000ffe4ff */
[----:B------:R-:W-:Y:S02]  /*12b00*/  FFMA.FTZ R176, R32, R125, R80 ;  /* 0x0000007d20b07223 */ /* 0x000fe40000010050 */
[----:B0-----:R-:W-:-:S02]  /*12b10*/  FFMA.FTZ R109, R33, R124, R81 ;  /* 0x0000007c216d7223 */ /* 0x001fc40000010051 */
[----:B------:R-:W-:Y:S01]  /*12b20*/  FMUL.FTZ R190, R189, R131 ;  /* 0x00000083bdbe7220 */ /* 0x000fe20000410000 */
[----:B------:R0:W-:Y:S01]  /*12b30*/  STG.E.128 [R128.64], R112 ;  /* 0x0000007080007986 */ /* 0x0001e2000c101d04 */
[----:B------:R-:W-:Y:S01]  /*12b40*/  FFMA.FTZ R110, R34, R127, R82 ;  /* 0x0000007f226e7223 */ /* 0x000fe20000010052 */
[----:B------:R-:W-:Y:S01]  /*12b50*/  F2FP.BF16.PACK_AB R108, R109, R176 ;  /* 0x000000b06d6c723e */ /* 0x000fe200000010ff */
[----:B------:R-:W-:Y:S02]  /*12b60*/  FFMA.FTZ R111, R35, R126, R83 ;  /* 0x0000007e236f7223 */ /* 0x000fe40000010053 */
        /* <DEDUP_REMOVED lines=9> */
[----:B0-----:R-:W-:-:S02]  /*12c00*/  FFMA.FTZ R112, R30, R183, R78 ;  /* 0x000000b71e707223 */ /* 0x001fc4000001004e */
[----:B------:R-:W-:Y:S02]  /*12c10*/  FFMA.FTZ R114, R4, R181, R52 ;  /* 0x000000b504727223 */ /* 0x000fe40000010034 */
[----:B------:R-:W-:Y:S02]  /*12c20*/  FFMA.FTZ R113, R5, R188, R53 ;  /* 0x000000bc05717223 */ /* 0x000fe40000010035 */
[----:B------:R-:W-:Y:S01]  /*12c30*/  IMAD.SHL.U32 R128, R173, 0x10, RZ ;  /* 0x00000010ad807824 */ /* 0x000fe200078e00ff */
[----:B------:R-:W-:Y:S01]  /*12c40*/  SHF.R.U32.HI R173, RZ, 0x1c, R173 ;  /* 0x0000001cffad7819 */ /* 0x000fe200000116ad */
[----:B------:R-:W-:Y:S01]  /*12c50*/  FFMA.FTZ R186, R15, R186, R63 ;  /* 0x000000ba0fba7223 */ /* 0x000fe2000001003f */
[----:B------:R-:W-:Y:S01]  /*12c60*/  F2FP.BF16.PACK_AB R114, R113, R114 ;  /* 0x000000727172723e */ /* 0x000fe200000010ff */
[----:B-1----:R-:W-:Y:S01]  /*12c70*/  FFMA.FTZ R117, R31, R190, R79 ;  /* 0x000000be1f757223 */ /* 0x002fe2000001004f */
        /* <DEDUP_REMOVED lines=14> */
[C---:B------:R-:W-:Y:S01]  /*12d60*/  IADD3.X R119, R173.reuse, c[0x0][0x20c], RZ, P0, !PT ;  /* 0x00008300ad777a10 */ /* 0x040fe200007fe4ff */
[----:B------:R-:W-:Y:S01]  /*12d70*/  FFMA.FTZ R113, R10, R127, R58 ;  /* 0x0000007f0a717223 */ /* 0x000fe2000001003a */
[----:B------:R-:W-:Y:S01]  /*12d80*/  IADD3.X R129, R173, c[0x0][0x214], RZ, P1, !PT ;  /* 0x00008500ad817a10 */ /* 0x000fe20000ffe4ff */
[----:B------:R-:W-:Y:S01]  /*12d90*/  FFMA.FTZ R126, R11, R126, R59 ;  /* 0x0000007e0b7e7223 */ /* 0x000fe2000001003b */
[----:B------:R-:W-:Y:S01]  /*12da0*/  F2FP.BF16.PACK_AB R115, R190, R115 ;  /* 0x00000073be73723e */ /* 0x000fe200000010ff */
[----:B------:R-:W-:Y:S01]  /*12db0*/  FFMA.FTZ R125, R9, R124, R57 ;  /* 0x0000007c097d7223 */ /* 0x000fe20000010039 */
[----:B------:R-:W-:Y:S01]  /*12dc0*/  ISETP.GE.AND P0, PT, R132, c[0x0][0x164], PT ;  /* 0x0000590084007a0c */ /* 0x000fe20003f06270 */
[----:B------:R-:W-:Y:S01]  /*12dd0*/  IMAD.WIDE.U32 R116, R178, R187, c[0x0][0x210] ;  /* 0x00008400b2747625 */ /* 0x000fe200078e00bb */
[----:B------:R-:W-:-:S02]  /*12de0*/  F2FP.BF16.PACK_AB R113, R126, R113 ;  /* 0x000000717e71723e */ /* 0x000fc400000010ff */
        /* <DEDUP_REMOVED lines=8> */
.L_x_9096:
[----:B------:R-:W-:Y:S05]  /*12e70*/  EXIT ;  /* 0x000000000000794d */ /* 0x000fea0003800000 */
.L_x_9094:
[----:B------:R-:W-:Y:S01]  /*12e80*/  IMAD.MOV.U32 R186, RZ, RZ, 0x1 ;  /* 0x00000001ffba7424 */ /* 0x000fe200078e00ff */
[----:B0-----:R-:W-:Y:S01]  /*12e90*/  MOV R180, 0x12ed0 ;  /* 0x00012ed000b47802 */ /* 0x001fe20000000f00 */
[----:B------:R-:W-:Y:S02]  /*12ea0*/  IMAD.MOV.U32 R177, RZ, RZ, 0x1f ;  /* 0x0000001fffb17424 */ /* 0x000fe400078e00ff */
[----:B------:R-:W-:Y:S02]  /*12eb0*/  IMAD.MOV.U32 R184, RZ, RZ, -0x1 ;  /* 0xffffffffffb87424 */ /* 0x000fe400078e00ff */
[----:B------:R-:W-:Y:S05]  /*12ec0*/  CALL.REL.NOINC `($__internal_37_$__cuda_sm70_shflsync_bfly_p) ;  /* 0x0000069000007944 */ /* 0x000fea0003c00000 */
[----:B-1----:R-:W-:Y:S01]  /*12ed0*/  MOV R176, R186 ;  /* 0x000000ba00b07202 */ /* 0x002fe20000000f00 */
[----:B0-----:R-:W-:Y:S05]  /*12ee0*/  BRA `(.L_x_9098) ;  /* 0xffffecd000007947 */ /* 0x001fea000383ffff */
.L_x_9095:
[----:B------:R-:W-:Y:S01]  /*12ef0*/  IMAD.MOV.U32 R186, RZ, RZ, 0x2 ;  /* 0x00000002ffba7424 */ /* 0x000fe200078e00ff */
[----:B------:R-:W-:Y:S01]  /*12f00*/  MOV R180, 0x12f40 ;  /* 0x00012f4000b47802 */ /* 0x000fe20000000f00 */
[----:B------:R-:W-:Y:S02]  /*12f10*/  IMAD.MOV.U32 R177, RZ, RZ, 0x1f ;  /* 0x0000001fffb17424 */ /* 0x000fe400078e00ff */
[----:B------:R-:W-:-:S02]  /*12f20*/  IMAD.MOV.U32 R184, RZ, RZ, -0x1 ;  /* 0xffffffffffb87424 */ /* 0x000fc400078e00ff */
[----:B------:R-:W-:Y:S05]  /*12f30*/  CALL.REL.NOINC `($__internal_37_$__cuda_sm70_shflsync_bfly_p) ;  /* 0x0000062000007944 */ /* 0x000fea0003c00000 */
[----:B01----:R-:W-:Y:S01]  /*12f40*/  FADD.FTZ R179, R179, R186 ;  /* 0x000000bab3b37221 */ /* 0x003fe20000010000 */
[----:B------:R-:W-:Y:S01]  /*12f50*/  MOV R184, 0xffffffff ;  /* 0xffffffff00b87802 */ /* 0x000fe20000000f00 */
[----:B------:R-:W-:Y:S01]  /*12f60*/  IMAD.MOV.U32 R186, RZ, RZ, 0x4 ;  /* 0x00000004ffba7424 */ /* 0x000fe200078e00ff */
[----:B------:R-:W-:Y:S01]  /*12f70*/  MOV R180, 0x12fa0 ;  /* 0x00012fa000b47802 */ /* 0x000fe20000000f00 */
[----:B------:R-:W-:-:S02]  /*12f80*/  IMAD.MOV.U32 R177, RZ, RZ, 0x1f ;  /* 0x0000001fffb17424 */ /* 0x000fc400078e00ff */
[----:B------:R-:W-:Y:S05]  /*12f90*/  CALL.REL.NOINC `($__internal_37_$__cuda_sm70_shflsync_bfly_p) ;  /* 0x000005c000007944 */ /* 0x000fea0003c00000 */
[----:B01----:R-:W-:Y:S01]  /*12fa0*/  FADD.FTZ R179, R179, R186 ;  /* 0x000000bab3b37221 */ /* 0x003fe20000010000 */
[----:B------:R-:W-:Y:S01]  /*12fb0*/  MOV R180, 0x13000 ;  /* 0x0001300000b47802 */ /* 0x000fe20000000f00 */
[----:B------:R-:W-:-:S02]  /*12fc0*/  IMAD.MOV.U32 R186, RZ, RZ, 0x8 ;  /* 0x00000008ffba7424 */ /* 0x000fc400078e00ff */
[----:B------:R-:W-:Y:S02]  /*12fd0*/  IMAD.MOV.U32 R177, RZ, RZ, 0x1f ;  /* 0x0000001fffb17424 */ /* 0x000fe400078e00ff */
[----:B------:R-:W-:Y:S02]  /*12fe0*/  IMAD.MOV.U32 R184, RZ, RZ, -0x1 ;  /* 0xffffffffffb87424 */ /* 0x000fe400078e00ff */
[----:B------:R-:W-:Y:S05]  /*12ff0*/  CALL.REL.NOINC `($__internal_37_$__cuda_sm70_shflsync_bfly_p) ;  /* 0x0000056000007944 */ /* 0x000fea0003c00000 */
[----:B01----:R-:W-:Y:S01]  /*13000*/  FADD.FTZ R179, R179, R186 ;  /* 0x000000bab3b37221 */ /* 0x003fe20000010000 */
[----:B------:R-:W-:Y:S01]  /*13010*/  MOV R184, 0xffffffff ;  /* 0xffffffff00b87802 */ /* 0x000fe20000000f00 */
[----:B------:R-:W-:Y:S01]  /*13020*/  IMAD.MOV.U32 R186, RZ, RZ, 0x10 ;  /* 0x00000010ffba7424 */ /* 0x000fe200078e00ff */
[----:B------:R-:W-:Y:S01]  /*13030*/  MOV R180, 0x13060 ;  /* 0x0001306000b47802 */ /* 0x000fe20000000f00 */
[----:B------:R-:W-:Y:S02]  /*13040*/  IMAD.MOV.U32 R177, RZ, RZ, 0x1f ;  /* 0x0000001fffb17424 */ /* 0x000fe400078e00ff */
[----:B------:R-:W-:Y:S05]  /*13050*/  CALL.REL.NOINC `($__internal_37_$__cuda_sm70_shflsync_bfly_p) ;  /* 0x0000050000007944 */ /* 0x000fea0003c00000 */
        /* <DEDUP_REMOVED lines=54> */
[----:B------:R-:W-:Y:S05]  /*133c0*/  CALL.REL.NOINC `($__internal_37_$__cuda_sm70_shflsync_bfly_p) ;  /* 0x0000019000007944 */ /* 0x000fea0003c00000 */
[----:B01----:R-:W-:Y:S01]  /*133d0*/  FADD.FTZ R179, R179, R186 ;  /* 0x000000bab3b37221 */ /* 0x003fe20000010000 */
[----:B------:R-:W-:Y:S01]  /*133e0*/  MOV R184, 0xffffffff ;  /* 0xffffffff00b87802 */ /* 0x000fe20000000f00 */
[----:B------:R-:W-:Y:S01]  /*133f0*/  IMAD.MOV.U32 R186, RZ, RZ, 0x2 ;  /* 0x00000002ffba7424 */ /* 0x000fe200078e00ff */
[----:B------:R-:W-:Y:S01]  /*13400*/  MOV R180, 0x13430 ;  /* 0x0001343000b47802 */ /* 0x000fe20000000f00 */
[----:B------:R-:W-:Y:S02]  /*13410*/  IMAD.MOV.U32 R177, RZ, RZ, 0x1f ;  /* 0x0000001fffb17424 */ /* 0x000fe400078e00ff */
[----:B------:R-:W-:Y:S05]  /*13420*/  CALL.REL.NOINC `($__internal_37_$__cuda_sm70_shflsync_bfly_p) ;  /* 0x0000013000007944 */ /* 0x000fea0003c00000 */
[----:B01----:R-:W-:Y:S01]  /*13430*/  FADD.FTZ R179, R179, R186 ;  /* 0x000000bab3b37221 */ /* 0x003fe20000010000 */
[----:B------:R-:W-:Y:S01]  /*13440*/  MOV R180, 0x13490 ;  /* 0x0001349000b47802 */ /* 0x000fe20000000f00 */
[----:B------:R-:W-:Y:S02]  /*13450*/  IMAD.MOV.U32 R186, RZ, RZ, 0x4 ;  /* 0x00000004ffba7424 */ /* 0x000fe400078e00ff */
[----:B------:R-:W-:-:S02]  /*13460*/  IMAD.MOV.U32 R177, RZ, RZ, 0x1f ;  /* 0x0000001fffb17424 */ /* 0x000fc400078e00ff */
        /* <DEDUP_REMOVED lines=11> */
[----:B------:R-:W-:Y:S02]  /*13520*/  IMAD.MOV.U32 R177, RZ, RZ, 0x1f ;  /* 0x0000001fffb17424 */ /* 0x000fe400078e00ff */
[----:B------:R-:W-:-:S02]  /*13530*/  IMAD.MOV.U32 R184, RZ, RZ, -0x1 ;  /* 0xffffffffffb87424 */ /* 0x000fc400078e00ff */
[----:B------:R-:W-:Y:S05]  /*13540*/  CALL.REL.NOINC `($__internal_37_$__cuda_sm70_shflsync_bfly_p) ;  /* 0x0000001000007944 */ /* 0x000fea0003c00000 */
[----:B01----:R-:W-:Y:S05]  /*13550*/  BRA `(.L_x_9099) ;  /* 0xffffeaa000007947 */ /* 0x003fea000383ffff */
        .weak           $__internal_37_$__cuda_sm70_shflsync_bfly_p
        .type           $__internal_37_$__cuda_sm70_shflsync_bfly_p,@function
        .size           $__internal_37_$__cuda_sm70_shflsync_bfly_p,(.L_x_20017 - $__internal_37_$__cuda_sm70_shflsync_bfly_p)
$__internal_37_$__cuda_sm70_shflsync_bfly_p:
[----:B------:R-:W-:Y:S01]  /*13560*/  IMAD.MOV.U32 R181, RZ, RZ, 0x0 ;  /* 0x00000000ffb57424 */ /* 0x000fe200078e00ff */
[----:B------:R-:W-:Y:S04]  /*13570*/  WARPSYNC R184 ;  /* 0x000000b800007348 */ /* 0x000fe80003800000 */
[----:B------:R0:W1:Y:S01]  /*13580*/  SHFL.BFLY PT, R186, R179, R186, R177 ;  /* 0x0c0000bab3ba7389 */ /* 0x00006200000e00b1 */
[----:B------:R-:W-:Y:S05]  /*13590*/  RET.REL.NODEC R180 `(_ZN10layer_norm31ln_parallel_residual_fwd_kernelINS_13Kernel_traitsIf13__nv_bfloat16fS2_fjLj6144ELj1ELj1ELj8ELj16ENS_18Kernel_traits_baseILj6144EfS2_fS2_fjLj256EEEEELb1ELb0ELb1EEEvNS_9FwdParamsE) ;  /* 0xfffeca60b4007950 */ /* 0x000fea0003c3ffff */
.L_x_9100:
        /* <DEDUP_REMOVED lines=14> */
.L_x_20017:


//--------------------- .text._ZN10layer_norm31ln_parallel_residual_fwd_kernelINS_13Kernel_traitsIf13__nv_bfloat16fS2_fjLj6144ELj1ELj1ELj8ELj16ENS_18Kernel_traits_baseILj6144EfS2_fS2_fjLj256EEEEELb1ELb1ELb0EEEvNS_9FwdParamsE --------------------------
	.section	.text._ZN10layer_norm31ln_parallel_residual_fwd_kernelINS_13Kernel_traitsIf13__nv_bfloat16fS2_fjLj6144ELj1ELj1ELj8ELj16ENS_18Kernel_traits_baseILj6144EfS2_fS2_fjLj256EEEEELb1ELb1ELb0EEEvNS_9FwdParamsE,"ax",@progbits
	.sectioninfo	@"SHI_REGISTERS=128"
	.align	128
        .global         _ZN10layer_norm31ln_parallel_residual_fwd_kernelINS_13Kernel_traitsIf13__nv_bfloat16fS2_fjLj6144ELj1ELj1ELj8ELj16ENS_18Kernel_traits_baseILj6144EfS2_fS2_fjLj256EEEEELb1ELb1ELb0EEEvNS_9FwdParamsE
        .type           _ZN10layer_norm31ln_parallel_residual_fwd_kernelINS_13Kernel_traitsIf13__nv_bfloat16fS2_fjLj6144ELj1ELj1ELj8ELj16ENS_18Kernel_traits_baseILj6144EfS2_fS2_fjLj256EEEEELb1ELb1ELb0EEEvNS_9FwdParamsE,@function
        .size           _ZN10layer_norm31ln_parallel_residual_fwd_kernelINS_13Kernel_traitsIf13__nv_bfloat16fS2_fjLj6144ELj1ELj1ELj8ELj16ENS_18Kernel_traits_baseILj6144EfS2_fS2_fjLj256EEEEELb1ELb1ELb0EEEvNS_9FwdParamsE,(.L_x_20018 - _ZN10layer_norm31ln_parallel_residual_fwd_kernelINS_13Kernel_traitsIf13__nv_bfloat16fS2_fjLj6144ELj1ELj1ELj8ELj16ENS_18Kernel_traits_baseILj6144EfS2_fS2_fjLj256EEEEELb1ELb1ELb0EEEvNS_9FwdParamsE)
        .other          _ZN10layer_norm31ln_parallel_residual_fwd_kernelINS_13Kernel_traitsIf13__nv_bfloat16fS2_fjLj6144ELj1ELj1ELj8ELj16ENS_18Kernel_traits_baseILj6144EfS2_fS2_fjLj256EEEEELb1ELb1ELb0EEEvNS_9FwdParamsE,@"STO_CUDA_ENTRY STV_DEFAULT"
_ZN10layer_norm31ln_parallel_residual_fwd_kernelINS_13Kernel_traitsIf13__nv_bfloat16fS2_fjLj6144ELj1ELj1ELj8ELj16ENS_18Kernel_traits_baseILj6144EfS2_fS2_fjLj256EEEEELb1ELb1ELb0EEEvNS_9FwdParamsE:
.text._ZN10layer_norm31ln_parallel_residual_fwd_kernelINS_13Kernel_traitsIf13__nv_bfloat16fS2_fjLj6144ELj1ELj1ELj8ELj16ENS_18Kernel_traits_baseILj6144EfS2_fS2_fjLj256EEEEELb1ELb1ELb0EEEvNS_9FwdParamsE:
        /* <DEDUP_REMOVED lines=15> */
[----:B------:R-:W0:Y:S02]  /*00f0*/  S2R R112, SR_CTAID.X ;  /* 0x0000000000707919 */ /* 0x000e240000002500 */
[----:B0-----:R-:W-:Y:S01]  /*0100*/  IMAD R111, R112, c[0x0][0x0], R5 ;  /* 0x00000000706f7a24 */ /* 0x001fe200078e0205 */
        /* <DEDUP_REMOVED lines=15> */
[----:B------:R-:W-:Y:S02]  /*0200*/  UIADD3 UR10, UR5, -0x4498517b, URZ ;  /* 0xbb67ae85050a7890 */ /* 0x000fe4000fffe03f */
[----:B------:R-:W-:-:S02]  /*0210*/  UIADD3 UR12, UR5, 0x76cf5d0a, URZ ;  /* 0x76cf5d0a050c7890 */ /* 0x000fc4000fffe03f */
[----:B------:R-:W-:Y:S01]  /*0220*/  IMAD.WIDE.U32 R10, R10, -0x326172a9, RZ ;  /* 0xcd9e8d570a0a7825 */ /* 0x000fe200078e00ff */
[----:B------:R-:W-:Y:S01]  /*0230*/  UIADD3 UR14, UR5, 0x32370b8f, URZ ;  /* 0x32370b8f050e7890 */ /* 0x000fe2000fffe03f */
[----:B------:R-:W-:Y:S01]  /*0240*/  LOP3.LUT R9, R3, UR10, R6, 0x96, !PT ;  /* 0x0000000a03097c12 */ /* 0x000fe2000f8e9606 */
[----:B------:R-:W-:Y:S02]  /*0250*/  UIADD3 UR15, UR4, 0x78dde6e4, URZ ;  /* 0x78dde6e4040f7890 */ /* 0x000fe4000fffe03f */
[----:B------:R-:W-:Y:S01]  /*0260*/  LOP3.LUT R6, R11, UR9, R8, 0x96, !PT ;  /* 0x000000090b067c12 */ /* 0x000fe2000f8e9608 */
[----:B------:R-:W-:Y:S01]  /*0270*/  UIADD3 UR16, UR5, -0x126145ec, URZ ;  /* 0xed9eba1405107890 */ /* 0x000fe2000fffe03f */
        /* <DEDUP_REMOVED lines=25> */
[----:B------:R-:W-:Y:S02]  /*0410*/  MOV R3, c[0x0][0x168] ;  /* 0x00005a0000037a02 */ /* 0x000fe40000000f00 */
[----:B------:R-:W-:Y:S01]  /*0420*/  LOP3.LUT R6, R11, UR17, R8, 0x96, !PT ;  /* 0x000000110b067c12 */ /* 0x000fe2000f8e9608 */
[----:B------:R-:W-:Y:S01]  /*0430*/  IMAD.WIDE.U32 R8, R9, -0x326172a9, RZ ;  /* 0xcd9e8d5709087825 */ /* 0x000fe200078e00ff */
[----:B------:R-:W-:-:S03]  /*0440*/  SHF.R.S32.HI R3, RZ, 0x1f, R3 ;  /* 0x0000001fff037819 */ /* 0x000fc60000011403 */
[----:B------:R-:W-:Y:S01]  /*0450*/  IMAD.WIDE.U32 R6, R6, -0x2daee0ad, RZ ;  /* 0xd2511f5306067825 */ /* 0x000fe200078e00ff */
[----:B------:R-:W-:Y:S02]  /*0460*/  LOP3.LUT R10, R9, UR19, R10, 0x96, !PT ;  /* 0x00000013090a7c12 */ /* 0x000fe4000f8e960a */
[----:B------:R-:W-:Y:S02]  /*0470*/  LOP3.LUT R9, R5, 0xff, RZ, 0xc0, !PT ;  /* 0x000000ff05097812 */ /* 0x000fe400078ec0ff */
[----:B------:R-:W-:Y:S01]  /*0480*/  LEA.HI R62, R3, c[0x0][0x168], RZ, 0x3 ;  /* 0x00005a00033e7a11 */ /* 0x000fe200078f18ff */
[----:B------:R-:W-:Y:S01]  /*0490*/  IMAD.WIDE.U32 R10, R10, -0x2daee0ad, RZ ;  /* 0xd2511f530a0a7825 */ /* 0x000fe200078e00ff */
[----:B------:R-:W-:Y:S02]  /*04a0*/  LOP3.LUT R3, R9, 0xff, RZ, 0x3c, !PT ;  /* 0x000000ff09037812 */ /* 0x000fe400078e3cff */
[----:B------:R-:W-:Y:S02]  /*04b0*/  LOP3.LUT R60, R7, UR20, R2, 0x96, !PT ;  /* 0x00000014073c7c12 */ /* 0x000fe4000f8e9602 */
[----:B------:R-:W-:-:S02]  /*04c0*/  LEA.HI.SX32 R4, R62, R3, 0x1d ;  /* 0x000000033e047211 */ /* 0x000fc400078feaff */
[----:B------:R-:W-:Y:S01]  /*04d0*/  LOP3.LUT R66, R11, UR22, R6, 0x96, !PT ;  /* 0x000000160b427c12 */ /* 0x000fe2000f8e9606 */
[----:B------:R-:W-:Y:S01]  /*04e0*/  IMAD.WIDE.U32 R60, R60, -0x326172a9, RZ ;  /* 0xcd9e8d573c3c7825 */ /* 0x000fe200078e00ff */
[C---:B------:R-:W-:Y:S02]  /*04f0*/  LOP3.LUT P4, RZ, R4.reuse, 0xffffff00, RZ, 0xc0, !PT ;  /* 0xffffff0004ff7812 */ /* 0x040fe4000788c0ff */
[----:B------:R-:W-:Y:S01]  /*0500*/  ISETP.GE.U32.AND P3, PT, R4, 0x200, PT ;  /* 0x000002000400780c */ /* 0x000fe20003f66070 */
[----:B------:R-:W-:Y:S01]  /*0510*/  IMAD.HI.U32 R65, R66, -0x326172a9, RZ ;  /* 0xcd9e8d5742417827 */ /* 0x000fe200078e00ff */
[----:B------:R-:W-:Y:S02]  /*0520*/  LOP3.LUT R64, R61, UR21, R8, 0x96, !PT ;  /* 0x000000153d407c12 */ /* 0x000fe4000f8e9608 */
[----:B------:R-:W-:Y:S02]  /*0530*/  ISETP.GE.U32.AND P2, PT, R4, 0x300, PT ;  /* 0x000003000400780c */ /* 0x000fe40003f46070 */
[----:B------:R-:W-:Y:S01]  /*0540*/  P2R R115, PR, RZ, 0x10 ;  /* 0x00000010ff737803 */ /* 0x000fe20000000000 */
[----:B------:R-:W-:Y:S01]  /*0550*/  IMAD.HI.U32 R63, R64, -0x2daee0ad, RZ ;  /* 0xd2511f53403f7827 */ /* 0x000fe200078e00ff */
[----:B------:R-:W-:-:S02]  /*0560*/  P2R R114, PR, RZ, 0x8 ;  /* 0x00000008ff727803 */ /* 0x000fc40000000000 */
        /* <DEDUP_REMOVED lines=17> */
.L_x_9102:
[----:B------:R-:W-:Y:S05]  /*0680*/  BSYNC B0 ;  /* 0x0000000000007941 */ /* 0x000fea0003800000 */
.L_x_9101:
        /* <DEDUP_REMOVED lines=17> */
.L_x_9104:
[----:B------:R-:W-:Y:S05]  /*07a0*/  BSYNC B0 ;  /* 0x0000000000007941 */ /* 0x000fea0003800000 */
.L_x_9103:
        /* <DEDUP_REMOVED lines=16> */
.L_x_9106:
[----:B------:R-:W-:Y:S05]  /*08b0*/  BSYNC B0 ;  /* 0x0000000000007941 */ /* 0x000fea0003800000 */
.L_x_9105:
[----:B------:R-:W-:Y:S02]  /*08c0*/  ISETP.GE.AND P0, PT, R112, c[0x0][0x164], PT ;  /* 0x0000590070007a0c */ /* 0x000fe40003f06270 */
[----:B------:R-:W-:Y:S02]  /*08d0*/  LOP3.LUT R65, R65, UR23, R60, 0x96, !PT ;  /* 0x0000001741417c12 */ /* 0x000fe4000f8e963c */
[----:B------:R-:W-:-:S09]  /*08e0*/  LOP3.LUT R63, R63, UR24, R10, 0x96, !PT ;  /* 0x000000183f3f7c12 */ /* 0x000fd2000f8e960a */
[----:B------:R-:W-:Y:S05]  /*08f0*/  @P0 EXIT ;  /* 0x000000000000094d */ /* 0x000fea0003800000 */
[----:B------:R-:W-:Y:S01]  /*0900*/  SHF.R.S32.HI R62, RZ, 0x3, R62 ;  /* 0x00000003ff3e7819 */ /* 0x000fe2000001143e */
[----:B------:R-:W-:Y:S01]  /*0910*/  IMAD R11, R66, -0x326172a9, RZ ;  /* 0xcd9e8d57420b7824 */ /* 0x000fe200078e02ff */
[----:B0-----:R-:W-:Y:S01]  /*0920*/  LOP3.LUT R3, R5, 0xe0, RZ, 0xc0, !PT ;  /* 0x000000e005037812 */ /* 0x001fe200078ec0ff */
[C---:B------:R-:W-:Y:S01]  /*0930*/  IMAD.HI.U32 R8, R63.reuse, -0x326172a9, RZ ;  /* 0xcd9e8d573f087827 */ /* 0x040fe200078e00ff */
[----:B------:R-:W-:Y:S01]  /*0940*/  LOP3.LUT R2, R62, 0xff, RZ, 0xc0, !PT ;  /* 0x000000ff3e027812 */ /* 0x000fe200078ec0ff */
[----:B------:R-:W-:Y:S01]  /*0950*/  ULDC.U8 UR8, c[0x0][0x1f0] ;  /* 0x00007c0000087ab9 */ /* 0x000fe20000000000 */
[----:B------:R-:W-:Y:S01]  /*0960*/  SHF.R.U32.HI R62, RZ, 0x3, R62 ;  /* 0x00000003ff3e7819 */ /* 0x000fe2000001163e */
[----:B------:R-:W-:Y:S01]  /*0970*/  IMAD R9, R64, -0x2daee0ad, RZ ;  /* 0xd2511f5340097824 */ /* 0x000fe200078e02ff */
[----:B------:R-:W-:Y:S01]  /*0980*/  LOP3.LUT R0, R0, 0x3, RZ, 0xc0, !PT ;  /* 0x0000000300007812 */ /* 0x000fe200078ec0ff */
[----:B------:R-:W-:Y:S01]  /*0990*/  IMAD.IADD R3, R2, 0x1, -R3 ;  /* 0x0000000102037824 */ /* 0x000fe200078e0a03 */
[----:B------:R-:W-:Y:S01]  /*09a0*/  LOP3.LUT R62, R62, 0x1fffffe0, RZ, 0xc0, !PT ;  /* 0x1fffffe03e3e7812 */ /* 0x000fe200078ec0ff */
[----:B------:R-:W-:-:S03]  /*09b0*/  IMAD R106, R63, -0x326172a9, RZ ;  /* 0xcd9e8d573f6a7824 */ /* 0x000fc600078e02ff */
[----:B------:R-:W-:-:S04]  /*09c0*/  IMNMX R3, RZ, R3, !PT ;  /* 0x00000003ff037217 */ /* 0x000fc80007800200 */
[----:B------:R-:W-:-:S05]  /*09d0*/  IMNMX R3, R3, 0x20, PT ;  /* 0x0000002003037817 */ /* 0x000fca0003800200 */
[----:B------:R-:W-:-:S04]  /*09e0*/  IMAD.IADD R3, R3, 0x1, R62 ;  /* 0x0000000103037824 */ /* 0x000fc800078e023e */
[----:B------:R-:W-:Y:S02]  /*09f0*/  IMAD.SHL.U32 R6, R3, 0x8, RZ ;  /* 0x0000000803067824 */ /* 0x000fe400078e00ff */
[----:B------:R-:W-:Y:S02]  /*0a00*/  IMAD.SHL.U32 R3, R5, 0x20, RZ ;  /* 0x0000002005037824 */ /* 0x000fe400078e00ff */
[----:B------:R0:W1:Y:S03]  /*0a10*/  I2F.U32 R108, R6 ;  /* 0x00000006006c7306 */ /* 0x0000660000201000 */
[----:B------:R-:W-:-:S05]  /*0a20*/  LOP3.LUT R3, R3, 0x3e0, RZ, 0xc0, !PT ;  /* 0x000003e003037812 */ /* 0x000fca00078ec0ff */
[----:B------:R-:W-:Y:S02]  /*0a30*/  IMAD.IADD R3, R2, 0x1, -R3 ;  /* 0x0000000102037824 */ /* 0x000fe400078e0a03 */
[----:B------:R-:W-:-:S03]  /*0a40*/  IMAD.HI.U32 R2, R65, -0x2daee0ad, RZ ;  /* 0xd2511f5341027827 */ /* 0x000fc600078e00ff */
[----:B------:R-:W-:Y:S01]  /*0a50*/  IMNMX R3, RZ, R3, !PT ;  /* 0x00000003ff037217 */ /* 0x000fe20007800200 */
[----:B0-----:R-:W-:Y:S01]  /*0a60*/  IMAD R6, R65, -0x2daee0ad, RZ ;  /* 0xd2511f5341067824 */ /* 0x001fe200078e02ff */
[----:B------:R-:W-:Y:S01]  /*0a70*/  LOP3.LUT R2, R2, UR26, R9, 0x96, !PT ;  /* 0x0000001a02027c12 */ /* 0x000fe2000f8e9609 */
[----:B-1----:R-:W0:Y:S01]  /*0a80*/  MUFU.RCP R108, R108 ;  /* 0x0000006c006c7308 */ /* 0x002e220000001000 */
[----:B------:R-:W-:Y:S02]  /*0a90*/  IMNMX R7, R3, 0x20, PT ;  /* 0x0000002003077817 */ /* 0x000fe40003800200 */
[----:B------:R-:W-:Y:S01]  /*0aa0*/  LOP3.LUT R3, R8, UR25, R11, 0x96, !PT ;  /* 0x0000001908037c12 */ /* 0x000fe2000f8e960b */
[----:B------:R-:W-:Y:S01]  /*0ab0*/  IMAD.MOV.U32 R8, RZ, RZ, 0x1 ;  /* 0x00000001ff087424 */ /* 0x000fe200078e00ff */
[----:B------:R-:W-:Y:S01]  /*0ac0*/  IADD3 R107, R62, R7, RZ ;  /* 0x000000073e6b7210 */ /* 0x000fe20007ffe0ff */
[----:B------:R-:W-:-:S04]  /*0ad0*/  IMAD.MOV.U32 R7, RZ, RZ, RZ ;  /* 0x000000ffff077224 */ /* 0x000fc800078e00ff */
[----:B------:R-:W-:Y:S02]  /*0ae0*/  IMAD.SHL.U32 R107, R107, 0x8, RZ ;  /* 0x000000086b6b7824 */ /* 0x000fe400078e00ff */
.L_x_9508:
        /* <DEDUP_REMOVED lines=36> */
.L_x_9110:
[----:B-1----:R-:W-:Y:S02]  /*0d30*/  MOV R98, R106 ;  /* 0x0000006a00627202 */ /* 0x002fe40000000f00 */
.L_x_9111:
[----:B------:R-:W-:Y:S05]  /*0d40*/  BSYNC B1 ;  /* 0x0000000000017941 */ /* 0x000fea0003800000 */
.L_x_9109:
        /* <DEDUP_REMOVED lines=16> */
.L_x_9115:
[----:B------:R-:W-:Y:S05]  /*0e50*/  BSYNC B2 ;  /* 0x0000000000027941 */ /* 0x000fea0003800000 */
.L_x_9114:
        /* <DEDUP_REMOVED lines=44> */
.L_x_9113:
[----:B------:R-:W-:Y:S05]  /*1120*/  BSYNC B1 ;  /* 0x0000000000017941 */ /* 0x000fea0003800000 */
.L_x_9112:
        /* <DEDUP_REMOVED lines=16> */
.L_x_9116:
        /* <DEDUP_REMOVED lines=12> */
.L_x_9119:
[----:B------:R-:W-:Y:S02]  /*12f0*/  IMAD.MOV.U32 R0, RZ, RZ, R106 ;  /* 0x000000ffff007224 */ /* 0x000fe400078e006a */
.L_x_9120:
[----:B------:R-:W-:Y:S05]  /*1300*/  BSYNC B1 ;  /* 0x0000000000017941 */ /* 0x000fea0003800000 */
.L_x_9118:
        /* <DEDUP_REMOVED lines=16> */
.L_x_9124:
[----:B------:R-:W-:Y:S05]  /*1410*/  BSYNC B2 ;  /* 0x0000000000027941 */ /* 0x000fea0003800000 */
.L_x_9123:
        /* <DEDUP_REMOVED lines=44> */
.L_x_9122:
[----:B------:R-:W-:Y:S05]  /*16e0*/  BSYNC B1 ;  /* 0x0000000000017941 */ /* 0x000fea0003800000 */
.L_x_9121:
        /* <DEDUP_REMOVED lines=9> */
.L_x_9117:
        /* <DEDUP_REMOVED lines=12> */
.L_x_9126:
[----:B------:R-:W-:Y:S02]  /*1840*/  IMAD.MOV.U32 R0, RZ, RZ, R106 ;  /* 0x000000ffff007224 */ /* 0x000fe400078e006a */
.L_x_9127:
[----:B------:R-:W-:Y:S05]  /*1850*/  BSYNC B1 ;  /* 0x0000000000017941 */ /* 0x000fea0003800000 */
.L_x_9125:
        /* <DEDUP_REMOVED lines=16> */
.L_x_9131:
[----:B------:R-:W-:Y:S05]  /*1960*/  BSYNC B2 ;  /* 0x0000000000027941 */ /* 0x000fea0003800000 */
.L_x_9130:
        /* <DEDUP_REMOVED lines=44> */
.L_x_9129:
[----:B------:R-:W-:Y:S05]  /*1c30*/  BSYNC B1 ;  /* 0x0000000000017941 */ /* 0x000fea0003800000 */
.L_x_9128:
        /* <DEDUP_REMOVED lines=13> */
.L_x_9132:
        /* <DEDUP_REMOVED lines=12> */
.L_x_9135:
[----:B------:R-:W-:Y:S02]  /*1dd0*/  IMAD.MOV.U32 R0, RZ, RZ, R106 ;  /* 0x000000ffff007224 */ /* 0x000fe400078e006a */
.L_x_9136:
[----:B------:R-:W-:Y:S05]  /*1de0*/  BSYNC B1 ;  /* 0x0000000000017941 */ /* 0x000fea0003800000 */
.L_x_9134:
        /* <DEDUP_REMOVED lines=16> */
.L_x_9140:
[----:B------:R-:W-:Y:S05]  /*1ef0*/  BSYNC B2 ;  /* 0x0000000000027941 */ /* 0x000fea0003800000 */
.L_x_9139:
        /* <DEDUP_REMOVED lines=44> */
.L_x_9138:
[----:B------:R-:W-:Y:S05]  /*21c0*/  BSYNC B1 ;  /* 0x0000000000017941 */ /* 0x000fea0003800000 */
.L_x_9137:
        /* <DEDUP_REMOVED lines=9> */
.L_x_9133:
        /* <DEDUP_REMOVED lines=12> */
.L_x_9142:
[----:B------:R-:W-:Y:S02]  /*2320*/  MOV R0, R106 ;  /* 0x0000006a00007202 */ /* 0x000fe40000000f00 */
.L_x_9143:
[----:B------:R-:W-:Y:S05]  /*2330*/  BSYNC B1 ;  /* 0x0000000000017941 */ /* 0x000fea0003800000 */
.L_x_9141:
        /* <DEDUP_REMOVED lines=16> */
.L_x_9147:
[----:B------:R-:W-:Y:S05]  /*2440*/  BSYNC B2 ;  /* 0x0000000000027941 */ /* 0x000fea0003800000 */
.L_x_9146:
        /* <DEDUP_REMOVED lines=44> */
.L_x_9145:
[----:B------:R-:W-:Y:S05]  /*2710*/  BSYNC B1 ;  /* 0x0000000000017941 */ /* 0x000fea0003800000 */
.L_x_9144:
        /* <DEDUP_REMOVED lines=13> */
.L_x_9148:
        /* <DEDUP_REMOVED lines=12> */
.L_x_9151:
[----:B------:R-:W-:Y:S02]  /*28b0*/  IMAD.MOV.U32 R0, RZ, RZ, R106 ;  /* 0x000000ffff007224 */ /* 0x000fe400078e006a */
.L_x_9152:
[----:B------:R-:W-:Y:S05]  /*28c0*/  BSYNC B1 ;  /* 0x0000000000017941 */ /* 0x000fea0003800000 */
.L_x_9150:
        /* <DEDUP_REMOVED lines=16> */
.L_x_9156:
[----:B------:R-:W-:Y:S05]  /*29d0*/  BSYNC B2 ;  /* 0x0000000000027941 */ /* 0x000fea0003800000 */
.L_x_9155:
        /* <DEDUP_REMOVED lines=9> */
[----:B------:R-:W-:Y:S01]  /*2a70*/  LOP3.LUT R2, R99, UR10, R75, 0x96, !PT ;  /* 0x0000000a63027c12 */ /* 0x000fe2000f8e964b */
[----:B------:R-:W-:-:S03]  /*2a80*/  HFMA2.MMA R75, -RZ, RZ, 0, 0 ;  /* 0x00000000ff4b7435 */ /* 0x000fc600000001ff */
        /* <DEDUP_REMOVED lines=33> */
.L_x_9154:
[----:B------:R-:W-:Y:S05]  /*2ca0*/  BSYNC B1 ;  /* 0x0000000000017941 */ /* 0x000fea0003800000 */
.L_x_9153:
        /* <DEDUP_REMOVED lines=9> */
.L_x_9149:
        /* <DEDUP_REMOVED lines=12> */
.L_x_9158:
[----:B------:R-:W-:Y:S02]  /*2e00*/  IMAD.MOV.U32 R0, RZ, RZ, R106 ;  /* 0x000000ffff007224 */ /* 0x000fe400078e006a */
.L_x_9159:
[----:B------:R-:W-:Y:S05]  /*2e10*/  BSYNC B1 ;  /* 0x0000000000017941 */ /* 0x000fea0003800000 */
.L_x_9157:
        /* <DEDUP_REMOVED lines=16> */
.L_x_9163:
[----:B------:R-:W-:Y:S05]  /*2f20*/  BSYNC B2 ;  /* 0x0000000000027941 */ /* 0x000fea0003800000 */
.L_x_9162:
        /* <DEDUP_REMOVED lines=44> */
.L_x_9161:
[----:B------:R-:W-:Y:S05]  /*31f0*/  BSYNC B1 ;  /* 0x0000000000017941 */ /* 0x000fea0003800000 */
.L_x_9160:
        /* <DEDUP_REMOVED lines=13> */
.L_x_9164:
        /* <DEDUP_REMOVED lines=12> */
.L_x_9167:
[----:B------:R-:W-:Y:S02]  /*3390*/  IMAD.MOV.U32 R0, RZ, RZ, R106 ;  /* 0x000000ffff007224 */ /* 0x000fe400078e006a */
.L_x_9168:
[----:B------:R-:W-:Y:S05]  /*33a0*/  BSYNC B1 ;  /* 0x0000000000017941 */ /* 0x000fea0003800000 */
.L_x_9166:
        /* <DEDUP_REMOVED lines=16> */
.L_x_9172:
[----:B------:R-:W-:Y:S05]  /*34b0*/  BSYNC B2 ;  /* 0x0000000000027941 */ /* 0x000fea0003800000 */
.L_x_9171:
        /* <DEDUP_REMOVED lines=44> */
.L_x_9170:
[----:B------:R-:W-:Y:S05]  /*3780*/  BSYNC B1 ;  /* 0x0000000000017941 */ /* 0x000fea0003800000 */
.L_x_9169:
        /* <DEDUP_REMOVED lines=9> */
.L_x_9165:
        /* <DEDUP_REMOVED lines=12> */
.L_x_9174:
[----:B------:R-:W-:Y:S02]  /*38e0*/  IMAD.MOV.U32 R0, RZ, RZ, R106 ;  /* 0x000000ffff007224 */ /* 0x000fe400078e006a */
.L_x_9175:
[----:B------:R-:W-:Y:S05]  /*38f0*/  BSYNC B1 ;  /* 0x0000000000017941 */ /* 0x000fea0003800000 */
.L_x_9173:
        /* <DEDUP_REMOVED lines=16> */
.L_x_9179:
[----:B------:R-:W-:Y:S05]  /*3a00*/  BSYNC B2 ;  /* 0x0000000000027941 */ /* 0x000fea0003800000 */
.L_x_9178:
        /* <DEDUP_REMOVED lines=44> */
.L_x_9177:
[----:B------:R-:W-:Y:S05]  /*3cd0*/  BSYNC B1 ;  /* 0x0000000000017941 */ /* 0x000fea0003800000 */
.L_x_9176:
[----:B------:R1:W2:Y:S02]  /*3ce0*/  I2F.U32 R77, R0 ;  /* 0x00000000004d7306 */ /* 0x0002a40000201000 */
[----:B-1----:R-:W-:-:S05]  /*3cf0*/  PRMT R0, RZ, 0x5410, R78 ;  /* 0x00005410ff007816 */ /* 0x002fca000000004e */
[----:B------:R-:W-:Y:S02]  /*3d00*/  FMUL.FTZ R76, R0, c[0x0][0x1e8] ;  /* 0x00007a00004c7a20 */ /* 0x000fe40000410000 */
[----:B--2---:R-:W-:-:S05]  /*3d10*/  FFMA.FTZ R77, R77, R116, 1.1641532182693481445e-10 ;  /* 0x2f0000004d4d7423 */ /* 0x004fca0000010074 */
        /* <DEDUP_REMOVED lines=8> */
.L_x_9180:
        /* <DEDUP_REMOVED lines=12> */
.L_x_9183:
[----:B------:R-:W-:Y:S02]  /*3e60*/  IMAD.MOV.U32 R0, RZ, RZ, R106 ;  /* 0x000000ffff007224 */ /* 0x000fe400078e006a */
.L_x_9184:
[----:B------:R-:W-:Y:S05]  /*3e70*/  BSYNC B1 ;  /* 0x0000000000017941 */ /* 0x000fea0003800000 */
.L_x_9182:
        /* <DEDUP_REMOVED lines=16> */
.L_x_9188:
[----:B------:R-:W-:Y:S05]  /*3f80*/  BSYNC B2 ;  /* 0x0000000000027941 */ /* 0x000fea0003800000 */
.L_x_9187:
        /* <DEDUP_REMOVED lines=44> */
.L_x_9186:
[----:B------:R-:W-:Y:S05]  /*4250*/  BSYNC B1 ;  /* 0x0000000000017941 */ /* 0x000fea0003800000 */
.L_x_9185:
        /* <DEDUP_REMOVED lines=9> */
.L_x_9181:
        /* <DEDUP_REMOVED lines=12> */
.L_x_9190:
[----:B------:R-:W-:Y:S02]  /*43b0*/  IMAD.MOV.U32 R0, RZ, RZ, R106 ;  /* 0x000000ffff007224 */ /* 0x000fe400078e006a */
.L_x_9191:
[----:B------:R-:W-:Y:S05]  /*43c0*/  BSYNC B1 ;  /* 0x0000000000017941 */ /* 0x000fea0003800000 */
.L_x_9189:
        /* <DEDUP_REMOVED lines=16> */
.L_x_9195:
[----:B------:R-:W-:Y:S05]  /*44d0*/  BSYNC B2 ;  /* 0x0000000000027941 */ /* 0x000fea0003800000 */
.L_x_9194:
        /* <DEDUP_REMOVED lines=44> */
.L_x_9193:
[----:B------:R-:W-:Y:S05]  /*47a0*/  BSYNC B1 ;  /* 0x0000000000017941 */ /* 0x000fea0003800000 */
.L_x_9192:
        /* <DEDUP_REMOVED lines=12> */
.L_x_9196:
        /* <DEDUP_REMOVED lines=12> */
.L_x_9199:
[----:B------:R-:W-:Y:S02]  /*4930*/  IMAD.MOV.U32 R0, RZ, RZ, R106 ;  /* 0x000000ffff007224 */ /* 0x000fe400078e006a */
.L_x_9200:
[----:B------:R-:W-:Y:S05]  /*4940*/  BSYNC B1 ;  /* 0x0000000000017941 */ /* 0x000fea0003800000 */
.L_x_9198:
        /* <DEDUP_REMOVED lines=16> */
.L_x_9204:
[----:B------:R-:W-:Y:S05]  /*4a50*/  BSYNC B2 ;  /* 0x0000000000027941 */ /* 0x000fea0003800000 */
.L_x_9203:
        /* <DEDUP_REMOVED lines=44> */
.L_x_9202:
[----:B------:R-:W-:Y:S05]  /*4d20*/  BSYNC B1 ;  /* 0x0000000000017941 */ /* 0x000fea0003800000 */
.L_x_9201:
        /* <DEDUP_REMOVED lines=9> */
.L_x_9197:
        /* <DEDUP_REMOVED lines=12> */
.L_x_9206:
[----:B------:R-:W-:Y:S02]  /*4e80*/  IMAD.MOV.U32 R0, RZ, RZ, R106 ;  /* 0x000000ffff007224 */ /* 0x000fe400078e006a */
.L_x_9207:
[----:B------:R-:W-:Y:S05]  /*4e90*/  BSYNC B1 ;  /* 0x0000000000017941 */ /* 0x000fea0003800000 */
.L_x_9205:
        /* <DEDUP_REMOVED lines=16> */
.L_x_9211:
[----:B------:R-:W-:Y:S05]  /*4fa0*/  BSYNC B2 ;  /* 0x0000000000027941 */ /* 0x000fea0003800000 */
.L_x_9210:
        /* <DEDUP_REMOVED lines=44> */
.L_x_9209:
[----:B------:R-:W-:Y:S05]  /*5270*/  BSYNC B1 ;  /* 0x0000000000017941 */ /* 0x000fea0003800000 */
.L_x_9208:
        /* <DEDUP_REMOVED lines=12> */
.L_x_9212:
        /* <DEDUP_REMOVED lines=12> */
.L_x_9215:
[----:B------:R-:W-:Y:S02]  /*5400*/  IMAD.MOV.U32 R0, RZ, RZ, R106 ;  /* 0x000000ffff007224 */ /* 0x000fe400078e006a */
.L_x_9216:
[----:B------:R-:W-:Y:S05]  /*5410*/  BSYNC B1 ;  /* 0x0000000000017941 */ /* 0x000fea0003800000 */
.L_x_9214:
        /* <DEDUP_REMOVED lines=16> */
.L_x_9220:
[----:B------:R-:W-:Y:S05]  /*5520*/  BSYNC B2 ;  /* 0x0000000000027941 */ /* 0x000fea0003800000 */
.L_x_9219:
        /* <DEDUP_REMOVED lines=44> */
.L_x_9218:
[----:B------:R-:W-:Y:S05]  /*57f0*/  BSYNC B1 ;  /* 0x0000000000017941 */ /* 0x000fea0003800000 */
.L_x_9217:
        /* <DEDUP_REMOVED lines=9> */
.L_x_9213:
        /* <DEDUP_REMOVED lines=12> */
.L_x_9222:
[----:B------:R-:W-:Y:S02]  /*5950*/  IMAD.MOV.U32 R0, RZ, RZ, R106 ;  /* 0x000000ffff007224 */ /* 0x000fe400078e006a */
.L_x_9223:
[----:B------:R-:W-:Y:S05]  /*5960*/  BSYNC B1 ;  /* 0x0000000000017941 */ /* 0x000fea0003800000 */
.L_x_9221:
        /* <DEDUP_REMOVED lines=16> */
.L_x_9227:
[----:B------:R-:W-:Y:S05]  /*5a70*/  BSYNC B2 ;  /* 0x0000000000027941 */ /* 0x000fea0003800000 */
.L_x_9226:
        /* <DEDUP_REMOVED lines=44> */
.L_x_9225:
[----:B------:R-:W-:Y:S05]  /*5d40*/  BSYNC B1 ;  /* 0x0000000000017941 */ /* 0x000fea0003800000 */
.L_x_9224:
        /* <DEDUP_REMOVED lines=12> */
.L_x_9228:
        /* <DEDUP_REMOVED lines=12> */
.L_x_9231:
[----:B------:R-:W-:Y:S02]  /*5ed0*/  MOV R124, R106 ;  /* 0x0000006a007c7202 */ /* 0x000fe40000000f00 */
.L_x_9232:
[----:B------:R-:W-:Y:S05]  /*5ee0*/  BSYNC B1 ;  /* 0x0000000000017941 */ /* 0x000fea0003800000 */
.L_x_9230:
        /* <DEDUP_REMOVED lines=16> */
.L_x_9236:
[----:B------:R-:W-:Y:S05]  /*5ff0*/  BSYNC B2 ;  /* 0x0000000000027941 */ /* 0x000fea0003800000 */
.L_x_9235:
        /* <DEDUP_REMOVED lines=44> */
.L_x_9234:
[----:B------:R-:W-:Y:S05]  /*62c0*/  BSYNC B1 ;  /* 0x0000000000017941 */ /* 0x000fea0003800000 */
.L_x_9233:
        /* <DEDUP_REMOVED lines=9> */
.L_x_9229:
[----:B------:R-:W-:Y:S02]  /*6360*/  SEL R96, RZ, 0x10000, P4 ;  /* 0x00010000ff607807 */ /* 0x000fe40002000000 */
[----:B------:R-:W-:Y:S02]  /*6370*/  ISETP.NE.AND P4, PT, R121, RZ, PT ;  /* 0x000000ff7900720c */ /* 0x000fe40003f85270 */
[----:B------:R-:W-:Y:S02]  /*6380*/  SEL R98, RZ, 0x1000000, P5 ;  /* 0x01000000ff627807 */ /* 0x000fe40002800000 */
[----:B------:R-:W-:Y:S02]  /*6390*/  SEL R116, RZ, 0x1, P4 ;  /* 0x00000001ff747807 */ /* 0x000fe40002000000 */
[----:B------:R-:W-:Y:S02]  /*63a0*/  SEL R99, RZ, 0x100, P3 ;  /* 0x00000100ff637807 */ /* 0x000fe40001800000 */
[----:B------:R-:W-:-:S02]  /*63b0*/  ISETP.NE.AND P0, PT, R120, RZ, PT ;  /* 0x000000ff7800720c */ /* 0x000fc40003f05270 */
[----:B------:R-:W-:Y:S01]  /*63c0*/  ISETP.NE.AND P5, PT, R119, RZ, PT ;  /* 0x000000ff7700720c */ /* 0x000fe20003fa5270 */
[----:B------:R-:W-:Y:S01]  /*63d0*/  IMAD.SHL.U32 R119, R9, 0x8, RZ ;  /* 0x0000000809777824 */ /* 0x000fe200078e00ff */
[----:B------:R-:W-:Y:S01]  /*63e0*/  ISETP.NE.AND P6, PT, R117, RZ, PT ;  /* 0x000000ff7500720c */ /* 0x000fe20003fc5270 */
[----:B------:R-:W-:Y:S01]  /*63f0*/  IMAD.WIDE.U32 R116, R116, 0x1000000, RZ ;  /* 0x0100000074747825 */ /* 0x000fe200078e00ff */
[----:B------:R-:W-:Y:S02]  /*6400*/  LOP3.LUT R99, R99, R98, R96, 0xfe, !PT ;  /* 0x0000006263637212 */ /* 0x000fe400078efe60 */
[----:B------:R-:W-:Y:S02]  /*6410*/  SEL R97, RZ, 0x1, P2 ;  /* 0x00000001ff617807 */ /* 0x000fe40001000000 */
[----:B------:R-:W-:Y:S02]  /*6420*/  SEL R96, RZ, 0x1, P5 ;  /* 0x00000001ff607807 */ /* 0x000fe40002800000 */
[----:B------:R-:W-:-:S02]  /*6430*/  SEL R98, RZ, 0x1, P0 ;  /* 0x00000001ff627807 */ /* 0x000fc40000000000 */
[----:B------:R-:W-:Y:S01]  /*6440*/  LOP3.LUT R117, R117, R99, R97, 0xfe, !PT ;  /* 0x0000006375757212 */ /* 0x000fe200078efe61 */
[----:B------:R-:W-:Y:S01]  /*6450*/  IMAD.WIDE.U32 R96, R96, 0x10000, RZ ;  /* 0x0001000060607825 */ /* 0x000fe200078e00ff */
[----:B------:R-:W-:Y:S02]  /*6460*/  ISETP.NE.AND P1, PT, R118, RZ, PT ;  /* 0x000000ff7600720c */ /* 0x000fe40003f25270 */
[----:B------:R-:W-:Y:S01]  /*6470*/  SHF.L.U64.HI R118, R9, 0x3, RZ ;  /* 0x0000000309767819 */ /* 0x000fe200000102ff */
[----:B------:R-:W-:-:S05]  /*6480*/  IMAD.WIDE.U32 R98, R98, 0x100, RZ ;  /* 0x0000010062627825 */ /* 0x000fca00078e00ff */
[----:B------:R-:W-:Y:S02]  /*6490*/  LOP3.LUT R98, R98, R116, R96, 0xfe, !PT ;  /* 0x0000007462627212 */ /* 0x000fe400078efe60 */
[----:B------:R-:W-:Y:S02]  /*64a0*/  LEA R116, P0, R9, c[0x0][0x188], 0x5 ;  /* 0x0000620009747a11 */ /* 0x000fe400078028ff */
[----:B------:R-:W-:Y:S02]  /*64b0*/  LOP3.LUT R99, R99, R117, R97, 0xfe, !PT ;  /* 0x0000007563637212 */ /* 0x000fe400078efe61 */
[----:B------:R-:W-:Y:S02]  /*64c0*/  LEA.HI.X R117, R9, c[0x0][0x18c], RZ, 0x5, P0 ;  /* 0x0000630009757a11 */ /* 0x000fe400000f2cff */
[----:B------:R-:W-:Y:S02]  /*64d0*/  SEL R97, RZ, 0x1, P6 ;  /* 0x00000001ff617807 */ /* 0x000fe40003000000 */
[----:B------:R-:W-:Y:S01]  /*64e0*/  IADD3 R96, P0, R119, c[0x0][0x190], RZ ;  /* 0x0000640077607a10 */ /* 0x000fe20007f1e0ff */
[----:B------:R1:W-:Y:S01]  /*64f0*/  STG.E.128 [R116.64], R72 ;  /* 0x0000004874007986 */ /* 0x0003e2000c101d06 */
[----:B------:R-:W-:-:S02]  /*6500*/  LOP3.LUT R98, R98, R97, RZ, 0xfc, !PT ;  /* 0x0000006162627212 */ /* 0x000fc400078efcff */
[----:B------:R-:W-:Y:S01]  /*6510*/  IADD3.X R97, R118, c[0x0][0x194], RZ, P0, !PT ;  /* 0x0000650076617a10 */ /* 0x000fe200007fe4ff */
[----:B------:R1:W-:Y:S04]  /*6520*/  STG.E.128 [R116.64+0x10], R76 ;  /* 0x0000104c74007986 */ /* 0x0003e8000c101d06 */
[----:B------:R1:W-:Y:S01]  /*6530*/  STG.E.64 [R96.64], R98 ;  /* 0x0000006260007986 */ /* 0x0003e2000c101b06 */
[----:B------:R-:W-:Y:S05]  /*6540*/  @!P1 BRA `(.L_x_9237) ;  /* 0x0000014000009947 */ /* 0x000fea0003800000 */
[----:B-1----:R-:W-:Y:S02]  /*6550*/  SHF.L.U32 R97, R104, 0x10, RZ ;  /* 0x0000001068617819 */ /* 0x002fe400000006ff */
[----:B------:R-:W-:Y:S02]  /*6560*/  LOP3.LUT R96, R105, 0xffff, RZ, 0xc0, !PT ;  /* 0x0000ffff69607812 */ /* 0x000fe400078ec0ff */
[----:B------:R-:W-:-:S02]  /*6570*/  LOP3.LUT R99, R97, 0xff0000, RZ, 0xc0, !PT ;  /* 0x00ff000061637812 */ /* 0x000fc400078ec0ff */
[----:B------:R-:W-:Y:S02]  /*6580*/  PRMT R97, R103, 0x7104, RZ ;  /* 0x0000710467617816 */ /* 0x000fe400000000ff */
[----:B------:R-:W-:Y:S02]  /*6590*/  PRMT R96, R99, 0x4210, R96 ;  /* 0x0000421063607816 */ /* 0x000fe40000000060 */
[----:B------:R-:W-:Y:S02]  /*65a0*/  LOP3.LUT R116, R101, 0xff, RZ, 0xc0, !PT ;  /* 0x000000ff65747812 */ /* 0x000fe400078ec0ff */
[----:B------:R-:W-:Y:S02]  /*65b0*/  LOP3.LUT R97, R96, 0xff00, R97, 0xf8, !PT ;  /* 0x0000ff0060617812 */ /* 0x000fe400078ef861 */
[----:B------:R-:W-:Y:S01]  /*65c0*/  LOP3.LUT R98, R100, 0xff, RZ, 0xc0, !PT ;  /* 0x000000ff64627812 */ /* 0x000fe200078ec0ff */
        /* <DEDUP_REMOVED lines=12> */
.L_x_9237:
[----:B-1----:R-:W-:Y:S02]  /*6690*/  IADD3 R98, R9, 0x100, RZ ;  /* 0x0000010009627810 */ /* 0x002fe40007ffe0ff */
.L_x_9108:
[----:B------:R-:W-:Y:S05]  /*66a0*/  BSYNC B0 ;  /* 0x0000000000007941 */ /* 0x000fea0003800000 */
.L_x_9107:
        /* <DEDUP_REMOVED lines=30> */
.L_x_9241:
[----:B-1----:R-:W-:Y:S02]  /*6890*/  IMAD.MOV.U32 R116, RZ, RZ, R106 ;  /* 0x000000ffff747224 */ /* 0x002fe400078e006a */
.L_x_9242:
[----:B------:R-:W-:Y:S05]  /*68a0*/  BSYNC B1 ;  /* 0x0000000000017941 */ /* 0x000fea0003800000 */
.L_x_9240:
        /* <DEDUP_REMOVED lines=16> */
.L_x_9246:
[----:B------:R-:W-:Y:S05]  /*69b0*/  BSYNC B2 ;  /* 0x0000000000027941 */ /* 0x000fea0003800000 */
.L_x_9245:
        /* <DEDUP_REMOVED lines=44> */
.L_x_9244:
[----:B------:R-:W-:Y:S05]  /*6c80*/  BSYNC B1 ;  /* 0x0000000000017941 */ /* 0x000fea0003800000 */
.L_x_9243:
        /* <DEDUP_REMOVED lines=16> */
.L_x_9247:
        /* <DEDUP_REMOVED lines=12> */
.L_x_9250:
[----:B------:R-:W-:Y:S02]  /*6e50*/  IMAD.MOV.U32 R0, RZ, RZ, R106 ;  /* 0x000000ffff007224 */ /* 0x000fe400078e006a */
.L_x_9251:
[----:B------:R-:W-:Y:S05]  /*6e60*/  BSYNC B1 ;  /* 0x0000000000017941 */ /* 0x000fea0003800000 */
.L_x_9249:
        /* <DEDUP_REMOVED lines=16> */
.L_x_9255:
[----:B------:R-:W-:Y:S05]  /*6f70*/  BSYNC B2 ;  /* 0x0000000000027941 */ /* 0x000fea0003800000 */
.L_x_9254:
        /* <DEDUP_REMOVED lines=44> */
.L_x_9253:
[----:B------:R-:W-:Y:S05]  /*7240*/  BSYNC B1 ;  /* 0x0000000000017941 */ /* 0x000fea0003800000 */
.L_x_9252:
        /* <DEDUP_REMOVED lines=9> */
.L_x_9248:
        /* <DEDUP_REMOVED lines=12> */
.L_x_9257:
[----:B------:R-:W-:Y:S02]  /*73a0*/  IMAD.MOV.U32 R0, RZ, RZ, R106 ;  /* 0x000000ffff007224 */ /* 0x000fe400078e006a */
.L_x_9258:
[----:B------:R-:W-:Y:S05]  /*73b0*/  BSYNC B1 ;  /* 0x0000000000017941 */ /* 0x000fea0003800000 */
.L_x_9256:
        /* <DEDUP_REMOVED lines=16> */
.L_x_9262:
[----:B------:R-:W-:Y:S05]  /*74c0*/  BSYNC B2 ;  /* 0x0000000000027941 */ /* 0x000fea0003800000 */
.L_x_9261:
        /* <DEDUP_REMOVED lines=44> */
.L_x_9260:
[----:B------:R-:W-:Y:S05]  /*7790*/  BSYNC B1 ;  /* 0x0000000000017941 */ /* 0x000fea0003800000 */
.L_x_9259:
        /* <DEDUP_REMOVED lines=13> */
.L_x_9263:
        /* <DEDUP_REMOVED lines=12> */
.L_x_9266:
[----:B------:R-:W-:Y:S02]  /*7930*/  MOV R0, R106 ;  /* 0x0000006a00007202 */ /* 0x000fe40000000f00 */
.L_x_9267:
[----:B------:R-:W-:Y:S05]  /*7940*/  BSYNC B1 ;  /* 0x0000000000017941 */ /* 0x000fea0003800000 */
.L_x_9265:
        /* <DEDUP_REMOVED lines=16> */
.L_x_9271:
[----:B------:R-:W-:Y:S05]  /*7a50*/  BSYNC B2 ;  /* 0x0000000000027941 */ /* 0x000fea0003800000 */
.L_x_9270:
        /* <DEDUP_REMOVED lines=44> */
.L_x_9269:
[----:B------:R-:W-:Y:S05]  /*7d20*/  BSYNC B1 ;  /* 0x0000000000017941 */ /* 0x000fea0003800000 */
.L_x_9268:
        /* <DEDUP_REMOVED lines=9> */
.L_x_9264:
        /* <DEDUP_REMOVED lines=12> */
.L_x_9273:
[----:B------:R-:W-:Y:S02]  /*7e80*/  IMAD.MOV.U32 R0, RZ, RZ, R106 ;  /* 0x000000ffff007224 */ /* 0x000fe400078e006a */
.L_x_9274:
[----:B------:R-:W-:Y:S05]  /*7e90*/  BSYNC B1 ;  /* 0x0000000000017941 */ /* 0x000fea0003800000 */
.L_x_9272:
        /* <DEDUP_REMOVED lines=16> */
.L_x_9278:
[----:B------:R-:W-:Y:S05]  /*7fa0*/  BSYNC B2 ;  /* 0x0000000000027941 */ /* 0x000fea0003800000 */
.L_x_9277:
[C---:B------:R-:W-:Y:S01]  /*7fb0*/  IMAD.HI.U32 R2, R111.reuse, -0x326172a9, RZ ;  /* 0xcd9e8d576f027827 */ /* 0x040fe200078e00ff */
        /* <DEDUP_REMOVED lines=43> */
.L_x_9276:
[----:B------:R-:W-:Y:S05]  /*8270*/  BSYNC B1 ;  /* 0x0000000000017941 */ /* 0x000fea0003800000 */
.L_x_9275:
[----:B------:R-:W1:Y:S02]  /*8280*/  I2F.U32 R0, R0 ;  /* 0x0000000000007306 */ /* 0x000e640000201000 */
[----:B-1----:R-:W-:Y:S01]  /*8290*/  FFMA.FTZ R82, R0, R117, 1.1641532182693481445e-10 ;  /* 0x2f00000000527423 */ /* 0x002fe20000010075 */
        /* <DEDUP_REMOVED lines=11> */
.L_x_9279:
        /* <DEDUP_REMOVED lines=12> */
.L_x_9282:
[----:B------:R-:W-:Y:S02]  /*8410*/  IMAD.MOV.U32 R0, RZ, RZ, R106 ;  /* 0x000000ffff007224 */ /* 0x000fe400078e006a */
.L_x_9283:
[----:B------:R-:W-:Y:S05]  /*8420*/  BSYNC B1 ;  /* 0x0000000000017941 */ /* 0x000fea0003800000 */
.L_x_9281:
        /* <DEDUP_REMOVED lines=16> */
.L_x_9287:
[----:B------:R-:W-:Y:S05]  /*8530*/  BSYNC B2 ;  /* 0x0000000000027941 */ /* 0x000fea0003800000 */
.L_x_9286:
        /* <DEDUP_REMOVED lines=44> */
.L_x_9285:
[----:B------:R-:W-:Y:S05]  /*8800*/  BSYNC B1 ;  /* 0x0000000000017941 */ /* 0x000fea0003800000 */
.L_x_9284:
        /* <DEDUP_REMOVED lines=9> */
.L_x_9280:
        /* <DEDUP_REMOVED lines=12> */
.L_x_9289:
[----:B------:R-:W-:Y:S02]  /*8960*/  MOV R0, R106 ;  /* 0x0000006a00007202 */ /* 0x000fe40000000f00 */
.L_x_9290:
[----:B------:R-:W-:Y:S05]  /*8970*/  BSYNC B1 ;  /* 0x0000000000017941 */ /* 0x000fea0003800000 */
.L_x_9288:
        /* <DEDUP_REMOVED lines=16> */
.L_x_9294:
[----:B------:R-:W-:Y:S05]  /*8a80*/  BSYNC B2 ;  /* 0x0000000000027941 */ /* 0x000fea0003800000 */
.L_x_9293:
        /* <DEDUP_REMOVED lines=44> */
.L_x_9292:
[----:B------:R-:W-:Y:S05]  /*8d50*/  BSYNC B1 ;  /* 0x0000000000017941 */ /* 0x000fea0003800000 */
.L_x_9291:
        /* <DEDUP_REMOVED lines=13> */
.L_x_9295:
        /* <DEDUP_REMOVED lines=12> */
.L_x_9298:
[----:B------:R-:W-:Y:S02]  /*8ef0*/  IMAD.MOV.U32 R0, RZ, RZ, R106 ;  /* 0x000000ffff007224 */ /* 0x000fe400078e006a */
.L_x_9299:
[----:B------:R-:W-:Y:S05]  /*8f00*/  BSYNC B1 ;  /* 0x0000000000017941 */ /* 0x000fea0003800000 */
.L_x_9297:
        /* <DEDUP_REMOVED lines=16> */
.L_x_9303:
[----:B------:R-:W-:Y:S05]  /*9010*/  BSYNC B2 ;  /* 0x0000000000027941 */ /* 0x000fea0003800000 */
.L_x_9302:
        /* <DEDUP_REMOVED lines=44> */
.L_x_9301:
[----:B------:R-:W-:Y:S05]  /*92e0*/  BSYNC B1 ;  /* 0x0000000000017941 */ /* 0x000fea0003800000 */
.L_x_9300:
        /* <DEDUP_REMOVED lines=9> */
.L_x_9296:
        /* <DEDUP_REMOVED lines=12> */
.L_x_9305:
[----:B------:R-:W-:Y:S02]  /*9440*/  IMAD.MOV.U32 R0, RZ, RZ, R106 ;  /* 0x000000ffff007224 */ /* 0x000fe400078e006a */
.L_x_9306:
[----:B------:R-:W-:Y:S05]  /*9450*/  BSYNC B1 ;  /* 0x0000000000017941 */ /* 0x000fea0003800000 */
.L_x_9304:
        /* <DEDUP_REMOVED lines=16> */
.L_x_9310:
[----:B------:R-:W-:Y:S05]  /*9560*/  BSYNC B2 ;  /* 0x0000000000027941 */ /* 0x000fea0003800000 */
.L_x_9309:
        /* <DEDUP_REMOVED lines=44> */
.L_x_9308:
[----:B------:R-:W-:Y:S05]  /*9830*/  BSYNC B1 ;  /* 0x0000000000017941 */ /* 0x000fea0003800000 */
.L_x_9307:
[----:B------:R-:W1:Y:S02]  /*9840*/  I2F.U32 R0, R0 ;  /* 0x0000000000007306 */ /* 0x000e640000201000 */
[----:B-1----:R-:W-:Y:S01]  /*9850*/  FFMA.FTZ R84, R0, R117, 1.1641532182693481445e-10 ;  /* 0x2f00000000547423 */ /* 0x002fe20000010075 */
        /* <DEDUP_REMOVED lines=10> */
.L_x_9311:
        /* <DEDUP_REMOVED lines=12> */
.L_x_9314:
[----:B------:R-:W-:Y:S02]  /*99c0*/  IMAD.MOV.U32 R0, RZ, RZ, R106 ;  /* 0x000000ffff007224 */ /* 0x000fe400078e006a */
.L_x_9315:
[----:B------:R-:W-:Y:S05]  /*99d0*/  BSYNC B1 ;  /* 0x0000000000017941 */ /* 0x000fea0003800000 */
.L_x_9313:
        /* <DEDUP_REMOVED lines=16> */
.L_x_9319:
[----:B------:R-:W-:Y:S05]  /*9ae0*/  BSYNC B2 ;  /* 0x0000000000027941 */ /* 0x000fea0003800000 */
.L_x_9318:
        /* <DEDUP_REMOVED lines=44> */
.L_x_9317:
[----:B------:R-:W-:Y:S05]  /*9db0*/  BSYNC B1 ;  /* 0x0000000000017941 */ /* 0x000fea0003800000 */
.L_x_9316:
        /* <DEDUP_REMOVED lines=9> */
.L_x_9312:
        /* <DEDUP_REMOVED lines=12> */
.L_x_9321:
[----:B------:R-:W-:Y:S02]  /*9f10*/  IMAD.MOV.U32 R0, RZ, RZ, R106 ;  /* 0x000000ffff007224 */ /* 0x000fe400078e006a */
.L_x_9322:
[----:B------:R-:W-:Y:S05]  /*9f20*/  BSYNC B1 ;  /* 0x0000000000017941 */ /* 0x000fea0003800000 */
.L_x_9320:
        /* <DEDUP_REMOVED lines=16> */
.L_x_9326:
[----:B------:R-:W-:Y:S05]  /*a030*/  BSYNC B2 ;  /* 0x0000000000027941 */ /* 0x000fea0003800000 */
.L_x_9325:
        /* <DEDUP_REMOVED lines=44> */
.L_x_9324:
[----:B------:R-:W-:Y:S05]  /*a300*/  BSYNC B1 ;  /* 0x0000000000017941 */ /* 0x000fea0003800000 */
.L_x_9323:
        /* <DEDUP_REMOVED lines=12> */
.L_x_9327:
        /* <DEDUP_REMOVED lines=12> */
.L_x_9330:
[----:B------:R-:W-:Y:S02]  /*a490*/  MOV R0, R106 ;  /* 0x0000006a00007202 */ /* 0x000fe40000000f00 */
.L_x_9331:
[----:B------:R-:W-:Y:S05]  /*a4a0*/  BSYNC B1 ;  /* 0x0000000000017941 */ /* 0x000fea0003800000 */
.L_x_9329:
        /* <DEDUP_REMOVED lines=16> */
.L_x_9335:
[----:B------:R-:W-:Y:S05]  /*a5b0*/  BSYNC B2 ;  /* 0x0000000000027941 */ /* 0x000fea0003800000 */
.L_x_9334:
        /* <DEDUP_REMOVED lines=44> */
.L_x_9333:
[----:B------:R-:W-:Y:S05]  /*a880*/  BSYNC B1 ;  /* 0x0000000000017941 */ /* 0x000fea0003800000 */
.L_x_9332:
        /* <DEDUP_REMOVED lines=9> */
.L_x_9328:
        /* <DEDUP_REMOVED lines=12> */
.L_x_9337:
[----:B------:R-:W-:Y:S02]  /*a9e0*/  IMAD.MOV.U32 R0, RZ, RZ, R106 ;  /* 0x000000ffff007224 */ /* 0x000fe400078e006a */
.L_x_9338:
[----:B------:R-:W-:Y:S05]  /*a9f0*/  BSYNC B1 ;  /* 0x0000000000017941 */ /* 0x000fea0003800000 */
.L_x_9336:
        /* <DEDUP_REMOVED lines=16> */
.L_x_9342:
[----:B------:R-:W-:Y:S05]  /*ab00*/  BSYNC B2 ;  /* 0x0000000000027941 */ /* 0x000fea0003800000 */
.L_x_9341:
        /* <DEDUP_REMOVED lines=44> */
.L_x_9340:
[----:B------:R-:W-:Y:S05]  /*add0*/  BSYNC B1 ;  /* 0x0000000000017941 */ /* 0x000fea0003800000 */
.L_x_9339:
        /* <DEDUP_REMOVED lines=12> */
.L_x_9343:
        /* <DEDUP_REMOVED lines=12> */
.L_x_9346:
[----:B------:R-:W-:Y:S02]  /*af60*/  IMAD.MOV.U32 R0, RZ, RZ, R106 ;  /* 0x000000ffff007224 */ /* 0x000fe400078e006a */
.L_x_9347:
[----:B------:R-:W-:Y:S05]  /*af70*/  BSYNC B1 ;  /* 0x0000000000017941 */ /* 0x000fea0003800000 */
.L_x_9345:
        /* <DEDUP_REMOVED lines=16> */
.L_x_9351:
[----:B------:R-:W-:Y:S05]  /*b080*/  BSYNC B2 ;  /* 0x0000000000027941 */ /* 0x000fea0003800000 */
.L_x_9350:
        /* <DEDUP_REMOVED lines=44> */
.L_x_9349:
[----:B------:R-:W-:Y:S05]  /*b350*/  BSYNC B1 ;  /* 0x0000000000017941 */ /* 0x000fea0003800000 */
.L_x_9348:
        /* <DEDUP_REMOVED lines=9> */
.L_x_9344:
        /* <DEDUP_REMOVED lines=12> */
.L_x_9353:
[----:B------:R-:W-:Y:S02]  /*b4b0*/  MOV R0, R106 ;  /* 0x0000006a00007202 */ /* 0x000fe40000000f00 */
.L_x_9354:
[----:B------:R-:W-:Y:S05]  /*b4c0*/  BSYNC B1 ;  /* 0x0000000000017941 */ /* 0x000fea0003800000 */
.L_x_9352:
        /* <DEDUP_REMOVED lines=16> */
.L_x_9358:
[----:B------:R-:W-:Y:S05]  /*b5d0*/  BSYNC B2 ;  /* 0x0000000000027941 */ /* 0x000fea0003800000 */
.L_x_9357:
        /* <DEDUP_REMOVED lines=44> */
.L_x_9356:
[----:B------:R-:W-:Y:S05]  /*b8a0*/  BSYNC B1 ;  /* 0x0000000000017941 */ /* 0x000fea0003800000 */
.L_x_9355:
        /* <DEDUP_REMOVED lines=12> */
.L_x_9359:
        /* <DEDUP_REMOVED lines=12> */
.L_x_9362:
[----:B------:R-:W-:Y:S02]  /*ba30*/  IMAD.MOV.U32 R121, RZ, RZ, R106 ;  /* 0x000000ffff797224 */ /* 0x000fe400078e006a */
.L_x_9363:
[----:B------:R-:W-:Y:S05]  /*ba40*/  BSYNC B1 ;  /* 0x0000000000017941 */ /* 0x000fea0003800000 */
.L_x_9361:
        /* <DEDUP_REMOVED lines=16> */
.L_x_9367:
[----:B------:R-:W-:Y:S05]  /*bb50*/  BSYNC B2 ;  /* 0x0000000000027941 */ /* 0x000fea0003800000 */
.L_x_9366:
        /* <DEDUP_REMOVED lines=44> */
.L_x_9365:
[----:B------:R-:W-:Y:S05]  /*be20*/  BSYNC B1 ;  /* 0x0000000000017941 */ /* 0x000fea0003800000 */
.L_x_9364:
        /* <DEDUP_REMOVED lines=9> */
.L_x_9360:
[----:B------:R-:W-:Y:S02]  /*bec0*/  SEL R96, RZ, 0x10000, P4 ;  /* 0x00010000ff607807 */ /* 0x000fe40002000000 */
[----:B------:R-:W-:Y:S01]  /*bed0*/  ISETP.NE.AND P4, PT, R120, RZ, PT ;  /* 0x000000ff7800720c */ /* 0x000fe20003f85270 */
[----:B------:R-:W-:Y:S01]  /*bee0*/  IMAD.SHL.U32 R120, R98, 0x8, RZ ;  /* 0x0000000862787824 */ /* 0x000fe200078e00ff */
[----:B------:R-:W-:Y:S02]  /*bef0*/  ISETP.NE.AND P0, PT, R118, RZ, PT ;  /* 0x000000ff7600720c */ /* 0x000fe40003f05270 */
[----:B------:R-:W-:Y:S02]  /*bf00*/  ISETP.NE.AND P6, PT, R116, RZ, PT ;  /* 0x000000ff7400720c */ /* 0x000fe40003fc5270 */
[----:B------:R-:W-:Y:S02]  /*bf10*/  SEL R118, RZ, 0x1, P4 ;  /* 0x00000001ff767807 */ /* 0x000fe40002000000 */
[----:B------:R-:W-:-:S02]  /*bf20*/  SEL R116, RZ, 0x1000000, P5 ;  /* 0x01000000ff747807 */ /* 0x000fc40002800000 */
[----:B------:R-:W-:Y:S02]  /*bf30*/  SEL R97, RZ, 0x100, P3 ;  /* 0x00000100ff617807 */ /* 0x000fe40001800000 */
[----:B------:R-:W-:Y:S01]  /*bf40*/  ISETP.NE.AND P5, PT, R119, RZ, PT ;  /* 0x000000ff7700720c */ /* 0x000fe20003fa5270 */
[----:B------:R-:W-:Y:S01]  /*bf50*/  IMAD.WIDE.U32 R118, R118, 0x1000000, RZ ;  /* 0x0100000076767825 */ /* 0x000fe200078e00ff */
[----:B------:R-:W-:Y:S02]  /*bf60*/  ISETP.NE.AND P1, PT, R99, RZ, PT ;  /* 0x000000ff6300720c */ /* 0x000fe40003f25270 */
[----:B------:R-:W-:Y:S02]  /*bf70*/  LOP3.LUT R97, R97, R116, R96, 0xfe, !PT ;  /* 0x0000007461617212 */ /* 0x000fe400078efe60 */
[----:B------:R-:W-:Y:S02]  /*bf80*/  SEL R99, RZ, 0x1, P2 ;  /* 0x00000001ff637807 */ /* 0x000fe40001000000 */
[----:B------:R-:W-:-:S02]  /*bf90*/  SEL R96, RZ, 0x1, P5 ;  /* 0x00000001ff607807 */ /* 0x000fc40002800000 */
[----:B------:R-:W-:Y:S02]  /*bfa0*/  SEL R116, RZ, 0x1, P0 ;  /* 0x00000001ff747807 */ /* 0x000fe40000000000 */
[----:B------:R-:W-:Y:S01]  /*bfb0*/  LOP3.LUT R99, R119, R97, R99, 0xfe, !PT ;  /* 0x0000006177637212 */ /* 0x000fe200078efe63 */
[----:B------:R-:W-:-:S04]  /*bfc0*/  IMAD.WIDE.U32 R96, R96, 0x10000, RZ ;  /* 0x0001000060607825 */ /* 0x000fc800078e00ff */
[----:B------:R-:W-:-:S05]  /*bfd0*/  IMAD.WIDE.U32 R116, R116, 0x100, RZ ;  /* 0x0000010074747825 */ /* 0x000fca00078e00ff */
[----:B------:R-:W-:Y:S02]  /*bfe0*/  LOP3.LUT R116, R116, R118, R96, 0xfe, !PT ;  /* 0x0000007674747212 */ /* 0x000fe400078efe60 */
[C---:B------:R-:W-:Y:S02]  /*bff0*/  LEA R118, P0, R98.reuse, c[0x0][0x188], 0x5 ;  /* 0x0000620062767a11 */ /* 0x040fe400078028ff */
[----:B------:R-:W-:Y:S02]  /*c000*/  LOP3.LUT R117, R117, R99, R97, 0xfe, !PT ;  /* 0x0000006375757212 */ /* 0x000fe400078efe61 */
[C---:B------:R-:W-:Y:S02]  /*c010*/  LEA.HI.X R119, R98.reuse, c[0x0][0x18c], RZ, 0x5, P0 ;  /* 0x0000630062777a11 */ /* 0x040fe400000f2cff */
[----:B------:R-:W-:Y:S02]  /*c020*/  SEL R97, RZ, 0x1, P6 ;  /* 0x00000001ff617807 */ /* 0x000fe40003000000 */
[----:B------:R-:W-:Y:S01]  /*c030*/  SHF.L.U64.HI R99, R98, 0x3, RZ ;  /* 0x0000000362637819 */ /* 0x000fe200000102ff */
[----:B------:R1:W-:Y:S01]  /*c040*/  STG.E.128 [R118.64], R80 ;  /* 0x0000005076007986 */ /* 0x0003e2000c101d06 */
[----:B------:R-:W-:-:S02]  /*c050*/  IADD3 R96, P0, R120, c[0x0][0x190], RZ ;  /* 0x0000640078607a10 */ /* 0x000fc40007f1e0ff */
[----:B------:R-:W-:Y:S01]  /*c060*/  LOP3.LUT R116, R116, R97, RZ, 0xfc, !PT ;  /* 0x0000006174747212 */ /* 0x000fe200078efcff */
[----:B------:R1:W-:Y:S01]  /*c070*/  STG.E.128 [R118.64+0x10], R84 ;  /* 0x0000105476007986 */ /* 0x0003e2000c101d06 */
[----:B------:R-:W-:-:S05]  /*c080*/  IADD3.X R97, R99, c[0x0][0x194], RZ, P0, !PT ;  /* 0x0000650063617a10 */ /* 0x000fca00007fe4ff */
[----:B------:R1:W-:Y:S01]  /*c090*/  STG.E.64 [R96.64], R116 ;  /* 0x0000007460007986 */ /* 0x0003e2000c101b06 */
[----:B------:R-:W-:Y:S05]  /*c0a0*/  @!P1 BRA `(.L_x_9368) ;  /* 0x0000014000009947 */ /* 0x000fea0003800000 */
[----:B-1----:R-:W-:Y:S01]  /*c0b0*/  IMAD.U32 R97, R104, 0x10000, RZ ;  /* 0x0001000068617824 */ /* 0x002fe200078e00ff */
[----:B------:R-:W-:Y:S02]  /*c0c0*/  LOP3.LUT R96, R105, 0xffff, RZ, 0xc0, !PT ;  /* 0x0000ffff69607812 */ /* 0x000fe400078ec0ff */
[----:B------:R-:W-:Y:S02]  /*c0d0*/  LOP3.LUT R118, R101, 0xff, RZ, 0xc0, !PT ;  /* 0x000000ff65767812 */ /* 0x000fe400078ec0ff */
[----:B------:R-:W-:Y:S02]  /*c0e0*/  LOP3.LUT R97, R97, 0xff0000, RZ, 0xc0, !PT ;  /* 0x00ff000061617812 */ /* 0x000fe400078ec0ff */
[----:B------:R-:W-:Y:S01]  /*c0f0*/  LOP3.LUT R116, R100, 0xff, RZ, 0xc0, !PT ;  /* 0x000000ff64747812 */ /* 0x000fe200078ec0ff */
[----:B------:R-:W-:Y:S01]  /*c100*/  IMAD.WIDE.U32 R118, R118, 0x1000000, RZ ;  /* 0x0100000076767825 */ /* 0x000fe200078e00ff */
[----:B------:R-:W-:-:S02]  /*c110*/  PRMT R96, R97, 0x4210, R96 ;  /* 0x0000421061607816 */ /* 0x000fc40000000060 */
[----:B------:R-:W-:Y:S01]  /*c120*/  PRMT R97, R103, 0x7104, RZ ;  /* 0x0000710467617816 */ /* 0x000fe200000000ff */
[----:B------:R-:W-:Y:S01]  /*c130*/  IMAD.WIDE.U32 R116, R116, 0x10000, RZ ;  /* 0x0001000074747825 */ /* 0x000fe200078e00ff */
[----:B------:R-:W-:Y:S02]  /*c140*/  IADD3 R120, P0, R120, c[0x0][0x198], RZ ;  /* 0x0000660078787a10 */ /* 0x000fe40007f1e0ff */
[----:B------:R-:W-:Y:S02]  /*c150*/  LOP3.LUT R97, R96, 0xff00, R97, 0xf8, !PT ;  /* 0x0000ff0060617812 */ /* 0x000fe400078ef861 */
[----:B------:R-:W-:Y:S02]  /*c160*/  LOP3.LUT R96, R11, 0xff, RZ, 0xc0, !PT ;  /* 0x000000ff0b607812 */ /* 0x000fe400078ec0ff */
[----:B------:R-:W-:-:S03]  /*c170*/  LOP3.LUT R121, R97, 0xff, R102, 0xf8, !PT ;  /* 0x000000ff61797812 */ /* 0x000fc600078ef866 */
[----:B------:R-:W-:Y:S01]  /*c180*/  IMAD.WIDE.U32 R96, R96, 0x100, RZ ;  /* 0x0000010060607825 */ /* 0x000fe200078e00ff */
[----:B------:R-:W-:-:S04]  /*c190*/  LOP3.LUT R121, R117, R121, R119, 0xfe, !PT ;  /* 0x0000007975797212 */ /* 0x000fc800078efe77 */
[----:B------:R-:W-:Y:S02]  /*c1a0*/  LOP3.LUT R117, R96, R118, R116, 0xfe, !PT ;  /* 0x0000007660757212 */ /* 0x000fe400078efe74 */
[----:B------:R-:W-:Y:S02]  /*c1b0*/  LOP3.LUT R97, R121, R97, RZ, 0xfc, !PT ;  /* 0x0000006179617212 */ /* 0x000fe400078efcff */
[----:B------:R-:W-:Y:S02]  /*c1c0*/  IADD3.X R121, R99, c[0x0][0x19c], RZ, P0, !PT ;  /* 0x0000670063797a10 */ /* 0x000fe400007fe4ff */
[----:B------:R-:W-:-:S05]  /*c1d0*/  LOP3.LUT R96, R117, 0xff, R10, 0xf8, !PT ;  /* 0x000000ff75607812 */ /* 0x000fca00078ef80a */
[----:B------:R1:W-:Y:S02]  /*c1e0*/  STG.E.64 [R120.64], R96 ;  /* 0x0000006078007986 */ /* 0x0003e4000c101b06 */
.L_x_9368:
[----:B------:R-:W-:Y:S02]  /*c1f0*/  IADD3 R98, R98, 0x100, RZ ;  /* 0x0000010062627810 */ /* 0x000fe40007ffe0ff */
.L_x_9239:
[----:B------:R-:W-:Y:S05]  /*c200*/  BSYNC B0 ;  /* 0x0000000000007941 */ /* 0x000fea0003800000 */
.L_x_9238:
        /* <DEDUP_REMOVED lines=28> */
[----:B------:R-:W-:Y:S01]  /*c3d0*/  MOV R116, R6 ;  /* 0x0000000600747202 */ /* 0x000fe20000000f00 */
[----:B------:R-:W-:Y:S05]  /*c3e0*/  BRA `(.L_x_9373) ;  /* 0x0000001000007947 */ /* 0x000fea0003800000 */
.L_x_9372:
[----:B--2---:R-:W-:Y:S02]  /*c3f0*/  IMAD.MOV.U32 R116, RZ, RZ, R106 ;  /* 0x000000ffff747224 */ /* 0x004fe400078e006a */
.L_x_9373:
[----:B------:R-:W-:Y:S05]  /*c400*/  BSYNC B1 ;  /* 0x0000000000017941 */ /* 0x000fea0003800000 */
.L_x_9371:
        /* <DEDUP_REMOVED lines=16> */
.L_x_9377:
[----:B------:R-:W-:Y:S05]  /*c510*/  BSYNC B2 ;  /* 0x0000000000027941 */ /* 0x000fea0003800000 */
.L_x_9376:
        /* <DEDUP_REMOVED lines=44> */
.L_x_9375:
[----:B------:R-:W-:Y:S05]  /*c7e0*/  BSYNC B1 ;  /* 0x0000000000017941 */ /* 0x000fea0003800000 */
.L_x_9374:
[----:B------:R-:W1:Y:S01]  /*c7f0*/  I2F.U32 R0, R116 ;  /* 0x0000007400007306 */ /* 0x000e620000201000 */
[----:B------:R-:W-:Y:S01]  /*c800*/  HFMA2.MMA R117, -RZ, RZ, 0.1171875, 0 ;  /* 0x2f800000ff757435 */ /* 0x000fe200000001ff */
[----:B------:R-:W-:Y:S02]  /*c810*/  ISETP.NE.U32.AND P1, PT, RZ, c[0x0][0x178], PT ;  /* 0x00005e00ff007a0c */ /* 0x000fe40003f25070 */
        /* <DEDUP_REMOVED lines=13> */
.L_x_9378:
        /* <DEDUP_REMOVED lines=12> */
.L_x_9381:
[----:B------:R-:W-:Y:S02]  /*c9b0*/  IMAD.MOV.U32 R0, RZ, RZ, R106 ;  /* 0x000000ffff007224 */ /* 0x000fe400078e006a */
.L_x_9382:
[----:B------:R-:W-:Y:S05]  /*c9c0*/  BSYNC B1 ;  /* 0x0000000000017941 */ /* 0x000fea0003800000 */
.L_x_9380:
        /* <DEDUP_REMOVED lines=16> */
.L_x_9386:
[----:B------:R-:W-:Y:S05]  /*cad0*/  BSYNC B2 ;  /* 0x0000000000027941 */ /* 0x000fea0003800000 */
.L_x_9385:
        /* <DEDUP_REMOVED lines=44> */
.L_x_9384:
[----:B------:R-:W-:Y:S05]  /*cda0*/  BSYNC B1 ;  /* 0x0000000000017941 */ /* 0x000fea0003800000 */
.L_x_9383:
        /* <DEDUP_REMOVED lines=9> */
.L_x_9379:
        /* <DEDUP_REMOVED lines=12> */
.L_x_9388:
[----:B------:R-:W-:Y:S02]  /*cf00*/  MOV R0, R106 ;  /* 0x0000006a00007202 */ /* 0x000fe40000000f00 */
.L_x_9389:
[----:B------:R-:W-:Y:S05]  /*cf10*/  BSYNC B1 ;  /* 0x0000000000017941 */ /* 0x000fea0003800000 */
.L_x_9387:
        /* <DEDUP_REMOVED lines=16> */
.L_x_9393:
[----:B------:R-:W-:Y:S05]  /*d020*/  BSYNC B2 ;  /* 0x0000000000027941 */ /* 0x000fea0003800000 */
.L_x_9392:
        /* <DEDUP_REMOVED lines=44> */
.L_x_9391:
[----:B------:R-:W-:Y:S05]  /*d2f0*/  BSYNC B1 ;  /* 0x0000000000017941 */ /* 0x000fea0003800000 */
.L_x_9390:
        /* <DEDUP_REMOVED lines=13> */
.L_x_9394:
        /* <DEDUP_REMOVED lines=12> */
.L_x_9397:
[----:B------:R-:W-:Y:S02]  /*d490*/  IMAD.MOV.U32 R0, RZ, RZ, R106 ;  /* 0x000000ffff007224 */ /* 0x000fe400078e006a */
.L_x_9398:
[----:B------:R-:W-:Y:S05]  /*d4a0*/  BSYNC B1 ;  /* 0x0000000000017941 */ /* 0x000fea0003800000 */
.L_x_9396:
        /* <DEDUP_REMOVED lines=16> */
.L_x_9402:
[----:B------:R-:W-:Y:S05]  /*d5b0*/  BSYNC B2 ;  /* 0x0000000000027941 */ /* 0x000fea0003800000 */
.L_x_9401:
        /* <DEDUP_REMOVED lines=44> */
.L_x_9400:
[----:B------:R-:W-:Y:S05]  /*d880*/  BSYNC B1 ;  /* 0x0000000000017941 */ /* 0x000fea0003800000 */
.L_x_9399:
        /* <DEDUP_REMOVED lines=9> */
.L_x_9395:
        /* <DEDUP_REMOVED lines=12> */
.L_x_9404:
[----:B------:R-:W-:Y:S02]  /*d9e0*/  IMAD.MOV.U32 R0, RZ, RZ, R106 ;  /* 0x000000ffff007224 */ /* 0x000fe400078e006a */
.L_x_9405:
[----:B------:R-:W-:Y:S05]  /*d9f0*/  BSYNC B1 ;  /* 0x0000000000017941 */ /* 0x000fea0003800000 */
.L_x_9403:
        /* <DEDUP_REMOVED lines=16> */
.L_x_9409:
[----:B------:R-:W-:Y:S05]  /*db00*/  BSYNC B2 ;  /* 0x0000000000027941 */ /* 0x000fea0003800000 */
.L_x_9408:
        /* <DEDUP_REMOVED lines=44> */
.L_x_9407:
[----:B------:R-:W-:Y:S05]  /*ddd0*/  BSYNC B1 ;  /* 0x0000000000017941 */ /* 0x000fea0003800000 */
.L_x_9406:
        /* <DEDUP_REMOVED lines=13> */
.L_x_9410:
        /* <DEDUP_REMOVED lines=12> */
.L_x_9413:
[----:B------:R-:W-:Y:S02]  /*df70*/  IMAD.MOV.U32 R0, RZ, RZ, R106 ;  /* 0x000000ffff007224 */ /* 0x000fe400078e006a */
.L_x_9414:
[----:B------:R-:W-:Y:S05]  /*df80*/  BSYNC B1 ;  /* 0x0000000000017941 */ /* 0x000fea0003800000 */
.L_x_9412:
        /* <DEDUP_REMOVED lines=16> */
.L_x_9418:
[----:B------:R-:W-:Y:S05]  /*e090*/  BSYNC B2 ;  /* 0x0000000000027941 */ /* 0x000fea0003800000 */
.L_x_9417:
        /* <DEDUP_REMOVED lines=44> */
.L_x_9416:
[----:B------:R-:W-:Y:S05]  /*e360*/  BSYNC B1 ;  /* 0x0000000000017941 */ /* 0x000fea0003800000 */
.L_x_9415:
        /* <DEDUP_REMOVED lines=9> */
.L_x_9411:
        /* <DEDUP_REMOVED lines=12> */
.L_x_9420:
[----:B------:R-:W-:Y:S02]  /*e4c0*/  IMAD.MOV.U32 R0, RZ, RZ, R106 ;  /* 0x000000ffff007224 */ /* 0x000fe400078e006a */
.L_x_9421:
[----:B------:R-:W-:Y:S05]  /*e4d0*/  BSYNC B1 ;  /* 0x0000000000017941 */ /* 0x000fea0003800000 */
.L_x_9419:
        /* <DEDUP_REMOVED lines=16> */
.L_x_9425:
[----:B------:R-:W-:Y:S05]  /*e5e0*/  BSYNC B2 ;  /* 0x0000000000027941 */ /* 0x000fea0003800000 */
.L_x_9424:
        /* <DEDUP_REMOVED lines=44> */
.L_x_9423:
[----:B------:R-:W-:Y:S05]  /*e8b0*/  BSYNC B1 ;  /* 0x0000000000017941 */ /* 0x000fea0003800000 */
.L_x_9422:
        /* <DEDUP_REMOVED lines=13> */
.L_x_9426:
        /* <DEDUP_REMOVED lines=12> */
.L_x_9429:
[----:B------:R-:W-:Y:S02]  /*ea50*/  MOV R0, R106 ;  /* 0x0000006a00007202 */ /* 0x000fe40000000f00 */
.L_x_9430:
[----:B------:R-:W-:Y:S05]  /*ea60*/  BSYNC B1 ;  /* 0x0000000000017941 */ /* 0x000fea0003800000 */
.L_x_9428:
        /* <DEDUP_REMOVED lines=16> */
.L_x_9434:
[----:B------:R-:W-:Y:S05]  /*eb70*/  BSYNC B2 ;  /* 0x0000000000027941 */ /* 0x000fea0003800000 */
.L_x_9433:
        /* <DEDUP_REMOVED lines=44> */
.L_x_9432:
[----:B------:R-:W-:Y:S05]  /*ee40*/  BSYNC B1 ;  /* 0x0000000000017941 */ /* 0x000fea0003800000 */
.L_x_9431:
        /* <DEDUP_REMOVED lines=9> */
.L_x_9427:
        /* <DEDUP_REMOVED lines=12> */
.L_x_9436:
[----:B------:R-:W-:Y:S02]  /*efa0*/  IMAD.MOV.U32 R0, RZ, RZ, R106 ;  /* 0x000000ffff007224 */ /* 0x000fe400078e006a */
.L_x_9437:
[----:B------:R-:W-:Y:S05]  /*efb0*/  BSYNC B1 ;  /* 0x0000000000017941 */ /* 0x000fea0003800000 */
.L_x_9435:
        /* <DEDUP_REMOVED lines=16> */
.L_x_9441:
[----:B------:R-:W-:Y:S05]  /*f0c0*/  BSYNC B2 ;  /* 0x0000000000027941 */ /* 0x000fea0003800000 */
.L_x_9440:
        /* <DEDUP_REMOVED lines=44> */
.L_x_9439:
[----:B------:R-:W-:Y:S05]  /*f390*/  BSYNC B1 ;  /* 0x0000000000017941 */ /* 0x000fea0003800000 */
.L_x_9438:
        /* <DEDUP_REMOVED lines=12> */
.L_x_9442:
        /* <DEDUP_REMOVED lines=12> */
.L_x_9445:
[----:B------:R-:W-:Y:S02]  /*f520*/  IMAD.MOV.U32 R0, RZ, RZ, R106 ;  /* 0x000000ffff007224 */ /* 0x000fe400078e006a */
.L_x_9446:
[----:B------:R-:W-:Y:S05]  /*f530*/  BSYNC B1 ;  /* 0x0000000000017941 */ /* 0x000fea0003800000 */
.L_x_9444:
        /* <DEDUP_REMOVED lines=16> */
.L_x_9450:
[----:B------:R-:W-:Y:S05]  /*f640*/  BSYNC B2 ;  /* 0x0000000000027941 */ /* 0x000fea0003800000 */
.L_x_9449:
        /* <DEDUP_REMOVED lines=44> */
.L_x_9448:
[----:B------:R-:W-:Y:S05]  /*f910*/  BSYNC B1 ;  /* 0x0000000000017941 */ /* 0x000fea0003800000 */
.L_x_9447:
        /* <DEDUP_REMOVED lines=9> */
.L_x_9443:
        /* <DEDUP_REMOVED lines=12> */
.L_x_9452:
[----:B------:R-:W-:Y:S02]  /*fa70*/  MOV R0, R106 ;  /* 0x0000006a00007202 */ /* 0x000fe40000000f00 */
.L_x_9453:
[----:B------:R-:W-:Y:S05]  /*fa80*/  BSYNC B1 ;  /* 0x0000000000017941 */ /* 0x000fea0003800000 */
.L_x_9451:
        /* <DEDUP_REMOVED lines=16> */
.L_x_9457:
[----:B------:R-:W-:Y:S05]  /*fb90*/  BSYNC B2 ;  /* 0x0000000000027941 */ /* 0x000fea0003800000 */
.L_x_9456:
        /* <DEDUP_REMOVED lines=44> */
.L_x_9455:
[----:B------:R-:W-:Y:S05]  /*fe60*/  BSYNC B1 ;  /* 0x0000000000017941 */ /* 0x000fea0003800000 */
.L_x_9454:
        /* <DEDUP_REMOVED lines=12> */
.L_x_9458:
        /* <DEDUP_REMOVED lines=12> */
.L_x_9461:
[----:B------:R-:W-:Y:S02]  /*fff0*/  IMAD.MOV.U32 R0, RZ, RZ, R106 ;  /* 0x000000ffff007224 */ /* 0x000fe400078e006a */
.L_x_9462:
[----:B------:R-:W-:Y:S05]  /*10000*/  BSYNC B1 ;  /* 0x0000000000017941 */ /* 0x000fea0003800000 */
.L_x_9460:
        /* <DEDUP_REMOVED lines=16> */
.L_x_9466:
[----:B------:R-:W-:Y:S05]  /*10110*/  BSYNC B2 ;  /* 0x0000000000027941 */ /* 0x000fea0003800000 */
.L_x_9465:
        /* <DEDUP_REMOVED lines=44> */
.L_x_9464:
[----:B------:R-:W-:Y:S05]  /*103e0*/  BSYNC B1 ;  /* 0x0000000000017941 */ /* 0x000fea0003800000 */
.L_x_9463:
        /* <DEDUP_REMOVED lines=9> */
.L_x_9459:
        /* <DEDUP_REMOVED lines=12> */
.L_x_9468:
[----:B------:R-:W-:Y:S02]  /*10540*/  IMAD.MOV.U32 R0, RZ, RZ, R106 ;  /* 0x000000ffff007224 */ /* 0x000fe400078e006a */
.L_x_9469:
[----:B------:R-:W-:Y:S05]  /*10550*/  BSYNC B1 ;  /* 0x0000000000017941 */ /* 0x000fea0003800000 */
.L_x_9467:
        /* <DEDUP_REMOVED lines=16> */
.L_x_9473:
[----:B------:R-:W-:Y:S05]  /*10660*/  BSYNC B2 ;  /* 0x0000000000027941 */ /* 0x000fea0003800000 */
.L_x_9472:
        /* <DEDUP_REMOVED lines=44> */
.L_x_9471:
[----:B------:R-:W-:Y:S05]  /*10930*/  BSYNC B1 ;  /* 0x0000000000017941 */ /* 0x000fea0003800000 */
.L_x_9470:
        /* <DEDUP_REMOVED lines=12> */
.L_x_9474:
        /* <DEDUP_REMOVED lines=12> */
.L_x_9477:
[----:B------:R-:W-:Y:S02]  /*10ac0*/  IMAD.MOV.U32 R0, RZ, RZ, R106 ;  /* 0x000000ffff007224 */ /* 0x000fe400078e006a */
.L_x_9478:
[----:B------:R-:W-:Y:S05]  /*10ad0*/  BSYNC B1 ;  /* 0x0000000000017941 */ /* 0x000fea0003800000 */
.L_x_9476:
        /* <DEDUP_REMOVED lines=16> */
.L_x_9482:
[----:B------:R-:W-:Y:S05]  /*10be0*/  BSYNC B2 ;  /* 0x0000000000027941 */ /* 0x000fea0003800000 */
.L_x_9481:
        /* <DEDUP_REMOVED lines=44> */
.L_x_9480:
[----:B------:R-:W-:Y:S05]  /*10eb0*/  BSYNC B1 ;  /* 0x0000000000017941 */ /* 0x000fea0003800000 */
.L_x_9479:
        /* <DEDUP_REMOVED lines=9> */
.L_x_9475:
        /* <DEDUP_REMOVED lines=12> */
.L_x_9484:
[----:B------:R-:W-:Y:S02]  /*11010*/  IMAD.MOV.U32 R0, RZ, RZ, R106 ;  /* 0x000000ffff007224 */ /* 0x000fe400078e006a */
.L_x_9485:
[----:B------:R-:W-:Y:S05]  /*11020*/  BSYNC B1 ;  /* 0x0000000000017941 */ /* 0x000fea0003800000 */
.L_x_9483:
        /* <DEDUP_REMOVED lines=16> */
.L_x_9489:
[----:B------:R-:W-:Y:S05]  /*11130*/  BSYNC B2 ;  /* 0x0000000000027941 */ /* 0x000fea0003800000 */
.L_x_9488:
        /* <DEDUP_REMOVED lines=44> */
.L_x_9487:
[----:B------:R-:W-:Y:S05]  /*11400*/  BSYNC B1 ;  /* 0x0000000000017941 */ /* 0x000fea0003800000 */
.L_x_9486:
        /* <DEDUP_REMOVED lines=12> */
.L_x_9490:
        /* <DEDUP_REMOVED lines=12> */
.L_x_9493:
[----:B------:R-:W-:Y:S02]  /*11590*/  MOV R121, R106 ;  /* 0x0000006a00797202 */ /* 0x000fe40000000f00 */
.L_x_9494:
[----:B------:R-:W-:Y:S05]  /*115a0*/  BSYNC B1 ;  /* 0x0000000000017941 */ /* 0x000fea0003800000 */
.L_x_9492:
        /* <DEDUP_REMOVED lines=16> */
.L_x_9498:
[----:B------:R-:W-:Y:S05]  /*116b0*/  BSYNC B2 ;  /* 0x0000000000027941 */ /* 0x000fea0003800000 */
.L_x_9497:
        /* <DEDUP_REMOVED lines=44> */
.L_x_9496:
[----:B------:R-:W-:Y:S05]  /*11980*/  BSYNC B1 ;  /* 0x0000000000017941 */ /* 0x000fea0003800000 */
.L_x_9495:
        /* <DEDUP_REMOVED lines=9> */
.L_x_9491:
[----:B------:R-:W-:Y:S02]  /*11a20*/  SEL R96, RZ, 0x10000, P4 ;  /* 0x00010000ff607807 */ /* 0x000fe40002000000 */
[----:B------:R-:W-:Y:S02]  /*11a30*/  ISETP.NE.AND P4, PT, R120, RZ, PT ;  /* 0x000000ff7800720c */ /* 0x000fe40003f85270 */
[----:B------:R-:W-:Y:S02]  /*11a40*/  ISETP.NE.AND P6, PT, R116, RZ, PT ;  /* 0x000000ff7400720c */ /* 0x000fe40003fc5270 */
[----:B------:R-:W-:Y:S02]  /*11a50*/  SEL R116, RZ, 0x1000000, P5 ;  /* 0x01000000ff747807 */ /* 0x000fe40002800000 */
[----:B------:R-:W-:Y:S02]  /*11a60*/  ISETP.NE.AND P5, PT, R118, RZ, PT ;  /* 0x000000ff7600720c */ /* 0x000fe40003fa5270 */
        /* <DEDUP_REMOVED lines=11> */
[----:B------:R-:W-:-:S04]  /*11b20*/  IMAD.WIDE.U32 R96, R96, 0x100, RZ ;  /* 0x0000010060607825 */ /* 0x000fc800078e00ff */
[----:B------:R-:W-:Y:S01]  /*11b30*/  IMAD.SHL.U32 R119, R98, 0x8, RZ ;  /* 0x0000000862777824 */ /* 0x000fe200078e00ff */
[----:B------:R-:W-:Y:S02]  /*11b40*/  LOP3.LUT R96, R96, R118, R116, 0xfe, !PT ;  /* 0x0000007660607212 */ /* 0x000fe400078efe74 */
[C---:B------:R-:W-:Y:S02]  /*11b50*/  LEA R116, P0, R98.reuse, c[0x0][0x188], 0x5 ;  /* 0x0000620062747a11 */ /* 0x040fe400078028ff */
[----:B------:R-:W-:Y:S02]  /*11b60*/  LOP3.LUT R97, R97, R99, R117, 0xfe, !PT ;  /* 0x0000006361617212 */ /* 0x000fe400078efe75 */
[----:B------:R-:W-:Y:S02]  /*11b70*/  LEA.HI.X R117, R98, c[0x0][0x18c], RZ, 0x5, P0 ;  /* 0x0000630062757a11 */ /* 0x000fe400000f2cff */
[----:B------:R-:W-:Y:S02]  /*11b80*/  SHF.R.U32.HI R118, RZ, 0x1d, R98 ;  /* 0x0000001dff767819 */ /* 0x000fe40000011662 */
[----:B------:R-:W-:Y:S01]  /*11b90*/  SEL R99, RZ, 0x1, P6 ;  /* 0x00000001ff637807 */ /* 0x000fe20003000000 */
[----:B------:R1:W-:Y:S01]  /*11ba0*/  STG.E.128 [R116.64], R88 ;  /* 0x0000005874007986 */ /* 0x0003e2000c101d06 */
[----:B------:R-:W-:-:S02]  /*11bb0*/  IADD3 R98, P0, R119, c[0x0][0x190], RZ ;  /* 0x0000640077627a10 */ /* 0x000fc40007f1e0ff */
[----:B------:R-:W-:Y:S01]  /*11bc0*/  LOP3.LUT R96, R96, R99, RZ, 0xfc, !PT ;  /* 0x0000006360607212 */ /* 0x000fe200078efcff */
[----:B------:R1:W-:Y:S01]  /*11bd0*/  STG.E.128 [R116.64+0x10], R92 ;  /* 0x0000105c74007986 */ /* 0x0003e2000c101d06 */
[----:B------:R-:W-:-:S05]  /*11be0*/  IADD3.X R99, R118, c[0x0][0x194], RZ, P0, !PT ;  /* 0x0000650076637a10 */ /* 0x000fca00007fe4ff */
        /* <DEDUP_REMOVED lines=8> */
[----:B------:R-:W-:Y:S02]  /*11c70*/  LOP3.LUT R99, R96, 0xff00, R99, 0xf8, !PT ;  /* 0x0000ff0060637812 */ /* 0x000fe400078ef863 */
[----:B------:R-:W-:Y:S01]  /*11c80*/  LOP3.LUT R98, R100, 0xff, RZ, 0xc0, !PT ;  /* 0x000000ff64627812 */ /* 0x000fe200078ec0ff */
[----:B------:R-:W-:Y:S01]  /*11c90*/  IMAD.WIDE.U32 R116, R116, 0x1000000, RZ ;  /* 0x0100000074747825 */ /* 0x000fe200078e00ff */
[----:B------:R-:W-:Y:S02]  /*11ca0*/  LOP3.LUT R96, R11, 0xff, RZ, 0xc0, !PT ;  /* 0x000000ff0b607812 */ /* 0x000fe400078ec0ff */
        /* <DEDUP_REMOVED lines=10> */
.L_x_9370:
[----:B------:R-:W-:Y:S05]  /*11d50*/  BSYNC B0 ;  /* 0x0000000000007941 */ /* 0x000fea0003800000 */
.L_x_9369:
[----:B-1----:R-:W-:Y:S01]  /*11d60*/  FADD.FTZ R96, RZ, R72 ;  /* 0x00000048ff607221 */ /* 0x002fe20000010000 */
[----:B------:R-:W-:Y:S02]  /*11d70*/  ISETP.NE.AND P0, PT, R115, RZ, PT ;  /* 0x000000ff7300720c */ /* 0x000fe40003f05270 */
        /* <DEDUP_REMOVED lines=32> */
.L_x_9509:
        /* <DEDUP_REMOVED lines=70> */
.L_x_9510:
        /* <DEDUP_REMOVED lines=17> */
[----:B------:R-:W-:Y:S01]  /*124f0*/  I2F R119, R117 ;  /* 0x0000007500777306 */ /* 0x000fe20000201400 */
[----:B0-----:R-:W0:Y:S04]  /*12500*/  SHFL.DOWN PT, R120, R117, 0x4, 0x1f ;  /* 0x08801f0075787f89 */ /* 0x001e2800000e0000 */
[----:B------:R-:W1:Y:S01]  /*12510*/  @!P0 LDS.64 R96, [R118.X8] ;  /* 0x0000000076608984 */ /* 0x000e620000008a00 */
[----:B------:R-:W-:Y:S01]  /*12520*/  LOP3.LUT P0, RZ, R98, 0x1f, R5, 0xf8, !PT ;  /* 0x0000001f62ff7812 */ /* 0x000fe2000780f805 */
[----:B0-----:R-:W-:-:S02]  /*12530*/  IMAD.IADD R124, R120, 0x1, R117 ;  /* 0x00000001787c7824 */ /* 0x001fc400078e0275 */
[----:B------:R-:W-:Y:S03]  /*12540*/  I2F R120, R120 ;  /* 0x0000007800787306 */ /* 0x000fe60000201400 */
[----:B------:R-:W0:Y:S05]  /*12550*/  SHFL.DOWN PT, R121, R124, 0x2, 0x1f ;  /* 0x08401f007c797f89 */ /* 0x000e2a00000e0000 */
        /* <DEDUP_REMOVED lines=8> */
[----:B------:R-:W-:Y:S01]  /*125e0*/  FMUL.FTZ R123, R123, R123 ;  /* 0x0000007b7b7b7220 */ /* 0x000fe20000410000 */
[----:B------:R-:W1:Y:S01]  /*125f0*/  I2F R96, R117 ;  /* 0x0000007500607306 */ /* 0x000e620000201400 */
[----:B--2---:R-:W-:Y:S02]  /*12600*/  FMUL.FTZ R118, R116, R125 ;  /* 0x0000007d74767220 */ /* 0x004fe40000410000 */
[----:B------:R-:W-:-:S03]  /*12610*/  FMUL.FTZ R123, R123, R119 ;  /* 0x000000777b7b7220 */ /* 0x000fc60000410000 */
[----:B------:R-:W2:Y:S01]  /*12620*/  SHFL.DOWN PT, R119, R118, 0x2, 0x1f ;  /* 0x08401f0076777f89 */ /* 0x000ea200000e0000 */
[----:B------:R-:W-:Y:S02]  /*12630*/  FMUL.FTZ R124, R123, R120 ;  /* 0x000000787b7c7220 */ /* 0x000fe40000410000 */
[----:B0-----:R-:W-:Y:S01]  /*12640*/  FADD.FTZ R123, R122, R97 ;  /* 0x000000617a7b7221 */ /* 0x001fe20000010000 */
[----:B------:R-:W2:Y:S03]  /*12650*/  I2F R120, R121 ;  /* 0x0000007900787306 */ /* 0x000ea60000201400 */
[----:B------:R-:W-:Y:S02]  /*12660*/  FFMA.FTZ R123, R116, R124, R123 ;  /* 0x0000007c747b7223 */ /* 0x000fe4000001007b */
[----:B------:R-:W0:Y:S03]  /*12670*/  SHFL.DOWN PT, R116, R117, 0x1, 0x1f ;  /* 0x08201f0075747f89 */ /* 0x000e2600000e0000 */
[----:B-1----:R-:W1:Y:S01]  /*12680*/  MUFU.RCP R97, R96 ;  /* 0x0000006000617308 */ /* 0x002e620000001000 */
        /* <DEDUP_REMOVED lines=23> */
[----:B------:R-:W-:Y:S02]  /*12800*/  FMUL.FTZ R119, R119, R116 ;  /* 0x0000007477777220 */ /* 0x000fe40000410000 */
[----:B--2---:R-:W-:Y:S02]  /*12810*/  FADD.FTZ R120, R117, R120 ;  /* 0x0000007875787221 */ /* 0x004fe40000010000 */
[----:B------:R-:W0:Y:S02]  /*12820*/  SHFL.IDX PT, R121, R121, RZ, 0x1f ;  /* 0x00001fff79797589 */ /* 0x000e2400000e0000 */
[----:B------:R-:W-:-:S05]  /*12830*/  FFMA.FTZ R119, R97, R119, R120 ;  /* 0x0000007761777223 */ /* 0x000fca0000010078 */
[----:B------:R1:W2:Y:S01]  /*12840*/  SHFL.IDX PT, R116, R119, RZ, 0x1f ;  /* 0x00001fff77747589 */ /* 0x0002a200000e0000 */
[C---:B0-----:R-:W-:Y:S01]  /*12850*/  FMUL.FTZ R96, R121.reuse, R121 ;  /* 0x0000007979607220 */ /* 0x041fe20000410000 */
[----:B-1----:R-:W-:-:S04]  /*12860*/  FSEL R119, R121, RZ, !P1 ;  /* 0x000000ff79777208 */ /* 0x002fc80004800000 */
[----:B------:R-:W-:Y:S01]  /*12870*/  FSEL R97, R96, RZ, P1 ;  /* 0x000000ff60617208 */ /* 0x000fe20000800000 */
[----:B--2---:R-:W-:Y:S02]  /*12880*/  FFMA.FTZ R96, R116, R99, c[0x0][0x228] ;  /* 0x00008a0074607623 */ /* 0x004fe40000010063 */
        /* <DEDUP_REMOVED lines=13> */
[----:B-----5:R-:W-:Y:S02]  /*12960*/  FFMA.FTZ R96, R20, R97, R12 ;  /* 0x0000006114607223 */ /* 0x020fe4000001000c */
[----:B------:R-:W-:Y:S02]  /*12970*/  FFMA.FTZ R97, R21, R98, R13 ;  /* 0x0000006215617223 */ /* 0x000fe4000001000d */
[--C-:B------:R-:W-:Y:S02]  /*12980*/  FADD.FTZ R99, R74, -R119.reuse ;  /* 0x800000774a637221 */ /* 0x100fe40000010000 */
[--C-:B------:R-:W-:Y:S01]  /*12990*/  FADD.FTZ R117, R76, -R119.reuse ;  /* 0x800000774c757221 */ /* 0x100fe20000010000 */
[----:B------:R-:W-:Y:S01]  /*129a0*/  F2FP.BF16.PACK_AB R96, R97, R96 ;  /* 0x000000606160723e */ /* 0x000fe200000010ff */
[----:B------:R-:W-:-:S02]  /*129b0*/  FADD.FTZ R97, R75, -R119 ;  /* 0x800000774b617221 */ /* 0x000fc40000010000 */
[C---:B------:R-:W-:Y:S02]  /*129c0*/  FMUL.FTZ R99, R118.reuse, R99 ;  /* 0x0000006376637220 */ /* 0x040fe40000410000 */
[C---:B------:R-:W-:Y:S02]  /*129d0*/  FMUL.FTZ R98, R118.reuse, R97 ;  /* 0x0000006176627220 */ /* 0x040fe40000410000 */
[--C-:B------:R-:W-:Y:S02]  /*129e0*/  FADD.FTZ R97, R77, -R119.reuse ;  /* 0x800000774d617221 */ /* 0x100fe40000010000 */
[C---:B------:R-:W-:Y:S02]  /*129f0*/  FMUL.FTZ R117, R118.reuse, R117 ;  /* 0x0000007576757220 */ /* 0x040fe40000410000 */
[----:B------:R-:W-:Y:S02]  /*12a00*/  FMUL.FTZ R116, R118, R97 ;  /* 0x0000006176747220 */ /* 0x000fe40000410000 */
[----:B------:R-:W-:-:S02]  /*12a10*/  FADD.FTZ R121, R78, -R119 ;  /* 0x800000774e797221 */ /* 0x000fc40000010000 */
[----:B------:R-:W-:Y:S02]  /*12a20*/  FADD.FTZ R123, R79, -R119 ;  /* 0x800000774f7b7221 */ /* 0x000fe40000010000 */
[----:B------:R-:W-:Y:S02]  /*12a30*/  FFMA.FTZ R97, R22, R99, R14 ;  /* 0x0000006316617223 */ /* 0x000fe4000001000e */
[----:B------:R-:W-:Y:S02]  /*12a40*/  FFMA.FTZ R98, R23, R98, R15 ;  /* 0x0000006217627223 */ /* 0x000fe4000001000f */
[----:B------:R-:W-:Y:S02]  /*12a50*/  FFMA.FTZ R117, R24, R117, R16 ;  /* 0x0000007518757223 */ /* 0x000fe40000010010 */
[----:B------:R-:W-:Y:S01]  /*12a60*/  FFMA.FTZ R116, R25, R116, R17 ;  /* 0x0000007419747223 */ /* 0x000fe20000010011 */
[----:B------:R-:W-:Y:S01]  /*12a70*/  F2FP.BF16.PACK_AB R97, R98, R97 ;  /* 0x000000616261723e */ /* 0x000fe200000010ff */
[----:B------:R-:W-:-:S02]  /*12a80*/  FMUL.FTZ R121, R118, R121 ;  /* 0x0000007976797220 */ /* 0x000fc40000410000 */
[----:B------:R-:W-:Y:S01]  /*12a90*/  FMUL.FTZ R120, R118, R123 ;  /* 0x0000007b76787220 */ /* 0x000fe20000410000 */
[----:B------:R-:W-:Y:S01]  /*12aa0*/  F2FP.BF16.PACK_AB R98, R116, R117 ;  /* 0x000000757462723e */ /* 0x000fe200000010ff */
[----:B------:R-:W-:Y:S02]  /*12ab0*/  FFMA.FTZ R99, R26, R121, R18 ;  /* 0x000000791a637223 */ /* 0x000fe40000010012 */
[----:B------:R-:W-:Y:S02]  /*12ac0*/  FFMA.FTZ R120, R27, R120, R19 ;  /* 0x000000781b787223 */ /* 0x000fe40000010013 */
[----:B------:R-:W-:-:S03]  /*12ad0*/  IMAD.MOV.U32 R116, RZ, RZ, 0x10 ;  /* 0x00000010ff747424 */ /* 0x000fc600078e00ff */
[----:B------:R-:W-:Y:S01]  /*12ae0*/  F2FP.BF16.PACK_AB R99, R120, R99 ;  /* 0x000000637863723e */ /* 0x000fe200000010ff */
[C---:B------:R-:W-:Y:S01]  /*12af0*/  IMAD.WIDE.U32 R116, R9.reuse, R116, c[0x0][0x208] ;  /* 0x0000820009747625 */ /* 0x040fe200078e0074 */
[----:B------:R-:W-:-:S04]  /*12b00*/  IADD3 R9, R9, 0x100, RZ ;  /* 0x0000010009097810 */ /* 0x000fc80007ffe0ff */
[----:B------:R0:W-:Y:S03]  /*12b10*/  STG.E.128 [R116.64], R96 ;  /* 0x0000006074007986 */ /* 0x0001e6000c101d06 */
.L_x_9502:
[----:B------:R-:W-:Y:S05]  /*12b20*/  BSYNC B0 ;  /* 0x0000000000007941 */ /* 0x000fea0003800000 */
.L_x_9501:
[----:B------:R-:W-:Y:S01]  /*12b30*/  ISETP.NE.AND P0, PT, R114, RZ, PT ;  /* 0x000000ff7200720c */ /* 0x000fe20003f05270 */
[----:B------:R-:W-:-:S12]  /*12b40*/  BSSY B0, `(.L_x_9503) ;  /* 0x0000022000007945 */ /* 0x000fd80003800000 */
[----:B------:R-:W-:Y:S05]  /*12b50*/  @!P0 BRA `(.L_x_9504) ;  /* 0x0000020000008947 */ /* 0x000fea0003800000 */
[--C-:B01----:R-:W-:Y:S02]  /*12b60*/  FADD.FTZ R97, R80, -R119.reuse ;  /* 0x8000007750617221 */ /* 0x103fe40000010000 */
        /* <DEDUP_REMOVED lines=9> */
[C---:B------:R-:W-:Y:S02]  /*12c00*/  FMUL.FTZ R99, R118.reuse, R99 ;  /* 0x0000006376637220 */ /* 0x040fe40000410000 */
[----:B------:R-:W-:Y:S02]  /*12c10*/  FMUL.FTZ R98, R118, R97 ;  /* 0x0000006176627220 */ /* 0x000fe40000410000 */
[----:B------:R-:W-:-:S02]  /*12c20*/  FADD.FTZ R97, R85, -R119 ;  /* 0x8000007755617221 */ /* 0x000fc40000010000 */
[C---:B------:R-:W-:Y:S02]  /*12c30*/  FMUL.FTZ R117, R118.reuse, R117 ;  /* 0x0000007576757220 */ /* 0x040fe40000410000 */
[----:B------:R-:W-:Y:S02]  /*12c40*/  FMUL.FTZ R116, R118, R97 ;  /* 0x0000006176747220 */ /* 0x000fe40000410000 */
[--C-:B------:R-:W-:Y:S02]  /*12c50*/  FADD.FTZ R121, R86, -R119.reuse ;  /* 0x8000007756797221 */ /* 0x100fe40000010000 */
[----:B------:R-:W-:Y:S02]  /*12c60*/  FADD.FTZ R123, R87, -R119 ;  /* 0x80000077577b7221 */ /* 0x000fe40000010000 */
[----:B------:R-:W-:Y:S02]  /*12c70*/  FFMA.FTZ R97, R38, R99, R30 ;  /* 0x0000006326617223 */ /* 0x000fe4000001001e */
[----:B------:R-:W-:-:S02]  /*12c80*/  FFMA.FTZ R98, R39, R98, R31 ;  /* 0x0000006227627223 */ /* 0x000fc4000001001f */
[----:B------:R-:W-:Y:S02]  /*12c90*/  FFMA.FTZ R117, R40, R117, R32 ;  /* 0x0000007528757223 */ /* 0x000fe40000010020 */
[----:B------:R-:W-:Y:S01]  /*12ca0*/  FFMA.FTZ R116, R41, R116, R33 ;  /* 0x0000007429747223 */ /* 0x000fe20000010021 */
[----:B------:R-:W-:Y:S01]  /*12cb0*/  F2FP.BF16.PACK_AB R97, R98, R97 ;  /* 0x000000616261723e */ /* 0x000fe200000010ff */
[C---:B------:R-:W-:Y:S02]  /*12cc0*/  FMUL.FTZ R121, R118.reuse, R121 ;  /* 0x0000007976797220 */ /* 0x040fe40000410000 */
[----:B------:R-:W-:Y:S01]  /*12cd0*/  FMUL.FTZ R120, R118, R123 ;  /* 0x0000007b76787220 */ /* 0x000fe20000410000 */
[----:B------:R-:W-:Y:S01]  /*12ce0*/  F2FP.BF16.PACK_AB R98, R116, R117 ;  /* 0x000000757462723e */ /* 0x000fe200000010ff */
[----:B------:R-:W-:Y:S02]  /*12cf0*/  FFMA.FTZ R99, R42, R121, R34 ;  /* 0x000000792a637223 */ /* 0x000fe40000010022 */
[----:B------:R-:W-:-:S02]  /*12d00*/  FFMA.FTZ R120, R43, R120, R35 ;  /* 0x000000782b787223 */ /* 0x000fc40000010023 */
[----:B------:R-:W-:-:S03]  /*12d10*/  IMAD.MOV.U32 R116, RZ, RZ, 0x10 ;  /* 0x00000010ff747424 */ /* 0x000fc600078e00ff */
[----:B------:R-:W-:Y:S01]  /*12d20*/  F2FP.BF16.PACK_AB R99, R120, R99 ;  /* 0x000000637863723e */ /* 0x000fe200000010ff */
[C---:B------:R-:W-:Y:S01]  /*12d30*/  IMAD.WIDE.U32 R116, R9.reuse, R116, c[0x0][0x208] ;  /* 0x0000820009747625 */ /* 0x040fe200078e0074 */
[----:B------:R-:W-:-:S04]  /*12d40*/  IADD3 R9, R9, 0x100, RZ ;  /* 0x0000010009097810 */ /* 0x000fc80007ffe0ff */
[----:B------:R0:W-:Y:S03]  /*12d50*/  STG.E.128 [R116.64], R96 ;  /* 0x0000006074007986 */ /* 0x0001e6000c101d06 */
.L_x_9504:
[----:B------:R-:W-:Y:S05]  /*12d60*/  BSYNC B0 ;  /* 0x0000000000007941 */ /* 0x000fea0003800000 */
.L_x_9503:
[----:B------:R-:W-:Y:S01]  /*12d70*/  ISETP.NE.AND P0, PT, R113, RZ, PT ;  /* 0x000000ff7100720c */ /* 0x000fe20003f05270 */
[----:B------:R-:W-:-:S12]  /*12d80*/  BSSY B0, `(.L_x_9505) ;  /* 0x0000021000007945 */ /* 0x000fd80003800000 */
[----:B------:R-:W-:Y:S05]  /*12d90*/  @!P0 BRA `(.L_x_9506) ;  /* 0x000001f000008947 */ /* 0x000fea0003800000 */
[--C-:B-1----:R-:W-:Y:S02]  /*12da0*/  FADD.FTZ R121, R89, -R119.reuse ;  /* 0x8000007759797221 */ /* 0x102fe40000010000 */
[--C-:B0-----:R-:W-:Y:S02]  /*12db0*/  FADD.FTZ R116, R92, -R119.reuse ;  /* 0x800000775c747221 */ /* 0x101fe40000010000 */
        /* <DEDUP_REMOVED lines=29> */
.L_x_9506:
[----:B------:R-:W-:Y:S05]  /*12f90*/  BSYNC B0 ;  /* 0x0000000000007941 */ /* 0x000fea0003800000 */
.L_x_9505:
[----:B------:R-:W-:Y:S02]  /*12fa0*/  IADD3 R112, R112, c[0x0][0x160], RZ ;  /* 0x0000580070707a10 */ /* 0x000fe40007ffe0ff */
[----:B------:R-:W-:Y:S02]  /*12fb0*/  LOP3.LUT P1, RZ, R8, 0xff, RZ, 0xc0, !PT ;  /* 0x000000ff08ff7812 */ /* 0x000fe4000782c0ff */
[----:B------:R-:W-:Y:S02]  /*12fc0*/  ISETP.GE.AND P0, PT, R112, c[0x0][0x164], PT ;  /* 0x0000590070007a0c */ /* 0x000fe40003f06270 */
[----:B------:R-:W-:-:S11]  /*12fd0*/  SEL R8, RZ, 0x1, P1 ;  /* 0x00000001ff087807 */ /* 0x000fd60000800000 */
[----:B01---5:R-:W-:Y:S01]  /*12fe0*/  @P0 CALL.REL.NOINC `(.L_x_9507) ;  /* 0x0000001000000944 */ /* 0x023fe20003c00000 */
[----:B------:R-:W-:Y:S05]  /*12ff0*/  BRA `(.L_x_9508) ;  /* 0xfffedaf000007947 */ /* 0x000fea000383ffff */
.L_x_9507:
[----:B------:R-:W-:Y:S05]  /*13000*/  EXIT ;  /* 0x000000000000794d */ /* 0x000fea0003800000 */
.L_x_9499:
[----:B------:R-:W-:Y:S01]  /*13010*/  IMAD.MOV.U32 R118, RZ, RZ, 0x1 ;  /* 0x00000001ff767424 */ /* 0x000fe200078e00ff */
[----:B------:R-:W-:Y:S01]  /*13020*/  MOV R116, 0xffffffff ;  /* 0xffffffff00747802 */ /* 0x000fe20000000f00 */
[----:B------:R-:W-:Y:S01]  /*13030*/  IMAD.MOV.U32 R119, RZ, RZ, 0x1f ;  /* 0x0000001fff777424 */ /* 0x000fe200078e00ff */
[----:B------:R-:W-:Y:S02]  /*13040*/  MOV R98, 0x13060 ;  /* 0x0001306000627802 */ /* 0x000fe40000000f00 */
[----:B0----5:R-:W-:Y:S05]  /*13050*/  CALL.REL.NOINC `($__internal_38_$__cuda_sm70_shflsync_bfly_p) ;  /* 0x000006c000007944 */ /* 0x021fea0003c00000 */
[----:B01----:R-:W-:Y:S05]  /*13060*/  BRA `(.L_x_9509) ;  /* 0xffffef1000007947 */ /* 0x003fea000383ffff */
.L_x_9500:
[----:B------:R-:W-:Y:S01]  /*13070*/  IMAD.MOV.U32 R118, RZ, RZ, 0x2 ;  /* 0x00000002ff767424 */ /* 0x000fe200078e00ff */
[----:B------:R-:W-:Y:S01]  /*13080*/  MOV R98, 0x130c0 ;  /* 0x000130c000627802 */ /* 0x000fe20000000f00 */
[----:B------:R-:W-:Y:S02]  /*13090*/  IMAD.MOV.U32 R119, RZ, RZ, 0x1f ;  /* 0x0000001fff777424 */ /* 0x000fe400078e00ff */
[----:B------:R-:W-:Y:S02]  /*130a0*/  IMAD.MOV.U32 R116, RZ, RZ, -0x1 ;  /* 0xffffffffff747424 */ /* 0x000fe400078e00ff */
[----:B0----5:R-:W-:Y:S05]  /*130b0*/  CALL.REL.NOINC `($__internal_38_$__cuda_sm70_shflsync_bfly_p) ;  /* 0x0000066000007944 */ /* 0x021fea0003c00000 */
[----:B01----:R-:W-:Y:S01]  /*130c0*/  FADD.FTZ R97, R97, R116 ;  /* 0x0000007461617221 */ /* 0x003fe20000010000 */
[----:B------:R-:W-:Y:S01]  /*130d0*/  MOV R98, 0x13120 ;  /* 0x0001312000627802 */ /* 0x000fe20000000f00 */
[----:B------:R-:W-:Y:S02]  /*130e0*/  IMAD.MOV.U32 R118, RZ, RZ, 0x4 ;  /* 0x00000004ff767424 */ /* 0x000fe400078e00ff */
[----:B------:R-:W-:-:S02]  /*130f0*/  IMAD.MOV.U32 R119, RZ, RZ, 0x1f ;  /* 0x0000001fff777424 */ /* 0x000fc400078e00ff */
[----:B------:R-:W-:Y:S02]  /*13100*/  IMAD.MOV.U32 R116, RZ, RZ, -0x1 ;  /* 0xffffffffff747424 */ /* 0x000fe400078e00ff */
[----:B------:R-:W-:Y:S05]  /*13110*/  CALL.REL.NOINC `($__internal_38_$__cuda_sm70_shflsync_bfly_p) ;  /* 0x0000060000007944 */ /* 0x000fea0003c00000 */
[----:B0-----:R-:W-:Y:S01]  /*13120*/  HFMA2.MMA R119, -RZ, RZ, 0, 1.847743988037109375e-06 ;  /* 0x0000001fff777435 */ /* 0x001fe200000001ff */
[----:B-1----:R-:W-:Y:S01]  /*13130*/  FADD.FTZ R97, R97, R116 ;  /* 0x0000007461617221 */ /* 0x002fe20000010000 */
[----:B------:R-:W-:Y:S01]  /*13140*/  MOV R98, 0x13180 ;  /* 0x0001318000627802 */ /* 0x000fe20000000f00 */
[----:B------:R-:W-:Y:S02]  /*13150*/  IMAD.MOV.U32 R118, RZ, RZ, 0x8 ;  /* 0x00000008ff767424 */ /* 0x000fe400078e00ff */
[----:B------:R-:W-:Y:S02]  /*13160*/  IMAD.MOV.U32 R116, RZ, RZ, -0x1 ;  /* 0xffffffffff747424 */ /* 0x000fe400078e00ff */
[----:B------:R-:W-:Y:S05]  /*13170*/  CALL.REL.NOINC `($__internal_38_$__cuda_sm70_shflsync_bfly_p) ;  /* 0x000005a000007944 */ /* 0x000fea0003c00000 */
[----:B01----:R-:W-:Y:S01]  /*13180*/  FADD.FTZ R97, R97, R116 ;  /* 0x0000007461617221 */ /* 0x003fe20000010000 */
[----:B------:R-:W-:Y:S01]  /*13190*/  MOV R98, 0x131e0 ;  /* 0x000131e000627802 */ /* 0x000fe20000000f00 */
[----:B------:R-:W-:Y:S02]  /*131a0*/  IMAD.MOV.U32 R118, RZ, RZ, 0x10 ;  /* 0x00000010ff767424 */ /* 0x000fe400078e00ff */
[----:B------:R-:W-:Y:S02]  /*131b0*/  IMAD.MOV.U32 R119, RZ, RZ, 0x1f ;  /* 0x0000001fff777424 */ /* 0x000fe400078e00ff */
[----:B------:R-:W-:-:S02]  /*131c0*/  IMAD.MOV.U32 R116, RZ, RZ, -0x1 ;  /* 0xffffffffff747424 */ /* 0x000fc400078e00ff */
[----:B------:R-:W-:Y:S05]  /*131d0*/  CALL.REL.NOINC `($__internal_38_$__cuda_sm70_shflsync_bfly_p) ;  /* 0x0000054000007944 */ /* 0x000fea0003c00000 */
[----:B01----:R-:W-:Y:S01]  /*131e0*/  FADD.FTZ R97, R97, R116 ;  /* 0x0000007461617221 */ /* 0x003fe20000010000 */
[----:B------:R-:W-:Y:S01]  /*131f0*/  ISETP.NE.AND P0, PT, R115, RZ, PT ;  /* 0x000000ff7300720c */ /* 0x000fe20003f05270 */
[----:B------:R-:W-:-:S02]  /*13200*/  IMAD.MOV.U32 R118, RZ, RZ, 0x1 ;  /* 0x00000001ff767424 */ /* 0x000fc400078e00ff */
[----:B------:R-:W-:Y:S02]  /*13210*/  FMUL.FTZ R96, R108, R97 ;  /* 0x000000616c607220 */ /* 0x000fe40000410000 */
[----:B------:R-:W-:Y:S02]  /*13220*/  IMAD.MOV.U32 R119, RZ, RZ, 0x1f ;  /* 0x0000001fff777424 */ /* 0x000fe400078e00ff */
        /* <DEDUP_REMOVED lines=51> */
[----:B------:R-:W-:Y:S05]  /*13560*/  CALL.REL.NOINC `($__internal_38_$__cuda_sm70_shflsync_bfly_p) ;  /* 0x000001b000007944 */ /* 0x000fea0003c00000 */
[----:B01----:R-:W-:Y:S01]  /*13570*/  FADD.FTZ R97, R97, R116 ;  /* 0x0000007461617221 */ /* 0x003fe20000010000 */
[----:B------:R-:W-:Y:S01]  /*13580*/  MOV R118, 0x2 ;  /* 0x0000000200767802 */ /* 0x000fe20000000f00 */
[----:B------:R-:W-:Y:S01]  /*13590*/  IMAD.MOV.U32 R119, RZ, RZ, 0x1f ;  /* 0x0000001fff777424 */ /* 0x000fe200078e00ff */
[----:B------:R-:W-:Y:S01]  /*135a0*/  MOV R98, 0x135d0 ;  /* 0x000135d000627802 */ /* 0x000fe20000000f00 */
        /* <DEDUP_REMOVED lines=9> */
[----:B------:R-:W-:Y:S01]  /*13640*/  MOV R116, 0xffffffff ;  /* 0xffffffff00747802 */ /* 0x000fe20000000f00 */
[----:B------:R-:W-:Y:S01]  /*13650*/  IMAD.MOV.U32 R118, RZ, RZ, 0x8 ;  /* 0x00000008ff767424 */ /* 0x000fe200078e00ff */
[----:B------:R-:W-:Y:S01]  /*13660*/  MOV R98, 0x13690 ;  /* 0x0001369000627802 */ /* 0x000fe20000000f00 */
[----:B------:R-:W-:-:S02]  /*13670*/  IMAD.MOV.U32 R119, RZ, RZ, 0x1f ;  /* 0x0000001fff777424 */ /* 0x000fc400078e00ff */
[----:B------:R-:W-:Y:S05]  /*13680*/  CALL.REL.NOINC `($__internal_38_$__cuda_sm70_shflsync_bfly_p) ;  /* 0x0000009000007944 */ /* 0x000fea0003c00000 */
[----:B-1----:R-:W-:Y:S01]  /*13690*/  FADD.FTZ R120, R97, R116 ;  /* 0x0000007461787221 */ /* 0x002fe20000010000 */
[----:B------:R-:W-:Y:S01]  /*136a0*/  MOV R98, 0x13700 ;  /* 0x0001370000627802 */ /* 0x000fe20000000f00 */
[----:B0-----:R-:W-:-:S02]  /*136b0*/  IMAD.MOV.U32 R118, RZ, RZ, 0x10 ;  /* 0x00000010ff767424 */ /* 0x001fc400078e00ff */
[----:B------:R-:W-:Y:S02]  /*136c0*/  IMAD.MOV.U32 R119, RZ, RZ, 0x1f ;  /* 0x0000001fff777424 */ /* 0x000fe400078e00ff */
[----:B------:R-:W-:Y:S02]  /*136d0*/  IMAD.MOV.U32 R116, RZ, RZ, -0x1 ;  /* 0xffffffffff747424 */ /* 0x000fe400078e00ff */
[----:B------:R-:W-:Y:S02]  /*136e0*/  IMAD.MOV.U32 R97, RZ, RZ, R120 ;  /* 0x000000ffff617224 */ /* 0x000fe400078e0078 */
[----:B------:R-:W-:Y:S05]  /*136f0*/  CALL.REL.NOINC `($__internal_38_$__cuda_sm70_shflsync_bfly_p) ;  /* 0x0000002000007944 */ /* 0x000fea0003c00000 */
[----:B01----:R-:W-:Y:S01]  /*13700*/  IMAD.MOV.U32 R119, RZ, RZ, R116 ;  /* 0x000000ffff777224 */ /* 0x003fe200078e0074 */
[----:B------:R-:W-:Y:S05]  /*13710*/  BRA `(.L_x_9510) ;  /* 0xffffecc000007947 */ /* 0x000fea000383ffff */
        .weak           $__internal_38_$__cuda_sm70_shflsync_bfly_p
        .type           $__internal_38_$__cuda_sm70_shflsync_bfly_p,@function
        .size           $__internal_38_$__cuda_sm70_shflsync_bfly_p,(.L_x_20018 - $__internal_38_$__cuda_sm70_shflsync_bfly_p)
$__internal_38_$__cuda_sm70_shflsync_bfly_p:
[----:B------:R-:W-:Y:S01]  /*13720*/  IMAD.MOV.U32 R99, RZ, RZ, 0x0 ;  /* 0x00000000ff637424 */ /* 0x000fe200078e00ff */
[----:B------:R-:W-:Y:S04]  /*13730*/  WARPSYNC R116 ;  /* 0x0000007400007348 */ /* 0x000fe80003800000 */
[----:B------:R0:W1:Y:S01]  /*13740*/  SHFL.BFLY PT, R116, R97, R118, R119 ;  /* 0x0c00007661747389 */ /* 0x00006200000e0077 */
[----:B------:R-:W-:Y:S05]  /*13750*/  RET.REL.NODEC R98 `(_ZN10layer_norm31ln_parallel_residual_fwd_kernelINS_13Kernel_traitsIf13__nv_bfloat16fS2_fjLj6144ELj1ELj1ELj8ELj16ENS_18Kernel_traits_baseILj6144EfS2_fS2_fjLj256EEEEELb1ELb1ELb0EEEvNS_9FwdParamsE) ;  /* 0xfffec8a062007950 */ /* 0x000fea0003c3ffff */
.L_x_9511:
        /* <DEDUP_REMOVED lines=10> */
.L_x_20018:


//--------------------- .text._ZN10layer_norm31ln_parallel_residual_fwd_kernelINS_13Kernel_traitsIf13__nv_bfloat16fS2_fjLj6144ELj1ELj1ELj8ELj16ENS_18Kernel_traits_baseILj6144EfS2_fS2_fjLj256EEEEELb1ELb1ELb1EEEvNS_9FwdParamsE --------------------------
	.section	.text._ZN10layer_norm31ln_parallel_residual_fwd_kernelINS_13Kernel_traitsIf13__nv_bfloat16fS2_fjLj6144ELj1ELj1ELj8ELj16ENS_18Kernel_traits_baseILj6144EfS2_fS2_fjLj256EEEEELb1ELb1ELb1EEEvNS_9FwdParamsE,"ax",@progbits
	.sectioninfo	@"SHI_REGISTERS=125"
	.align	128
        .global         _ZN10layer_norm31ln_parallel_residual_fwd_kernelINS_13Kernel_traitsIf13__nv_bfloat16fS2_fjLj6144ELj1ELj1ELj8ELj16ENS_18Kernel_traits_baseILj6144EfS2_fS2_fjLj256EEEEELb1ELb1ELb1EEEvNS_9FwdParamsE
        .type           _ZN10layer_norm31ln_parallel_residual_fwd_kernelINS_13Kernel_traitsIf13__nv_bfloat16fS2_fjLj6144ELj1ELj1ELj8ELj16ENS_18Kernel_traits_baseILj6144EfS2_fS2_fjLj256EEEEELb1ELb1ELb1EEEvNS_9FwdParamsE,@function
        .size           _ZN10layer_norm31ln_parallel_residual_fwd_kernelINS_13Kernel_traitsIf13__nv_bfloat16fS2_fjLj6144ELj1ELj1ELj8ELj16ENS_18Kernel_traits_baseILj6144EfS2_fS2_fjLj256EEEEELb1ELb1ELb1EEEvNS_9FwdParamsE,(.L_x_20019 - _ZN10layer_norm31ln_parallel_residual_fwd_kernelINS_13Kernel_traitsIf13__nv_bfloat16fS2_fjLj6144ELj1ELj1ELj8ELj16ENS_18Kernel_traits_baseILj6144EfS2_fS2_fjLj256EEEEELb1ELb1ELb1EEEvNS_9FwdParamsE)
        .other          _ZN10layer_norm31ln_parallel_residual_fwd_kernelINS_13Kernel_traitsIf13__nv_bfloat16fS2_fjLj6144ELj1ELj1ELj8ELj16ENS_18Kernel_traits_baseILj6144EfS2_fS2_fjLj256EEEEELb1ELb1ELb1EEEvNS_9FwdParamsE,@"STO_CUDA_ENTRY STV_DEFAULT"
_ZN10layer_norm31ln_parallel_residual_fwd_kernelINS_13Kernel_traitsIf13__nv_bfloat16fS2_fjLj6144ELj1ELj1ELj8ELj16ENS_18Kernel_traits_baseILj6144EfS2_fS2_fjLj256EEEEELb1ELb1ELb1EEEvNS_9FwdParamsE:
.text._ZN10layer_norm31ln_parallel_residual_fwd_kernelINS_13Kernel_traitsIf13__nv_bfloat16fS2_fjLj6144ELj1ELj1ELj8ELj16ENS_18Kernel_traits_baseILj6144EfS2_fS2_fjLj256EEEEELb1ELb1ELb1EEEvNS_9FwdParamsE:
        /* <DEDUP_REMOVED lines=25> */
[----:B0-----:R-:W-:Y:S01]  /*0190*/  IMAD R102, R103, c[0x0][0x0], R4 ;  /* 0x0000000067667a24 */ /* 0x001fe200078e0204 */
[----:B------:R-:W-:-:S03]  /*01a0*/  LEA.HI R103, R4, R103, RZ, 0x18 ;  /* 0x0000006704677211 */ /* 0x000fc600078fc0ff */
[----:B------:R-:W-:Y:S01]  /*01b0*/  IMAD.WIDE.U32 R10, R102, -0x326172a9, RZ ;  /* 0xcd9e8d57660a7825 */ /* 0x000fe200078e00ff */
[----:B--2---:R-:W0:Y:S01]  /*01c0*/  @P0 R2UR UR4, R2 ;  /* 0x00000000020403c2 */ /* 0x004e2200000e0000 */
[----:B---3--:R-:W-:-:S07]  /*01d0*/  @P0 IADD3 R8, P1, R6, c[0x0][0x240], RZ ;  /* 0x0000900006080a10 */ /* 0x008fce0007f3e0ff */
[----:B------:R1:W2:Y:S01]  /*01e0*/  @P0 R2UR UR5, R3 ;  /* 0x00000000030503c2 */ /* 0x0002a200000e0000 */
[----:B------:R-:W-:Y:S02]  /*01f0*/  @P0 IADD3.X R9, RZ, R7, RZ, P1, !PT ;  /* 0x00000007ff090210 */ /* 0x000fe40000ffe4ff */
[----:B------:R-:W-:Y:S02]  /*0200*/  ISETP.NE.U32.AND P0, PT, RZ, c[0x0][0x218], PT ;  /* 0x00008600ff007a0c */ /* 0x000fe40003f05070 */
[--C-:B------:R-:W-:Y:S02]  /*0210*/  SHF.R.U64 R14, R8, 0x2, R9.reuse ;  /* 0x00000002080e7819 */ /* 0x100fe40000001209 */
[----:B------:R-:W-:Y:S02]  /*0220*/  SHF.R.U32.HI R15, RZ, 0x2, R9 ;  /* 0x00000002ff0f7819 */ /* 0x000fe40000011609 */
[----:B------:R-:W-:Y:S01]  /*0230*/  ISETP.NE.AND.EX P0, PT, RZ, c[0x0][0x21c], PT, P0 ;  /* 0x00008700ff007a0c */ /* 0x000fe20003f05300 */
[----:B------:R-:W-:Y:S01]  /*0240*/  IMAD.WIDE.U32 R6, R14, -0x2daee0ad, RZ ;  /* 0xd2511f530e067825 */ /* 0x000fe200078e00ff */
[----:B0-----:R-:W-:Y:S01]  /*0250*/  LOP3.LUT R0, R11, UR4, R15, 0x96, !PT ;  /* 0x000000040b007c12 */ /* 0x001fe2000f8e960f */
[----:B------:R-:W-:-:S02]  /*0260*/  UIADD3 UR9, UR4, -0x61c88647, URZ ;  /* 0x9e3779b904097890 */ /* 0x000fc4000fffe03f */
[----:B------:R-:W-:Y:S02]  /*0270*/  UIADD3 UR11, UR4, 0x3c6ef372, URZ ;  /* 0x3c6ef372040b7890 */ /* 0x000fe4000fffe03f */
[----:B-1----:R-:W-:Y:S01]  /*0280*/  IMAD.WIDE.U32 R2, R0, -0x2daee0ad, RZ ;  /* 0xd2511f5300027825 */ /* 0x002fe200078e00ff */
[----:B------:R-:W-:Y:S01]  /*0290*/  UIADD3 UR13, UR4, -0x255992d5, URZ ;  /* 0xdaa66d2b040d7890 */ /* 0x000fe2000fffe03f */
[----:B--2---:R-:W-:Y:S01]  /*02a0*/  LOP3.LUT R12, R7, UR5, RZ, 0x3c, !PT ;  /* 0x00000005070c7c12 */ /* 0x004fe2000f8e3cff */
[----:B------:R-:W-:Y:S01]  /*02b0*/  UIADD3 UR10, UR5, -0x4498517b, URZ ;  /* 0xbb67ae85050a7890 */ /* 0x000fe2000fffe03f */
[----:B------:R-:W-:Y:S01]  /*02c0*/  IMAD.SHL.U32 R0, R4, 0x20, RZ ;  /* 0x0000002004007824 */ /* 0x000fe200078e00ff */
[----:B------:R-:W-:Y:S02]  /*02d0*/  UIADD3 UR12, UR5, 0x76cf5d0a, URZ ;  /* 0x76cf5d0a050c7890 */ /* 0x000fe4000fffe03f */
        /* <DEDUP_REMOVED lines=8> */
[----:B------:R-:W-:-:S02]  /*0360*/  UIADD3 UR18, UR5, -0x56f99767, URZ ;  /* 0xa906689905127890 */ /* 0x000fc4000fffe03f */
[----:B------:R-:W-:Y:S01]  /*0370*/  UIADD3 UR17, UR4, 0x1715609d, URZ ;  /* 0x1715609d04117890 */ /* 0x000fe2000fffe03f */
[----:B------:R-:W-:Y:S01]  /*0380*/  IMAD.WIDE.U32 R6, R6, -0x2daee0ad, RZ ;  /* 0xd2511f5306067825 */ /* 0x000fe200078e00ff */
[----:B------:R-:W-:Y:S01]  /*0390*/  LOP3.LUT R3, R11, UR11, R12, 0x96, !PT ;  /* 0x0000000b0b037c12 */ /* 0x000fe2000f8e960c */
[----:B------:R-:W-:Y:S02]  /*03a0*/  UIADD3 UR19, UR4, -0x4ab325aa, URZ ;  /* 0xb54cda5604137890 */ /* 0x000fe4000fffe03f */
[----:B------:R-:W-:Y:S01]  /*03b0*/  UIADD3 UR20, UR5, 0x646e171e, URZ ;  /* 0x646e171e05147890 */ /* 0x000fe2000fffe03f */
[----:B------:R-:W-:Y:S01]  /*03c0*/  LOP3.LUT R12, R7, UR12, R2, 0x96, !PT ;  /* 0x0000000c070c7c12 */ /* 0x000fe2000f8e9602 */
[----:B------:R-:W-:Y:S01]  /*03d0*/  IMAD.WIDE.U32 R2, R3, -0x2daee0ad, RZ ;  /* 0xd2511f5303027825 */ /* 0x000fe200078e00ff */
[----:B------:R-:W-:Y:S02]  /*03e0*/  UIADD3 UR22, UR5, 0x1fd5c5a3, URZ ;  /* 0x1fd5c5a305167890 */ /* 0x000fe4000fffe03f */
[----:B------:R-:W-:Y:S01]  /*03f0*/  UIADD3 UR21, UR4, 0x5384540f, URZ ;  /* 0x5384540f04157890 */ /* 0x000fe2000fffe03f */
[----:B------:R-:W-:Y:S01]  /*0400*/  IMAD.WIDE.U32 R12, R12, -0x326172a9, RZ ;  /* 0xcd9e8d570c0c7825 */ /* 0x000fe200078e00ff */
[----:B------:R-:W-:Y:S01]  /*0410*/  LOP3.LUT R11, R3, UR14, R6, 0x96, !PT ;  /* 0x0000000e030b7c12 */ /* 0x000fe2000f8e9606 */
[----:B------:R-:W-:-:S02]  /*0420*/  UIADD3 UR23, UR4, -0xe443238, URZ ;  /* 0xf1bbcdc804177890 */ /* 0x000fc4000fffe03f */
        /* <DEDUP_REMOVED lines=17> */
[----:B------:R-:W-:Y:S02]  /*0540*/  IADD3 R6, P2, R0, c[0x0][0x1b0], RZ ;  /* 0x00006c0000067a10 */ /* 0x000fe40007f5e0ff */
[----:B------:R-:W-:Y:S01]  /*0550*/  LOP3.LUT R10, R13, UR21, R10, 0x96, !PT ;  /* 0x000000150d0a7c12 */ /* 0x000fe2000f8e960a */
[----:B------:R-:W-:-:S04]  /*0560*/  IMAD.HI.U32 R5, R9, -0x326172a9, RZ ;  /* 0xcd9e8d5709057827 */ /* 0x000fc800078e00ff */
[----:B------:R-:W-:Y:S01]  /*0570*/  IMAD.HI.U32 R3, R10, -0x2daee0ad, RZ ;  /* 0xd2511f530a037827 */ /* 0x000fe200078e00ff */
[----:B------:R-:W-:-:S03]  /*0580*/  LOP3.LUT R11, R5, UR23, R12, 0x96, !PT ;  /* 0x00000017050b7c12 */ /* 0x000fc6000f8e960c */
[----:B------:R-:W-:Y:S01]  /*0590*/  IMAD.X R7, RZ, RZ, c[0x0][0x1b4], P2 ;  /* 0x00006d00ff077624 */ /* 0x000fe200010e06ff */
[----:B------:R-:W-:Y:S02]  /*05a0*/  LOP3.LUT R12, R3, UR24, R2, 0x96, !PT ;  /* 0x00000018030c7c12 */ /* 0x000fe4000f8e9602 */
[----:B------:R-:W-:-:S05]  /*05b0*/  IADD3 R2, P1, R0, c[0x0][0x218], RZ ;  /* 0x0000860000027a10 */ /* 0x000fca0007f3e0ff */
[----:B------:R-:W-:Y:S01]  /*05c0*/  IMAD.X R3, RZ, RZ, c[0x0][0x21c], P1 ;  /* 0x00008700ff037624 */ /* 0x000fe200008e06ff */
[----:B------:R-:W-:-:S04]  /*05d0*/  ISETP.GE.AND P1, PT, R103, c[0x0][0x164], PT ;  /* 0x0000590067007a0c */ /* 0x000fc80003f26270 */
        /* <DEDUP_REMOVED lines=10> */
[----:B------:R-:W-:Y:S01]  /*0680*/  IMAD R0, R9, -0x326172a9, RZ ;  /* 0xcd9e8d5709007824 */ /* 0x000fe200078e02ff */
[----:B------:R1:W5:Y:S01]  /*0690*/  LDG.E.128 R64, [R6.64] ;  /* 0x0000000606407981 */ /* 0x000362000c1e1d00 */
[----:B0-----:R-:W-:-:S03]  /*06a0*/  IMAD.HI.U32 R3, R12, -0x326172a9, RZ ;  /* 0xcd9e8d570c037827 */ /* 0x001fc600078e00ff */
[----:B------:R1:W5:Y:S01]  /*06b0*/  LDG.E.128 R60, [R6.64+0x10] ;  /* 0x00001006063c7981 */ /* 0x000362000c1e1d00 */
[----:B------:R-:W-:Y:S01]  /*06c0*/  IMAD.WIDE.U32 R10, R11, -0x2daee0ad, RZ ;  /* 0xd2511f530b0a7825 */ /* 0x000fe200078e00ff */
[----:B------:R-:W-:Y:S02]  /*06d0*/  LOP3.LUT R3, R3, UR25, R0, 0x96, !PT ;  /* 0x0000001903037c12 */ /* 0x000fe4000f8e9600 */
[----:B------:R1:W5:Y:S01]  /*06e0*/  LDG.E.128 R56, [R6.64+0x2000] ;  /* 0x0020000606387981 */ /* 0x000362000c1e1d00 */
[----:B------:R-:W-:Y:S01]  /*06f0*/  LOP3.LUT R109, R8, 0x3, RZ, 0xc0, !PT ;  /* 0x00000003086d7812 */ /* 0x000fe200078ec0ff */
[----:B------:R-:W-:Y:S01]  /*0700*/  IMAD.MOV.U32 R0, RZ, RZ, R10 ;  /* 0x000000ffff007224 */ /* 0x000fe200078e000a */
[----:B------:R-:W-:Y:S01]  /*0710*/  LOP3.LUT R2, R11, UR26, R5, 0x96, !PT ;  /* 0x0000001a0b027c12 */ /* 0x000fe2000f8e9605 */
[----:B------:R1:W5:Y:S01]  /*0720*/  LDG.E.128 R52, [R6.64+0x2010] ;  /* 0x0020100606347981 */ /* 0x000362000c1e1d00 */
[----:B------:R-:W-:Y:S02]  /*0730*/  IMAD.MOV.U32 R5, RZ, RZ, R14 ;  /* 0x000000ffff057224 */ /* 0x000fe400078e000e */
[----:B------:R-:W-:Y:S01]  /*0740*/  IMAD.MOV.U32 R9, RZ, RZ, 0x1 ;  /* 0x00000001ff097424 */ /* 0x000fe200078e00ff */
[----:B------:R1:W5:Y:S01]  /*0750*/  LDG.E.128 R48, [R6.64+0x4000] ;  /* 0x0040000606307981 */ /* 0x000362000c1e1d00 */
[----:B------:R-:W-:-:S03]  /*0760*/  IMAD R8, R12, -0x326172a9, RZ ;  /* 0xcd9e8d570c087824 */ /* 0x000fc600078e02ff */
[----:B------:R1:W5:Y:S01]  /*0770*/  LDG.E.128 R44, [R6.64+0x4010] ;  /* 0x00401006062c7981 */ /* 0x000362000c1e1d00 */
[----:B------:R-:W-:Y:S01]  /*0780*/  ULDC.U8 UR8, c[0x0][0x1f0] ;  /* 0x00007c0000087ab9 */ /* 0x000fe20000000000 */
[----:B-1----:R-:W-:Y:S01]  /*0790*/  MOV R6, R15 ;  /* 0x0000000f00067202 */ /* 0x002fe20000000f00 */
[----:B------:R-:W-:Y:S02]  /*07a0*/  IMAD.MOV.U32 R7, RZ, RZ, RZ ;  /* 0x000000ffff077224 */ /* 0x000fe400078e00ff */
.L_x_9902:
        /* <DEDUP_REMOVED lines=24> */
[----:B0-----:R-:W-:-:S12]  /*0930*/  IMAD.MOV.U32 R16, RZ, RZ, R2 ;  /* 0x000000ffff107224 */ /* 0x001fd800078e0002 */
[----:B------:R-:W-:Y:S05]  /*0940*/  @!P1 BRA `(.L_x_9514) ;  /* 0x0000006000009947 */ /* 0x000fea0003800000 */
[----:B------:R-:W-:Y:S02]  /*0950*/  ISETP.NE.AND P1, PT, R109, 0x3, PT ;  /* 0x000000036d00780c */ /* 0x000fe40003f25270 */
[----:B------:R-:W-:-:S11]  /*0960*/  MOV R16, R3 ;  /* 0x0000000300107202 */ /* 0x000fd60000000f00 */
[----:B------:R-:W-:Y:S05]  /*0970*/  @P1 BRA `(.L_x_9514) ;  /* 0x0000003000001947 */ /* 0x000fea0003800000 */
[----:B------:R-:W-:Y:S01]  /*0980*/  IMAD.MOV.U32 R16, RZ, RZ, R0 ;  /* 0x000000ffff107224 */ /* 0x000fe200078e0000 */
[----:B------:R-:W-:Y:S05]  /*0990*/  BRA `(.L_x_9514) ;  /* 0x0000001000007947 */ /* 0x000fea0003800000 */
.L_x_9513:
[----:B0-----:R-:W-:Y:S02]  /*09a0*/  IMAD.MOV.U32 R16, RZ, RZ, R8 ;  /* 0x000000ffff107224 */ /* 0x001fe400078e0008 */
.L_x_9514:
[----:B------:R-:W-:Y:S05]  /*09b0*/  BSYNC B0 ;  /* 0x0000000000007941 */ /* 0x000fea0003800000 */
.L_x_9512:
        /* <DEDUP_REMOVED lines=16> */
.L_x_9518:
[----:B------:R-:W-:Y:S05]  /*0ac0*/  BSYNC B1 ;  /* 0x0000000000017941 */ /* 0x000fea0003800000 */
.L_x_9517:
        /* <DEDUP_REMOVED lines=39> */
[----:B------:R-:W-:Y:S02]  /*0d40*/  MOV R8, R2 ;  /* 0x0000000200087202 */ /* 0x000fe40000000f00 */
[----:B------:R-:W-:Y:S01]  /*0d50*/  LOP3.LUT R3, R3, UR25, R22, 0x96, !PT ;  /* 0x0000001903037c12 */ /* 0x000fe2000f8e9616 */
[----:B------:R-:W-:Y:S01]  /*0d60*/  IMAD.MOV.U32 R0, RZ, RZ, R18 ;  /* 0x000000ffff007224 */ /* 0x000fe200078e0012 */
[----:B------:R-:W-:Y:S01]  /*0d70*/  LOP3.LUT R2, R19, UR26, R20, 0x96, !PT ;  /* 0x0000001a13027c12 */ /* 0x000fe2000f8e9614 */
[----:B------:R-:W-:Y:S02]  /*0d80*/  IMAD.MOV.U32 R20, RZ, RZ, RZ ;  /* 0x000000ffff147224 */ /* 0x000fe400078e00ff */
.L_x_9516:
[----:B------:R-:W-:Y:S05]  /*0d90*/  BSYNC B0 ;  /* 0x0000000000007941 */ /* 0x000fea0003800000 */
.L_x_9515:
[----:B------:R0:W1:Y:S01]  /*0da0*/  I2F.U32 R17, R16 ;  /* 0x0000001000117306 */ /* 0x0000620000201000 */
[----:B------:R-:W-:Y:S01]  /*0db0*/  ISETP.NE.U32.AND P1, PT, RZ, c[0x0][0x178], PT ;  /* 0x00005e00ff007a0c */ /* 0x000fe20003f25070 */
[----:B------:R-:W-:-:S03]  /*0dc0*/  IMAD.MOV.U32 R106, RZ, RZ, 0x2f800000 ;  /* 0x2f800000ff6a7424 */ /* 0x000fc600078e00ff */
[----:B------:R-:W-:Y:S02]  /*0dd0*/  ISETP.NE.AND.EX P1, PT, RZ, c[0x0][0x17c], PT, P1 ;  /* 0x00005f00ff007a0c */ /* 0x000fe40003f25310 */
        /* <DEDUP_REMOVED lines=12> */
.L_x_9519:
        /* <DEDUP_REMOVED lines=12> */
.L_x_9522:
[----:B------:R-:W-:Y:S02]  /*0f60*/  IMAD.MOV.U32 R17, RZ, RZ, R8 ;  /* 0x000000ffff117224 */ /* 0x000fe400078e0008 */
.L_x_9523:
[----:B------:R-:W-:Y:S05]  /*0f70*/  BSYNC B0 ;  /* 0x0000000000007941 */ /* 0x000fea0003800000 */
.L_x_9521:
        /* <DEDUP_REMOVED lines=16> */
.L_x_9527:
[----:B------:R-:W-:Y:S05]  /*1080*/  BSYNC B1 ;  /* 0x0000000000017941 */ /* 0x000fea0003800000 */
.L_x_9526:
        /* <DEDUP_REMOVED lines=44> */
.L_x_9525:
[----:B------:R-:W-:Y:S05]  /*1350*/  BSYNC B0 ;  /* 0x0000000000007941 */ /* 0x000fea0003800000 */
.L_x_9524:
        /* <DEDUP_REMOVED lines=9> */
.L_x_9520:
        /* <DEDUP_REMOVED lines=12> */
.L_x_9529:
[----:B------:R-:W-:Y:S02]  /*14b0*/  IMAD.MOV.U32 R17, RZ, RZ, R8 ;  /* 0x000000ffff117224 */ /* 0x000fe400078e0008 */
.L_x_9530:
[----:B------:R-:W-:Y:S05]  /*14c0*/  BSYNC B0 ;  /* 0x0000000000007941 */ /* 0x000fea0003800000 */
.L_x_9528:
        /* <DEDUP_REMOVED lines=16> */
.L_x_9534:
[----:B------:R-:W-:Y:S05]  /*15d0*/  BSYNC B1 ;  /* 0x0000000000017941 */ /* 0x000fea0003800000 */
.L_x_9533:
        /* <DEDUP_REMOVED lines=43> */
[----:B------:R-:W-:Y:S02]  /*1890*/  MOV R0, R20 ;  /* 0x0000001400007202 */ /* 0x000fe40000000f00 */
.L_x_9532:
[----:B------:R-:W-:Y:S05]  /*18a0*/  BSYNC B0 ;  /* 0x0000000000007941 */ /* 0x000fea0003800000 */
.L_x_9531:
        /* <DEDUP_REMOVED lines=13> */
.L_x_9535:
        /* <DEDUP_REMOVED lines=12> */
.L_x_9538:
[----:B------:R-:W-:Y:S02]  /*1a40*/  IMAD.MOV.U32 R17, RZ, RZ, R8 ;  /* 0x000000ffff117224 */ /* 0x000fe400078e0008 */
.L_x_9539:
[----:B------:R-:W-:Y:S05]  /*1a50*/  BSYNC B0 ;  /* 0x0000000000007941 */ /* 0x000fea0003800000 */
.L_x_9537:
        /* <DEDUP_REMOVED lines=16> */
.L_x_9543:
[----:B------:R-:W-:Y:S05]  /*1b60*/  BSYNC B1 ;  /* 0x0000000000017941 */ /* 0x000fea0003800000 */
.L_x_9542:
        /* <DEDUP_REMOVED lines=44> */
.L_x_9541:
[----:B------:R-:W-:Y:S05]  /*1e30*/  BSYNC B0 ;  /* 0x0000000000007941 */ /* 0x000fea0003800000 */
.L_x_9540:
        /* <DEDUP_REMOVED lines=9> */
.L_x_9536:
        /* <DEDUP_REMOVED lines=12> */
.L_x_9545:
[----:B------:R-:W-:Y:S02]  /*1f90*/  IMAD.MOV.U32 R17, RZ, RZ, R8 ;  /* 0x000000ffff117224 */ /* 0x000fe400078e0008 */
.L_x_9546:
[----:B------:R-:W-:Y:S05]  /*1fa0*/  BSYNC B0 ;  /* 0x0000000000007941 */ /* 0x000fea0003800000 */
.L_x_9544:
        /* <DEDUP_REMOVED lines=16> */
.L_x_9550:
[----:B------:R-:W-:Y:S05]  /*20b0*/  BSYNC B1 ;  /* 0x0000000000017941 */ /* 0x000fea0003800000 */
.L_x_9549:
        /* <DEDUP_REMOVED lines=44> */
.L_x_9548:
[----:B------:R-:W-:Y:S05]  /*2380*/  BSYNC B0 ;  /* 0x0000000000007941 */ /* 0x000fea0003800000 */
.L_x_9547:
        /* <DEDUP_REMOVED lines=13> */
.L_x_9551:
        /* <DEDUP_REMOVED lines=12> */
.L_x_9554:
[----:B------:R-:W-:Y:S02]  /*2520*/  IMAD.MOV.U32 R18, RZ, RZ, R8 ;  /* 0x000000ffff127224 */ /* 0x000fe400078e0008 */
.L_x_9555:
[----:B------:R-:W-:Y:S05]  /*2530*/  BSYNC B0 ;  /* 0x0000000000007941 */ /* 0x000fea0003800000 */
.L_x_9553:
        /* <DEDUP_REMOVED lines=16> */
.L_x_9559:
[----:B------:R-:W-:Y:S05]  /*2640*/  BSYNC B1 ;  /* 0x0000000000017941 */ /* 0x000fea0003800000 */
.L_x_9558:
        /* <DEDUP_REMOVED lines=44> */
.L_x_9557:
[----:B------:R-:W-:Y:S05]  /*2910*/  BSYNC B0 ;  /* 0x0000000000007941 */ /* 0x000fea0003800000 */
.L_x_9556:
        /* <DEDUP_REMOVED lines=9> */
.L_x_9552:
        /* <DEDUP_REMOVED lines=12> */
.L_x_9561:
[----:B------:R-:W-:Y:S02]  /*2a70*/  IMAD.MOV.U32 R24, RZ, RZ, R8 ;  /* 0x000000ffff187224 */ /* 0x000fe400078e0008 */
.L_x_9562:
[----:B------:R-:W-:Y:S05]  /*2a80*/  BSYNC B0 ;  /* 0x0000000000007941 */ /* 0x000fea0003800000 */
.L_x_9560:
        /* <DEDUP_REMOVED lines=16> */
.L_x_9566:
[----:B------:R-:W-:Y:S05]  /*2b90*/  BSYNC B1 ;  /* 0x0000000000017941 */ /* 0x000fea0003800000 */
.L_x_9565:
        /* <DEDUP_REMOVED lines=44> */
.L_x_9564:
[----:B------:R-:W-:Y:S05]  /*2e60*/  BSYNC B0 ;  /* 0x0000000000007941 */ /* 0x000fea0003800000 */
.L_x_9563:
        /* <DEDUP_REMOVED lines=13> */
.L_x_9567:
        /* <DEDUP_REMOVED lines=12> */
.L_x_9570:
[----:B------:R-:W-:Y:S02]  /*3000*/  IMAD.MOV.U32 R18, RZ, RZ, R8 ;  /* 0x000000ffff127224 */ /* 0x000fe400078e0008 */
.L_x_9571:
[----:B------:R-:W-:Y:S05]  /*3010*/  BSYNC B0 ;  /* 0x0000000000007941 */ /* 0x000fea0003800000 */
.L_x_9569:
        /* <DEDUP_REMOVED lines=16> */
.L_x_9575:
[----:B------:R-:W-:Y:S05]  /*3120*/  BSYNC B1 ;  /* 0x0000000000017941 */ /* 0x000fea0003800000 */
.L_x_9574:
        /* <DEDUP_REMOVED lines=44> */
.L_x_9573:
[----:B------:R-:W-:Y:S05]  /*33f0*/  BSYNC B0 ;  /* 0x0000000000007941 */ /* 0x000fea0003800000 */
.L_x_9572:
        /* <DEDUP_REMOVED lines=9> */
.L_x_9568:
        /* <DEDUP_REMOVED lines=12> */
.L_x_9577:
[----:B------:R-:W-:Y:S02]  /*3550*/  IMAD.MOV.U32 R25, RZ, RZ, R8 ;  /* 0x000000ffff197224 */ /* 0x000fe400078e0008 */
.L_x_9578:
[----:B------:R-:W-:Y:S05]  /*3560*/  BSYNC B0 ;  /* 0x0000000000007941 */ /* 0x000fea0003800000 */
.L_x_9576:
        /* <DEDUP_REMOVED lines=16> */
.L_x_9582:
[----:B------:R-:W-:Y:S05]  /*3670*/  BSYNC B1 ;  /* 0x0000000000017941 */ /* 0x000fea0003800000 */
.L_x_9581:
        /* <DEDUP_REMOVED lines=44> */
.L_x_9580:
[----:B------:R-:W-:Y:S05]  /*3940*/  BSYNC B0 ;  /* 0x0000000000007941 */ /* 0x000fea0003800000 */
.L_x_9579:
        /* <DEDUP_REMOVED lines=12> */
.L_x_9583:
        /* <DEDUP_REMOVED lines=12> */
.L_x_9586:
[----:B------:R-:W-:Y:S02]  /*3ad0*/  IMAD.MOV.U32 R25, RZ, RZ, R8 ;  /* 0x000000ffff197224 */ /* 0x000fe400078e0008 */
.L_x_9587:
[----:B------:R-:W-:Y:S05]  /*3ae0*/  BSYNC B0 ;  /* 0x0000000000007941 */ /* 0x000fea0003800000 */
.L_x_9585:
        /* <DEDUP_REMOVED lines=16> */
.L_x_9591:
[----:B------:R-:W-:Y:S05]  /*3bf0*/  BSYNC B1 ;  /* 0x0000000000017941 */ /* 0x000fea0003800000 */
.L_x_9590:
        /* <DEDUP_REMOVED lines=44> */
.L_x_9589:
[----:B------:R-:W-:Y:S05]  /*3ec0*/  BSYNC B0 ;  /* 0x0000000000007941 */ /* 0x000fea0003800000 */
.L_x_9588:
        /* <DEDUP_REMOVED lines=9> */
.L_x_9584:
        /* <DEDUP_REMOVED lines=12> */
.L_x_9593:
[----:B------:R-:W-:Y:S02]  /*4020*/  IMAD.MOV.U32 R92, RZ, RZ, R8 ;  /* 0x000000ffff5c7224 */ /* 0x000fe400078e0008 */
.L_x_9594:
[----:B------:R-:W-:Y:S05]  /*4030*/  BSYNC B0 ;  /* 0x0000000000007941 */ /* 0x000fea0003800000 */
.L_x_9592:
        /* <DEDUP_REMOVED lines=16> */
.L_x_9598:
[----:B------:R-:W-:Y:S05]  /*4140*/  BSYNC B1 ;  /* 0x0000000000017941 */ /* 0x000fea0003800000 */
.L_x_9597:
        /* <DEDUP_REMOVED lines=44> */
.L_x_9596:
[----:B------:R-:W-:Y:S05]  /*4410*/  BSYNC B0 ;  /* 0x0000000000007941 */ /* 0x000fea0003800000 */
.L_x_9595:
        /* <DEDUP_REMOVED lines=12> */
.L_x_9599:
        /* <DEDUP_REMOVED lines=12> */
.L_x_9602:
[----:B------:R-:W-:Y:S02]  /*45a0*/  IMAD.MOV.U32 R14, RZ, RZ, R8 ;  /* 0x000000ffff0e7224 */ /* 0x000fe400078e0008 */
.L_x_9603:
[----:B------:R-:W-:Y:S05]  /*45b0*/  BSYNC B0 ;  /* 0x0000000000007941 */ /* 0x000fea0003800000 */
.L_x_9601:
        /* <DEDUP_REMOVED lines=16> */
.L_x_9607:
[----:B------:R-:W-:Y:S05]  /*46c0*/  BSYNC B1 ;  /* 0x0000000000017941 */ /* 0x000fea0003800000 */
.L_x_9606:
        /* <DEDUP_REMOVED lines=44> */
.L_x_9605:
[----:B------:R-:W-:Y:S05]  /*4990*/  BSYNC B0 ;  /* 0x0000000000007941 */ /* 0x000fea0003800000 */
.L_x_9604:
        /* <DEDUP_REMOVED lines=9> */
.L_x_9600:
        /* <DEDUP_REMOVED lines=12> */
.L_x_9609:
[----:B------:R-:W-:Y:S02]  /*4af0*/  IMAD.MOV.U32 R14, RZ, RZ, R8 ;  /* 0x000000ffff0e7224 */ /* 0x000fe400078e0008 */
.L_x_9610:
[----:B------:R-:W-:Y:S05]  /*4b00*/  BSYNC B0 ;  /* 0x0000000000007941 */ /* 0x000fea0003800000 */
.L_x_9608:
        /* <DEDUP_REMOVED lines=16> */
.L_x_9614:
[----:B------:R-:W-:Y:S05]  /*4c10*/  BSYNC B1 ;  /* 0x0000000000017941 */ /* 0x000fea0003800000 */
.L_x_9613:
        /* <DEDUP_REMOVED lines=44> */
.L_x_9612:
[----:B------:R-:W-:Y:S05]  /*4ee0*/  BSYNC B0 ;  /* 0x0000000000007941 */ /* 0x000fea0003800000 */
.L_x_9611:
        /* <DEDUP_REMOVED lines=12> */
.L_x_9615:
        /* <DEDUP_REMOVED lines=12> */
.L_x_9618:
[----:B------:R-:W-:Y:S02]  /*5070*/  IMAD.MOV.U32 R14, RZ, RZ, R8 ;  /* 0x000000ffff0e7224 */ /* 0x000fe400078e0008 */
.L_x_9619:
[----:B------:R-:W-:Y:S05]  /*5080*/  BSYNC B0 ;  /* 0x0000000000007941 */ /* 0x000fea0003800000 */
.L_x_9617:
        /* <DEDUP_REMOVED lines=16> */
.L_x_9623:
[----:B------:R-:W-:Y:S05]  /*5190*/  BSYNC B1 ;  /* 0x0000000000017941 */ /* 0x000fea0003800000 */
.L_x_9622:
        /* <DEDUP_REMOVED lines=44> */
.L_x_9621:
[----:B------:R-:W-:Y:S05]  /*5460*/  BSYNC B0 ;  /* 0x0000000000007941 */ /* 0x000fea0003800000 */
.L_x_9620:
        /* <DEDUP_REMOVED lines=9> */
.L_x_9616:
        /* <DEDUP_REMOVED lines=12> */
.L_x_9625:
[----:B------:R-:W-:Y:S02]  /*55c0*/  IMAD.MOV.U32 R14, RZ, RZ, R8 ;  /* 0x000000ffff0e7224 */ /* 0x000fe400078e0008 */
.L_x_9626:
[----:B------:R-:W-:Y:S05]  /*55d0*/  BSYNC B0 ;  /* 0x0000000000007941 */ /* 0x000fea0003800000 */
.L_x_9624:
        /* <DEDUP_REMOVED lines=16> */
.L_x_9630:
[----:B------:R-:W-:Y:S05]  /*56e0*/  BSYNC B1 ;  /* 0x0000000000017941 */ /* 0x000fea0003800000 */
.L_x_9629:
        /* <DEDUP_REMOVED lines=44> */
.L_x_9628:
[----:B------:R-:W-:Y:S05]  /*59b0*/  BSYNC B0 ;  /* 0x0000000000007941 */ /* 0x000fea0003800000 */
.L_x_9627:
        /* <DEDUP_REMOVED lines=12> */
.L_x_9631:
        /* <DEDUP_REMOVED lines=12> */
.L_x_9634:
[----:B------:R-:W-:Y:S02]  /*5b40*/  IMAD.MOV.U32 R22, RZ, RZ, R8 ;  /* 0x000000ffff167224 */ /* 0x000fe400078e0008 */
.L_x_9635:
[----:B------:R-:W-:Y:S05]  /*5b50*/  BSYNC B0 ;  /* 0x0000000000007941 */ /* 0x000fea0003800000 */
.L_x_9633:
        /* <DEDUP_REMOVED lines=18> */
.L_x_9639:
[----:B------:R-:W-:Y:S05]  /*5c80*/  BSYNC B1 ;  /* 0x0000000000017941 */ /* 0x000fea0003800000 */
.L_x_9638:
        /* <DEDUP_REMOVED lines=44> */
.L_x_9637:
[----:B------:R-:W-:Y:S05]  /*5f50*/  BSYNC B0 ;  /* 0x0000000000007941 */ /* 0x000fea0003800000 */
.L_x_9636:
        /* <DEDUP_REMOVED lines=9> */
.L_x_9632:
[----:B------:R-:W-:Y:S01]  /*5ff0*/  P2R R14, PR, RZ, 0x2 ;  /* 0x00000002ff0e7803 */ /* 0x000fe20000000000 */
[----:B------:R-:W-:Y:S01]  /*6000*/  IMAD.MOV.U32 R111, RZ, RZ, 0x20 ;  /* 0x00000020ff6f7424 */ /* 0x000fe200078e00ff */
[----:B------:R-:W-:Y:S01]  /*6010*/  ISETP.NE.AND P1, PT, R13, RZ, PT ;  /* 0x000000ff0d00720c */ /* 0x000fe20003f25270 */
[----:B------:R-:W-:Y:S01]  /*6020*/  IMAD.MOV.U32 R115, RZ, RZ, 0x8 ;  /* 0x00000008ff737424 */ /* 0x000fe200078e00ff */
[----:B------:R-:W-:Y:S01]  /*6030*/  SEL R13, RZ, 0x10000, P4 ;  /* 0x00010000ff0d7807 */ /* 0x000fe20002000000 */
[C---:B------:R-:W-:Y:S01]  /*6040*/  IMAD.WIDE.U32 R22, R108.reuse, R111, c[0x0][0x188] ;  /* 0x000062006c167625 */ /* 0x040fe200078e006f */
[----:B------:R-:W-:Y:S02]  /*6050*/  SEL R18, RZ, 0x100, P3 ;  /* 0x00000100ff127807 */ /* 0x000fe40001800000 */
[----:B------:R-:W-:Y:S01]  /*6060*/  SEL R15, RZ, 0x1000000, P5 ;  /* 0x01000000ff0f7807 */ /* 0x000fe20002800000 */
[----:B------:R-:W-:Y:S01]  /*6070*/  IMAD.WIDE.U32 R20, R108, R115, c[0x0][0x190] ;  /* 0x000064006c147625 */ /* 0x000fe200078e0073 */
[----:B------:R-:W-:Y:S01]  /*6080*/  ISETP.NE.AND P4, PT, R12, RZ, PT ;  /* 0x000000ff0c00720c */ /* 0x000fe20003f85270 */
[----:B------:R0:W-:Y:S01]  /*6090*/  STG.E.128 [R22.64], R28 ;  /* 0x0000001c16007986 */ /* 0x0001e2000c101d06 */
[----:B------:R-:W-:-:S02]  /*60a0*/  ISETP.NE.AND P3, PT, R17, RZ, PT ;  /* 0x000000ff1100720c */ /* 0x000fc40003f65270 */
[----:B------:R-:W-:Y:S01]  /*60b0*/  ISETP.NE.AND P5, PT, R16, RZ, PT ;  /* 0x000000ff1000720c */ /* 0x000fe20003fa5270 */
[----:B------:R0:W-:Y:S01]  /*60c0*/  STG.E.128 [R22.64+0x10], R24 ;  /* 0x0000101816007986 */ /* 0x0001e2000c101d06 */
[----:B------:R-:W-:Y:S02]  /*60d0*/  SEL R16, RZ, 0x1, P1 ;  /* 0x00000001ff107807 */ /* 0x000fe40000800000 */
[----:B------:R-:W-:Y:S02]  /*60e0*/  ISETP.NE.AND P1, PT, R14, RZ, PT ;  /* 0x000000ff0e00720c */ /* 0x000fe40003f25270 */
[----:B------:R-:W-:Y:S01]  /*60f0*/  SEL R14, RZ, 0x1, P3 ;  /* 0x00000001ff0e7807 */ /* 0x000fe20001800000 */
[----:B------:R-:W-:Y:S01]  /*6100*/  IMAD.WIDE.U32 R16, R16, 0x1000000, RZ ;  /* 0x0100000010107825 */ /* 0x000fe200078e00ff */
        /* <DEDUP_REMOVED lines=10> */
[----:B------:R-:W-:-:S02]  /*61b0*/  LOP3.LUT R14, R16, R17, RZ, 0xfc, !PT ;  /* 0x00000011100e7212 */ /* 0x000fc400078efcff */
[----:B------:R-:W-:-:S03]  /*61c0*/  IADD3 R114, R108, 0x100, RZ ;  /* 0x000001006c727810 */ /* 0x000fc60007ffe0ff */
[----:B------:R0:W-:Y:S02]  /*61d0*/  STG.E.64 [R20.64], R14 ;  /* 0x0000000e14007986 */ /* 0x0001e4000c101b06 */
[----:B------:R-:W-:-:S04]  /*61e0*/  @P6 IMAD.WIDE.U32 R18, R114, R95, c[0x0][0x178] ;  /* 0x00005e0072126625 */ /* 0x000fc800078e005f */
        /* <DEDUP_REMOVED lines=22> */
.L_x_9640:
        /* <DEDUP_REMOVED lines=16> */
.L_x_9642:
[----:B-1----:R-:W-:Y:S02]  /*6450*/  IMAD.MOV.U32 R22, RZ, RZ, R8 ;  /* 0x000000ffff167224 */ /* 0x002fe400078e0008 */
.L_x_9643:
[----:B------:R-:W-:Y:S05]  /*6460*/  BSYNC B0 ;  /* 0x0000000000007941 */ /* 0x000fea0003800000 */
.L_x_9641:
        /* <DEDUP_REMOVED lines=16> */
.L_x_9647:
[----:B------:R-:W-:Y:S05]  /*6570*/  BSYNC B1 ;  /* 0x0000000000017941 */ /* 0x000fea0003800000 */
.L_x_9646:
        /* <DEDUP_REMOVED lines=44> */
.L_x_9645:
[----:B------:R-:W-:Y:S05]  /*6840*/  BSYNC B0 ;  /* 0x0000000000007941 */ /* 0x000fea0003800000 */
.L_x_9644:
        /* <DEDUP_REMOVED lines=13> */
.L_x_9648:
        /* <DEDUP_REMOVED lines=12> */
.L_x_9651:
[----:B------:R-:W-:Y:S02]  /*69e0*/  IMAD.MOV.U32 R21, RZ, RZ, R8 ;  /* 0x000000ffff157224 */ /* 0x000fe400078e0008 */
.L_x_9652:
[----:B------:R-:W-:Y:S05]  /*69f0*/  BSYNC B0 ;  /* 0x0000000000007941 */ /* 0x000fea0003800000 */
.L_x_9650:
        /* <DEDUP_REMOVED lines=16> */
.L_x_9656:
[----:B------:R-:W-:Y:S05]  /*6b00*/  BSYNC B1 ;  /* 0x0000000000017941 */ /* 0x000fea0003800000 */
.L_x_9655:
        /* <DEDUP_REMOVED lines=44> */
.L_x_9654:
[----:B------:R-:W-:Y:S05]  /*6dd0*/  BSYNC B0 ;  /* 0x0000000000007941 */ /* 0x000fea0003800000 */
.L_x_9653:
        /* <DEDUP_REMOVED lines=9> */
.L_x_9649:
        /* <DEDUP_REMOVED lines=12> */
.L_x_9658:
[----:B------:R-:W-:Y:S02]  /*6f30*/  MOV R92, R8 ;  /* 0x00000008005c7202 */ /* 0x000fe40000000f00 */
.L_x_9659:
[----:B------:R-:W-:Y:S05]  /*6f40*/  BSYNC B0 ;  /* 0x0000000000007941 */ /* 0x000fea0003800000 */
.L_x_9657:
        /* <DEDUP_REMOVED lines=16> */
.L_x_9663:
[----:B------:R-:W-:Y:S05]  /*7050*/  BSYNC B1 ;  /* 0x0000000000017941 */ /* 0x000fea0003800000 */
.L_x_9662:
        /* <DEDUP_REMOVED lines=44> */
.L_x_9661:
[----:B------:R-:W-:Y:S05]  /*7320*/  BSYNC B0 ;  /* 0x0000000000007941 */ /* 0x000fea0003800000 */
.L_x_9660:
        /* <DEDUP_REMOVED lines=13> */
.L_x_9664:
        /* <DEDUP_REMOVED lines=12> */
.L_x_9667:
[----:B------:R-:W-:Y:S02]  /*74c0*/  MOV R12, R8 ;  /* 0x00000008000c7202 */ /* 0x000fe40000000f00 */
.L_x_9668:
[----:B------:R-:W-:Y:S05]  /*74d0*/  BSYNC B0 ;  /* 0x0000000000007941 */ /* 0x000fea0003800000 */
.L_x_9666:
        /* <DEDUP_REMOVED lines=16> */
.L_x_9672:
[----:B------:R-:W-:Y:S05]  /*75e0*/  BSYNC B1 ;  /* 0x0000000000017941 */ /* 0x000fea0003800000 */
.L_x_9671:
        /* <DEDUP_REMOVED lines=44> */
.L_x_9670:
[----:B------:R-:W-:Y:S05]  /*78b0*/  BSYNC B0 ;  /* 0x0000000000007941 */ /* 0x000fea0003800000 */
.L_x_9669:
        /* <DEDUP_REMOVED lines=9> */
.L_x_9665:
        /* <DEDUP_REMOVED lines=12> */
.L_x_9674:
[----:B------:R-:W-:Y:S02]  /*7a10*/  IMAD.MOV.U32 R12, RZ, RZ, R8 ;  /* 0x000000ffff0c7224 */ /* 0x000fe400078e0008 */
.L_x_9675:
[----:B------:R-:W-:Y:S05]  /*7a20*/  BSYNC B0 ;  /* 0x0000000000007941 */ /* 0x000fea0003800000 */
.L_x_9673:
        /* <DEDUP_REMOVED lines=16> */
.L_x_9679:
[----:B------:R-:W-:Y:S05]  /*7b30*/  BSYNC B1 ;  /* 0x0000000000017941 */ /* 0x000fea0003800000 */
.L_x_9678:
        /* <DEDUP_REMOVED lines=42> */
[----:B------:R-:W-:Y:S01]  /*7de0*/  IMAD.MOV.U32 R0, RZ, RZ, R16 ;  /* 0x000000ffff007224 */ /* 0x000fe200078e0010 */
[----:B------:R-:W-:Y:S02]  /*7df0*/  MOV R17, RZ ;  /* 0x000000ff00117202 */ /* 0x000fe40000000f00 */
.L_x_9677:
[----:B------:R-:W-:Y:S05]  /*7e00*/  BSYNC B0 ;  /* 0x0000000000007941 */ /* 0x000fea0003800000 */
.L_x_9676:
        /* <DEDUP_REMOVED lines=13> */
.L_x_9680:
        /* <DEDUP_REMOVED lines=12> */
.L_x_9683:
[----:B------:R-:W-:Y:S02]  /*7fa0*/  IMAD.MOV.U32 R12, RZ, RZ, R8 ;  /* 0x000000ffff0c7224 */ /* 0x000fe400078e0008 */
.L_x_9684:
[----:B------:R-:W-:Y:S05]  /*7fb0*/  BSYNC B0 ;  /* 0x0000000000007941 */ /* 0x000fea0003800000 */
.L_x_9682:
        /* <DEDUP_REMOVED lines=16> */
.L_x_9688:
[----:B------:R-:W-:Y:S05]  /*80c0*/  BSYNC B1 ;  /* 0x0000000000017941 */ /* 0x000fea0003800000 */
.L_x_9687:
        /* <DEDUP_REMOVED lines=44> */
.L_x_9686:
[----:B------:R-:W-:Y:S05]  /*8390*/  BSYNC B0 ;  /* 0x0000000000007941 */ /* 0x000fea0003800000 */
.L_x_9685:
        /* <DEDUP_REMOVED lines=9> */
.L_x_9681:
        /* <DEDUP_REMOVED lines=12> */
.L_x_9690:
[----:B------:R-:W-:Y:S02]  /*84f0*/  IMAD.MOV.U32 R12, RZ, RZ, R8 ;  /* 0x000000ffff0c7224 */ /* 0x000fe400078e0008 */
.L_x_9691:
[----:B------:R-:W-:Y:S05]  /*8500*/  BSYNC B0 ;  /* 0x0000000000007941 */ /* 0x000fea0003800000 */
.L_x_9689:
        /* <DEDUP_REMOVED lines=16> */
.L_x_9695:
[----:B------:R-:W-:Y:S05]  /*8610*/  BSYNC B1 ;  /* 0x0000000000017941 */ /* 0x000fea0003800000 */
.L_x_9694:
        /* <DEDUP_REMOVED lines=44> */
.L_x_9693:
[----:B------:R-:W-:Y:S05]  /*88e0*/  BSYNC B0 ;  /* 0x0000000000007941 */ /* 0x000fea0003800000 */
.L_x_9692:
        /* <DEDUP_REMOVED lines=13> */
.L_x_9696:
        /* <DEDUP_REMOVED lines=12> */
.L_x_9699:
[----:B------:R-:W-:Y:S02]  /*8a80*/  IMAD.MOV.U32 R92, RZ, RZ, R8 ;  /* 0x000000ffff5c7224 */ /* 0x000fe400078e0008 */
.L_x_9700:
[----:B------:R-:W-:Y:S05]  /*8a90*/  BSYNC B0 ;  /* 0x0000000000007941 */ /* 0x000fea0003800000 */
.L_x_9698:
        /* <DEDUP_REMOVED lines=16> */
.L_x_9704:
[----:B------:R-:W-:Y:S05]  /*8ba0*/  BSYNC B1 ;  /* 0x0000000000017941 */ /* 0x000fea0003800000 */
.L_x_9703:
        /* <DEDUP_REMOVED lines=44> */
.L_x_9702:
[----:B------:R-:W-:Y:S05]  /*8e70*/  BSYNC B0 ;  /* 0x0000000000007941 */ /* 0x000fea0003800000 */
.L_x_9701:
        /* <DEDUP_REMOVED lines=9> */
.L_x_9697:
        /* <DEDUP_REMOVED lines=12> */
.L_x_9706:
[----:B------:R-:W-:Y:S02]  /*8fd0*/  IMAD.MOV.U32 R92, RZ, RZ, R8 ;  /* 0x000000ffff5c7224 */ /* 0x000fe400078e0008 */
.L_x_9707:
[----:B------:R-:W-:Y:S05]  /*8fe0*/  BSYNC B0 ;  /* 0x0000000000007941 */ /* 0x000fea0003800000 */
.L_x_9705:
        /* <DEDUP_REMOVED lines=16> */
.L_x_9711:
[----:B------:R-:W-:Y:S05]  /*90f0*/  BSYNC B1 ;  /* 0x0000000000017941 */ /* 0x000fea0003800000 */
.L_x_9710:
        /* <DEDUP_REMOVED lines=44> */
.L_x_9709:
[----:B------:R-:W-:Y:S05]  /*93c0*/  BSYNC B0 ;  /* 0x0000000000007941 */ /* 0x000fea0003800000 */
.L_x_9708:
        /* <DEDUP_REMOVED lines=12> */
.L_x_9712:
        /* <DEDUP_REMOVED lines=12> */
.L_x_9715:
[----:B------:R-:W-:Y:S02]  /*9550*/  MOV R17, R8 ;  /* 0x0000000800117202 */ /* 0x000fe40000000f00 */
.L_x_9716:
[----:B------:R-:W-:Y:S05]  /*9560*/  BSYNC B0 ;  /* 0x0000000000007941 */ /* 0x000fea0003800000 */
.L_x_9714:
        /* <DEDUP_REMOVED lines=16> */
.L_x_9720:
[----:B------:R-:W-:Y:S05]  /*9670*/  BSYNC B1 ;  /* 0x0000000000017941 */ /* 0x000fea0003800000 */
.L_x_9719:
        /* <DEDUP_REMOVED lines=44> */
.L_x_9718:
[----:B------:R-:W-:Y:S05]  /*9940*/  BSYNC B0 ;  /* 0x0000000000007941 */ /* 0x000fea0003800000 */
.L_x_9717:
        /* <DEDUP_REMOVED lines=9> */
.L_x_9713:
        /* <DEDUP_REMOVED lines=12> */
.L_x_9722:
[----:B------:R-:W-:Y:S02]  /*9aa0*/  MOV R104, R8 ;  /* 0x0000000800687202 */ /* 0x000fe40000000f00 */
.L_x_9723:
[----:B------:R-:W-:Y:S05]  /*9ab0*/  BSYNC B0 ;  /* 0x0000000000007941 */ /* 0x000fea0003800000 */
.L_x_9721:
        /* <DEDUP_REMOVED lines=16> */
.L_x_9727:
[----:B------:R-:W-:Y:S05]  /*9bc0*/  BSYNC B1 ;  /* 0x0000000000017941 */ /* 0x000fea0003800000 */
.L_x_9726:
        /* <DEDUP_REMOVED lines=44> */
.L_x_9725:
[----:B------:R-:W-:Y:S05]  /*9e90*/  BSYNC B0 ;  /* 0x0000000000007941 */ /* 0x000fea0003800000 */
.L_x_9724:
        /* <DEDUP_REMOVED lines=12> */
.L_x_9728:
        /* <DEDUP_REMOVED lines=12> */
.L_x_9731:
[----:B------:R-:W-:Y:S02]  /*a020*/  IMAD.MOV.U32 R14, RZ, RZ, R8 ;  /* 0x000000ffff0e7224 */ /* 0x000fe400078e0008 */
.L_x_9732:
[----:B------:R-:W-:Y:S05]  /*a030*/  BSYNC B0 ;  /* 0x0000000000007941 */ /* 0x000fea0003800000 */
.L_x_9730:
        /* <DEDUP_REMOVED lines=16> */
.L_x_9736:
[----:B------:R-:W-:Y:S05]  /*a140*/  BSYNC B1 ;  /* 0x0000000000017941 */ /* 0x000fea0003800000 */
.L_x_9735:
        /* <DEDUP_REMOVED lines=44> */
.L_x_9734:
[----:B------:R-:W-:Y:S05]  /*a410*/  BSYNC B0 ;  /* 0x0000000000007941 */ /* 0x000fea0003800000 */
.L_x_9733:
        /* <DEDUP_REMOVED lines=9> */
.L_x_9729:
        /* <DEDUP_REMOVED lines=12> */
.L_x_9738:
[----:B------:R-:W-:Y:S02]  /*a570*/  IMAD.MOV.U32 R14, RZ, RZ, R8 ;  /* 0x000000ffff0e7224 */ /* 0x000fe400078e0008 */
.L_x_9739:
[----:B------:R-:W-:Y:S05]  /*a580*/  BSYNC B0 ;  /* 0x0000000000007941 */ /* 0x000fea0003800000 */
.L_x_9737:
        /* <DEDUP_REMOVED lines=16> */
.L_x_9743:
[----:B------:R-:W-:Y:S05]  /*a690*/  BSYNC B1 ;  /* 0x0000000000017941 */ /* 0x000fea0003800000 */
.L_x_9742:
        /* <DEDUP_REMOVED lines=44> */
.L_x_9741:
[----:B------:R-:W-:Y:S05]  /*a960*/  BSYNC B0 ;  /* 0x0000000000007941 */ /* 0x000fea0003800000 */
.L_x_9740:
        /* <DEDUP_REMOVED lines=12> */
.L_x_9744:
        /* <DEDUP_REMOVED lines=12> */
.L_x_9747:
[----:B------:R-:W-:Y:S02]  /*aaf0*/  IMAD.MOV.U32 R14, RZ, RZ, R8 ;  /* 0x000000ffff0e7224 */ /* 0x000fe400078e0008 */
.L_x_9748:
[----:B------:R-:W-:Y:S05]  /*ab00*/  BSYNC B0 ;  /* 0x0000000000007941 */ /* 0x000fea0003800000 */
.L_x_9746:
        /* <DEDUP_REMOVED lines=16> */
.L_x_9752:
[----:B------:R-:W-:Y:S05]  /*ac10*/  BSYNC B1 ;  /* 0x0000000000017941 */ /* 0x000fea0003800000 */
.L_x_9751:
        /* <DEDUP_REMOVED lines=44> */
.L_x_9750:
[----:B------:R-:W-:Y:S05]  /*aee0*/  BSYNC B0 ;  /* 0x0000000000007941 */ /* 0x000fea0003800000 */
.L_x_9749:
        /* <DEDUP_REMOVED lines=9> */
.L_x_9745:
        /* <DEDUP_REMOVED lines=12> */
.L_x_9754:
[----:B------:R-:W-:Y:S02]  /*b040*/  IMAD.MOV.U32 R14, RZ, RZ, R8 ;  /* 0x000000ffff0e7224 */ /* 0x000fe400078e0008 */
.L_x_9755:
[----:B------:R-:W-:Y:S05]  /*b050*/  BSYNC B0 ;  /* 0x0000000000007941 */ /* 0x000fea0003800000 */
.L_x_9753:
        /* <DEDUP_REMOVED lines=16> */
.L_x_9759:
[----:B------:R-:W-:Y:S05]  /*b160*/  BSYNC B1 ;  /* 0x0000000000017941 */ /* 0x000fea0003800000 */
.L_x_9758:
        /* <DEDUP_REMOVED lines=44> */
.L_x_9757:
[----:B------:R-:W-:Y:S05]  /*b430*/  BSYNC B0 ;  /* 0x0000000000007941 */ /* 0x000fea0003800000 */
.L_x_9756:
        /* <DEDUP_REMOVED lines=12> */
.L_x_9760:
        /* <DEDUP_REMOVED lines=12> */
.L_x_9763:
[----:B------:R-:W-:Y:S02]  /*b5c0*/  IMAD.MOV.U32 R104, RZ, RZ, R8 ;  /* 0x000000ffff687224 */ /* 0x000fe400078e0008 */
.L_x_9764:
[----:B------:R-:W-:Y:S05]  /*b5d0*/  BSYNC B0 ;  /* 0x0000000000007941 */ /* 0x000fea0003800000 */
.L_x_9762:
        /* <DEDUP_REMOVED lines=18> */
.L_x_9768:
[----:B------:R-:W-:Y:S05]  /*b700*/  BSYNC B1 ;  /* 0x0000000000017941 */ /* 0x000fea0003800000 */
.L_x_9767:
        /* <DEDUP_REMOVED lines=44> */
.L_x_9766:
[----:B------:R-:W-:Y:S05]  /*b9d0*/  BSYNC B0 ;  /* 0x0000000000007941 */ /* 0x000fea0003800000 */
.L_x_9765:
        /* <DEDUP_REMOVED lines=9> */
.L_x_9761:
[----:B------:R-:W-:Y:S01]  /*ba70*/  P2R R12, PR, RZ, 0x2 ;  /* 0x00000002ff0c7803 */ /* 0x000fe20000000000 */
[----:B------:R-:W-:Y:S01]  /*ba80*/  IMAD.WIDE.U32 R92, R114, R111, c[0x0][0x188] ;  /* 0x00006200725c7625 */ /* 0x000fe200078e006f */
[----:B------:R-:W-:Y:S02]  /*ba90*/  SEL R15, RZ, 0x1000000, P5 ;  /* 0x01000000ff0f7807 */ /* 0x000fe40002800000 */
[----:B------:R-:W-:Y:S02]  /*baa0*/  ISETP.NE.AND P1, PT, R113, RZ, PT ;  /* 0x000000ff7100720c */ /* 0x000fe40003f25270 */
[----:B------:R-:W-:Y:S01]  /*bab0*/  ISETP.NE.AND P5, PT, R94, RZ, PT ;  /* 0x000000ff5e00720c */ /* 0x000fe20003fa5270 */
[----:B------:R0:W-:Y:S01]  /*bac0*/  STG.E.128 [R92.64], R20 ;  /* 0x000000145c007986 */ /* 0x0001e2000c101d06 */
[----:B------:R-:W-:Y:S02]  /*bad0*/  SEL R13, RZ, 0x10000, P4 ;  /* 0x00010000ff0d7807 */ /* 0x000fe40002000000 */
[----:B------:R-:W-:Y:S01]  /*bae0*/  SEL R94, RZ, 0x100, P3 ;  /* 0x00000100ff5e7807 */ /* 0x000fe20001800000 */
[----:B------:R0:W-:Y:S01]  /*baf0*/  STG.E.128 [R92.64+0x10], R16 ;  /* 0x000010105c007986 */ /* 0x0001e2000c101d06 */
[----:B------:R-:W-:-:S02]  /*bb00*/  ISETP.NE.AND P4, PT, R110, RZ, PT ;  /* 0x000000ff6e00720c */ /* 0x000fc40003f85270 */
[----:B------:R-:W-:Y:S02]  /*bb10*/  ISETP.NE.AND P3, PT, R112, RZ, PT ;  /* 0x000000ff7000720c */ /* 0x000fe40003f65270 */
        /* <DEDUP_REMOVED lines=13> */
[----:B------:R-:W-:Y:S01]  /*bbf0*/  LOP3.LUT R13, R13, R113, R15, 0xfe, !PT ;  /* 0x000000710d0d7212 */ /* 0x000fe200078efe0f */
[----:B------:R-:W-:Y:S01]  /*bc00*/  IMAD.WIDE.U32 R14, R114, R115, c[0x0][0x190] ;  /* 0x00006400720e7625 */ /* 0x000fe200078e0073 */
[----:B------:R-:W-:-:S02]  /*bc10*/  LOP3.LUT R12, R104, R105, RZ, 0xfc, !PT ;  /* 0x00000069680c7212 */ /* 0x000fc400078efcff */
[----:B------:R-:W-:-:S03]  /*bc20*/  IADD3 R110, R108, 0x200, RZ ;  /* 0x000002006c6e7810 */ /* 0x000fc60007ffe0ff */
[----:B------:R0:W-:Y:S02]  /*bc30*/  STG.E.64 [R14.64], R12 ;  /* 0x0000000c0e007986 */ /* 0x0001e4000c101b06 */
        /* <DEDUP_REMOVED lines=13> */
[----:B------:R-:W-:Y:S02]  /*bd10*/  LOP3.LUT R12, R11, 0xff, RZ, 0xc0, !PT ;  /* 0x000000ff0b0c7812 */ /* 0x000fe400078ec0ff */
[----:B------:R-:W-:Y:S01]  /*bd20*/  LOP3.LUT R117, R15, 0xff, R98, 0xf8, !PT ;  /* 0x000000ff0f757812 */ /* 0x000fe200078ef862 */
[----:B------:R-:W-:-:S04]  /*bd30*/  IMAD.WIDE.U32 R14, R14, 0x10000, RZ ;  /* 0x000100000e0e7825 */ /* 0x000fc800078e00ff */
[----:B------:R-:W-:Y:S01]  /*bd40*/  IMAD.WIDE.U32 R12, R12, 0x100, RZ ;  /* 0x000001000c0c7825 */ /* 0x000fe200078e00ff */
[----:B------:R-:W-:-:S04]  /*bd50*/  LOP3.LUT R117, R15, R117, R93, 0xfe, !PT ;  /* 0x000000750f757212 */ /* 0x000fc800078efe5d */
[----:B------:R-:W-:Y:S02]  /*bd60*/  LOP3.LUT R15, R12, R92, R14, 0xfe, !PT ;  /* 0x0000005c0c0f7212 */ /* 0x000fe400078efe0e */
[----:B------:R-:W-:Y:S02]  /*bd70*/  LOP3.LUT R13, R117, R13, RZ, 0xfc, !PT ;  /* 0x0000000d750d7212 */ /* 0x000fe400078efcff */
[----:B------:R-:W-:Y:S01]  /*bd80*/  LOP3.LUT R12, R15, 0xff, R10, 0xf8, !PT ;  /* 0x000000ff0f0c7812 */ /* 0x000fe200078ef80a */
[----:B------:R-:W-:-:S05]  /*bd90*/  IMAD.WIDE.U32 R14, R114, R115, c[0x0][0x198] ;  /* 0x00006600720e7625 */ /* 0x000fca00078e0073 */
[----:B------:R0:W-:Y:S02]  /*bda0*/  STG.E.64 [R14.64], R12 ;  /* 0x0000000c0e007986 */ /* 0x0001e4000c101b06 */
.L_x_9769:
        /* <DEDUP_REMOVED lines=16> */
.L_x_9771:
[----:B-1----:R-:W-:Y:S02]  /*beb0*/  IMAD.MOV.U32 R112, RZ, RZ, R8 ;  /* 0x000000ffff707224 */ /* 0x002fe400078e0008 */
.L_x_9772:
[----:B------:R-:W-:Y:S05]  /*bec0*/  BSYNC B0 ;  /* 0x0000000000007941 */ /* 0x000fea0003800000 */
.L_x_9770:
        /* <DEDUP_REMOVED lines=16> */
.L_x_9776:
[----:B------:R-:W-:Y:S05]  /*bfd0*/  BSYNC B1 ;  /* 0x0000000000017941 */ /* 0x000fea0003800000 */
.L_x_9775:
        /* <DEDUP_REMOVED lines=44> */
.L_x_9774:
[----:B------:R-:W-:Y:S05]  /*c2a0*/  BSYNC B0 ;  /* 0x0000000000007941 */ /* 0x000fea0003800000 */
.L_x_9773:
        /* <DEDUP_REMOVED lines=13> */
.L_x_9777:
        /* <DEDUP_REMOVED lines=12> */
.L_x_9780:
[----:B------:R-:W-:Y:S02]  /*c440*/  IMAD.MOV.U32 R13, RZ, RZ, R8 ;  /* 0x000000ffff0d7224 */ /* 0x000fe400078e0008 */
.L_x_9781:
[----:B------:R-:W-:Y:S05]  /*c450*/  BSYNC B0 ;  /* 0x0000000000007941 */ /* 0x000fea0003800000 */
.L_x_9779:
        /* <DEDUP_REMOVED lines=16> */
.L_x_9785:
[----:B------:R-:W-:Y:S05]  /*c560*/  BSYNC B1 ;  /* 0x0000000000017941 */ /* 0x000fea0003800000 */
.L_x_9784:
        /* <DEDUP_REMOVED lines=44> */
.L_x_9783:
[----:B------:R-:W-:Y:S05]  /*c830*/  BSYNC B0 ;  /* 0x0000000000007941 */ /* 0x000fea0003800000 */
.L_x_9782:
        /* <DEDUP_REMOVED lines=9> */
.L_x_9778:
        /* <DEDUP_REMOVED lines=12> */
.L_x_9787:
[----:B------:R-:W-:Y:S02]  /*c990*/  IMAD.MOV.U32 R109, RZ, RZ, R8 ;  /* 0x000000ffff6d7224 */ /* 0x000fe400078e0008 */
.L_x_9788:
[----:B------:R-:W-:Y:S05]  /*c9a0*/  BSYNC B0 ;  /* 0x0000000000007941 */ /* 0x000fea0003800000 */
.L_x_9786:
        /* <DEDUP_REMOVED lines=16> */
.L_x_9792:
[----:B------:R-:W-:Y:S05]  /*cab0*/  BSYNC B1 ;  /* 0x0000000000017941 */ /* 0x000fea0003800000 */
.L_x_9791:
        /* <DEDUP_REMOVED lines=44> */
.L_x_9790:
[----:B------:R-:W-:Y:S05]  /*cd80*/  BSYNC B0 ;  /* 0x0000000000007941 */ /* 0x000fea0003800000 */
.L_x_9789:
        /* <DEDUP_REMOVED lines=13> */
.L_x_9793:
        /* <DEDUP_REMOVED lines=12> */
.L_x_9796:
[----:B------:R-:W-:Y:S02]  /*cf20*/  IMAD.MOV.U32 R92, RZ, RZ, R8 ;  /* 0x000000ffff5c7224 */ /* 0x000fe400078e0008 */
.L_x_9797:
[----:B------:R-:W-:Y:S05]  /*cf30*/  BSYNC B0 ;  /* 0x0000000000007941 */ /* 0x000fea0003800000 */
.L_x_9795:
        /* <DEDUP_REMOVED lines=16> */
.L_x_9801:
[----:B------:R-:W-:Y:S05]  /*d040*/  BSYNC B1 ;  /* 0x0000000000017941 */ /* 0x000fea0003800000 */
.L_x_9800:
        /* <DEDUP_REMOVED lines=44> */
.L_x_9799:
[----:B------:R-:W-:Y:S05]  /*d310*/  BSYNC B0 ;  /* 0x0000000000007941 */ /* 0x000fea0003800000 */
.L_x_9798:
        /* <DEDUP_REMOVED lines=9> */
.L_x_9794:
        /* <DEDUP_REMOVED lines=12> */
.L_x_9803:
[----:B------:R-:W-:Y:S02]  /*d470*/  IMAD.MOV.U32 R92, RZ, RZ, R8 ;  /* 0x000000ffff5c7224 */ /* 0x000fe400078e0008 */
.L_x_9804:
[----:B------:R-:W-:Y:S05]  /*d480*/  BSYNC B0 ;  /* 0x0000000000007941 */ /* 0x000fea0003800000 */
.L_x_9802:
        /* <DEDUP_REMOVED lines=16> */
.L_x_9808:
[----:B------:R-:W-:Y:S05]  /*d590*/  BSYNC B1 ;  /* 0x0000000000017941 */ /* 0x000fea0003800000 */
.L_x_9807:
        /* <DEDUP_REMOVED lines=44> */
.L_x_9806:
[----:B------:R-:W-:Y:S05]  /*d860*/  BSYNC B0 ;  /* 0x0000000000007941 */ /* 0x000fea0003800000 */
.L_x_9805:
        /* <DEDUP_REMOVED lines=13> */
.L_x_9809:
        /* <DEDUP_REMOVED lines=12> */
.L_x_9812:
[----:B------:R-:W-:Y:S02]  /*da00*/  IMAD.MOV.U32 R15, RZ, RZ, R8 ;  /* 0x000000ffff0f7224 */ /* 0x000fe400078e0008 */
.L_x_9813:
[----:B------:R-:W-:Y:S05]  /*da10*/  BSYNC B0 ;  /* 0x0000000000007941 */ /* 0x000fea0003800000 */
.L_x_9811:
        /* <DEDUP_REMOVED lines=16> */
.L_x_9817:
[----:B------:R-:W-:Y:S05]  /*db20*/  BSYNC B1 ;  /* 0x0000000000017941 */ /* 0x000fea0003800000 */
.L_x_9816:
        /* <DEDUP_REMOVED lines=44> */
.L_x_9815:
[----:B------:R-:W-:Y:S05]  /*ddf0*/  BSYNC B0 ;  /* 0x0000000000007941 */ /* 0x000fea0003800000 */
.L_x_9814:
        /* <DEDUP_REMOVED lines=9> */
.L_x_9810:
        /* <DEDUP_REMOVED lines=12> */
.L_x_9819:
[----:B------:R-:W-:Y:S02]  /*df50*/  IMAD.MOV.U32 R92, RZ, RZ, R8 ;  /* 0x000000ffff5c7224 */ /* 0x000fe400078e0008 */
.L_x_9820:
[----:B------:R-:W-:Y:S05]  /*df60*/  BSYNC B0 ;  /* 0x0000000000007941 */ /* 0x000fea0003800000 */
.L_x_9818:
        /* <DEDUP_REMOVED lines=16> */
.L_x_9824:
[----:B------:R-:W-:Y:S05]  /*e070*/  BSYNC B1 ;  /* 0x0000000000017941 */ /* 0x000fea0003800000 */
.L_x_9823:
        /* <DEDUP_REMOVED lines=44> */
.L_x_9822:
[----:B------:R-:W-:Y:S05]  /*e340*/  BSYNC B0 ;  /* 0x0000000000007941 */ /* 0x000fea0003800000 */
.L_x_9821:
        /* <DEDUP_REMOVED lines=13> */
.L_x_9825:
        /* <DEDUP_REMOVED lines=12> */
.L_x_9828:
[----:B------:R-:W-:Y:S02]  /*e4e0*/  MOV R109, R8 ;  /* 0x00000008006d7202 */ /* 0x000fe40000000f00 */
.L_x_9829:
[----:B------:R-:W-:Y:S05]  /*e4f0*/  BSYNC B0 ;  /* 0x0000000000007941 */ /* 0x000fea0003800000 */
.L_x_9827:
        /* <DEDUP_REMOVED lines=16> */
.L_x_9833:
[----:B------:R-:W-:Y:S05]  /*e600*/  BSYNC B1 ;  /* 0x0000000000017941 */ /* 0x000fea0003800000 */
.L_x_9832:
        /* <DEDUP_REMOVED lines=44> */
.L_x_9831:
[----:B------:R-:W-:Y:S05]  /*e8d0*/  BSYNC B0 ;  /* 0x0000000000007941 */ /* 0x000fea0003800000 */
.L_x_9830:
        /* <DEDUP_REMOVED lines=9> */
.L_x_9826:
        /* <DEDUP_REMOVED lines=12> */
.L_x_9835:
[----:B------:R-:W-:Y:S02]  /*ea30*/  MOV R109, R8 ;  /* 0x00000008006d7202 */ /* 0x000fe40000000f00 */
.L_x_9836:
[----:B------:R-:W-:Y:S05]  /*ea40*/  BSYNC B0 ;  /* 0x0000000000007941 */ /* 0x000fea0003800000 */
.L_x_9834:
        /* <DEDUP_REMOVED lines=16> */
.L_x_9840:
[----:B------:R-:W-:Y:S05]  /*eb50*/  BSYNC B1 ;  /* 0x0000000000017941 */ /* 0x000fea0003800000 */
.L_x_9839:
        /* <DEDUP_REMOVED lines=44> */
.L_x_9838:
[----:B------:R-:W-:Y:S05]  /*ee20*/  BSYNC B0 ;  /* 0x0000000000007941 */ /* 0x000fea0003800000 */
.L_x_9837:
        /* <DEDUP_REMOVED lines=12> */
.L_x_9841:
        /* <DEDUP_REMOVED lines=12> */
.L_x_9844:
[----:B------:R-:W-:Y:S02]  /*efb0*/  IMAD.MOV.U32 R93, RZ, RZ, R8 ;  /* 0x000000ffff5d7224 */ /* 0x000fe400078e0008 */
.L_x_9845:
[----:B------:R-:W-:Y:S05]  /*efc0*/  BSYNC B0 ;  /* 0x0000000000007941 */ /* 0x000fea0003800000 */
.L_x_9843:
        /* <DEDUP_REMOVED lines=16> */
.L_x_9849:
[----:B------:R-:W-:Y:S05]  /*f0d0*/  BSYNC B1 ;  /* 0x0000000000017941 */ /* 0x000fea0003800000 */
.L_x_9848:
        /* <DEDUP_REMOVED lines=44> */
.L_x_9847:
[----:B------:R-:W-:Y:S05]  /*f3a0*/  BSYNC B0 ;  /* 0x0000000000007941 */ /* 0x000fea0003800000 */
.L_x_9846:
        /* <DEDUP_REMOVED lines=9> */
.L_x_9842:
        /* <DEDUP_REMOVED lines=12> */
.L_x_9851:
[----:B------:R-:W-:Y:S02]  /*f500*/  IMAD.MOV.U32 R109, RZ, RZ, R8 ;  /* 0x000000ffff6d7224 */ /* 0x000fe400078e0008 */
.L_x_9852:
[----:B------:R-:W-:Y:S05]  /*f510*/  BSYNC B0 ;  /* 0x0000000000007941 */ /* 0x000fea0003800000 */
.L_x_9850:
        /* <DEDUP_REMOVED lines=16> */
.L_x_9856:
[----:B------:R-:W-:Y:S05]  /*f620*/  BSYNC B1 ;  /* 0x0000000000017941 */ /* 0x000fea0003800000 */
.L_x_9855:
        /* <DEDUP_REMOVED lines=44> */
.L_x_9854:
[----:B------:R-:W-:Y:S05]  /*f8f0*/  BSYNC B0 ;  /* 0x0000000000007941 */ /* 0x000fea0003800000 */
.L_x_9853:
        /* <DEDUP_REMOVED lines=12> */
.L_x_9857:
        /* <DEDUP_REMOVED lines=12> */
.L_x_9860:
[----:B------:R-:W-:Y:S02]  /*fa80*/  IMAD.MOV.U32 R94, RZ, RZ, R8 ;  /* 0x000000ffff5e7224 */ /* 0x000fe400078e0008 */
.L_x_9861:
[----:B------:R-:W-:Y:S05]  /*fa90*/  BSYNC B0 ;  /* 0x0000000000007941 */ /* 0x000fea0003800000 */
.L_x_9859:
        /* <DEDUP_REMOVED lines=16> */
.L_x_9865:
[----:B------:R-:W-:Y:S05]  /*fba0*/  BSYNC B1 ;  /* 0x0000000000017941 */ /* 0x000fea0003800000 */
.L_x_9864:
        /* <DEDUP_REMOVED lines=44> */
.L_x_9863:
[----:B------:R-:W-:Y:S05]  /*fe70*/  BSYNC B0 ;  /* 0x0000000000007941 */ /* 0x000fea0003800000 */
.L_x_9862:
        /* <DEDUP_REMOVED lines=9> */
.L_x_9858:
        /* <DEDUP_REMOVED lines=12> */
.L_x_9867:
[----:B------:R-:W-:Y:S02]  /*ffd0*/  IMAD.MOV.U32 R109, RZ, RZ, R8 ;  /* 0x000000ffff6d7224 */ /* 0x000fe400078e0008 */
.L_x_9868:
[----:B------:R-:W-:Y:S05]  /*ffe0*/  BSYNC B0 ;  /* 0x0000000000007941 */ /* 0x000fea0003800000 */
.L_x_9866:
        /* <DEDUP_REMOVED lines=16> */
.L_x_9872:
[----:B------:R-:W-:Y:S05]  /*100f0*/  BSYNC B1 ;  /* 0x0000000000017941 */ /* 0x000fea0003800000 */
.L_x_9871:
        /* <DEDUP_REMOVED lines=44> */
.L_x_9870:
[----:B------:R-:W-:Y:S05]  /*103c0*/  BSYNC B0 ;  /* 0x0000000000007941 */ /* 0x000fea0003800000 */
.L_x_9869:
        /* <DEDUP_REMOVED lines=12> */
.L_x_9873:
        /* <DEDUP_REMOVED lines=12> */
.L_x_9876:
[----:B------:R-:W-:Y:S02]  /*10550*/  IMAD.MOV.U32 R109, RZ, RZ, R8 ;  /* 0x000000ffff6d7224 */ /* 0x000fe400078e0008 */
.L_x_9877:
[----:B------:R-:W-:Y:S05]  /*10560*/  BSYNC B0 ;  /* 0x0000000000007941 */ /* 0x000fea0003800000 */
.L_x_9875:
        /* <DEDUP_REMOVED lines=16> */
.L_x_9881:
[----:B------:R-:W-:Y:S05]  /*10670*/  BSYNC B1 ;  /* 0x0000000000017941 */ /* 0x000fea0003800000 */
.L_x_9880:
        /* <DEDUP_REMOVED lines=44> */
.L_x_9879:
[----:B------:R-:W-:Y:S05]  /*10940*/  BSYNC B0 ;  /* 0x0000000000007941 */ /* 0x000fea0003800000 */
.L_x_9878:
        /* <DEDUP_REMOVED lines=9> */
.L_x_9874:
        /* <DEDUP_REMOVED lines=12> */
.L_x_9883:
[----:B------:R-:W-:Y:S02]  /*10aa0*/  IMAD.MOV.U32 R109, RZ, RZ, R8 ;  /* 0x000000ffff6d7224 */ /* 0x000fe400078e0008 */
.L_x_9884:
[----:B------:R-:W-:Y:S05]  /*10ab0*/  BSYNC B0 ;  /* 0x0000000000007941 */ /* 0x000fea0003800000 */
.L_x_9882:
        /* <DEDUP_REMOVED lines=16> */
.L_x_9888:
[----:B------:R-:W-:Y:S05]  /*10bc0*/  BSYNC B1 ;  /* 0x0000000000017941 */ /* 0x000fea0003800000 */
.L_x_9887:
        /* <DEDUP_REMOVED lines=44> */
.L_x_9886:
[----:B------:R-:W-:Y:S05]  /*10e90*/  BSYNC B0 ;  /* 0x0000000000007941 */ /* 0x000fea0003800000 */
.L_x_9885:
        /* <DEDUP_REMOVED lines=12> */
.L_x_9889:
        /* <DEDUP_REMOVED lines=12> */
.L_x_9892:
[----:B------:R-:W-:Y:S02]  /*11020*/  IMAD.MOV.U32 R121, RZ, RZ, R8 ;  /* 0x000000ffff797224 */ /* 0x000fe400078e0008 */
.L_x_9893:
[----:B------:R-:W-:Y:S05]  /*11030*/  BSYNC B0 ;  /* 0x0000000000007941 */ /* 0x000fea0003800000 */
.L_x_9891:
        /* <DEDUP_REMOVED lines=16> */
.L_x_9897:
[----:B------:R-:W-:Y:S05]  /*11140*/  BSYNC B1 ;  /* 0x0000000000017941 */ /* 0x000fea0003800000 */
.L_x_9896:
        /* <DEDUP_REMOVED lines=44> */
.L_x_9895:
[----:B------:R-:W-:Y:S05]  /*11410*/  BSYNC B0 ;  /* 0x0000000000007941 */ /* 0x000fea0003800000 */
.L_x_9894:
        /* <DEDUP_REMOVED lines=9> */
.L_x_9890:
[----:B------:R-:W-:Y:S02]  /*114b0*/  ISETP.NE.AND P0, PT, R120, RZ, PT ;  /* 0x000000ff7800720c */ /* 0x000fe40003f05270 */
[----:B------:R-:W-:Y:S02]  /*114c0*/  SEL R112, RZ, 0x1000000, P5 ;  /* 0x01000000ff707807 */ /* 0x000fe40002800000 */
[----:B------:R-:W-:Y:S02]  /*114d0*/  SEL R106, RZ, 0x10000, P4 ;  /* 0x00010000ff6a7807 */ /* 0x000fe40002000000 */
[----:B------:R-:W-:Y:S02]  /*114e0*/  SEL R105, RZ, 0x100, P3 ;  /* 0x00000100ff697807 */ /* 0x000fe40001800000 */
[----:B------:R-:W-:Y:S02]  /*114f0*/  SEL R104, RZ, 0x1, P0 ;  /* 0x00000001ff687807 */ /* 0x000fe40000000000 */
[----:B------:R-:W-:-:S02]  /*11500*/  ISETP.NE.AND P6, PT, R119, RZ, PT ;  /* 0x000000ff7700720c */ /* 0x000fc40003fc5270 */
[----:B------:R-:W-:Y:S02]  /*11510*/  ISETP.NE.AND P1, PT, R118, RZ, PT ;  /* 0x000000ff7600720c */ /* 0x000fe40003f25270 */
[----:B------:R-:W-:Y:S02]  /*11520*/  ISETP.NE.AND P0, PT, R114, RZ, PT ;  /* 0x000000ff7200720c */ /* 0x000fe40003f05270 */
[----:B------:R-:W-:Y:S01]  /*11530*/  LOP3.LUT R114, R105, R112, R106, 0xfe, !PT ;  /* 0x0000007069727212 */ /* 0x000fe200078efe6a */
[----:B------:R-:W-:Y:S01]  /*11540*/  IMAD.WIDE.U32 R104, R104, 0x1000000, RZ ;  /* 0x0100000068687825 */ /* 0x000fe200078e00ff */
[----:B------:R-:W-:Y:S02]  /*11550*/  SEL R113, RZ, 0x1, P2 ;  /* 0x00000001ff717807 */ /* 0x000fe40001000000 */
[----:B------:R-:W-:Y:S02]  /*11560*/  SEL R112, RZ, 0x1, P6 ;  /* 0x00000001ff707807 */ /* 0x000fe40003000000 */
[----:B------:R-:W-:-:S02]  /*11570*/  SEL R106, RZ, 0x1, P1 ;  /* 0x00000001ff6a7807 */ /* 0x000fc40000800000 */
[----:B------:R-:W-:Y:S02]  /*11580*/  ISETP.NE.AND P6, PT, R107, RZ, PT ;  /* 0x000000ff6b00720c */ /* 0x000fe40003fc5270 */
[----:B------:R-:W-:Y:S01]  /*11590*/  LOP3.LUT R105, R105, R114, R113, 0xfe, !PT ;  /* 0x0000007269697212 */ /* 0x000fe200078efe71 */
[----:B------:R-:W-:Y:S01]  /*115a0*/  IMAD.WIDE.U32 R112, R112, 0x10000, RZ ;  /* 0x0001000070707825 */ /* 0x000fe200078e00ff */
[----:B------:R-:W-:-:S03]  /*115b0*/  LOP3.LUT P1, RZ, R9, 0xff, RZ, 0xc0, !PT ;  /* 0x000000ff09ff7812 */ /* 0x000fc6000782c0ff */
[----:B------:R-:W-:-:S05]  /*115c0*/  IMAD.WIDE.U32 R106, R106, 0x100, RZ ;  /* 0x000001006a6a7825 */ /* 0x000fca00078e00ff */
[----:B------:R-:W-:Y:S01]  /*115d0*/  LOP3.LUT R104, R106, R104, R112, 0xfe, !PT ;  /* 0x000000686a687212 */ /* 0x000fe200078efe70 */
[----:B------:R-:W-:Y:S01]  /*115e0*/  FADD.FTZ R106, RZ, R28 ;  /* 0x0000001cff6a7221 */ /* 0x000fe20000010000 */
[----:B------:R-:W-:Y:S01]  /*115f0*/  LOP3.LUT R107, R107, R105, R113, 0xfe, !PT ;  /* 0x000000696b6b7212 */ /* 0x000fe200078efe71 */
[----:B------:R-:W-:Y:S01]  /*11600*/  IMAD.WIDE.U32 R112, R110, R111, c[0x0][0x188] ;  /* 0x000062006e707625 */ /* 0x000fe200078e006f */
[----:B------:R-:W-:Y:S02]  /*11610*/  SEL R111, RZ, 0x1, P0 ;  /* 0x00000001ff6f7807 */ /* 0x000fe40000000000 */
[----:B------:R-:W-:Y:S01]  /*11620*/  LOP3.LUT P0, RZ, R4, 0x1f, RZ, 0xc0, !PT ;  /* 0x0000001f04ff7812 */ /* 0x000fe2000780c0ff */
[----:B------:R-:W-:Y:S01]  /*11630*/  FADD.FTZ R105, R106, R29 ;  /* 0x0000001d6a697221 */ /* 0x000fe20000010000 */
[----:B------:R0:W-:Y:S03]  /*11640*/  STG.E.128 [R112.64], R12 ;  /* 0x0000000c70007986 */ /* 0x0001e6000c101d06 */
[----:B------:R-:W-:Y:S01]  /*11650*/  FADD.FTZ R106, R105, R30 ;  /* 0x0000001e696a7221 */ /* 0x000fe20000010000 */
[----:B------:R0:W-:Y:S03]  /*11660*/  STG.E.128 [R112.64+0x10], R92 ;  /* 0x0000105c70007986 */ /* 0x0001e6000c101d06 */
        /* <DEDUP_REMOVED lines=15> */
[----:B------:R-:W-:-:S03]  /*11760*/  LOP3.LUT R106, R104, R111, RZ, 0xfc, !PT ;  /* 0x0000006f686a7212 */ /* 0x000fc600078efcff */
[----:B------:R-:W-:Y:S02]  /*11770*/  FADD.FTZ R114, R105, R14 ;  /* 0x0000000e69727221 */ /* 0x000fe40000010000 */
[----:B------:R-:W-:-:S04]  /*11780*/  IMAD.WIDE.U32 R104, R110, R115, c[0x0][0x190] ;  /* 0x000064006e687625 */ /* 0x000fc800078e0073 */
[----:B------:R-:W-:Y:S01]  /*11790*/  FADD.FTZ R111, R114, R15 ;  /* 0x0000000f726f7221 */ /* 0x000fe20000010000 */
[----:B------:R0:W-:Y:S03]  /*117a0*/  STG.E.64 [R104.64], R106 ;  /* 0x0000006a68007986 */ /* 0x0001e6000c101b06 */
[----:B------:R-:W-:Y:S01]  /*117b0*/  FADD.FTZ R114, R111, R92 ;  /* 0x0000005c6f727221 */ /* 0x000fe20000010000 */
[----:B------:R-:W-:-:S03]  /*117c0*/  SHF.R.U32.HI R111, RZ, 0x5, R4 ;  /* 0x00000005ff6f7819 */ /* 0x000fc60000011604 */
[----:B------:R-:W-:Y:S01]  /*117d0*/  FADD.FTZ R117, R114, R93 ;  /* 0x0000005d72757221 */ /* 0x000fe20000010000 */
[----:B------:R-:W-:-:S03]  /*117e0*/  LOP3.LUT R111, R111, 0x7fffff8, RZ, 0xc0, !PT ;  /* 0x07fffff86f6f7812 */ /* 0x000fc600078ec0ff */
        /* <DEDUP_REMOVED lines=21> */
.L_x_9898:
[----:B------:R-:W-:Y:S01]  /*11940*/  @!P1 IADD3 R111, R111, 0x8, RZ ;  /* 0x000000086f6f9810 */ /* 0x000fe20007ffe0ff */
[----:B------:R-:W-:Y:S01]  /*11950*/  FADD.FTZ R114, R114, R95 ;  /* 0x0000005f72727221 */ /* 0x000fe20000010000 */
[----:B------:R-:W-:Y:S05]  /*11960*/  BRA.DIV ~URZ, `(.L_x_9899) ;  /* 0x00000fa27f007947 */ /* 0x000fea000b800000 */
[----:B0-----:R0:W1:Y:S02]  /*11970*/  SHFL.BFLY PT, R104, R114, 0x1, 0x1f ;  /* 0x0c201f0072687f89 */ /* 0x00106400000e0000 */
.L_x_9903:
        /* <DEDUP_REMOVED lines=68> */
.L_x_9904:
[----:B------:R-:W-:Y:S01]  /*11dc0*/  SHF.R.U32.HI R112, RZ, 0x5, R4 ;  /* 0x00000005ff707819 */ /* 0x000fe20000011604 */
[----:B-1----:R-:W-:Y:S01]  /*11dd0*/  FADD.FTZ R105, R113, R114 ;  /* 0x0000007271697221 */ /* 0x002fe20000010000 */
[----:B------:R-:W-:Y:S01]  /*11de0*/  WARPSYNC 0xffffffff ;  /* 0xffffffff00007948 */ /* 0x000fe20003800000 */
[----:B------:R-:W-:Y:S01]  /*11df0*/  LOP3.LUT R106, R4, 0x1f, RZ, 0xc0, !PT ;  /* 0x0000001f046a7812 */ /* 0x000fe200078ec0ff */
[----:B------:R-:W-:Y:S01]  /*11e00*/  IMAD.MOV.U32 R115, RZ, RZ, RZ ;  /* 0x000000ffff737224 */ /* 0x000fe200078e00ff */
[----:B------:R-:W-:Y:S02]  /*11e10*/  LOP3.LUT R112, R112, 0x7, RZ, 0xc0, !PT ;  /* 0x0000000770707812 */ /* 0x000fe400078ec0ff */
[----:B------:R-:W-:-:S03]  /*11e20*/  ISETP.GT.U32.AND P1, PT, R106, 0x7, PT ;  /* 0x000000076a00780c */ /* 0x000fc60003f24070 */
[----:B0-----:R-:W-:-:S05]  /*11e30*/  @!P0 IMAD.IADD R114, R111, 0x1, R112 ;  /* 0x000000016f728824 */ /* 0x001fca00078e0270 */
[----:B------:R-:W-:Y:S04]  /*11e40*/  @!P0 STS.64 [R114.X8], R104 ;  /* 0x0000006872008388 */ /* 0x000fe80000008a00 */
[----:B------:R-:W-:Y:S01]  /*11e50*/  BAR.SYNC.DEFER_BLOCKING 0x0 ;  /* 0x0000000000007b1d */ /* 0x000fe20000010000 */
[----:B------:R-:W-:Y:S01]  /*11e60*/  @!P1 IMAD.IADD R116, R111, 0x1, R106 ;  /* 0x000000016f749824 */ /* 0x000fe200078e026a */
[----:B------:R-:W-:Y:S01]  /*11e70*/  LOP3.LUT P0, RZ, R112, 0x1f, R4, 0xf8, !PT ;  /* 0x0000001f70ff7812 */ /* 0x000fe2000780f804 */
[----:B------:R-:W-:Y:S01]  /*11e80*/  CS2R R106, SRZ ;  /* 0x00000000006a7805 */ /* 0x000fe2000001ff00 */
[----:B------:R-:W-:-:S04]  /*11e90*/  @!P1 IMAD.MOV.U32 R115, RZ, RZ, 0x300 ;  /* 0x00000300ff739424 */ /* 0x000fc800078e00ff */
[----:B------:R-:W-:Y:S01]  /*11ea0*/  I2F R119, R115 ;  /* 0x0000007300777306 */ /* 0x000fe20000201400 */
[----:B------:R-:W0:Y:S06]  /*11eb0*/  SHFL.DOWN PT, R118, R115, 0x4, 0x1f ;  /* 0x08801f0073767f89 */ /* 0x000e2c00000e0000 */
[----:B------:R-:W-:Y:S01]  /*11ec0*/  @!P0 MOV R122, 0x4 ;  /* 0x00000004007a8802 */ /* 0x000fe20000000f00 */
[----:B------:R-:W-:Y:S01]  /*11ed0*/  @!P1 LDS.64 R106, [R116.X8] ;  /* 0x00000000746a9984 */ /* 0x000fe20000008a00 */
[----:B------:R-:W-:Y:S02]  /*11ee0*/  ISETP.NE.AND P1, PT, RZ, UR8, PT ;  /* 0x00000008ff007c0c */ /* 0x000fe4000bf25270 */
[----:B0-----:R-:W-:-:S02]  /*11ef0*/  IADD3 R113, R118, R115, RZ ;  /* 0x0000007376717210 */ /* 0x001fc40007ffe0ff */
[----:B------:R-:W-:Y:S03]  /*11f00*/  I2F R118, R118 ;  /* 0x0000007600767306 */ /* 0x000fe60000201400 */
[----:B------:R-:W0:Y:S05]  /*11f10*/  SHFL.DOWN PT, R104, R113, 0x2, 0x1f ;  /* 0x08401f0071687f89 */ /* 0x000e2a00000e0000 */
[----:B------:R-:W1:Y:S08]  /*11f20*/  I2F R111, R113 ;  /* 0x00000071006f7306 */ /* 0x000e700000201400 */
[----:B-1----:R-:W1:Y:S01]  /*11f30*/  MUFU.RCP R105, R111 ;  /* 0x0000006f00697308 */ /* 0x002e620000001000 */
[----:B0-----:R-:W-:Y:S01]  /*11f40*/  IMAD.IADD R113, R113, 0x1, R104 ;  /* 0x0000000171717824 */ /* 0x001fe200078e0268 */
[----:B------:R-:W0:Y:S06]  /*11f50*/  SHFL.DOWN PT, R117, R106, 0x4, 0x1f ;  /* 0x08801f006a757f89 */ /* 0x000e2c00000e0000 */
[----:B------:R-:W-:Y:S01]  /*11f60*/  I2F R104, R104 ;  /* 0x0000006800687306 */ /* 0x000fe20000201400 */
[----:B------:R-:W2:Y:S01]  /*11f70*/  SHFL.DOWN PT, R114, R107, 0x4, 0x1f ;  /* 0x08801f006b727f89 */ /* 0x000ea200000e0000 */
[----:B0-----:R-:W-:-:S02]  /*11f80*/  FMUL.FTZ R116, R117, R118 ;  /* 0x0000007675747220 */ /* 0x001fc40000410000 */
[----:B------:R-:W-:Y:S02]  /*11f90*/  FADD.FTZ R117, -R117, R106 ;  /* 0x0000006a75757221 */ /* 0x000fe40000010100 */
[----:B------:R-:W-:Y:S02]  /*11fa0*/  FFMA.FTZ R116, R119, R106, R116 ;  /* 0x0000006a77747223 */ /* 0x000fe40000010074 */
[----:B------:R-:W-:Y:S02]  /*11fb0*/  FMUL.FTZ R117, R117, R117 ;  /* 0x0000007575757220 */ /* 0x000fe40000410000 */
[----:B-1----:R-:W-:Y:S02]  /*11fc0*/  FMUL.FTZ R106, R105, R116 ;  /* 0x00000074696a7220 */ /* 0x002fe40000410000 */
[----:B--2---:R-:W-:Y:S02]  /*11fd0*/  FADD.FTZ R114, R114, R107 ;  /* 0x0000006b72727221 */ /* 0x004fe40000010000 */
[----:B------:R-:W0:Y:S01]  /*11fe0*/  I2F R107, R113 ;  /* 0x00000071006b7306 */ /* 0x000e220000201400 */
[----:B------:R-:W1:Y:S01]  /*11ff0*/  SHFL.DOWN PT, R115, R106, 0x2, 0x1f ;  /* 0x08401f006a737f89 */ /* 0x000e6200000e0000 */
[----:B------:R-:W-:-:S04]  /*12000*/  FMUL.FTZ R117, R117, R119 ;  /* 0x0000007775757220 */ /* 0x000fc80000410000 */
[----:B------:R-:W-:-:S04]  /*12010*/  FMUL.FTZ R116, R117, R118 ;  /* 0x0000007675747220 */ /* 0x000fc80000410000 */
[----:B------:R-:W-:Y:S02]  /*12020*/  FFMA.FTZ R116, R105, R116, R114 ;  /* 0x0000007469747223 */ /* 0x000fe40000010072 */
[----:B------:R-:W2:Y:S01]  /*12030*/  SHFL.DOWN PT, R114, R113, 0x1, 0x1f ;  /* 0x08201f0071727f89 */ /* 0x000ea200000e0000 */
[----:B0-----:R-:W0:Y:S03]  /*12040*/  MUFU.RCP R105, R107 ;  /* 0x0000006b00697308 */ /* 0x001e260000001000 */
[----:B------:R-:W3:Y:S01]  /*12050*/  SHFL.DOWN PT, R117, R116, 0x2, 0x1f ;  /* 0x08401f0074757f89 */ /* 0x000ee200000e0000 */
[----:B-1----:R-:W-:Y:S02]  /*12060*/  FADD.FTZ R118, R106, -R115 ;  /* 0x800000736a767221 */ /* 0x002fe40000010000 */
[----:B------:R-:W-:Y:S02]  /*12070*/  FMUL.FTZ R115, R115, R104 ;  /* 0x0000006873737220 */ /* 0x000fe40000410000 */
[----:B------:R-:W-:-:S02]  /*12080*/  FMUL.FTZ R118, R118, R118 ;  /* 0x0000007676767220 */ /* 0x000fc40000410000 */
[C---:B------:R-:W-:Y:S02]  /*12090*/  FFMA.FTZ R106, R111.reuse, R106, R115 ;  /* 0x0000006a6f6a7223 */ /* 0x040fe40000010073 */
[----:B------:R-:W-:Y:S02]  /*120a0*/  FMUL.FTZ R118, R111, R118 ;  /* 0x000000766f767220 */ /* 0x000fe40000410000 */
[----:B0-----:R-:W-:Y:S02]  /*120b0*/  FMUL.FTZ R106, R105, R106 ;  /* 0x0000006a696a7220 */ /* 0x001fe40000410000 */
[----:B--2---:R-:W-:Y:S02]  /*120c0*/  IMAD.IADD R115, R113, 0x1, R114 ;  /* 0x0000000171737824 */ /* 0x004fe400078e0272 */
[----:B------:R-:W-:Y:S01]  /*120d0*/  FMUL.FTZ R118, R118, R104 ;  /* 0x0000006876767220 */ /* 0x000fe20000410000 */
[----:B------:R-:W0:Y:S01]  /*120e0*/  SHFL.DOWN PT, R111, R106, 0x1, 0x1f ;  /* 0x08201f006a6f7f89 */ /* 0x000e2200000e0000 */
[----:B---3--:R-:W-:Y:S01]  /*120f0*/  FADD.FTZ R104, R116, R117 ;  /* 0x0000007574687221 */ /* 0x008fe20000010000 */
[----:B------:R-:W0:Y:S03]  /*12100*/  I2F R114, R114 ;  /* 0x0000007200727306 */ /* 0x000e260000201400 */
[----:B------:R-:W-:-:S05]  /*12110*/  FFMA.FTZ R104, R105, R118, R104 ;  /* 0x0000007669687223 */ /* 0x000fca0000010068 */
[----:B------:R-:W1:Y:S01]  /*12120*/  I2F R115, R115 ;  /* 0x0000007300737306 */ /* 0x000e620000201400 */
[----:B------:R-:W2:Y:S01]  /*12130*/  SHFL.DOWN PT, R105, R104, 0x1, 0x1f ;  /* 0x08201f0068697f89 */ /* 0x000ea200000e0000 */
[----:B0-----:R-:W-:-:S06]  /*12140*/  FMUL.FTZ R116, R111, R114 ;  /* 0x000000726f747220 */ /* 0x001fcc0000410000 */
[----:B-1----:R-:W0:Y:S01]  /*12150*/  MUFU.RCP R113, R115 ;  /* 0x0000007300717308 */ /* 0x002e220000001000 */
[----:B------:R-:W-:Y:S02]  /*12160*/  FADD.FTZ R111, R106, -R111 ;  /* 0x8000006f6a6f7221 */ /* 0x000fe40000010000 */
[----:B------:R-:W-:Y:S02]  /*12170*/  FFMA.FTZ R118, R107, R106, R116 ;  /* 0x0000006a6b767223 */ /* 0x000fe40000010074 */
[----:B------:R-:W-:-:S04]  /*12180*/  FMUL.FTZ R116, R111, R111 ;  /* 0x0000006f6f747220 */ /* 0x000fc80000410000 */
[----:B------:R-:W-:Y:S02]  /*12190*/  FMUL.FTZ R116, R107, R116 ;  /* 0x000000746b747220 */ /* 0x000fe40000410000 */
[----:B--2---:R-:W-:Y:S02]  /*121a0*/  FADD.FTZ R106, R104, R105 ;  /* 0x00000069686a7221 */ /* 0x004fe40000010000 */
[----:B------:R-:W-:Y:S02]  /*121b0*/  FMUL.FTZ R116, R116, R114 ;  /* 0x0000007274747220 */ /* 0x000fe40000410000 */
[----:B------:R-:W-:Y:S02]  /*121c0*/  @!P0 IMAD.MOV.U32 R104, RZ, RZ, 0x4 ;  /* 0x00000004ff688424 */ /* 0x000fe400078e00ff */
[C---:B0-----:R-:W-:Y:S02]  /*121d0*/  FMUL.FTZ R118, R113.reuse, R118 ;  /* 0x0000007671767220 */ /* 0x041fe40000410000 */
[----:B------:R-:W-:-:S02]  /*121e0*/  FFMA.FTZ R116, R113, R116, R106 ;  /* 0x0000007471747223 */ /* 0x000fc4000001006a */
[----:B------:R-:W-:Y:S01]  /*121f0*/  IMAD.MOV.U32 R107, RZ, RZ, c[0x0][0x1e0] ;  /* 0x00007800ff6b7624 */ /* 0x000fe200078e00ff */
[----:B------:R-:W0:Y:S01]  /*12200*/  SHFL.IDX PT, R117, R118, RZ, 0x1f ;  /* 0x00001fff76757589 */ /* 0x000e2200000e0000 */
[----:B------:R-:W-:-:S03]  /*12210*/  @!P0 IMAD.WIDE R104, R103, R104, c[0x0][0x1a0] ;  /* 0x0000680067688625 */ /* 0x000fc600078e0268 */
[----:B------:R-:W1:Y:S01]  /*12220*/  SHFL.IDX PT, R116, R116, RZ, 0x1f ;  /* 0x00001fff74747589 */ /* 0x000e6200000e0000 */
[----:B0-----:R-:W-:-:S03]  /*12230*/  FMUL.FTZ R111, R117, R117 ;  /* 0x00000075756f7220 */ /* 0x001fc60000410000 */
[----:B------:R0:W-:Y:S01]  /*12240*/  @!P0 STG.E [R104.64], R117 ;  /* 0x0000007568008986 */ /* 0x0001e2000c101906 */
[----:B------:R-:W-:Y:S01]  /*12250*/  FSEL R106, R117, RZ, !P1 ;  /* 0x000000ff756a7208 */ /* 0x000fe20004800000 */
[----:B-1----:R-:W-:Y:S01]  /*12260*/  FFMA.FTZ R107, R116, R107, c[0x0][0x228] ;  /* 0x00008a00746b7623 */ /* 0x002fe2000001006b */
[----:B------:R-:W-:-:S03]  /*12270*/  FSEL R112, R111, RZ, P1 ;  /* 0x000000ff6f707208 */ /* 0x000fc60000800000 */
[C---:B------:R-:W-:Y:S02]  /*12280*/  FADD.FTZ R30, -R106.reuse, R30 ;  /* 0x0000001e6a1e7221 */ /* 0x040fe40000010100 */
[C---:B------:R-:W-:Y:S02]  /*12290*/  FADD.FTZ R24, -R106.reuse, R24 ;  /* 0x000000186a187221 */ /* 0x040fe40000010100 */
[C---:B------:R-:W-:Y:S02]  /*122a0*/  FADD.FTZ R31, -R106.reuse, R31 ;  /* 0x0000001f6a1f7221 */ /* 0x040fe40000010100 */
[----:B0-----:R-:W-:Y:S02]  /*122b0*/  FADD.FTZ R105, R107, R112 ;  /* 0x000000706b697221 */ /* 0x001fe40000010000 */
[C---:B------:R-:W-:Y:S02]  /*122c0*/  FADD.FTZ R25, -R106.reuse, R25 ;  /* 0x000000196a197221 */ /* 0x040fe40000010100 */
[----:B------:R-:W-:-:S02]  /*122d0*/  FADD.FTZ R118, -R106, R12 ;  /* 0x0000000c6a767221 */ /* 0x000fc40000010100 */
[----:B------:R-:W0:Y:S01]  /*122e0*/  MUFU.RSQ R105, R105 ;  /* 0x0000006900697308 */ /* 0x000e220000001400 */
[C---:B------:R-:W-:Y:S02]  /*122f0*/  FADD.FTZ R116, -R106.reuse, R13 ;  /* 0x0000000d6a747221 */ /* 0x040fe40000010100 */
[C---:B------:R-:W-:Y:S02]  /*12300*/  FADD.FTZ R28, -R106.reuse, R28 ;  /* 0x0000001c6a1c7221 */ /* 0x040fe40000010100 */
[----:B------:R-:W-:Y:S02]  /*12310*/  FADD.FTZ R26, -R106, R26 ;  /* 0x0000001a6a1a7221 */ /* 0x000fe40000010100 */
[C---:B------:R-:W-:Y:S01]  /*12320*/  @!P0 IMAD.WIDE R12, R103.reuse, R122, c[0x0][0x1a8] ;  /* 0x00006a00670c8625 */ /* 0x040fe200078e027a */
[----:B------:R-:W-:-:S03]  /*12330*/  IADD3 R103, R103, c[0x0][0x160], RZ ;  /* 0x0000580067677a10 */ /* 0x000fc60007ffe0ff */
[C---:B------:R-:W-:Y:S02]  /*12340*/  FADD.FTZ R29, -R106.reuse, R29 ;  /* 0x0000001d6a1d7221 */ /* 0x040fe40000010100 */
[C---:B------:R-:W-:Y:S02]  /*12350*/  FADD.FTZ R27, -R106.reuse, R27 ;  /* 0x0000001b6a1b7221 */ /* 0x040fe40000010100 */
[C---:B------:R-:W-:Y:S01]  /*12360*/  FADD.FTZ R112, -R106.reuse, R17 ;  /* 0x000000116a707221 */ /* 0x040fe20000010100 */
[----:B0-----:R0:W-:Y:S01]  /*12370*/  @!P0 STG.E [R12.64], R105 ;  /* 0x000000690c008986 */ /* 0x0011e2000c101906 */
[C---:B------:R-:W-:Y:S02]  /*12380*/  FADD.FTZ R114, -R106.reuse, R19 ;  /* 0x000000136a727221 */ /* 0x040fe40000010100 */
[C---:B------:R-:W-:Y:S02]  /*12390*/  FADD.FTZ R16, -R106.reuse, R16 ;  /* 0x000000106a107221 */ /* 0x040fe40000010100 */
[----:B------:R-:W-:-:S02]  /*123a0*/  FADD.FTZ R14, -R106, R14 ;  /* 0x0000000e6a0e7221 */ /* 0x000fc40000010100 */
[C---:B------:R-:W-:Y:S02]  /*123b0*/  FMUL.FTZ R17, R105.reuse, R30 ;  /* 0x0000001e69117220 */ /* 0x040fe40000410000 */
[C---:B------:R-:W-:Y:S02]  /*123c0*/  FMUL.FTZ R19, R105.reuse, R24 ;  /* 0x0000001869137220 */ /* 0x040fe40000410000 */
[C---:B------:R-:W-:Y:S02]  /*123d0*/  FADD.FTZ R120, -R106.reuse, R15 ;  /* 0x0000000f6a787221 */ /* 0x040fe40000010100 */
[C---:B------:R-:W-:Y:S02]  /*123e0*/  FADD.FTZ R92, -R106.reuse, R92 ;  /* 0x0000005c6a5c7221 */ /* 0x040fe40000010100 */
[----:B------:R-:W-:Y:S02]  /*123f0*/  FADD.FTZ R122, -R106, R93 ;  /* 0x0000005d6a7a7221 */ /* 0x000fe40000010100 */
[----:B------:R-:W-:-:S02]  /*12400*/  FMUL.FTZ R30, R105, R31 ;  /* 0x0000001f691e7220 */ /* 0x000fc40000410000 */
[C---:B------:R-:W-:Y:S02]  /*12410*/  FMUL.FTZ R24, R105.reuse, R25 ;  /* 0x0000001969187220 */ /* 0x040fe40000410000 */
[C---:B------:R-:W-:Y:S02]  /*12420*/  FMUL.FTZ R15, R105.reuse, R28 ;  /* 0x0000001c690f7220 */ /* 0x040fe40000410000 */
[C---:B------:R-:W-:Y:S02]  /*12430*/  FMUL.FTZ R31, R105.reuse, R26 ;  /* 0x0000001a691f7220 */ /* 0x040fe40000410000 */
[C---:B------:R-:W-:Y:S02]  /*12440*/  FADD.FTZ R22, -R106.reuse, R22 ;  /* 0x000000166a167221 */ /* 0x040fe40000010100 */
[----:B------:R-:W-:Y:S02]  /*12450*/  FADD.FTZ R18, -R106, R18 ;  /* 0x000000126a127221 */ /* 0x000fe40000010100 */
[----:B------:R-:W-:-:S02]  /*12460*/  FMUL.FTZ R28, R105, R29 ;  /* 0x0000001d691c7220 */ /* 0x000fc40000410000 */
[C---:B------:R-:W-:Y:S02]  /*12470*/  FMUL.FTZ R26, R105.reuse, R27 ;  /* 0x0000001b691a7220 */ /* 0x040fe40000410000 */
[C---:B------:R-:W-:Y:S02]  /*12480*/  FMUL.FTZ R29, R105.reuse, R16 ;  /* 0x00000010691d7220 */ /* 0x040fe40000410000 */
[C---:B------:R-:W-:Y:S02]  /*12490*/  FMUL.FTZ R27, R105.reuse, R14 ;  /* 0x0000000e691b7220 */ /* 0x040fe40000410000 */
[----:B0-----:R-:W-:Y:S02]  /*124a0*/  FFMA.FTZ R13, R66, R17, R90 ;  /* 0x00000011420d7223 */ /* 0x001fe4000001005a */
[----:B------:R-:W-:Y:S02]  /*124b0*/  FADD.FTZ R20, -R106, R20 ;  /* 0x000000146a147221 */ /* 0x000fe40000010100 */
[----:B------:R-:W-:-:S02]  /*124c0*/  FMUL.FTZ R93, R105, R92 ;  /* 0x0000005c695d7220 */ /* 0x000fc40000410000 */
[----:B------:R-:W-:Y:S02]  /*124d0*/  FMUL.FTZ R122, R105, R122 ;  /* 0x0000007a697a7220 */ /* 0x000fe40000410000 */
[----:B------:R-:W-:Y:S02]  /*124e0*/  FFMA.FTZ R14, R60, R19, R84 ;  /* 0x000000133c0e7223 */ /* 0x000fe40000010054 */
[----:B------:R-:W-:Y:S01]  /*124f0*/  FFMA.FTZ R17, R61, R24, R85 ;  /* 0x000000183d117223 */ /* 0x000fe20000010055 */
[----:B------:R-:W-:Y:S01]  /*12500*/  LEA R24, P0, R108, c[0x0][0x208], 0x4 ;  /* 0x000082006c187a11 */ /* 0x000fe200078020ff */
[C---:B------:R-:W-:Y:S02]  /*12510*/  FADD.FTZ R21, -R106.reuse, R21 ;  /* 0x000000156a157221 */ /* 0x040fe40000010100 */
[C---:B------:R-:W-:Y:S01]  /*12520*/  FADD.FTZ R104, -R106.reuse, R23 ;  /* 0x000000176a687221 */ /* 0x040fe20000010100 */
[----:B------:R-:W-:Y:S01]  /*12530*/  F2FP.BF16.PACK_AB R14, R17, R14 ;  /* 0x0000000e110e723e */ /* 0x000fe200000010ff */
[----:B------:R-:W-:-:S02]  /*12540*/  FADD.FTZ R94, -R106, R94 ;  /* 0x0000005e6a5e7221 */ /* 0x000fc40000010100 */
[----:B------:R-:W-:Y:S02]  /*12550*/  FADD.FTZ R106, -R106, R95 ;  /* 0x0000005f6a6a7221 */ /* 0x000fe40000010100 */
[C---:B------:R-:W-:Y:S02]  /*12560*/  FMUL.FTZ R25, R105.reuse, R22 ;  /* 0x0000001669197220 */ /* 0x040fe40000410000 */
[C---:B------:R-:W-:Y:S02]  /*12570*/  FMUL.FTZ R107, R105.reuse, R18 ;  /* 0x00000012696b7220 */ /* 0x040fe40000410000 */
[C---:B------:R-:W-:Y:S02]  /*12580*/  FMUL.FTZ R112, R105.reuse, R112 ;  /* 0x0000007069707220 */ /* 0x040fe40000410000 */
[----:B------:R-:W-:Y:S02]  /*12590*/  FFMA.FTZ R18, R52, R29, R76 ;  /* 0x0000001d34127223 */ /* 0x000fe4000001004c */
[----:B------:R-:W-:-:S02]  /*125a0*/  FMUL.FTZ R23, R105, R20 ;  /* 0x0000001469177220 */ /* 0x000fc40000410000 */
[----:B------:R-:W-:Y:S02]  /*125b0*/  FFMA.FTZ R12, R64, R15, R88 ;  /* 0x0000000f400c7223 */ /* 0x000fe40000010058 */
        /* <DEDUP_REMOVED lines=9> */
[C---:B------:R-:W-:Y:S02]  /*12650*/  FMUL.FTZ R21, R105.reuse, R118 ;  /* 0x0000007669157220 */ /* 0x040fe40000410000 */
[C---:B------:R-:W-:Y:S01]  /*12660*/  FMUL.FTZ R116, R105.reuse, R116 ;  /* 0x0000007469747220 */ /* 0x040fe20000410000 */
[----:B------:R-:W-:Y:S01]  /*12670*/  F2FP.BF16.PACK_AB R15, R26, R15 ;  /* 0x0000000f1a0f723e */ /* 0x000fe200000010ff */
[C---:B------:R-:W-:Y:S01]  /*12680*/  FMUL.FTZ R95, R105.reuse, R94 ;  /* 0x0000005e695f7220 */ /* 0x040fe20000410000 */
[----:B------:R-:W-:Y:S01]  /*12690*/  LEA R26, P1, R110, c[0x0][0x208], 0x4 ;  /* 0x000082006e1a7a11 */ /* 0x000fe200078220ff */
[----:B------:R-:W-:-:S02]  /*126a0*/  FMUL.FTZ R106, R105, R106 ;  /* 0x0000006a696a7220 */ /* 0x000fc40000410000 */
[----:B------:R-:W-:Y:S02]  /*126b0*/  FFMA.FTZ R17, R58, R25, R82 ;  /* 0x000000193a117223 */ /* 0x000fe40000010052 */
[----:B------:R-:W-:Y:S02]  /*126c0*/  FFMA.FTZ R25, R53, R112, R77 ;  /* 0x0000007035197223 */ /* 0x000fe4000001004d */
[----:B------:R-:W-:Y:S01]  /*126d0*/  FFMA.FTZ R105, R65, R28, R89 ;  /* 0x0000001c41697223 */ /* 0x000fe20000010059 */
[----:B------:R-:W-:Y:S01]  /*126e0*/  IADD3 R28, R108, 0x100, RZ ;  /* 0x000001006c1c7810 */ /* 0x000fe20007ffe0ff */
[----:B------:R-:W-:Y:S01]  /*126f0*/  FFMA.FTZ R30, R67, R30, R91 ;  /* 0x0000001e431e7223 */ /* 0x000fe2000001005b */
[----:B------:R-:W-:Y:S01]  /*12700*/  F2FP.BF16.PACK_AB R18, R25, R18 ;  /* 0x000000121912723e */ /* 0x000fe200000010ff */
[----:B------:R-:W-:Y:S01]  /*12710*/  FFMA.FTZ R16, R56, R23, R80 ;  /* 0x0000001738107223 */ /* 0x000fe20000010050 */
[----:B------:R-:W-:Y:S01]  /*12720*/  F2FP.BF16.PACK_AB R12, R105, R12 ;  /* 0x0000000c690c723e */ /* 0x000fe200000010ff */
[----:B------:R-:W-:Y:S01]  /*12730*/  FFMA.FTZ R19, R54, R107, R78 ;  /* 0x0000006b36137223 */ /* 0x000fe2000001004e */
[----:B------:R-:W-:Y:S01]  /*12740*/  F2FP.BF16.PACK_AB R13, R30, R13 ;  /* 0x0000000d1e0d723e */ /* 0x000fe200000010ff */
[----:B------:R-:W-:Y:S01]  /*12750*/  FFMA.FTZ R114, R55, R114, R79 ;  /* 0x0000007237727223 */ /* 0x000fe2000001004f */
[----:B------:R-:W-:Y:S01]  /*12760*/  LEA.HI.X R25, R108, c[0x0][0x20c], RZ, 0x4, P0 ;  /* 0x000083006c197a11 */ /* 0x000fe200000f24ff */
[----:B------:R-:W-:Y:S01]  /*12770*/  FFMA.FTZ R23, R57, R20, R81 ;  /* 0x0000001439177223 */ /* 0x000fe20000010051 */
[----:B------:R-:W-:Y:S01]  /*12780*/  ISETP.GE.AND P0, PT, R103, c[0x0][0x164], PT ;  /* 0x0000590067007a0c */ /* 0x000fe20003f06270 */
[----:B------:R-:W-:Y:S01]  /*12790*/  FFMA.FTZ R104, R59, R104, R83 ;  /* 0x000000683b687223 */ /* 0x000fe20000010053 */
[----:B------:R-:W-:Y:S01]  /*127a0*/  F2FP.BF16.PACK_AB R19, R114, R19 ;  /* 0x000000137213723e */ /* 0x000fe200000010ff */
[----:B------:R-:W-:Y:S01]  /*127b0*/  FFMA.FTZ R27, R50, R27, R74 ;  /* 0x0000001b321b7223 */ /* 0x000fe2000001004a */
[----:B------:R-:W-:Y:S01]  /*127c0*/  F2FP.BF16.PACK_AB R16, R23, R16 ;  /* 0x000000101710723e */ /* 0x000fe200000010ff */
[----:B------:R-:W-:Y:S01]  /*127d0*/  FFMA.FTZ R120, R51, R120, R75 ;  /* 0x0000007833787223 */ /* 0x000fe2000001004b */
[----:B------:R-:W-:Y:S01]  /*127e0*/  F2FP.BF16.PACK_AB R17, R104, R17 ;  /* 0x000000116811723e */ /* 0x000fe200000010ff */
[----:B------:R-:W-:Y:S01]  /*127f0*/  FFMA.FTZ R95, R46, R95, R70 ;  /* 0x0000005f2e5f7223 */ /* 0x000fe20000010046 */
[----:B------:R0:W-:Y:S01]  /*12800*/  STG.E.128 [R24.64], R12 ;  /* 0x0000000c18007986 */ /* 0x0001e2000c101d06 */
[----:B------:R-:W-:-:S02]  /*12810*/  FFMA.FTZ R106, R47, R106, R71 ;  /* 0x0000006a2f6a7223 */ /* 0x000fc40000010047 */
[----:B------:R-:W-:Y:S02]  /*12820*/  IMAD.MOV.U32 R29, RZ, RZ, 0x10 ;  /* 0x00000010ff1d7424 */ /* 0x000fe400078e00ff */
[----:B------:R-:W-:Y:S01]  /*12830*/  FFMA.FTZ R20, R48, R21, R72 ;  /* 0x0000001530147223 */ /* 0x000fe20000010048 */
[----:B------:R-:W-:Y:S01]  /*12840*/  F2FP.BF16.PACK_AB R21, R120, R27 ;  /* 0x0000001b7815723e */ /* 0x000fe200000010ff */
[----:B------:R-:W-:Y:S01]  /*12850*/  FFMA.FTZ R31, R49, R116, R73 ;  /* 0x00000074311f7223 */ /* 0x000fe20000010049 */
[----:B------:R-:W-:Y:S01]  /*12860*/  F2FP.BF16.PACK_AB R23, R106, R95 ;  /* 0x0000005f6a17723e */ /* 0x000fe200000010ff */
[----:B------:R-:W-:Y:S01]  /*12870*/  IMAD.WIDE.U32 R28, R28, R29, c[0x0][0x208] ;  /* 0x000082001c1c7625 */ /* 0x000fe200078e001d */
[----:B------:R-:W-:Y:S02]  /*12880*/  LEA.HI.X R27, R110, c[0x0][0x20c], RZ, 0x4, P1 ;  /* 0x000083006e1b7a11 */ /* 0x000fe400008f24ff */
[----:B------:R-:W-:Y:S02]  /*12890*/  F2FP.BF16.PACK_AB R20, R31, R20 ;  /* 0x000000141f14723e */ /* 0x000fe400000010ff */
[----:B------:R0:W-:Y:S01]  /*128a0*/  STG.E.128 [R28.64], R16 ;  /* 0x000000101c007986 */ /* 0x0001e2000c101d06 */
[----:B------:R-:W-:-:S03]  /*128b0*/  LOP3.LUT P1, RZ, R9, 0xff, RZ, 0xc0, !PT ;  /* 0x000000ff09ff7812 */ /* 0x000fc6000782c0ff */
[----:B------:R0:W-:Y:S01]  /*128c0*/  STG.E.128 [R26.64], R20 ;  /* 0x000000141a007986 */ /* 0x0001e2000c101d06 */
[----:B------:R-:W-:Y:S01]  /*128d0*/  SEL R9, RZ, 0x1, P1 ;  /* 0x00000001ff097807 */ /* 0x000fe20000800000 */
[----:B0-----:R-:W-:Y:S01]  /*128e0*/  @P0 CALL.REL.NOINC `(.L_x_9901) ;  /* 0x0000001000000944 */ /* 0x001fe20003c00000 */
[----:B------:R-:W-:Y:S05]  /*128f0*/  BRA `(.L_x_9902) ;  /* 0xfffedeb000007947 */ /* 0x000fea000383ffff */
.L_x_9901:
[----:B------:R-:W-:Y:S05]  /*12900*/  EXIT ;  /* 0x000000000000794d */ /* 0x000fea0003800000 */
.L_x_9899:
[----:B0-----:R-:W-:Y:S01]  /*12910*/  IMAD.MOV.U32 R113, RZ, RZ, 0x1 ;  /* 0x00000001ff717424 */ /* 0x001fe200078e00ff */
[----:B------:R-:W-:Y:S01]  /*12920*/  MOV R106, 0x12960 ;  /* 0x00012960006a7802 */ /* 0x000fe20000000f00 */
[----:B------:R-:W-:Y:S02]  /*12930*/  IMAD.MOV.U32 R105, RZ, RZ, 0x1f ;  /* 0x0000001fff697424 */ /* 0x000fe400078e00ff */
[----:B------:R-:W-:Y:S02]  /*12940*/  IMAD.MOV.U32 R112, RZ, RZ, -0x1 ;  /* 0xffffffffff707424 */ /* 0x000fe400078e00ff */
[----:B------:R-:W-:Y:S05]  /*12950*/  CALL.REL.NOINC `($__internal_39_$__cuda_sm70_shflsync_bfly_p) ;  /* 0x0000069000007944 */ /* 0x000fea0003c00000 */
[----:B-1----:R-:W-:Y:S01]  /*12960*/  MOV R104, R113 ;  /* 0x0000007100687202 */ /* 0x002fe20000000f00 */
[----:B0-----:R-:W-:Y:S05]  /*12970*/  BRA `(.L_x_9903) ;  /* 0xfffff00000007947 */ /* 0x001fea000383ffff */
.L_x_9900:
[----:B------:R-:W-:Y:S01]  /*12980*/  IMAD.MOV.U32 R113, RZ, RZ, 0x2 ;  /* 0x00000002ff717424 */ /* 0x000fe200078e00ff */
[----:B------:R-:W-:Y:S01]  /*12990*/  MOV R106, 0x129d0 ;  /* 0x000129d0006a7802 */ /* 0x000fe20000000f00 */
[----:B------:R-:W-:Y:S02]  /*129a0*/  IMAD.MOV.U32 R105, RZ, RZ, 0x1f ;  /* 0x0000001fff697424 */ /* 0x000fe400078e00ff */
[----:B------:R-:W-:-:S02]  /*129b0*/  IMAD.MOV.U32 R112, RZ, RZ, -0x1 ;  /* 0xffffffffff707424 */ /* 0x000fc400078e00ff */
[----:B------:R-:W-:Y:S05]  /*129c0*/  CALL.REL.NOINC `($__internal_39_$__cuda_sm70_shflsync_bfly_p) ;  /* 0x0000062000007944 */ /* 0x000fea0003c00000 */
[----:B0-----:R-:W-:Y:S01]  /*129d0*/  HFMA2.MMA R105, -RZ, RZ, 0, 1.847743988037109375e-06 ;  /* 0x0000001fff697435 */ /* 0x001fe200000001ff */
[----:B-1----:R-:W-:Y:S01]  /*129e0*/  FADD.FTZ R114, R114, R113 ;  /* 0x0000007172727221 */ /* 0x002fe20000010000 */
[----:B------:R-:W-:Y:S01]  /*129f0*/  MOV R106, 0x12a30 ;  /* 0x00012a30006a7802 */ /* 0x000fe20000000f00 */
[----:B------:R-:W-:-:S02]  /*12a00*/  IMAD.MOV.U32 R113, RZ, RZ, 0x4 ;  /* 0x00000004ff717424 */ /* 0x000fc400078e00ff */
[----:B------:R-:W-:Y:S02]  /*12a10*/  IMAD.MOV.U32 R112, RZ, RZ, -0x1 ;  /* 0xffffffffff707424 */ /* 0x000fe400078e00ff */
[----:B------:R-:W-:Y:S05]  /*12a20*/  CALL.REL.NOINC `($__internal_39_$__cuda_sm70_shflsync_bfly_p) ;  /* 0x000005c000007944 */ /* 0x000fea0003c00000 */
[----:B01----:R-:W-:Y:S01]  /*12a30*/  FADD.FTZ R114, R114, R113 ;  /* 0x0000007172727221 */ /* 0x003fe20000010000 */
[----:B------:R-:W-:Y:S01]  /*12a40*/  MOV R106, 0x12a90 ;  /* 0x00012a90006a7802 */ /* 0x000fe20000000f00 */
[----:B------:R-:W-:Y:S02]  /*12a50*/  IMAD.MOV.U32 R113, RZ, RZ, 0x8 ;  /* 0x00000008ff717424 */ /* 0x000fe400078e00ff */
[----:B------:R-:W-:Y:S02]  /*12a60*/  IMAD.MOV.U32 R105, RZ, RZ, 0x1f ;  /* 0x0000001fff697424 */ /* 0x000fe400078e00ff */
[----:B------:R-:W-:Y:S02]  /*12a70*/  IMAD.MOV.U32 R112, RZ, RZ, -0x1 ;  /* 0xffffffffff707424 */ /* 0x000fe400078e00ff */
[----:B------:R-:W-:Y:S05]  /*12a80*/  CALL.REL.NOINC `($__internal_39_$__cuda_sm70_shflsync_bfly_p) ;  /* 0x0000056000007944 */ /* 0x000fea0003c00000 */
[----:B01----:R-:W-:Y:S01]  /*12a90*/  FADD.FTZ R114, R114, R113 ;  /* 0x0000007172727221 */ /* 0x003fe20000010000 */
[----:B------:R-:W-:Y:S01]  /*12aa0*/  MOV R113, 0x10 ;  /* 0x0000001000717802 */ /* 0x000fe20000000f00 */
[----:B------:R-:W-:Y:S01]  /*12ab0*/  IMAD.MOV.U32 R105, RZ, RZ, 0x1f ;  /* 0x0000001fff697424 */ /* 0x000fe200078e00ff */
[----:B------:R-:W-:Y:S01]  /*12ac0*/  MOV R106, 0x12af0 ;  /* 0x00012af0006a7802 */ /* 0x000fe20000000f00 */
[----:B------:R-:W-:-:S02]  /*12ad0*/  IMAD.MOV.U32 R112, RZ, RZ, -0x1 ;  /* 0xffffffffff707424 */ /* 0x000fc400078e00ff */
[----:B------:R-:W-:Y:S05]  /*12ae0*/  CALL.REL.NOINC `($__internal_39_$__cuda_sm70_shflsync_bfly_p) ;  /* 0x0000050000007944 */ /* 0x000fea0003c00000 */
        /* <DEDUP_REMOVED lines=52> */
[----:B------:R-:W-:Y:S01]  /*12e30*/  MOV R106, 0x12e60 ;  /* 0x00012e60006a7802 */ /* 0x000fe20000000f00 */
[----:B------:R-:W-:Y:S02]  /*12e40*/  IMAD.MOV.U32 R105, RZ, RZ, 0x1f ;  /* 0x0000001fff697424 */ /* 0x000fe400078e00ff */
[----:B------:R-:W-:Y:S05]  /*12e50*/  CALL.REL.NOINC `($__internal_39_$__cuda_sm70_shflsync_bfly_p) ;  /* 0x0000019000007944 */ /* 0x000fea0003c00000 */
[----:B01----:R-:W-:Y:S01]  /*12e60*/  FADD.FTZ R114, R114, R113 ;  /* 0x0000007172727221 */ /* 0x003fe20000010000 */
[----:B------:R-:W-:Y:S01]  /*12e70*/  MOV R106, 0x12ec0 ;  /* 0x00012ec0006a7802 */ /* 0x000fe20000000f00 */
[----:B------:R-:W-:Y:S02]  /*12e80*/  IMAD.MOV.U32 R113, RZ, RZ, 0x2 ;  /* 0x00000002ff717424 */ /* 0x000fe400078e00ff */
[----:B------:R-:W-:Y:S02]  /*12e90*/  IMAD.MOV.U32 R105, RZ, RZ, 0x1f ;  /* 0x0000001fff697424 */ /* 0x000fe400078e00ff */
[----:B------:R-:W-:Y:S02]  /*12ea0*/  IMAD.MOV.U32 R112, RZ, RZ, -0x1 ;  /* 0xffffffffff707424 */ /* 0x000fe400078e00ff */
        /* <DEDUP_REMOVED lines=19> */
[----:B01----:R-:W-:Y:S05]  /*12fe0*/  BRA `(.L_x_9904) ;  /* 0xffffedd000007947 */ /* 0x003fea000383ffff */
        .weak           $__internal_39_$__cuda_sm70_shflsync_bfly_p
        .type           $__internal_39_$__cuda_sm70_shflsync_bfly_p,@function
        .size           $__internal_39_$__cuda_sm70_shflsync_bfly_p,(.L_x_20019 - $__internal_39_$__cuda_sm70_shflsync_bfly_p)
$__internal_39_$__cuda_sm70_shflsync_bfly_p:
[----:B------:R-:W-:Y:S01]  /*12ff0*/  IMAD.MOV.U32 R107, RZ, RZ, 0x0 ;  /* 0x00000000ff6b7424 */ /* 0x000fe200078e00ff */
[----:B------:R-:W-:Y:S04]  /*13000*/  WARPSYNC R112 ;  /* 0x0000007000007348 */ /* 0x000fe80003800000 */
[----:B------:R0:W1:Y:S01]  /*13010*/  SHFL.BFLY PT, R113, R114, R113, R105 ;  /* 0x0c00007172717389 */ /* 0x00006200000e0069 */
[----:B------:R-:W-:Y:S05]  /*13020*/  RET.REL.NODEC R106 `(_ZN10layer_norm31ln_parallel_residual_fwd_kernelINS_13Kernel_traitsIf13__nv_bfloat16fS2_fjLj6144ELj1ELj1ELj8ELj16ENS_18Kernel_traits_baseILj6144EfS2_fS2_fjLj256EEEEELb1ELb1ELb1EEEvNS_9FwdParamsE) ;  /* 0xfffecfd06a007950 */ /* 0x000fea0003c3ffff */
.L_x_9905:
        /* <DEDUP_REMOVED lines=13> */
.L_x_20019:


//--------------------- .text._ZN10layer_norm31ln_parallel_residual_fwd_kernelINS_13Kernel_traitsIf6__halfS2_S2_fjLj6144ELj1ELj1ELj8ELj16ENS_18Kernel_traits_baseILj6144EfS2_S2_S2_fjLj256EEEEELb0ELb0ELb0EEEvNS_9FwdParamsE --------------------------
	.section	.text._ZN10layer_norm31ln_parallel_residual_fwd_kernelINS_13Kernel_traitsIf6__halfS2_S2_fjLj6144ELj1ELj1ELj8ELj16ENS_18Kernel_traits_baseILj6144EfS2_S2_S2_fjLj256EEEEELb0ELb0ELb0EEEvNS_9FwdParamsE,"ax",@progbits
	.sectioninfo	@"SHI_REGISTERS=161"
	.align	128
        .global         _ZN10layer_norm31ln_parallel_residual_fwd_kernelINS_13Kernel_traitsIf6__halfS2_S2_fjLj6144ELj1ELj1ELj8ELj16ENS_18Kernel_traits_baseILj6144EfS2_S2_S2_fjLj256EEEEELb0ELb0ELb0EEEvNS_9FwdParamsE
        .type           _ZN10layer_norm31ln_parallel_residual_fwd_kernelINS_13Kernel_traitsIf6__halfS2_S2_fjLj6144ELj1ELj1ELj8ELj16ENS_18Kernel_traits_baseILj6144EfS2_S2_S2_fjLj256EEEEELb0ELb0ELb0EEEvNS_9FwdParamsE,@function
        .size           _ZN10layer_norm31ln_parallel_residual_fwd_kernelINS_13Kernel_traitsIf6__halfS2_S2_fjLj6144ELj1ELj1ELj8ELj16ENS_18Kernel_traits_baseILj6144EfS2_S2_S2_fjLj256EEEEELb0ELb0ELb0EEEvNS_9FwdParamsE,(.L_x_20020 - _ZN10layer_norm31ln_parallel_residual_fwd_kernelINS_13Kernel_traitsIf6__halfS2_S2_fjLj6144ELj1ELj1ELj8ELj16ENS_18Kernel_traits_baseILj6144EfS2_S2_S2_fjLj256EEEEELb0ELb0ELb0EEEvNS_9FwdParamsE)
        .other          _ZN10layer_norm31ln_parallel_residual_fwd_kernelINS_13Kernel_traitsIf6__halfS2_S2_fjLj6144ELj1ELj1ELj8ELj16ENS_18Kernel_traits_baseILj6144EfS2_S2_S2_fjLj256EEEEELb0ELb0ELb0EEEvNS_9FwdParamsE,@"STO_CUDA_ENTRY STV_DEFAULT"
_ZN10layer_norm31ln_parallel_residual_fwd_kernelINS_13Kernel_traitsIf6__halfS2_S2_fjLj6144ELj1ELj1ELj8ELj16ENS_18Kernel_traits_baseILj6144EfS2_S2_S2_fjLj256EEEEELb0ELb0ELb0EEEvNS_9FwdParamsE:
.text._ZN10layer_norm31ln_parallel_residual_fwd_kernelINS_13Kernel_traitsIf6__halfS2_S2_fjLj6144ELj1ELj1ELj8ELj16ENS_18Kernel_traits_baseILj6144EfS2_S2_S2_fjLj256EEEEELb0ELb0ELb0EEEvNS_9FwdParamsE:
        /* <DEDUP_REMOVED lines=45> */
.L_x_9907:
[----:B------:R-:W-:Y:S05]  /*02d0*/  BSYNC B0 ;  /* 0x0000000000007941 */ /* 0x000fea0003800000 */
.L_x_9906:
        /* <DEDUP_REMOVED lines=33> */
.L_x_9909:
[----:B------:R-:W-:Y:S05]  /*04f0*/  BSYNC B0 ;  /* 0x0000000000007941 */ /* 0x000fea0003800000 */
.L_x_9908:
        /* <DEDUP_REMOVED lines=32> */
.L_x_9911:
[----:B------:R-:W-:Y:S05]  /*0700*/  BSYNC B0 ;  /* 0x0000000000007941 */ /* 0x000fea0003800000 */
.L_x_9910:
[----:B------:R-:W1:Y:S02]  /*0710*/  S2UR UR6, SR_CTAID.X ;  /* 0x00000000000679c3 */ /* 0x000e640000002500 */
[----:B-1----:R-:W-:-:S04]  /*0720*/  LEA.HI R116, R0, UR6, RZ, 0x18 ;  /* 0x0000000600747c11 */ /* 0x002fc8000f8fc0ff */
[----:B------:R-:W-:-:S13]  /*0730*/  ISETP.GE.AND P0, PT, R116, c[0x0][0x164], PT ;  /* 0x0000590074007a0c */ /* 0x000fda0003f06270 */
[----:B------:R-:W-:Y:S05]  /*0740*/  @P0 EXIT ;  /* 0x000000000000094d */ /* 0x000fea0003800000 */
[----:B------:R-:W-:Y:S01]  /*0750*/  SHF.R.S32.HI R3, RZ, 0x3, R3 ;  /* 0x00000003ff037819 */ /* 0x000fe20000011403 */
[----:B------:R-:W-:Y:S01]  /*0760*/  HFMA2.MMA R117, -RZ, RZ, 0, 5.9604644775390625e-08 ;  /* 0x00000001ff757435 */ /* 0x000fe200000001ff */
[----:B0-----:R-:W-:Y:S01]  /*0770*/  LOP3.LUT R101, R0, 0xe0, RZ, 0xc0, !PT ;  /* 0x000000e000657812 */ /* 0x001fe200078ec0ff */
[----:B------:R-:W-:Y:S01]  /*0780*/  ULDC.U8 UR6, c[0x0][0x1f0] ;  /* 0x00007c0000067ab9 */ /* 0x000fe20000000000 */
        /* <DEDUP_REMOVED lines=13> */
[----:B------:R-:W-:Y:S02]  /*0860*/  MOV R100, c[0x0][0x180] ;  /* 0x0000600000647a02 */ /* 0x000fe40000000f00 */
[----:B------:R-:W-:Y:S02]  /*0870*/  IMNMX R103, R103, 0x20, PT ;  /* 0x0000002067677817 */ /* 0x000fe40003800200 */
[----:B------:R-:W-:Y:S02]  /*0880*/  LOP3.LUT P0, RZ, R100, c[0x0][0x178], RZ, 0xfc, !PT ;  /* 0x00005e0064ff7a12 */ /* 0x000fe4000780fcff */
[----:B------:R-:W-:-:S02]  /*0890*/  MOV R100, c[0x0][0x184] ;  /* 0x0000610000647a02 */ /* 0x000fc40000000f00 */
[----:B------:R-:W-:Y:S02]  /*08a0*/  IADD3 R103, R102, R103, RZ ;  /* 0x0000006766677210 */ /* 0x000fe40007ffe0ff */
[----:B------:R-:W-:Y:S02]  /*08b0*/  LOP3.LUT P0, RZ, R100, c[0x0][0x17c], RZ, 0xfc, P0 ;  /* 0x00005f0064ff7a12 */ /* 0x000fe4000000fcff */
[----:B------:R-:W-:Y:S01]  /*08c0*/  SHF.L.U32 R118, R103, 0x3, RZ ;  /* 0x0000000367767819 */ /* 0x000fe200000006ff */
[----:B0-----:R-:W0:Y:S08]  /*08d0*/  MUFU.RCP R3, R3 ;  /* 0x0000000300037308 */ /* 0x001e300000001000 */
.L_x_10023:
        /* <DEDUP_REMOVED lines=25> */
[----:B-1----:R-:W-:-:S04]  /*0a70*/  ISETP.NE.U32.AND P6, PT, RZ, c[0x0][0x180], PT ;  /* 0x00006000ff007a0c */ /* 0x002fc80003fc5070 */
[----:B------:R-:W-:-:S13]  /*0a80*/  ISETP.NE.AND.EX P6, PT, RZ, c[0x0][0x184], PT, P6 ;  /* 0x00006100ff007a0c */ /* 0x000fda0003fc5360 */
[----:B------:R-:W-:Y:S05]  /*0a90*/  @P6 BRA `(.L_x_9915) ;  /* 0x0000002000006947 */ /* 0x000fea0003800000 */
[----:B------:R-:W-:Y:S05]  /*0aa0*/  @P0 BRA `(.L_x_9916) ;  /* 0x0000008000000947 */ /* 0x000fea0003800000 */
[----:B------:R-:W-:Y:S05]  /*0ab0*/  BRA `(.L_x_9917) ;  /* 0x0000009000007947 */ /* 0x000fea0003800000 */
.L_x_9915:
[----:B-----5:R-:W-:-:S05]  /*0ac0*/  HADD2.F32 R127, -RZ, R104.H0_H0 ;  /* 0x20000068ff7f7230 */ /* 0x020fca0000004100 */
[----:B------:R-:W-:Y:S01]  /*0ad0*/  FADD.FTZ R120, R127, R120 ;  /* 0x000000787f787221 */ /* 0x000fe20000010000 */
[----:B------:R-:W-:Y:S05]  /*0ae0*/  BRA `(.L_x_9916) ;  /* 0x0000004000007947 */ /* 0x000fea0003800000 */
.L_x_9914:
[----:B-1---5:R-:W-:Y:S02]  /*0af0*/  HADD2.F32 R127, -RZ, R100.H0_H0 ;  /* 0x20000064ff7f7230 */ /* 0x022fe40000004100 */
[----:B------:R-:W-:-:S03]  /*0b00*/  @P1 HADD2.F32 R137, -RZ, R104.H0_H0 ;  /* 0x20000068ff891230 */ /* 0x000fc60000004100 */
[----:B------:R-:W-:-:S04]  /*0b10*/  FADD.FTZ R120, R127, R120 ;  /* 0x000000787f787221 */ /* 0x000fc80000010000 */
[----:B------:R-:W-:-:S05]  /*0b20*/  @P1 FADD.FTZ R120, R137, R120 ;  /* 0x0000007889781221 */ /* 0x000fca0000010000 */
.L_x_9916:
[----:B------:R-:W-:-:S04]  /*0b30*/  F2FP.PACK_AB R127, RZ, R120 ;  /* 0x00000078ff7f723e */ /* 0x000fc800000000ff */
[----:B------:R-:W-:Y:S02]  /*0b40*/  PRMT R108, R127, 0x7610, R108 ;  /* 0x000076107f6c7816 */ /* 0x000fe4000000006c */
.L_x_9917:
[----:B------:R-:W-:Y:S01]  /*0b50*/  HADD2.F32 R127, -RZ, R112.H1_H1 ;  /* 0x30000070ff7f7230 */ /* 0x000fe20000004100 */
[----:B------:R-:W-:Y:S05]  /*0b60*/  @P2 BRA `(.L_x_9918) ;  /* 0x0000008000002947 */ /* 0x000fea0003800000 */
[----:B------:R-:W-:-:S04]  /*0b70*/  ISETP.NE.U32.AND P6, PT, RZ, c[0x0][0x180], PT ;  /* 0x00006000ff007a0c */ /* 0x000fc80003fc5070 */
[----:B------:R-:W-:-:S13]  /*0b80*/  ISETP.NE.AND.EX P6, PT, RZ, c[0x0][0x184], PT, P6 ;  /* 0x00006100ff007a0c */ /* 0x000fda0003fc5360 */
[----:B------:R-:W-:Y:S05]  /*0b90*/  @P6 BRA `(.L_x_9919) ;  /* 0x0000002000006947 */ /* 0x000fea0003800000 */
[----:B------:R-:W-:Y:S05]  /*0ba0*/  @P0 BRA `(.L_x_9920) ;  /* 0x0000008000000947 */ /* 0x000fea0003800000 */
[----:B------:R-:W-:Y:S05]  /*0bb0*/  BRA `(.L_x_9921) ;  /* 0x0000009000007947 */ /* 0x000fea0003800000 */
.L_x_9919:
[----:B-----5:R-:W-:-:S05]  /*0bc0*/  HADD2.F32 R112, -RZ, R104.H1_H1 ;  /* 0x30000068ff707230 */ /* 0x020fca0000004100 */
[----:B------:R-:W-:Y:S01]  /*0bd0*/  FADD.FTZ R127, R112, R127 ;  /* 0x0000007f707f7221 */ /* 0x000fe20000010000 */
[----:B------:R-:W-:Y:S05]  /*0be0*/  BRA `(.L_x_9920) ;  /* 0x0000004000007947 */ /* 0x000fea0003800000 */
.L_x_9918:
[----:B-----5:R-:W-:Y:S02]  /*0bf0*/  HADD2.F32 R112, -RZ, R100.H1_H1 ;  /* 0x30000064ff707230 */ /* 0x020fe40000004100 */
[----:B------:R-:W-:-:S03]  /*0c00*/  @P1 HADD2.F32 R132, -RZ, R104.H1_H1 ;  /* 0x30000068ff841230 */ /* 0x000fc60000004100 */
[----:B------:R-:W-:-:S04]  /*0c10*/  FADD.FTZ R127, R112, R127 ;  /* 0x0000007f707f7221 */ /* 0x000fc80000010000 */
[----:B------:R-:W-:-:S05]  /*0c20*/  @P1 FADD.FTZ R127, R132, R127 ;  /* 0x0000007f847f1221 */ /* 0x000fca0000010000 */
.L_x_9920:
[----:B------:R-:W-:-:S04]  /*0c30*/  F2FP.PACK_AB R112, RZ, R127 ;  /* 0x0000007fff70723e */ /* 0x000fc800000000ff */
[----:B------:R-:W-:Y:S02]  /*0c40*/  PRMT R108, R108, 0x5410, R112 ;  /* 0x000054106c6c7816 */ /* 0x000fe40000000070 */
.L_x_9921:
[----:B------:R-:W-:Y:S01]  /*0c50*/  HADD2.F32 R132, -RZ, R113.H0_H0 ;  /* 0x20000071ff847230 */ /* 0x000fe20000004100 */
[----:B------:R-:W-:Y:S05]  /*0c60*/  @P2 BRA `(.L_x_9922) ;  /* 0x0000008000002947 */ /* 0x000fea0003800000 */
[----:B------:R-:W-:-:S04]  /*0c70*/  ISETP.NE.U32.AND P6, PT, RZ, c[0x0][0x180], PT ;  /* 0x00006000ff007a0c */ /* 0x000fc80003fc5070 */
[----:B------:R-:W-:-:S13]  /*0c80*/  ISETP.NE.AND.EX P6, PT, RZ, c[0x0][0x184], PT, P6 ;  /* 0x00006100ff007a0c */ /* 0x000fda0003fc5360 */
[----:B------:R-:W-:Y:S05]  /*0c90*/  @P6 BRA `(.L_x_9923) ;  /* 0x0000002000006947 */ /* 0x000fea0003800000 */
[----:B------:R-:W-:Y:S05]  /*0ca0*/  @P0 BRA `(.L_x_9924) ;  /* 0x0000008000000947 */ /* 0x000fea0003800000 */
[----:B------:R-:W-:Y:S05]  /*0cb0*/  BRA `(.L_x_9925) ;  /* 0x0000009000007947 */ /* 0x000fea0003800000 */
.L_x_9923:
[----:B-----5:R-:W-:-:S05]  /*0cc0*/  HADD2.F32 R137, -RZ, R105.H0_H0 ;  /* 0x20000069ff897230 */ /* 0x020fca0000004100 */
[----:B------:R-:W-:Y:S01]  /*0cd0*/  FADD.FTZ R132, R137, R132 ;  /* 0x0000008489847221 */ /* 0x000fe20000010000 */
[----:B------:R-:W-:Y:S05]  /*0ce0*/  BRA `(.L_x_9924) ;  /* 0x0000004000007947 */ /* 0x000fea0003800000 */
.L_x_9922:
[----:B-----5:R-:W-:Y:S02]  /*0cf0*/  HADD2.F32 R137, -RZ, R101.H0_H0 ;  /* 0x20000065ff897230 */ /* 0x020fe40000004100 */
[----:B------:R-:W-:-:S03]  /*0d00*/  @P1 HADD2.F32 R141, -RZ, R105.H0_H0 ;  /* 0x20000069ff8d1230 */ /* 0x000fc60000004100 */
[----:B------:R-:W-:-:S04]  /*0d10*/  FADD.FTZ R132, R137, R132 ;  /* 0x0000008489847221 */ /* 0x000fc80000010000 */
[----:B------:R-:W-:-:S05]  /*0d20*/  @P1 FADD.FTZ R132, R141, R132 ;  /* 0x000000848d841221 */ /* 0x000fca0000010000 */
.L_x_9924:
[----:B------:R-:W-:-:S04]  /*0d30*/  F2FP.PACK_AB R112, RZ, R132 ;  /* 0x00000084ff70723e */ /* 0x000fc800000000ff */
[----:B------:R-:W-:Y:S02]  /*0d40*/  PRMT R109, R112, 0x7610, R109 ;  /* 0x00007610706d7816 */ /* 0x000fe4000000006d */
.L_x_9925:
[----:B------:R-:W-:Y:S01]  /*0d50*/  HADD2.F32 R137, -RZ, R113.H1_H1 ;  /* 0x30000071ff897230 */ /* 0x000fe20000004100 */
[----:B------:R-:W-:Y:S05]  /*0d60*/  @P2 BRA `(.L_x_9926) ;  /* 0x0000008000002947 */ /* 0x000fea0003800000 */
[----:B------:R-:W-:-:S04]  /*0d70*/  ISETP.NE.U32.AND P6, PT, RZ, c[0x0][0x180], PT ;  /* 0x00006000ff007a0c */ /* 0x000fc80003fc5070 */
[----:B------:R-:W-:-:S13]  /*0d80*/  ISETP.NE.AND.EX P6, PT, RZ, c[0x0][0x184], PT, P6 ;  /* 0x00006100ff007a0c */ /* 0x000fda0003fc5360 */
[----:B------:R-:W-:Y:S05]  /*0d90*/  @P6 BRA `(.L_x_9927) ;  /* 0x0000002000006947 */ /* 0x000fea0003800000 */
[----:B------:R-:W-:Y:S05]  /*0da0*/  @P0 BRA `(.L_x_9928) ;  /* 0x0000008000000947 */ /* 0x000fea0003800000 */
[----:B------:R-:W-:Y:S05]  /*0db0*/  BRA `(.L_x_9929) ;  /* 0x0000009000007947 */ /* 0x000fea0003800000 */
.L_x_9927:
[----:B-----5:R-:W-:-:S05]  /*0dc0*/  HADD2.F32 R112, -RZ, R105.H1_H1 ;  /* 0x30000069ff707230 */ /* 0x020fca0000004100 */
[----:B------:R-:W-:Y:S01]  /*0dd0*/  FADD.FTZ R137, R112, R137 ;  /* 0x0000008970897221 */ /* 0x000fe20000010000 */
[----:B------:R-:W-:Y:S05]  /*0de0*/  BRA `(.L_x_9928) ;  /* 0x0000004000007947 */ /* 0x000fea0003800000 */
.L_x_9926:
[----:B-----5:R-:W-:Y:S02]  /*0df0*/  HADD2.F32 R112, -RZ, R101.H1_H1 ;  /* 0x30000065ff707230 */ /* 0x020fe40000004100 */
[----:B------:R-:W-:-:S03]  /*0e00*/  @P1 HADD2.F32 R140, -RZ, R105.H1_H1 ;  /* 0x30000069ff8c1230 */ /* 0x000fc60000004100 */
[----:B------:R-:W-:-:S04]  /*0e10*/  FADD.FTZ R137, R112, R137 ;  /* 0x0000008970897221 */ /* 0x000fc80000010000 */
[----:B------:R-:W-:-:S05]  /*0e20*/  @P1 FADD.FTZ R137, R140, R137 ;  /* 0x000000898c891221 */ /* 0x000fca0000010000 */
.L_x_9928:
[----:B------:R-:W-:-:S04]  /*0e30*/  F2FP.PACK_AB R112, RZ, R137 ;  /* 0x00000089ff70723e */ /* 0x000fc800000000ff */
[----:B------:R-:W-:Y:S02]  /*0e40*/  PRMT R109, R109, 0x5410, R112 ;  /* 0x000054106d6d7816 */ /* 0x000fe40000000070 */
.L_x_9929:
[----:B------:R-:W-:Y:S01]  /*0e50*/  HADD2.F32 R140, -RZ, R114.H0_H0 ;  /* 0x20000072ff8c7230 */ /* 0x000fe20000004100 */
[----:B------:R-:W-:Y:S05]  /*0e60*/  @P2 BRA `(.L_x_9930) ;  /* 0x0000008000002947 */ /* 0x000fea0003800000 */
[----:B------:R-:W-:-:S04]  /*0e70*/  ISETP.NE.U32.AND P6, PT, RZ, c[0x0][0x180], PT ;  /* 0x00006000ff007a0c */ /* 0x000fc80003fc5070 */
[----:B------:R-:W-:-:S13]  /*0e80*/  ISETP.NE.AND.EX P6, PT, RZ, c[0x0][0x184], PT, P6 ;  /* 0x00006100ff007a0c */ /* 0x000fda0003fc5360 */
[----:B------:R-:W-:Y:S05]  /*0e90*/  @P6 BRA `(.L_x_9931) ;  /* 0x0000002000006947 */ /* 0x000fea0003800000 */
[----:B------:R-:W-:Y:S05]  /*0ea0*/  @P0 BRA `(.L_x_9932) ;  /* 0x0000008000000947 */ /* 0x000fea0003800000 */
[----:B------:R-:W-:Y:S05]  /*0eb0*/  BRA `(.L_x_9933) ;  /* 0x0000009000007947 */ /* 0x000fea0003800000 */
.L_x_9931:
[----:B-----5:R-:W-:-:S05]  /*0ec0*/  HADD2.F32 R113, -RZ, R106.H0_H0 ;  /* 0x2000006aff717230 */ /* 0x020fca0000004100 */
[----:B------:R-:W-:Y:S01]  /*0ed0*/  FADD.FTZ R140, R113, R140 ;  /* 0x0000008c718c7221 */ /* 0x000fe20000010000 */
[----:B------:R-:W-:Y:S05]  /*0ee0*/  BRA `(.L_x_9932) ;  /* 0x0000004000007947 */ /* 0x000fea0003800000 */
.L_x_9930:
[----:B-----5:R-:W-:Y:S02]  /*0ef0*/  HADD2.F32 R113, -RZ, R102.H0_H0 ;  /* 0x20000066ff717230 */ /* 0x020fe40000004100 */
[----:B------:R-:W-:-:S03]  /*0f00*/  @P1 HADD2.F32 R141, -RZ, R106.H0_H0 ;  /* 0x2000006aff8d1230 */ /* 0x000fc60000004100 */
[----:B------:R-:W-:-:S04]  /*0f10*/  FADD.FTZ R140, R113, R140 ;  /* 0x0000008c718c7221 */ /* 0x000fc80000010000 */
[----:B------:R-:W-:-:S05]  /*0f20*/  @P1 FADD.FTZ R140, R141, R140 ;  /* 0x0000008c8d8c1221 */ /* 0x000fca0000010000 */
.L_x_9932:
[----:B------:R-:W-:-:S04]  /*0f30*/  F2FP.PACK_AB R112, RZ, R140 ;  /* 0x0000008cff70723e */ /* 0x000fc800000000ff */
[----:B------:R-:W-:Y:S02]  /*0f40*/  PRMT R110, R112, 0x7610, R110 ;  /* 0x00007610706e7816 */ /* 0x000fe4000000006e */
.L_x_9933:
[----:B------:R-:W-:Y:S01]  /*0f50*/  HADD2.F32 R141, -RZ, R114.H1_H1 ;  /* 0x30000072ff8d7230 */ /* 0x000fe20000004100 */
[----:B------:R-:W-:Y:S05]  /*0f60*/  @P2 BRA `(.L_x_9934) ;  /* 0x0000008000002947 */ /* 0x000fea0003800000 */
[----:B------:R-:W-:-:S04]  /*0f70*/  ISETP.NE.U32.AND P6, PT, RZ, c[0x0][0x180], PT ;  /* 0x00006000ff007a0c */ /* 0x000fc80003fc5070 */
[----:B------:R-:W-:-:S13]  /*0f80*/  ISETP.NE.AND.EX P6, PT, RZ, c[0x0][0x184], PT, P6 ;  /* 0x00006100ff007a0c */ /* 0x000fda0003fc5360 */
[----:B------:R-:W-:Y:S05]  /*0f90*/  @P6 BRA `(.L_x_9935) ;  /* 0x0000002000006947 */ /* 0x000fea0003800000 */
[----:B------:R-:W-:Y:S05]  /*0fa0*/  @P0 BRA `(.L_x_9936) ;  /* 0x0000008000000947 */ /* 0x000fea0003800000 */
[----:B------:R-:W-:Y:S05]  /*0fb0*/  BRA `(.L_x_9937) ;  /* 0x0000009000007947 */ /* 0x000fea0003800000 */
.L_x_9935:
[----:B-----5:R-:W-:-:S05]  /*0fc0*/  HADD2.F32 R112, -RZ, R106.H1_H1 ;  /* 0x3000006aff707230 */ /* 0x020fca0000004100 */
[----:B------:R-:W-:Y:S01]  /*0fd0*/  FADD.FTZ R141, R112, R141 ;  /* 0x0000008d708d7221 */ /* 0x000fe20000010000 */
[----:B------:R-:W-:Y:S05]  /*0fe0*/  BRA `(.L_x_9936) ;  /* 0x0000004000007947 */ /* 0x000fea0003800000 */
.L_x_9934:
[----:B-----5:R-:W-:Y:S02]  /*0ff0*/  HADD2.F32 R112, -RZ, R102.H1_H1 ;  /* 0x30000066ff707230 */ /* 0x020fe40000004100 */
[----:B------:R-:W-:-:S03]  /*1000*/  @P1 HADD2.F32 R114, -RZ, R106.H1_H1 ;  /* 0x3000006aff721230 */ /* 0x000fc60000004100 */
[----:B------:R-:W-:-:S04]  /*1010*/  FADD.FTZ R141, R112, R141 ;  /* 0x0000008d708d7221 */ /* 0x000fc80000010000 */
[----:B------:R-:W-:-:S05]  /*1020*/  @P1 FADD.FTZ R141, R114, R141 ;  /* 0x0000008d728d1221 */ /* 0x000fca0000010000 */
.L_x_9936:
[----:B------:R-:W-:-:S04]  /*1030*/  F2FP.PACK_AB R112, RZ, R141 ;  /* 0x0000008dff70723e */ /* 0x000fc800000000ff */
[----:B------:R-:W-:Y:S02]  /*1040*/  PRMT R110, R110, 0x5410, R112 ;  /* 0x000054106e6e7816 */ /* 0x000fe40000000070 */
.L_x_9937:
[----:B------:R-:W-:Y:S01]  /*1050*/  HADD2.F32 R142, -RZ, R115.H0_H0 ;  /* 0x20000073ff8e7230 */ /* 0x000fe20000004100 */
[----:B------:R-:W-:Y:S05]  /*1060*/  @P2 BRA `(.L_x_9938) ;  /* 0x0000008000002947 */ /* 0x000fea0003800000 */
[----:B------:R-:W-:-:S04]  /*1070*/  ISETP.NE.U32.AND P6, PT, RZ, c[0x0][0x180], PT ;  /* 0x00006000ff007a0c */ /* 0x000fc80003fc5070 */
[----:B------:R-:W-:-:S13]  /*1080*/  ISETP.NE.AND.EX P6, PT, RZ, c[0x0][0x184], PT, P6 ;  /* 0x00006100ff007a0c */ /* 0x000fda0003fc5360 */
[----:B------:R-:W-:Y:S05]  /*1090*/  @P6 BRA `(.L_x_9939) ;  /* 0x0000002000006947 */ /* 0x000fea0003800000 */
[----:B------:R-:W-:Y:S05]  /*10a0*/  @P0 BRA `(.L_x_9940) ;  /* 0x0000008000000947 */ /* 0x000fea0003800000 */
[----:B------:R-:W-:Y:S05]  /*10b0*/  BRA `(.L_x_9941) ;  /* 0x0000009000007947 */ /* 0x000fea0003800000 */
.L_x_9939:
[----:B-----5:R-:W-:-:S05]  /*10c0*/  HADD2.F32 R113, -RZ, R107.H0_H0 ;  /* 0x2000006bff717230 */ /* 0x020fca0000004100 */
[----:B------:R-:W-:Y:S01]  /*10d0*/  FADD.FTZ R142, R113, R142 ;  /* 0x0000008e718e7221 */ /* 0x000fe20000010000 */
[----:B------:R-:W-:Y:S05]  /*10e0*/  BRA `(.L_x_9940) ;  /* 0x0000004000007947 */ /* 0x000fea0003800000 */
.L_x_9938:
[----:B-----5:R-:W-:Y:S02]  /*10f0*/  HADD2.F32 R113, -RZ, R103.H0_H0 ;  /* 0x20000067ff717230 */ /* 0x020fe40000004100 */
[----:B------:R-:W-:-:S03]  /*1100*/  @P1 HADD2.F32 R143, -RZ, R107.H0_H0 ;  /* 0x2000006bff8f1230 */ /* 0x000fc60000004100 */
[----:B------:R-:W-:-:S04]  /*1110*/  FADD.FTZ R142, R113, R142 ;  /* 0x0000008e718e7221 */ /* 0x000fc80000010000 */
[----:B------:R-:W-:-:S05]  /*1120*/  @P1 FADD.FTZ R142, R143, R142 ;  /* 0x0000008e8f8e1221 */ /* 0x000fca0000010000 */
.L_x_9940:
[----:B------:R-:W-:-:S04]  /*1130*/  F2FP.PACK_AB R112, RZ, R142 ;  /* 0x0000008eff70723e */ /* 0x000fc800000000ff */
[----:B------:R-:W-:Y:S02]  /*1140*/  PRMT R111, R112, 0x7610, R111 ;  /* 0x00007610706f7816 */ /* 0x000fe4000000006f */
.L_x_9941:
[----:B------:R-:W-:Y:S01]  /*1150*/  HADD2.F32 R143, -RZ, R115.H1_H1 ;  /* 0x30000073ff8f7230 */ /* 0x000fe20000004100 */
[----:B------:R-:W-:Y:S05]  /*1160*/  @P2 BRA `(.L_x_9942) ;  /* 0x0000008000002947 */ /* 0x000fea0003800000 */
[----:B------:R-:W-:-:S04]  /*1170*/  ISETP.NE.U32.AND P1, PT, RZ, c[0x0][0x180], PT ;  /* 0x00006000ff007a0c */ /* 0x000fc80003f25070 */
[----:B------:R-:W-:-:S13]  /*1180*/  ISETP.NE.AND.EX P1, PT, RZ, c[0x0][0x184], PT, P1 ;  /* 0x00006100ff007a0c */ /* 0x000fda0003f25310 */
[----:B------:R-:W-:Y:S05]  /*1190*/  @P1 BRA `(.L_x_9943) ;  /* 0x0000002000001947 */ /* 0x000fea0003800000 */
[----:B------:R-:W-:Y:S05]  /*11a0*/  @P0 BRA `(.L_x_9944) ;  /* 0x0000008000000947 */ /* 0x000fea0003800000 */
[----:B------:R-:W-:Y:S05]  /*11b0*/  BRA `(.L_x_9945) ;  /* 0x0000009000007947 */ /* 0x000fea0003800000 */
.L_x_9943:
[----:B-----5:R-:W-:-:S05]  /*11c0*/  HADD2.F32 R112, -RZ, R107.H1_H1 ;  /* 0x3000006bff707230 */ /* 0x020fca0000004100 */
[----:B------:R-:W-:Y:S01]  /*11d0*/  FADD.FTZ R143, R112, R143 ;  /* 0x0000008f708f7221 */ /* 0x000fe20000010000 */
[----:B------:R-:W-:Y:S05]  /*11e0*/  BRA `(.L_x_9944) ;  /* 0x0000004000007947 */ /* 0x000fea0003800000 */
.L_x_9942:
[----:B-----5:R-:W-:Y:S02]  /*11f0*/  HADD2.F32 R112, -RZ, R103.H1_H1 ;  /* 0x30000067ff707230 */ /* 0x020fe40000004100 */
[----:B------:R-:W-:-:S03]  /*1200*/  @P1 HADD2.F32 R114, -RZ, R107.H1_H1 ;  /* 0x3000006bff721230 */ /* 0x000fc60000004100 */
[----:B------:R-:W-:-:S04]  /*1210*/  FADD.FTZ R143, R112, R143 ;  /* 0x0000008f708f7221 */ /* 0x000fc80000010000 */
[----:B------:R-:W-:-:S05]  /*1220*/  @P1 FADD.FTZ R143, R114, R143 ;  /* 0x0000008f728f1221 */ /* 0x000fca0000010000 */
.L_x_9944:
[----:B------:R-:W-:-:S04]  /*1230*/  F2FP.PACK_AB R112, RZ, R143 ;  /* 0x0000008fff70723e */ /* 0x000fc800000000ff */
[----:B------:R-:W-:Y:S02]  /*1240*/  PRMT R111, R111, 0x5410, R112 ;  /* 0x000054106f6f7816 */ /* 0x000fe40000000070 */
.L_x_9945:
[C---:B------:R-:W-:Y:S02]  /*1250*/  @P0 LEA R112, P1, R119.reuse, c[0x0][0x188], 0x4 ;  /* 0x0000620077700a11 */ /* 0x040fe400078220ff */
[C---:B------:R-:W-:Y:S02]  /*1260*/  IADD3 R148, R119.reuse, 0x100, RZ ;  /* 0x0000010077947810 */ /* 0x040fe40007ffe0ff */
[----:B------:R-:W-:-:S05]  /*1270*/  @P0 LEA.HI.X R113, R119, c[0x0][0x18c], RZ, 0x4, P1 ;  /* 0x0000630077710a11 */ /* 0x000fca00008f24ff */
[----:B------:R1:W-:Y:S04]  /*1280*/  @P0 STG.E.128 [R112.64], R108 ;  /* 0x0000006c70000986 */ /* 0x0003e8000c101d04 */
.L_x_9913:
[----:B------:R-:W-:Y:S05]  /*1290*/  BSYNC B0 ;  /* 0x0000000000007941 */ /* 0x000fea0003800000 */
.L_x_9912:
        /* <DEDUP_REMOVED lines=24> */
.L_x_9949:
[----:B-----5:R-:W-:-:S05]  /*1420*/  HADD2.F32 R128, -RZ, R104.H0_H0 ;  /* 0x20000068ff807230 */ /* 0x020fca0000004100 */
[----:B------:R-:W-:Y:S01]  /*1430*/  FADD.FTZ R121, R128, R121 ;  /* 0x0000007980797221 */ /* 0x000fe20000010000 */
[----:B------:R-:W-:Y:S05]  /*1440*/  BRA `(.L_x_9950) ;  /* 0x0000004000007947 */ /* 0x000fea0003800000 */
.L_x_9948:
[----:B-1---5:R-:W-:Y:S02]  /*1450*/  HADD2.F32 R128, -RZ, R100.H0_H0 ;  /* 0x20000064ff807230 */ /* 0x022fe40000004100 */
[----:B------:R-:W-:-:S03]  /*1460*/  @P1 HADD2.F32 R130, -RZ, R104.H0_H0 ;  /* 0x20000068ff821230 */ /* 0x000fc60000004100 */
[----:B------:R-:W-:-:S04]  /*1470*/  FADD.FTZ R121, R128, R121 ;  /* 0x0000007980797221 */ /* 0x000fc80000010000 */
[----:B------:R-:W-:-:S05]  /*1480*/  @P1 FADD.FTZ R121, R130, R121 ;  /* 0x0000007982791221 */ /* 0x000fca0000010000 */
.L_x_9950:
[----:B------:R-:W-:-:S04]  /*1490*/  F2FP.PACK_AB R123, RZ, R121 ;  /* 0x00000079ff7b723e */ /* 0x000fc800000000ff */
[----:B------:R-:W-:Y:S02]  /*14a0*/  PRMT R108, R123, 0x7610, R108 ;  /* 0x000076107b6c7816 */ /* 0x000fe4000000006c */
.L_x_9951:
[----:B------:R-:W-:Y:S01]  /*14b0*/  HADD2.F32 R123, -RZ, R112.H1_H1 ;  /* 0x30000070ff7b7230 */ /* 0x000fe20000004100 */
[----:B------:R-:W-:Y:S05]  /*14c0*/  @P2 BRA `(.L_x_9952) ;  /* 0x0000008000002947 */ /* 0x000fea0003800000 */
[----:B------:R-:W-:-:S04]  /*14d0*/  ISETP.NE.U32.AND P6, PT, RZ, c[0x0][0x180], PT ;  /* 0x00006000ff007a0c */ /* 0x000fc80003fc5070 */
[----:B------:R-:W-:-:S13]  /*14e0*/  ISETP.NE.AND.EX P6, PT, RZ, c[0x0][0x184], PT, P6 ;  /* 0x00006100ff007a0c */ /* 0x000fda0003fc5360 */
[----:B------:R-:W-:Y:S05]  /*14f0*/  @P6 BRA `(.L_x_9953) ;  /* 0x0000002000006947 */ /* 0x000fea0003800000 */
[----:B------:R-:W-:Y:S05]  /*1500*/  @P0 BRA `(.L_x_9954) ;  /* 0x0000008000000947 */ /* 0x000fea0003800000 */
[----:B------:R-:W-:Y:S05]  /*1510*/  BRA `(.L_x_9955) ;  /* 0x0000009000007947 */ /* 0x000fea0003800000 */
.L_x_9953:
[----:B-----5:R-:W-:-:S05]  /*1520*/  HADD2.F32 R112, -RZ, R104.H1_H1 ;  /* 0x30000068ff707230 */ /* 0x020fca0000004100 */
[----:B------:R-:W-:Y:S01]  /*1530*/  FADD.FTZ R123, R112, R123 ;  /* 0x0000007b707b7221 */ /* 0x000fe20000010000 */
[----:B------:R-:W-:Y:S05]  /*1540*/  BRA `(.L_x_9954) ;  /* 0x0000004000007947 */ /* 0x000fea0003800000 */
.L_x_9952:
[----:B-----5:R-:W-:Y:S02]  /*1550*/  HADD2.F32 R112, -RZ, R100.H1_H1 ;  /* 0x30000064ff707230 */ /* 0x020fe40000004100 */
[----:B------:R-:W-:-:S03]  /*1560*/  @P1 HADD2.F32 R128, -RZ, R104.H1_H1 ;  /* 0x30000068ff801230 */ /* 0x000fc60000004100 */
[----:B------:R-:W-:-:S04]  /*1570*/  FADD.FTZ R123, R112, R123 ;  /* 0x0000007b707b7221 */ /* 0x000fc80000010000 */
[----:B------:R-:W-:-:S05]  /*1580*/  @P1 FADD.FTZ R123, R128, R123 ;  /* 0x0000007b807b1221 */ /* 0x000fca0000010000 */
.L_x_9954:
[----:B------:R-:W-:-:S04]  /*1590*/  F2FP.PACK_AB R112, RZ, R123 ;  /* 0x0000007bff70723e */ /* 0x000fc800000000ff */
[----:B------:R-:W-:Y:S02]  /*15a0*/  PRMT R108, R108, 0x5410, R112 ;  /* 0x000054106c6c7816 */ /* 0x000fe40000000070 */
.L_x_9955:
[----:B------:R-:W-:Y:S01]  /*15b0*/  HADD2.F32 R125, -RZ, R113.H0_H0 ;  /* 0x20000071ff7d7230 */ /* 0x000fe20000004100 */
[----:B------:R-:W-:Y:S05]  /*15c0*/  @P2 BRA `(.L_x_9956) ;  /* 0x0000008000002947 */ /* 0x000fea0003800000 */
[----:B------:R-:W-:-:S04]  /*15d0*/  ISETP.NE.U32.AND P6, PT, RZ, c[0x0][0x180], PT ;  /* 0x00006000ff007a0c */ /* 0x000fc80003fc5070 */
[----:B------:R-:W-:-:S13]  /*15e0*/  ISETP.NE.AND.EX P6, PT, RZ, c[0x0][0x184], PT, P6 ;  /* 0x00006100ff007a0c */ /* 0x000fda0003fc5360 */
[----:B------:R-:W-:Y:S05]  /*15f0*/  @P6 BRA `(.L_x_9957) ;  /* 0x0000002000006947 */ /* 0x000fea0003800000 */
[----:B------:R-:W-:Y:S05]  /*1600*/  @P0 BRA `(.L_x_9958) ;  /* 0x0000008000000947 */ /* 0x000fea0003800000 */
[----:B------:R-:W-:Y:S05]  /*1610*/  BRA `(.L_x_9959) ;  /* 0x0000009000007947 */ /* 0x000fea0003800000 */
.L_x_9957:
[----:B-----5:R-:W-:-:S05]  /*1620*/  HADD2.F32 R112, -RZ, R105.H0_H0 ;  /* 0x20000069ff707230 */ /* 0x020fca0000004100 */
[----:B------:R-:W-:Y:S01]  /*1630*/  FADD.FTZ R125, R112, R125 ;  /* 0x0000007d707d7221 */ /* 0x000fe20000010000 */
[----:B------:R-:W-:Y:S05]  /*1640*/  BRA `(.L_x_9958) ;  /* 0x0000004000007947 */ /* 0x000fea0003800000 */
.L_x_9956:
[----:B-----5:R-:W-:Y:S02]  /*1650*/  HADD2.F32 R112, -RZ, R101.H0_H0 ;  /* 0x20000065ff707230 */ /* 0x020fe40000004100 */
[----:B------:R-:W-:-:S03]  /*1660*/  @P1 HADD2.F32 R128, -RZ, R105.H0_H0 ;  /* 0x20000069ff801230 */ /* 0x000fc60000004100 */
[----:B------:R-:W-:-:S04]  /*1670*/  FADD.FTZ R125, R112, R125 ;  /* 0x0000007d707d7221 */ /* 0x000fc80000010000 */
[----:B------:R-:W-:-:S05]  /*1680*/  @P1 FADD.FTZ R125, R128, R125 ;  /* 0x0000007d807d1221 */ /* 0x000fca0000010000 */
.L_x_9958:
[----:B------:R-:W-:-:S04]  /*1690*/  F2FP.PACK_AB R112, RZ, R125 ;  /* 0x0000007dff70723e */ /* 0x000fc800000000ff */
[----:B------:R-:W-:Y:S02]  /*16a0*/  PRMT R109, R112, 0x7610, R109 ;  /* 0x00007610706d7816 */ /* 0x000fe4000000006d */
.L_x_9959:
[----:B------:R-:W-:Y:S01]  /*16b0*/  HADD2.F32 R128, -RZ, R113.H1_H1 ;  /* 0x30000071ff807230 */ /* 0x000fe20000004100 */
[----:B------:R-:W-:Y:S05]  /*16c0*/  @P2 BRA `(.L_x_9960) ;  /* 0x0000008000002947 */ /* 0x000fea0003800000 */
[----:B------:R-:W-:-:S04]  /*16d0*/  ISETP.NE.U32.AND P6, PT, RZ, c[0x0][0x180], PT ;  /* 0x00006000ff007a0c */ /* 0x000fc80003fc5070 */
[----:B------:R-:W-:-:S13]  /*16e0*/  ISETP.NE.AND.EX P6, PT, RZ, c[0x0][0x184], PT, P6 ;  /* 0x00006100ff007a0c */ /* 0x000fda0003fc5360 */
[----:B------:R-:W-:Y:S05]  /*16f0*/  @P6 BRA `(.L_x_9961) ;  /* 0x0000002000006947 */ /* 0x000fea0003800000 */
[----:B------:R-:W-:Y:S05]  /*1700*/  @P0 BRA `(.L_x_9962) ;  /* 0x0000008000000947 */ /* 0x000fea0003800000 */
[----:B------:R-:W-:Y:S05]  /*1710*/  BRA `(.L_x_9963) ;  /* 0x0000009000007947 */ /* 0x000fea0003800000 */
.L_x_9961:
[----:B-----5:R-:W-:-:S05]  /*1720*/  HADD2.F32 R113, -RZ, R105.H1_H1 ;  /* 0x30000069ff717230 */ /* 0x020fca0000004100 */
[----:B------:R-:W-:Y:S01]  /*1730*/  FADD.FTZ R128, R113, R128 ;  /* 0x0000008071807221 */ /* 0x000fe20000010000 */
[----:B------:R-:W-:Y:S05]  /*1740*/  BRA `(.L_x_9962) ;  /* 0x0000004000007947 */ /* 0x000fea0003800000 */
.L_x_9960:
[----:B-----5:R-:W-:Y:S02]  /*1750*/  HADD2.F32 R113, -RZ, R101.H1_H1 ;  /* 0x30000065ff717230 */ /* 0x020fe40000004100 */
[----:B------:R-:W-:-:S03]  /*1760*/  @P1 HADD2.F32 R133, -RZ, R105.H1_H1 ;  /* 0x30000069ff851230 */ /* 0x000fc60000004100 */
[----:B------:R-:W-:-:S04]  /*1770*/  FADD.FTZ R128, R113, R128 ;  /* 0x0000008071807221 */ /* 0x000fc80000010000 */
[----:B------:R-:W-:-:S05]  /*1780*/  @P1 FADD.FTZ R128, R133, R128 ;  /* 0x0000008085801221 */ /* 0x000fca0000010000 */
.L_x_9962:
[----:B------:R-:W-:-:S04]  /*1790*/  F2FP.PACK_AB R112, RZ, R128 ;  /* 0x00000080ff70723e */ /* 0x000fc800000000ff */
[----:B------:R-:W-:Y:S02]  /*17a0*/  PRMT R109, R109, 0x5410, R112 ;  /* 0x000054106d6d7816 */ /* 0x000fe40000000070 */
.L_x_9963:
[----:B------:R-:W-:Y:S01]  /*17b0*/  HADD2.F32 R130, -RZ, R114.H0_H0 ;  /* 0x20000072ff827230 */ /* 0x000fe20000004100 */
[----:B------:R-:W-:Y:S05]  /*17c0*/  @P2 BRA `(.L_x_9964) ;  /* 0x0000008000002947 */ /* 0x000fea0003800000 */
[----:B------:R-:W-:-:S04]  /*17d0*/  ISETP.NE.U32.AND P6, PT, RZ, c[0x0][0x180], PT ;  /* 0x00006000ff007a0c */ /* 0x000fc80003fc5070 */
[----:B------:R-:W-:-:S13]  /*17e0*/  ISETP.NE.AND.EX P6, PT, RZ, c[0x0][0x184], PT, P6 ;  /* 0x00006100ff007a0c */ /* 0x000fda0003fc5360 */
[----:B------:R-:W-:Y:S05]  /*17f0*/  @P6 BRA `(.L_x_9965) ;  /* 0x0000002000006947 */ /* 0x000fea0003800000 */
[----:B------:R-:W-:Y:S05]  /*1800*/  @P0 BRA `(.L_x_9966) ;  /* 0x0000008000000947 */ /* 0x000fea0003800000 */
[----:B------:R-:W-:Y:S05]  /*1810*/  BRA `(.L_x_9967) ;  /* 0x0000009000007947 */ /* 0x000fea0003800000 */
.L_x_9965:
[----:B-----5:R-:W-:-:S05]  /*1820*/  HADD2.F32 R113, -RZ, R106.H0_H0 ;  /* 0x2000006aff717230 */ /* 0x020fca0000004100 */
[----:B------:R-:W-:Y:S01]  /*1830*/  FADD.FTZ R130, R113, R130 ;  /* 0x0000008271827221 */ /* 0x000fe20000010000 */
[----:B------:R-:W-:Y:S05]  /*1840*/  BRA `(.L_x_9966) ;  /* 0x0000004000007947 */ /* 0x000fea0003800000 */
.L_x_9964:
[----:B-----5:R-:W-:Y:S02]  /*1850*/  HADD2.F32 R113, -RZ, R102.H0_H0 ;  /* 0x20000066ff717230 */ /* 0x020fe40000004100 */
[----:B------:R-:W-:-:S03]  /*1860*/  @P1 HADD2.F32 R133, -RZ, R106.H0_H0 ;  /* 0x2000006aff851230 */ /* 0x000fc60000004100 */
[----:B------:R-:W-:-:S04]  /*1870*/  FADD.FTZ R130, R113, R130 ;  /* 0x0000008271827221 */ /* 0x000fc80000010000 */
[----:B------:R-:W-:-:S05]  /*1880*/  @P1 FADD.FTZ R130, R133, R130 ;  /* 0x0000008285821221 */ /* 0x000fca0000010000 */
.L_x_9966:
[----:B------:R-:W-:-:S04]  /*1890*/  F2FP.PACK_AB R112, RZ, R130 ;  /* 0x00000082ff70723e */ /* 0x000fc800000000ff */
[----:B------:R-:W-:Y:S02]  /*18a0*/  PRMT R110, R112, 0x7610, R110 ;  /* 0x00007610706e7816 */ /* 0x000fe4000000006e */
.L_x_9967:
[----:B------:R-:W-:Y:S01]  /*18b0*/  HADD2.F32 R133, -RZ, R114.H1_H1 ;  /* 0x30000072ff857230 */ /* 0x000fe20000004100 */
[----:B------:R-:W-:Y:S05]  /*18c0*/  @P2 BRA `(.L_x_9968) ;  /* 0x0000008000002947 */ /* 0x000fea0003800000 */
[----:B------:R-:W-:-:S04]  /*18d0*/  ISETP.NE.U32.AND P6, PT, RZ, c[0x0][0x180], PT ;  /* 0x00006000ff007a0c */ /* 0x000fc80003fc5070 */
[----:B------:R-:W-:-:S13]  /*18e0*/  ISETP.NE.AND.EX P6, PT, RZ, c[0x0][0x184], PT, P6 ;  /* 0x00006100ff007a0c */ /* 0x000fda0003fc5360 */
[----:B------:R-:W-:Y:S05]  /*18f0*/  @P6 BRA `(.L_x_9969) ;  /* 0x0000002000006947 */ /* 0x000fea0003800000 */
[----:B------:R-:W-:Y:S05]  /*1900*/  @P0 BRA `(.L_x_9970) ;  /* 0x0000008000000947 */ /* 0x000fea0003800000 */
[----:B------:R-:W-:Y:S05]  /*1910*/  BRA `(.L_x_9971) ;  /* 0x0000009000007947 */ /* 0x000fea0003800000 */
.L_x_9969:
[----:B-----5:R-:W-:-:S05]  /*1920*/  HADD2.F32 R112, -RZ, R106.H1_H1 ;  /* 0x3000006aff707230 */ /* 0x020fca0000004100 */
[----:B------:R-:W-:Y:S01]  /*1930*/  FADD.FTZ R133, R112, R133 ;  /* 0x0000008570857221 */ /* 0x000fe20000010000 */
[----:B------:R-:W-:Y:S05]  /*1940*/  BRA `(.L_x_9970) ;  /* 0x0000004000007947 */ /* 0x000fea0003800000 */
.L_x_9968:
[----:B-----5:R-:W-:Y:S02]  /*1950*/  HADD2.F32 R112, -RZ, R102.H1_H1 ;  /* 0x30000066ff707230 */ /* 0x020fe40000004100 */
[----:B------:R-:W-:-:S03]  /*1960*/  @P1 HADD2.F32 R114, -RZ, R106.H1_H1 ;  /* 0x3000006aff721230 */ /* 0x000fc60000004100 */
[----:B------:R-:W-:-:S04]  /*1970*/  FADD.FTZ R133, R112, R133 ;  /* 0x0000008570857221 */ /* 0x000fc80000010000 */
[----:B------:R-:W-:-:S05]  /*1980*/  @P1 FADD.FTZ R133, R114, R133 ;  /* 0x0000008572851221 */ /* 0x000fca0000010000 */
.L_x_9970:
[----:B------:R-:W-:-:S04]  /*1990*/  F2FP.PACK_AB R112, RZ, R133 ;  /* 0x00000085ff70723e */ /* 0x000fc800000000ff */
[----:B------:R-:W-:Y:S02]  /*19a0*/  PRMT R110, R110, 0x5410, R112 ;  /* 0x000054106e6e7816 */ /* 0x000fe40000000070 */
.L_x_9971:
[----:B------:R-:W-:Y:S01]  /*19b0*/  HADD2.F32 R135, -RZ, R115.H0_H0 ;  /* 0x20000073ff877230 */ /* 0x000fe20000004100 */
[----:B------:R-:W-:Y:S05]  /*19c0*/  @P2 BRA `(.L_x_9972) ;  /* 0x0000008000002947 */ /* 0x000fea0003800000 */
[----:B------:R-:W-:-:S04]  /*19d0*/  ISETP.NE.U32.AND P6, PT, RZ, c[0x0][0x180], PT ;  /* 0x00006000ff007a0c */ /* 0x000fc80003fc5070 */
[----:B------:R-:W-:-:S13]  /*19e0*/  ISETP.NE.AND.EX P6, PT, RZ, c[0x0][0x184], PT, P6 ;  /* 0x00006100ff007a0c */ /* 0x000fda0003fc5360 */
[----:B------:R-:W-:Y:S05]  /*19f0*/  @P6 BRA `(.L_x_9973) ;  /* 0x0000002000006947 */ /* 0x000fea0003800000 */
[----:B------:R-:W-:Y:S05]  /*1a00*/  @P0 BRA `(.L_x_9974) ;  /* 0x0000008000000947 */ /* 0x000fea0003800000 */
[----:B------:R-:W-:Y:S05]  /*1a10*/  BRA `(.L_x_9975) ;  /* 0x0000009000007947 */ /* 0x000fea0003800000 */
.L_x_9973:
[----:B-----5:R-:W-:-:S05]  /*1a20*/  HADD2.F32 R112, -RZ, R107.H0_H0 ;  /* 0x2000006bff707230 */ /* 0x020fca0000004100 */
[----:B------:R-:W-:Y:S01]  /*1a30*/  FADD.FTZ R135, R112, R135 ;  /* 0x0000008770877221 */ /* 0x000fe20000010000 */
[----:B------:R-:W-:Y:S05]  /*1a40*/  BRA `(.L_x_9974) ;  /* 0x0000004000007947 */ /* 0x000fea0003800000 */
.L_x_9972:
[----:B-----5:R-:W-:Y:S02]  /*1a50*/  HADD2.F32 R112, -RZ, R103.H0_H0 ;  /* 0x20000067ff707230 */ /* 0x020fe40000004100 */
[----:B------:R-:W-:-:S03]  /*1a60*/  @P1 HADD2.F32 R114, -RZ, R107.H0_H0 ;  /* 0x2000006bff721230 */ /* 0x000fc60000004100 */
[----:B------:R-:W-:-:S04]  /*1a70*/  FADD.FTZ R135, R112, R135 ;  /* 0x0000008770877221 */ /* 0x000fc80000010000 */
[----:B------:R-:W-:-:S05]  /*1a80*/  @P1 FADD.FTZ R135, R114, R135 ;  /* 0x0000008772871221 */ /* 0x000fca0000010000 */
.L_x_9974:
[----:B------:R-:W-:-:S04]  /*1a90*/  F2FP.PACK_AB R112, RZ, R135 ;  /* 0x00000087ff70723e */ /* 0x000fc800000000ff */
[----:B------:R-:W-:Y:S02]  /*1aa0*/  PRMT R111, R112, 0x7610, R111 ;  /* 0x00007610706f7816 */ /* 0x000fe4000000006f */
.L_x_9975:
[----:B------:R-:W-:Y:S01]  /*1ab0*/  HADD2.F32 R138, -RZ, R115.H1_H1 ;  /* 0x30000073ff8a7230 */ /* 0x000fe20000004100 */
[----:B------:R-:W-:Y:S05]  /*1ac0*/  @P2 BRA `(.L_x_9976) ;  /* 0x0000008000002947 */ /* 0x000fea0003800000 */
[----:B------:R-:W-:-:S04]  /*1ad0*/  ISETP.NE.U32.AND P1, PT, RZ, c[0x0][0x180], PT ;  /* 0x00006000ff007a0c */ /* 0x000fc80003f25070 */
[----:B------:R-:W-:-:S13]  /*1ae0*/  ISETP.NE.AND.EX P1, PT, RZ, c[0x0][0x184], PT, P1 ;  /* 0x00006100ff007a0c */ /* 0x000fda0003f25310 */
[----:B------:R-:W-:Y:S05]  /*1af0*/  @P1 BRA `(.L_x_9977) ;  /* 0x0000002000001947 */ /* 0x000fea0003800000 */
[----:B------:R-:W-:Y:S05]  /*1b00*/  @P0 BRA `(.L_x_9978) ;  /* 0x0000008000000947 */ /* 0x000fea0003800000 */
[----:B------:R-:W-:Y:S05]  /*1b10*/  BRA `(.L_x_9979) ;  /* 0x0000009000007947 */ /* 0x000fea0003800000 */
.L_x_9977:
[----:B-----5:R-:W-:-:S05]  /*1b20*/  HADD2.F32 R113, -RZ, R107.H1_H1 ;  /* 0x3000006bff717230 */ /* 0x020fca0000004100 */
[----:B------:R-:W-:Y:S01]  /*1b30*/  FADD.FTZ R138, R113, R138 ;  /* 0x0000008a718a7221 */ /* 0x000fe20000010000 */
[----:B------:R-:W-:Y:S05]  /*1b40*/  BRA `(.L_x_9978) ;  /* 0x0000004000007947 */ /* 0x000fea0003800000 */
.L_x_9976:
[----:B-----5:R-:W-:Y:S02]  /*1b50*/  HADD2.F32 R113, -RZ, R103.H1_H1 ;  /* 0x30000067ff717230 */ /* 0x020fe40000004100 */
[----:B------:R-:W-:-:S03]  /*1b60*/  @P1 HADD2.F32 R115, -RZ, R107.H1_H1 ;  /* 0x3000006bff731230 */ /* 0x000fc60000004100 */
[----:B------:R-:W-:-:S04]  /*1b70*/  FADD.FTZ R138, R113, R138 ;  /* 0x0000008a718a7221 */ /* 0x000fc80000010000 */
[----:B------:R-:W-:-:S05]  /*1b80*/  @P1 FADD.FTZ R138, R115, R138 ;  /* 0x0000008a738a1221 */ /* 0x000fca0000010000 */
.L_x_9978:
[----:B------:R-:W-:-:S04]  /*1b90*/  F2FP.PACK_AB R112, RZ, R138 ;  /* 0x0000008aff70723e */ /* 0x000fc800000000ff */
[----:B------:R-:W-:Y:S02]  /*1ba0*/  PRMT R111, R111, 0x5410, R112 ;  /* 0x000054106f6f7816 */ /* 0x000fe40000000070 */
.L_x_9979:
[----:B------:R-:W-:-:S04]  /*1bb0*/  @P0 LEA R112, P1, R148, c[0x0][0x188], 0x4 ;  /* 0x0000620094700a11 */ /* 0x000fc800078220ff */
[C---:B------:R-:W-:Y:S02]  /*1bc0*/  @P0 LEA.HI.X R113, R148.reuse, c[0x0][0x18c], RZ, 0x4, P1 ;  /* 0x0000630094710a11 */ /* 0x040fe400008f24ff */
[----:B------:R-:W-:-:S03]  /*1bd0*/  IADD3 R148, R148, 0x100, RZ ;  /* 0x0000010094947810 */ /* 0x000fc60007ffe0ff */
[----:B------:R1:W-:Y:S04]  /*1be0*/  @P0 STG.E.128 [R112.64], R108 ;  /* 0x0000006c70000986 */ /* 0x0003e8000c101d04 */
.L_x_9947:
[----:B------:R-:W-:Y:S05]  /*1bf0*/  BSYNC B0 ;  /* 0x0000000000007941 */ /* 0x000fea0003800000 */
.L_x_9946:
        /* <DEDUP_REMOVED lines=24> */
.L_x_9983:
[----:B-----5:R-:W-:-:S05]  /*1d80*/  HADD2.F32 R129, -RZ, R104.H0_H0 ;  /* 0x20000068ff817230 */ /* 0x020fca0000004100 */
[----:B------:R-:W-:Y:S01]  /*1d90*/  FADD.FTZ R122, R129, R122 ;  /* 0x0000007a817a7221 */ /* 0x000fe20000010000 */
[----:B------:R-:W-:Y:S05]  /*1da0*/  BRA `(.L_x_9984) ;  /* 0x0000004000007947 */ /* 0x000fea0003800000 */
.L_x_9982:
[----:B-1---5:R-:W-:Y:S02]  /*1db0*/  HADD2.F32 R129, -RZ, R100.H0_H0 ;  /* 0x20000064ff817230 */ /* 0x022fe40000004100 */
[----:B------:R-:W-:-:S03]  /*1dc0*/  @P1 HADD2.F32 R131, -RZ, R104.H0_H0 ;  /* 0x20000068ff831230 */ /* 0x000fc60000004100 */
[----:B------:R-:W-:-:S04]  /*1dd0*/  FADD.FTZ R122, R129, R122 ;  /* 0x0000007a817a7221 */ /* 0x000fc80000010000 */
[----:B------:R-:W-:-:S05]  /*1de0*/  @P1 FADD.FTZ R122, R131, R122 ;  /* 0x0000007a837a1221 */ /* 0x000fca0000010000 */
.L_x_9984:
[----:B------:R-:W-:-:S04]  /*1df0*/  F2FP.PACK_AB R124, RZ, R122 ;  /* 0x0000007aff7c723e */ /* 0x000fc800000000ff */
[----:B------:R-:W-:Y:S02]  /*1e00*/  PRMT R108, R124, 0x7610, R108 ;  /* 0x000076107c6c7816 */ /* 0x000fe4000000006c */
.L_x_9985:
[----:B------:R-:W-:Y:S01]  /*1e10*/  HADD2.F32 R124, -RZ, R112.H1_H1 ;  /* 0x30000070ff7c7230 */ /* 0x000fe20000004100 */
[----:B------:R-:W-:Y:S05]  /*1e20*/  @P2 BRA `(.L_x_9986) ;  /* 0x0000008000002947 */ /* 0x000fea0003800000 */
[----:B------:R-:W-:-:S04]  /*1e30*/  ISETP.NE.U32.AND P6, PT, RZ, c[0x0][0x180], PT ;  /* 0x00006000ff007a0c */ /* 0x000fc80003fc5070 */
[----:B------:R-:W-:-:S13]  /*1e40*/  ISETP.NE.AND.EX P6, PT, RZ, c[0x0][0x184], PT, P6 ;  /* 0x00006100ff007a0c */ /* 0x000fda0003fc5360 */
[----:B------:R-:W-:Y:S05]  /*1e50*/  @P6 BRA `(.L_x_9987) ;  /* 0x0000002000006947 */ /* 0x000fea0003800000 */
[----:B------:R-:W-:Y:S05]  /*1e60*/  @P0 BRA `(.L_x_9988) ;  /* 0x0000008000000947 */ /* 0x000fea0003800000 */
[----:B------:R-:W-:Y:S05]  /*1e70*/  BRA `(.L_x_9989) ;  /* 0x0000009000007947 */ /* 0x000fea0003800000 */
.L_x_9987:
[----:B-----5:R-:W-:-:S05]  /*1e80*/  HADD2.F32 R129, -RZ, R104.H1_H1 ;  /* 0x30000068ff817230 */ /* 0x020fca0000004100 */
[----:B------:R-:W-:Y:S01]  /*1e90*/  FADD.FTZ R124, R129, R124 ;  /* 0x0000007c817c7221 */ /* 0x000fe20000010000 */
[----:B------:R-:W-:Y:S05]  /*1ea0*/  BRA `(.L_x_9988) ;  /* 0x0000004000007947 */ /* 0x000fea0003800000 */
.L_x_9986:
[----:B-----5:R-:W-:Y:S02]  /*1eb0*/  HADD2.F32 R129, -RZ, R100.H1_H1 ;  /* 0x30000064ff817230 */ /* 0x020fe40000004100 */
[----:B------:R-:W-:-:S03]  /*1ec0*/  @P1 HADD2.F32 R131, -RZ, R104.H1_H1 ;  /* 0x30000068ff831230 */ /* 0x000fc60000004100 */
[----:B------:R-:W-:-:S04]  /*1ed0*/  FADD.FTZ R124, R129, R124 ;  /* 0x0000007c817c7221 */ /* 0x000fc80000010000 */
[----:B------:R-:W-:-:S05]  /*1ee0*/  @P1 FADD.FTZ R124, R131, R124 ;  /* 0x0000007c837c1221 */ /* 0x000fca0000010000 */
.L_x_9988:
[----:B------:R-:W-:-:S04]  /*1ef0*/  F2FP.PACK_AB R112, RZ, R124 ;  /* 0x0000007cff70723e */ /* 0x000fc800000000ff */
[----:B------:R-:W-:Y:S02]  /*1f00*/  PRMT R108, R108, 0x5410, R112 ;  /* 0x000054106c6c7816 */ /* 0x000fe40000000070 */
.L_x_9989:
[----:B------:R-:W-:Y:S01]  /*1f10*/  HADD2.F32 R126, -RZ, R113.H0_H0 ;  /* 0x20000071ff7e7230 */ /* 0x000fe20000004100 */
[----:B------:R-:W-:Y:S05]  /*1f20*/  @P2 BRA `(.L_x_9990) ;  /* 0x0000008000002947 */ /* 0x000fea0003800000 */
[----:B------:R-:W-:-:S04]  /*1f30*/  ISETP.NE.U32.AND P6, PT, RZ, c[0x0][0x180], PT ;  /* 0x00006000ff007a0c */ /* 0x000fc80003fc5070 */
[----:B------:R-:W-:-:S13]  /*1f40*/  ISETP.NE.AND.EX P6, PT, RZ, c[0x0][0x184], PT, P6 ;  /* 0x00006100ff007a0c */ /* 0x000fda0003fc5360 */
[----:B------:R-:W-:Y:S05]  /*1f50*/  @P6 BRA `(.L_x_9991) ;  /* 0x0000002000006947 */ /* 0x000fea0003800000 */
[----:B------:R-:W-:Y:S05]  /*1f60*/  @P0 BRA `(.L_x_9992) ;  /* 0x0000008000000947 */ /* 0x000fea0003800000 */
[----:B------:R-:W-:Y:S05]  /*1f70*/  BRA `(.L_x_9993) ;  /* 0x0000009000007947 */ /* 0x000fea0003800000 */
.L_x_9991:
[----:B-----5:R-:W-:-:S05]  /*1f80*/  HADD2.F32 R129, -RZ, R105.H0_H0 ;  /* 0x20000069ff817230 */ /* 0x020fca0000004100 */
[----:B------:R-:W-:Y:S01]  /*1f90*/  FADD.FTZ R126, R129, R126 ;  /* 0x0000007e817e7221 */ /* 0x000fe20000010000 */
[----:B------:R-:W-:Y:S05]  /*1fa0*/  BRA `(.L_x_9992) ;  /* 0x0000004000007947 */ /* 0x000fea0003800000 */
.L_x_9990:
[----:B-----5:R-:W-:Y:S02]  /*1fb0*/  HADD2.F32 R129, -RZ, R101.H0_H0 ;  /* 0x20000065ff817230 */ /* 0x020fe40000004100 */
[----:B------:R-:W-:-:S03]  /*1fc0*/  @P1 HADD2.F32 R131, -RZ, R105.H0_H0 ;  /* 0x20000069ff831230 */ /* 0x000fc60000004100 */
[----:B------:R-:W-:-:S04]  /*1fd0*/  FADD.FTZ R126, R129, R126 ;  /* 0x0000007e817e7221 */ /* 0x000fc80000010000 */
[----:B------:R-:W-:-:S05]  /*1fe0*/  @P1 FADD.FTZ R126, R131, R126 ;  /* 0x0000007e837e1221 */ /* 0x000fca0000010000 */
.L_x_9992:
[----:B------:R-:W-:-:S04]  /*1ff0*/  F2FP.PACK_AB R112, RZ, R126 ;  /* 0x0000007eff70723e */ /* 0x000fc800000000ff */
[----:B------:R-:W-:Y:S02]  /*2000*/  PRMT R109, R112, 0x7610, R109 ;  /* 0x00007610706d7816 */ /* 0x000fe4000000006d */
.L_x_9993:
[----:B------:R-:W-:Y:S01]  /*2010*/  HADD2.F32 R129, -RZ, R113.H1_H1 ;  /* 0x30000071ff817230 */ /* 0x000fe20000004100 */
[----:B------:R-:W-:Y:S05]  /*2020*/  @P2 BRA `(.L_x_9994) ;  /* 0x0000008000002947 */ /* 0x000fea0003800000 */
[----:B------:R-:W-:-:S04]  /*2030*/  ISETP.NE.U32.AND P6, PT, RZ, c[0x0][0x180], PT ;  /* 0x00006000ff007a0c */ /* 0x000fc80003fc5070 */
[----:B------:R-:W-:-:S13]  /*2040*/  ISETP.NE.AND.EX P6, PT, RZ, c[0x0][0x184], PT, P6 ;  /* 0x00006100ff007a0c */ /* 0x000fda0003fc5360 */
[----:B------:R-:W-:Y:S05]  /*2050*/  @P6 BRA `(.L_x_9995) ;  /* 0x0000002000006947 */ /* 0x000fea0003800000 */
[----:B------:R-:W-:Y:S05]  /*2060*/  @P0 BRA `(.L_x_9996) ;  /* 0x0000008000000947 */ /* 0x000fea0003800000 */
[----:B------:R-:W-:Y:S05]  /*2070*/  BRA `(.L_x_9997) ;  /* 0x0000009000007947 */ /* 0x000fea0003800000 */
.L_x_9995:
[----:B-----5:R-:W-:-:S05]  /*2080*/  HADD2.F32 R112, -RZ, R105.H1_H1 ;  /* 0x30000069ff707230 */ /* 0x020fca0000004100 */
[----:B------:R-:W-:Y:S01]  /*2090*/  FADD.FTZ R129, R112, R129 ;  /* 0x0000008170817221 */ /* 0x000fe20000010000 */
[----:B------:R-:W-:Y:S05]  /*20a0*/  BRA `(.L_x_9996) ;  /* 0x0000004000007947 */ /* 0x000fea0003800000 */
.L_x_9994:
[----:B-----5:R-:W-:Y:S02]  /*20b0*/  HADD2.F32 R112, -RZ, R101.H1_H1 ;  /* 0x30000065ff707230 */ /* 0x020fe40000004100 */
[----:B------:R-:W-:-:S03]  /*20c0*/  @P1 HADD2.F32 R134, -RZ, R105.H1_H1 ;  /* 0x30000069ff861230 */ /* 0x000fc60000004100 */
[----:B------:R-:W-:-:S04]  /*20d0*/  FADD.FTZ R129, R112, R129 ;  /* 0x0000008170817221 */ /* 0x000fc80000010000 */
[----:B------:R-:W-:-:S05]  /*20e0*/  @P1 FADD.FTZ R129, R134, R129 ;  /* 0x0000008186811221 */ /* 0x000fca0000010000 */
.L_x_9996:
[----:B------:R-:W-:-:S04]  /*20f0*/  F2FP.PACK_AB R112, RZ, R129 ;  /* 0x00000081ff70723e */ /* 0x000fc800000000ff */
[----:B------:R-:W-:Y:S02]  /*2100*/  PRMT R109, R109, 0x5410, R112 ;  /* 0x000054106d6d7816 */ /* 0x000fe40000000070 */
.L_x_9997:
[----:B------:R-:W-:Y:S01]  /*2110*/  HADD2.F32 R131, -RZ, R114.H0_H0 ;  /* 0x20000072ff837230 */ /* 0x000fe20000004100 */
[----:B------:R-:W-:Y:S05]  /*2120*/  @P2 BRA `(.L_x_9998) ;  /* 0x0000008000002947 */ /* 0x000fea0003800000 */
[----:B------:R-:W-:-:S04]  /*2130*/  ISETP.NE.U32.AND P6, PT, RZ, c[0x0][0x180], PT ;  /* 0x00006000ff007a0c */ /* 0x000fc80003fc5070 */
[----:B------:R-:W-:-:S13]  /*2140*/  ISETP.NE.AND.EX P6, PT, RZ, c[0x0][0x184], PT, P6 ;  /* 0x00006100ff007a0c */ /* 0x000fda0003fc5360 */
[----:B------:R-:W-:Y:S05]  /*2150*/  @P6 BRA `(.L_x_9999) ;  /* 0x0000002000006947 */ /* 0x000fea0003800000 */
[----:B------:R-:W-:Y:S05]  /*2160*/  @P0 BRA `(.L_x_10000) ;  /* 0x0000008000000947 */ /* 0x000fea0003800000 */
[----:B------:R-:W-:Y:S05]  /*2170*/  BRA `(.L_x_10001) ;  /* 0x0000009000007947 */ /* 0x000fea0003800000 */
.L_x_9999:
[----:B-----5:R-:W-:-:S05]  /*2180*/  HADD2.F32 R112, -RZ, R106.H0_H0 ;  /* 0x2000006aff707230 */ /* 0x020fca0000004100 */
[----:B------:R-:W-:Y:S01]  /*2190*/  FADD.FTZ R131, R112, R131 ;  /* 0x0000008370837221 */ /* 0x000fe20000010000 */
[----:B------:R-:W-:Y:S05]  /*21a0*/  BRA `(.L_x_10000) ;  /* 0x0000004000007947 */ /* 0x000fea0003800000 */
.L_x_9998:
[----:B-----5:R-:W-:Y:S02]  /*21b0*/  HADD2.F32 R112, -RZ, R102.H0_H0 ;  /* 0x20000066ff707230 */ /* 0x020fe40000004100 */
[----:B------:R-:W-:-:S03]  /*21c0*/  @P1 HADD2.F32 R134, -RZ, R106.H0_H0 ;  /* 0x2000006aff861230 */ /* 0x000fc60000004100 */
[----:B------:R-:W-:-:S04]  /*21d0*/  FADD.FTZ R131, R112, R131 ;  /* 0x0000008370837221 */ /* 0x000fc80000010000 */
[----:B------:R-:W-:-:S05]  /*21e0*/  @P1 FADD.FTZ R131, R134, R131 ;  /* 0x0000008386831221 */ /* 0x000fca0000010000 */
.L_x_10000:
[----:B------:R-:W-:-:S04]  /*21f0*/  F2FP.PACK_AB R112, RZ, R131 ;  /* 0x00000083ff70723e */ /* 0x000fc800000000ff */
[----:B------:R-:W-:Y:S02]  /*2200*/  PRMT R110, R112, 0x7610, R110 ;  /* 0x00007610706e7816 */ /* 0x000fe4000000006e */
.L_x_10001:
[----:B------:R-:W-:Y:S01]  /*2210*/  HADD2.F32 R134, -RZ, R114.H1_H1 ;  /* 0x30000072ff867230 */ /* 0x000fe20000004100 */
[----:B------:R-:W-:Y:S05]  /*2220*/  @P2 BRA `(.L_x_10002) ;  /* 0x0000008000002947 */ /* 0x000fea0003800000 */
[----:B------:R-:W-:-:S04]  /*2230*/  ISETP.NE.U32.AND P6, PT, RZ, c[0x0][0x180], PT ;  /* 0x00006000ff007a0c */ /* 0x000fc80003fc5070 */
[----:B------:R-:W-:-:S13]  /*2240*/  ISETP.NE.AND.EX P6, PT, RZ, c[0x0][0x184], PT, P6 ;  /* 0x00006100ff007a0c */ /* 0x000fda0003fc5360 */
[----:B------:R-:W-:Y:S05]  /*2250*/  @P6 BRA `(.L_x_10003) ;  /* 0x0000002000006947 */ /* 0x000fea0003800000 */
[----:B------:R-:W-:Y:S05]  /*2260*/  @P0 BRA `(.L_x_10004) ;  /* 0x0000008000000947 */ /* 0x000fea0003800000 */
[----:B------:R-:W-:Y:S05]  /*2270*/  BRA `(.L_x_10005) ;  /* 0x0000009000007947 */ /* 0x000fea0003800000 */
.L_x_10003:
[----:B-----5:R-:W-:-:S05]  /*2280*/  HADD2.F32 R113, -RZ, R106.H1_H1 ;  /* 0x3000006aff717230 */ /* 0x020fca0000004100 */
[----:B------:R-:W-:Y:S01]  /*2290*/  FADD.FTZ R134, R113, R134 ;  /* 0x0000008671867221 */ /* 0x000fe20000010000 */
[----:B------:R-:W-:Y:S05]  /*22a0*/  BRA `(.L_x_10004) ;  /* 0x0000004000007947 */ /* 0x000fea0003800000 */
.L_x_10002:
[----:B-----5:R-:W-:Y:S02]  /*22b0*/  HADD2.F32 R113, -RZ, R102.H1_H1 ;  /* 0x30000066ff717230 */ /* 0x020fe40000004100 */
[----:B------:R-:W-:-:S03]  /*22c0*/  @P1 HADD2.F32 R139, -RZ, R106.H1_H1 ;  /* 0x3000006aff8b1230 */ /* 0x000fc60000004100 */
[----:B------:R-:W-:-:S04]  /*22d0*/  FADD.FTZ R134, R113, R134 ;  /* 0x0000008671867221 */ /* 0x000fc80000010000 */
[----:B------:R-:W-:-:S05]  /*22e0*/  @P1 FADD.FTZ R134, R139, R134 ;  /* 0x000000868b861221 */ /* 0x000fca0000010000 */
.L_x_10004:
[----:B------:R-:W-:-:S04]  /*22f0*/  F2FP.PACK_AB R112, RZ, R134 ;  /* 0x00000086ff70723e */ /* 0x000fc800000000ff */
[----:B------:R-:W-:Y:S02]  /*2300*/  PRMT R110, R110, 0x5410, R112 ;  /* 0x000054106e6e7816 */ /* 0x000fe40000000070 */
.L_x_10005:
[----:B------:R-:W-:Y:S01]  /*2310*/  HADD2.F32 R136, -RZ, R115.H0_H0 ;  /* 0x20000073ff887230 */ /* 0x000fe20000004100 */
[----:B------:R-:W-:Y:S05]  /*2320*/  @P2 BRA `(.L_x_10006) ;  /* 0x0000008000002947 */ /* 0x000fea0003800000 */
[----:B------:R-:W-:-:S04]  /*2330*/  ISETP.NE.U32.AND P6, PT, RZ, c[0x0][0x180], PT ;  /* 0x00006000ff007a0c */ /* 0x000fc80003fc5070 */
[----:B------:R-:W-:-:S13]  /*2340*/  ISETP.NE.AND.EX P6, PT, RZ, c[0x0][0x184], PT, P6 ;  /* 0x00006100ff007a0c */ /* 0x000fda0003fc5360 */
[----:B------:R-:W-:Y:S05]  /*2350*/  @P6 BRA `(.L_x_10007) ;  /* 0x0000002000006947 */ /* 0x000fea0003800000 */
[----:B------:R-:W-:Y:S05]  /*2360*/  @P0 BRA `(.L_x_10008) ;  /* 0x0000008000000947 */ /* 0x000fea0003800000 */
[----:B------:R-:W-:Y:S05]  /*2370*/  BRA `(.L_x_10009) ;  /* 0x0000009000007947 */ /* 0x000fea0003800000 */
.L_x_10007:
[----:B-----5:R-:W-:-:S05]  /*2380*/  HADD2.F32 R113, -RZ, R107.H0_H0 ;  /* 0x2000006bff717230 */ /* 0x020fca0000004100 */
[----:B------:R-:W-:Y:S01]  /*2390*/  FADD.FTZ R136, R113, R136 ;  /* 0x0000008871887221 */ /* 0x000fe20000010000 */
[----:B------:R-:W-:Y:S05]  /*23a0*/  BRA `(.L_x_10008) ;  /* 0x0000004000007947 */ /* 0x000fea0003800000 */
.L_x_10006:
[----:B-----5:R-:W-:Y:S02]  /*23b0*/  HADD2.F32 R113, -RZ, R103.H0_H0 ;  /* 0x20000067ff717230 */ /* 0x020fe40000004100 */
[----:B------:R-:W-:-:S03]  /*23c0*/  @P1 HADD2.F32 R139, -RZ, R107.H0_H0 ;  /* 0x2000006bff8b1230 */ /* 0x000fc60000004100 */
[----:B------:R-:W-:-:S04]  /*23d0*/  FADD.FTZ R136, R113, R136 ;  /* 0x0000008871887221 */ /* 0x000fc80000010000 */
[----:B------:R-:W-:-:S05]  /*23e0*/  @P1 FADD.FTZ R136, R139, R136 ;  /* 0x000000888b881221 */ /* 0x000fca0000010000 */
.L_x_10008:
[----:B------:R-:W-:-:S04]  /*23f0*/  F2FP.PACK_AB R112, RZ, R136 ;  /* 0x00000088ff70723e */ /* 0x000fc800000000ff */
[----:B------:R-:W-:Y:S02]  /*2400*/  PRMT R111, R112, 0x7610, R111 ;  /* 0x00007610706f7816 */ /* 0x000fe4000000006f */
.L_x_10009:
[----:B------:R-:W-:Y:S01]  /*2410*/  HADD2.F32 R139, -RZ, R115.H1_H1 ;  /* 0x30000073ff8b7230 */ /* 0x000fe20000004100 */
[----:B------:R-:W-:Y:S05]  /*2420*/  @P2 BRA `(.L_x_10010) ;  /* 0x0000008000002947 */ /* 0x000fea0003800000 */
[----:B------:R-:W-:-:S04]  /*2430*/  ISETP.NE.U32.AND P1, PT, RZ, c[0x0][0x180], PT ;  /* 0x00006000ff007a0c */ /* 0x000fc80003f25070 */
[----:B------:R-:W-:-:S13]  /*2440*/  ISETP.NE.AND.EX P1, PT, RZ, c[0x0][0x184], PT, P1 ;  /* 0x00006100ff007a0c */ /* 0x000fda0003f25310 */
[----:B------:R-:W-:Y:S05]  /*2450*/  @P1 BRA `(.L_x_10011) ;  /* 0x0000002000001947 */ /* 0x000fea0003800000 */
[----:B------:R-:W-:Y:S05]  /*2460*/  @P0 BRA `(.L_x_10012) ;  /* 0x0000008000000947 */ /* 0x000fea0003800000 */
[----:B------:R-:W-:Y:S05]  /*2470*/  BRA `(.L_x_10013) ;  /* 0x0000009000007947 */ /* 0x000fea0003800000 */
.L_x_10011:
[----:B-----5:R-:W-:-:S05]  /*2480*/  HADD2.F32 R112, -RZ, R107.H1_H1 ;  /* 0x3000006bff707230 */ /* 0x020fca0000004100 */
[----:B------:R-:W-:Y:S01]  /*2490*/  FADD.FTZ R139, R112, R139 ;  /* 0x0000008b708b7221 */ /* 0x000fe20000010000 */
[----:B------:R-:W-:Y:S05]  /*24a0*/  BRA `(.L_x_10012) ;  /* 0x0000004000007947 */ /* 0x000fea0003800000 */
.L_x_10010:
[----:B-----5:R-:W-:Y:S02]  /*24b0*/  HADD2.F32 R112, -RZ, R103.H1_H1 ;  /* 0x30000067ff707230 */ /* 0x020fe40000004100 */
[----:B------:R-:W-:-:S03]  /*24c0*/  @P1 HADD2.F32 R114, -RZ, R107.H1_H1 ;  /* 0x3000006bff721230 */ /* 0x000fc60000004100 */
[----:B------:R-:W-:-:S04]  /*24d0*/  FADD.FTZ R139, R112, R139 ;  /* 0x0000008b708b7221 */ /* 0x000fc80000010000 */
[----:B------:R-:W-:-:S05]  /*24e0*/  @P1 FADD.FTZ R139, R114, R139 ;  /* 0x0000008b728b1221 */ /* 0x000fca0000010000 */
.L_x_10012:
[----:B------:R-:W-:-:S04]  /*24f0*/  F2FP.PACK_AB R112, RZ, R139 ;  /* 0x0000008bff70723e */ /* 0x000fc800000000ff */
[----:B------:R-:W-:Y:S02]  /*2500*/  PRMT R111, R111, 0x5410, R112 ;  /* 0x000054106f6f7816 */ /* 0x000fe40000000070 */
.L_x_10013:
[----:B------:R-:W-:-:S04]  /*2510*/  @P0 LEA R112, P1, R148, c[0x0][0x188], 0x4 ;  /* 0x0000620094700a11 */ /* 0x000fc800078220ff */
[----:B------:R-:W-:-:S05]  /*2520*/  @P0 LEA.HI.X R113, R148, c[0x0][0x18c], RZ, 0x4, P1 ;  /* 0x0000630094710a11 */ /* 0x000fca00008f24ff */
[----:B------:R1:W-:Y:S04]  /*2530*/  @P0 STG.E.128 [R112.64], R108 ;  /* 0x0000006c70000986 */ /* 0x0003e8000c101d04 */
.L_x_9981:
[----:B------:R-:W-:Y:S05]  /*2540*/  BSYNC B0 ;  /* 0x0000000000007941 */ /* 0x000fea0003800000 */
.L_x_9980:
        /* <DEDUP_REMOVED lines=33> */
.L_x_10024:
        /* <DEDUP_REMOVED lines=69> */
.L_x_10025:
        /* <DEDUP_REMOVED lines=67> */
[----:B------:R-:W0:Y:S02]  /*2fe0*/  SHFL.IDX PT, R153, R153, RZ, 0x1f ;  /* 0x00001fff99997589 */ /* 0x000e2400000e0000 */
        /* <DEDUP_REMOVED lines=30> */
[----:B------:R-:W-:Y:S01]  /*31d0*/  F2FP.PACK_AB R112, R113, R112 ;  /* 0x000000707170723e */ /* 0x000fe200000000ff */
[C---:B------:R-:W-:Y:S02]  /*31e0*/  FMUL.FTZ R153, R148.reuse, R145 ;  /* 0x0000009194997220 */ /* 0x040fe40000410000 */
[----:B------:R-:W-:Y:S01]  /*31f0*/  FMUL.FTZ R152, R148, R149 ;  /* 0x0000009594987220 */ /* 0x000fe20000410000 */
[----:B------:R-:W-:Y:S01]  /*3200*/  F2FP.PACK_AB R113, R115, R114 ;  /* 0x000000727371723e */ /* 0x000fe200000000ff */
[----:B------:R-:W-:-:S02]  /*3210*/  FADD.FTZ R145, R142, -R157 ;  /* 0x8000009d8e917221 */ /* 0x000fc40000010000 */
[----:B------:R-:W-:Y:S02]  /*3220*/  FADD.FTZ R149, R143, -R157 ;  /* 0x8000009d8f957221 */ /* 0x000fe40000010000 */
[----:B------:R-:W-:Y:S02]  /*3230*/  FFMA.FTZ R114, R24, R153, R8 ;  /* 0x0000009918727223 */ /* 0x000fe40000010008 */
[----:B------:R-:W-:Y:S02]  /*3240*/  FFMA.FTZ R115, R25, R152, R9 ;  /* 0x0000009819737223 */ /* 0x000fe40000010009 */
[C---:B------:R-:W-:Y:S02]  /*3250*/  FMUL.FTZ R155, R148.reuse, R145 ;  /* 0x00000091949b7220 */ /* 0x040fe40000410000 */
[----:B------:R-:W-:Y:S01]  /*3260*/  FMUL.FTZ R154, R148, R149 ;  /* 0x00000095949a7220 */ /* 0x000fe20000410000 */
[----:B------:R-:W-:Y:S01]  /*3270*/  F2FP.PACK_AB R114, R115, R114 ;  /* 0x000000727372723e */ /* 0x000fe200000000ff */
[----:B------:R-:W-:-:S02]  /*3280*/  FFMA.FTZ R115, R26, R155, R10 ;  /* 0x0000009b1a737223 */ /* 0x000fc4000001000a */
[-C--:B------:R-:W-:Y:S02]  /*3290*/  FFMA.FTZ R144, R27, R154.reuse, R11 ;  /* 0x0000009a1b907223 */ /* 0x080fe4000001000b */
        /* <DEDUP_REMOVED lines=11> */
[----:B------:R-:W-:-:S02]  /*3350*/  F2FP.PACK_AB R146, R154, R153 ;  /* 0x000000999a92723e */ /* 0x000fc400000000ff */
[----:B------:R-:W-:Y:S02]  /*3360*/  F2FP.PACK_AB R147, R156, R147 ;  /* 0x000000939c93723e */ /* 0x000fe400000000ff */
[----:B0-----:R-:W-:Y:S01]  /*3370*/  F2FP.PACK_AB R145, R152, R151 ;  /* 0x000000979891723e */ /* 0x001fe200000000ff */
[C---:B------:R-:W-:Y:S01]  /*3380*/  IMAD.WIDE.U32 R112, R119.reuse, R158, c[0x0][0x210] ;  /* 0x0000840077707625 */ /* 0x040fe200078e009e */
[----:B------:R-:W-:Y:S02]  /*3390*/  F2FP.PACK_AB R144, R150, R149 ;  /* 0x000000959690723e */ /* 0x000fe400000000ff */
[----:B------:R-:W-:-:S03]  /*33a0*/  IADD3 R119, R119, 0x100, RZ ;  /* 0x0000010077777810 */ /* 0x000fc60007ffe0ff */
[----:B------:R0:W-:Y:S04]  /*33b0*/  STG.E.128 [R112.64], R144 ;  /* 0x0000009070007986 */ /* 0x0001e8000c101d04 */
.L_x_10017:
[----:B------:R-:W-:Y:S05]  /*33c0*/  BSYNC B0 ;  /* 0x0000000000007941 */ /* 0x000fea0003800000 */
.L_x_10016:
[----:B------:R-:W-:Y:S01]  /*33d0*/  BSSY B0, `(.L_x_10018) ;  /* 0x0000030000007945 */ /* 0x000fe20003800000 */
[----:B------:R-:W-:Y:S05]  /*33e0*/  @!P4 BRA `(.L_x_10019) ;  /* 0x000002e00000c947 */ /* 0x000fea0003800000 */
[--C-:B01----:R-:W-:Y:S01]  /*33f0*/  FADD.FTZ R113, R121, -R157.reuse ;  /* 0x8000009d79717221 */ /* 0x103fe20000010000 */
[----:B------:R-:W-:Y:S01]  /*3400*/  MOV R158, 0x10 ;  /* 0x00000010009e7802 */ /* 0x000fe20000000f00 */
        /* <DEDUP_REMOVED lines=13> */
[----:B------:R-:W-:Y:S01]  /*34e0*/  F2FP.PACK_AB R112, R113, R112 ;  /* 0x000000707170723e */ /* 0x000fe200000000ff */
[C---:B------:R-:W-:Y:S02]  /*34f0*/  FMUL.FTZ R153, R148.reuse, R145 ;  /* 0x0000009194997220 */ /* 0x040fe40000410000 */
[----:B------:R-:W-:Y:S01]  /*3500*/  FMUL.FTZ R152, R148, R149 ;  /* 0x0000009594987220 */ /* 0x000fe20000410000 */
[----:B------:R-:W-:Y:S01]  /*3510*/  F2FP.PACK_AB R113, R115, R114 ;  /* 0x000000727371723e */ /* 0x000fe200000000ff */
[--C-:B------:R-:W-:Y:S02]  /*3520*/  FADD.FTZ R145, R135, -R157.reuse ;  /* 0x8000009d87917221 */ /* 0x100fe40000010000 */
[----:B------:R-:W-:-:S02]  /*3530*/  FADD.FTZ R149, R138, -R157 ;  /* 0x8000009d8a957221 */ /* 0x000fc40000010000 */
[----:B------:R-:W-:Y:S02]  /*3540*/  FFMA.FTZ R114, R56, R153, R40 ;  /* 0x0000009938727223 */ /* 0x000fe40000010028 */
[----:B------:R-:W-:Y:S02]  /*3550*/  FFMA.FTZ R115, R57, R152, R41 ;  /* 0x0000009839737223 */ /* 0x000fe40000010029 */
[C---:B------:R-:W-:Y:S02]  /*3560*/  FMUL.FTZ R155, R148.reuse, R145 ;  /* 0x00000091949b7220 */ /* 0x040fe40000410000 */
[----:B------:R-:W-:Y:S01]  /*3570*/  FMUL.FTZ R154, R148, R149 ;  /* 0x00000095949a7220 */ /* 0x000fe20000410000 */
[----:B------:R-:W-:Y:S01]  /*3580*/  F2FP.PACK_AB R114, R115, R114 ;  /* 0x000000727372723e */ /* 0x000fe200000000ff */
[----:B------:R-:W-:Y:S02]  /*3590*/  FFMA.FTZ R115, R58, R155, R42 ;  /* 0x0000009b3a737223 */ /* 0x000fe4000001002a */
[----:B------:R-:W-:-:S02]  /*35a0*/  FFMA.FTZ R144, R59, R154, R43 ;  /* 0x0000009a3b907223 */ /* 0x000fc4000001002b */
        /* <DEDUP_REMOVED lines=18> */
.L_x_10019:
[----:B------:R-:W-:Y:S05]  /*36d0*/  BSYNC B0 ;  /* 0x0000000000007941 */ /* 0x000fea0003800000 */
.L_x_10018:
        /* <DEDUP_REMOVED lines=23> */
[----:B------:R-:W-:Y:S01]  /*3850*/  F2FP.PACK_AB R147, R144, R147 ;  /* 0x000000939093723e */ /* 0x000fe200000000ff */
        /* <DEDUP_REMOVED lines=14> */
[----:B------:R-:W-:Y:S01]  /*3940*/  FFMA.FTZ R149, R93, R150, R77 ;  /* 0x000000965d957223 */ /* 0x000fe2000001004d */
[----:B------:R-:W-:Y:S01]  /*3950*/  HFMA2.MMA R150, -RZ, RZ, 0, 9.5367431640625e-07 ;  /* 0x00000010ff967435 */ /* 0x000fe200000001ff */
[----:B------:R-:W-:-:S03]  /*3960*/  FFMA.FTZ R152, R95, R152, R79 ;  /* 0x000000985f987223 */ /* 0x000fc6000001004f */
[----:B------:R-:W-:Y:S02]  /*3970*/  F2FP.PACK_AB R112, R149, R112 ;  /* 0x000000709570723e */ /* 0x000fe400000000ff */
[----:B------:R-:W-:-:S04]  /*3980*/  F2FP.PACK_AB R113, R152, R113 ;  /* 0x000000719871723e */ /* 0x000fc800000000ff */
[----:B------:R-:W-:-:S04]  /*3990*/  IMAD.WIDE.U32 R148, R119, R150, c[0x0][0x208] ;  /* 0x0000820077947625 */ /* 0x000fc800078e0096 */
[----:B------:R-:W-:Y:S01]  /*39a0*/  IMAD.WIDE.U32 R150, R119, R150, c[0x0][0x210] ;  /* 0x0000840077967625 */ /* 0x000fe200078e0096 */
[----:B------:R0:W-:Y:S04]  /*39b0*/  STG.E.128 [R148.64], R144 ;  /* 0x0000009094007986 */ /* 0x0001e8000c101d04 */
[----:B------:R0:W-:Y:S02]  /*39c0*/  STG.E.128 [R150.64], R112 ;  /* 0x0000007096007986 */ /* 0x0001e4000c101d04 */
.L_x_10021:
[----:B------:R-:W-:Y:S05]  /*39d0*/  BSYNC B0 ;  /* 0x0000000000007941 */ /* 0x000fea0003800000 */
.L_x_10020:
[----:B------:R-:W-:Y:S02]  /*39e0*/  IADD3 R116, R116, c[0x0][0x160], RZ ;  /* 0x0000580074747a10 */ /* 0x000fe40007ffe0ff */
[----:B------:R-:W-:Y:S02]  /*39f0*/  LOP3.LUT P2, RZ, R117, 0xff, RZ, 0xc0, !PT ;  /* 0x000000ff75ff7812 */ /* 0x000fe4000784c0ff */
[----:B------:R-:W-:Y:S02]  /*3a00*/  ISETP.GE.AND P1, PT, R116, c[0x0][0x164], PT ;  /* 0x0000590074007a0c */ /* 0x000fe40003f26270 */
[----:B------:R-:W-:-:S11]  /*3a10*/  SEL R117, RZ, 0x1, P2 ;  /* 0x00000001ff757807 */ /* 0x000fd60001000000 */
[----:B01---5:R-:W-:Y:S01]  /*3a20*/  @P1 CALL.REL.NOINC `(.L_x_10022) ;  /* 0x0000001000001944 */ /* 0x023fe20003c00000 */
[----:B------:R-:W-:Y:S05]  /*3a30*/  BRA `(.L_x_10023) ;  /* 0xffffcea000007947 */ /* 0x000fea000383ffff */
.L_x_10022:
[----:B------:R-:W-:Y:S05]  /*3a40*/  EXIT ;  /* 0x000000000000794d */ /* 0x000fea0003800000 */
.L_x_10014:
[----:B------:R-:W-:Y:S01]  /*3a50*/  HFMA2.MMA R148, -RZ, RZ, 0, 5.9604644775390625e-08 ;  /* 0x00000001ff947435 */ /* 0x000fe200000001ff */
[----:B------:R-:W-:Y:S02]  /*3a60*/  MOV R115, R112 ;  /* 0x0000007000737202 */ /* 0x000fe40000000f00 */
[----:B------:R-:W-:Y:S02]  /*3a70*/  MOV R113, 0x1f ;  /* 0x0000001f00717802 */ /* 0x000fe40000000f00 */
[----:B------:R-:W-:Y:S02]  /*3a80*/  MOV R150, 0xffffffff ;  /* 0xffffffff00967802 */ /* 0x000fe40000000f00 */
[----:B------:R-:W-:Y:S02]  /*3a90*/  MOV R144, 0x3ab0 ;  /* 0x00003ab000907802 */ /* 0x000fe40000000f00 */
[----:B0----5:R-:W-:Y:S05]  /*3aa0*/  CALL.REL.NOINC `($__internal_40_$__cuda_sm70_shflsync_bfly_p) ;  /* 0x000006b000007944 */ /* 0x021fea0003c00000 */
[----:B01----:R-:W-:Y:S05]  /*3ab0*/  BRA `(.L_x_10024) ;  /* 0xffffeca000007947 */ /* 0x003fea000383ffff */
.L_x_10015:
[----:B------:R-:W-:Y:S01]  /*3ac0*/  HFMA2.MMA R148, -RZ, RZ, 0, 1.1920928955078125e-07 ;  /* 0x00000002ff947435 */ /* 0x000fe200000001ff */
[----:B------:R-:W-:Y:S02]  /*3ad0*/  MOV R113, 0x1f ;  /* 0x0000001f00717802 */ /* 0x000fe40000000f00 */
[----:B------:R-:W-:-:S02]  /*3ae0*/  MOV R150, 0xffffffff ;  /* 0xffffffff00967802 */ /* 0x000fc40000000f00 */
[----:B------:R-:W-:Y:S02]  /*3af0*/  MOV R144, 0x3b10 ;  /* 0x00003b1000907802 */ /* 0x000fe40000000f00 */
[----:B01---5:R-:W-:Y:S05]  /*3b00*/  CALL.REL.NOINC `($__internal_40_$__cuda_sm70_shflsync_bfly_p) ;  /* 0x0000065000007944 */ /* 0x023fea0003c00000 */
[----:B0-----:R-:W-:Y:S01]  /*3b10*/  HFMA2.MMA R148, -RZ, RZ, 0, 2.384185791015625e-07 ;  /* 0x00000004ff947435 */ /* 0x001fe200000001ff */
[----:B-1----:R-:W-:Y:S01]  /*3b20*/  FADD.FTZ R115, R115, R113 ;  /* 0x0000007173737221 */ /* 0x002fe20000010000 */
[----:B------:R-:W-:Y:S02]  /*3b30*/  MOV R113, 0x1f ;  /* 0x0000001f00717802 */ /* 0x000fe40000000f00 */
[----:B------:R-:W-:Y:S02]  /*3b40*/  MOV R150, 0xffffffff ;  /* 0xffffffff00967802 */ /* 0x000fe40000000f00 */
[----:B------:R-:W-:Y:S02]  /*3b50*/  MOV R144, 0x3b70 ;  /* 0x00003b7000907802 */ /* 0x000fe40000000f00 */
[----:B------:R-:W-:Y:S05]  /*3b60*/  CALL.REL.NOINC `($__internal_40_$__cuda_sm70_shflsync_bfly_p) ;  /* 0x000005f000007944 */ /* 0x000fea0003c00000 */
[----:B0-----:R-:W-:Y:S01]  /*3b70*/  HFMA2.MMA R148, -RZ, RZ, 0, 4.76837158203125e-07 ;  /* 0x00000008ff947435 */ /* 0x001fe200000001ff */
[----:B-1----:R-:W-:Y:S01]  /*3b80*/  FADD.FTZ R115, R115, R113 ;  /* 0x0000007173737221 */ /* 0x002fe20000010000 */
[----:B------:R-:W-:Y:S02]  /*3b90*/  MOV R113, 0x1f ;  /* 0x0000001f00717802 */ /* 0x000fe40000000f00 */
[----:B------:R-:W-:-:S02]  /*3ba0*/  MOV R150, 0xffffffff ;  /* 0xffffffff00967802 */ /* 0x000fc40000000f00 */
[----:B------:R-:W-:Y:S02]  /*3bb0*/  MOV R144, 0x3bd0 ;  /* 0x00003bd000907802 */ /* 0x000fe40000000f00 */
[----:B------:R-:W-:Y:S05]  /*3bc0*/  CALL.REL.NOINC `($__internal_40_$__cuda_sm70_shflsync_bfly_p) ;  /* 0x0000059000007944 */ /* 0x000fea0003c00000 */
[----:B0-----:R-:W-:Y:S01]  /*3bd0*/  HFMA2.MMA R148, -RZ, RZ, 0, 9.5367431640625e-07 ;  /* 0x00000010ff947435 */ /* 0x001fe200000001ff */
[----:B-1----:R-:W-:Y:S01]  /*3be0*/  FADD.FTZ R115, R115, R113 ;  /* 0x0000007173737221 */ /* 0x002fe20000010000 */
[----:B------:R-:W-:Y:S02]  /*3bf0*/  MOV R113, 0x1f ;  /* 0x0000001f00717802 */ /* 0x000fe40000000f00 */
[----:B------:R-:W-:Y:S02]  /*3c00*/  MOV R150, 0xffffffff ;  /* 0xffffffff00967802 */ /* 0x000fe40000000f00 */
[----:B------:R-:W-:Y:S02]  /*3c10*/  MOV R144, 0x3c30 ;  /* 0x00003c3000907802 */ /* 0x000fe40000000f00 */
[----:B------:R-:W-:Y:S05]  /*3c20*/  CALL.REL.NOINC `($__internal_40_$__cuda_sm70_shflsync_bfly_p) ;  /* 0x0000053000007944 */ /* 0x000fea0003c00000 */
        /* <DEDUP_REMOVED lines=38> */
[----:B------:R-:W-:Y:S01]  /*3e90*/  MOV R113, 0x1f ;  /* 0x0000001f00717802 */ /* 0x000fe20000000f00 */
        /* <DEDUP_REMOVED lines=13> */
[----:B------:R-:W-:-:S03]  /*3f70*/  HFMA2.MMA R148, -RZ, RZ, 0, 5.9604644775390625e-08 ;  /* 0x00000001ff947435 */ /* 0x000fc600000001ff */
[----:B------:R-:W-:Y:S01]  /*3f80*/  @P2 FFMA.FTZ R146, R144, R144, R115 ;  /* 0x0000009090922223 */ /* 0x000fe20000010073 */
[----:B------:R-:W-:-:S04]  /*3f90*/  MOV R144, 0x3fc0 ;  /* 0x00003fc000907802 */ /* 0x000fc80000000f00 */
[----:B------:R-:W-:Y:S02]  /*3fa0*/  MOV R115, R146 ;  /* 0x0000009200737202 */ /* 0x000fe40000000f00 */
[----:B------:R-:W-:Y:S05]  /*3fb0*/  CALL.REL.NOINC `($__internal_40_$__cuda_sm70_shflsync_bfly_p) ;  /* 0x000001a000007944 */ /* 0x000fea0003c00000 */
[----:B0-----:R-:W-:Y:S01]  /*3fc0*/  HFMA2.MMA R148, -RZ, RZ, 0, 1.1920928955078125e-07 ;  /* 0x00000002ff947435 */ /* 0x001fe200000001ff */
[----:B-1----:R-:W-:Y:S01]  /*3fd0*/  FADD.FTZ R115, R146, R113 ;  /* 0x0000007192737221 */ /* 0x002fe20000010000 */
[----:B------:R-:W-:Y:S02]  /*3fe0*/  MOV R113, 0x1f ;  /* 0x0000001f00717802 */ /* 0x000fe40000000f00 */
[----:B------:R-:W-:Y:S02]  /*3ff0*/  MOV R150, 0xffffffff ;  /* 0xffffffff00967802 */ /* 0x000fe40000000f00 */
[----:B------:R-:W-:Y:S02]  /*4000*/  MOV R144, 0x4020 ;  /* 0x0000402000907802 */ /* 0x000fe40000000f00 */
[----:B------:R-:W-:Y:S05]  /*4010*/  CALL.REL.NOINC `($__internal_40_$__cuda_sm70_shflsync_bfly_p) ;  /* 0x0000014000007944 */ /* 0x000fea0003c00000 */
[----:B0-----:R-:W-:Y:S01]  /*4020*/  HFMA2.MMA R148, -RZ, RZ, 0, 2.384185791015625e-07 ;  /* 0x00000004ff947435 */ /* 0x001fe200000001ff */
[----:B-1----:R-:W-:Y:S01]  /*4030*/  FADD.FTZ R115, R115, R113 ;  /* 0x0000007173737221 */ /* 0x002fe20000010000 */
[----:B------:R-:W-:Y:S02]  /*4040*/  MOV R113, 0x1f ;  /* 0x0000001f00717802 */ /* 0x000fe40000000f00 */
[----:B------:R-:W-:-:S02]  /*4050*/  MOV R150, 0xffffffff ;  /* 0xffffffff00967802 */ /* 0x000fc40000000f00 */
[----:B------:R-:W-:Y:S02]  /*4060*/  MOV R144, 0x4080 ;  /* 0x0000408000907802 */ /* 0x000fe40000000f00 */
[----:B------:R-:W-:Y:S05]  /*4070*/  CALL.REL.NOINC `($__internal_40_$__cuda_sm70_shflsync_bfly_p) ;  /* 0x000000e000007944 */ /* 0x000fea0003c00000 */
[----:B0-----:R-:W-:Y:S01]  /*4080*/  HFMA2.MMA R148, -RZ, RZ, 0, 4.76837158203125e-07 ;  /* 0x00000008ff947435 */ /* 0x001fe200000001ff */
[----:B-1----:R-:W-:Y:S01]  /*4090*/  FADD.FTZ R115, R115, R113 ;  /* 0x0000007173737221 */ /* 0x002fe20000010000 */
[----:B------:R-:W-:Y:S02]  /*40a0*/  MOV R113, 0x1f ;  /* 0x0000001f00717802 */ /* 0x000fe40000000f00 */
[----:B------:R-:W-:Y:S02]  /*40b0*/  MOV R150, 0xffffffff ;  /* 0xffffffff00967802 */ /* 0x000fe40000000f00 */
[----:B------:R-:W-:Y:S02]  /*40c0*/  MOV R144, 0x40e0 ;  /* 0x000040e000907802 */ /* 0x000fe40000000f00 */
[----:B------:R-:W-:Y:S05]  /*40d0*/  CALL.REL.NOINC `($__internal_40_$__cuda_sm70_shflsync_bfly_p) ;  /* 0x0000008000007944 */ /* 0x000fea0003c00000 */
[----:B0-----:R-:W-:Y:S01]  /*40e0*/  HFMA2.MMA R148, -RZ, RZ, 0, 9.5367431640625e-07 ;  /* 0x00000010ff947435 */ /* 0x001fe200000001ff */
[----:B-1----:R-:W-:Y:S01]  /*40f0*/  FADD.FTZ R115, R115, R113 ;  /* 0x0000007173737221 */ /* 0x002fe20000010000 */
[----:B------:R-:W-:Y:S02]  /*4100*/  MOV R113, 0x1f ;  /* 0x0000001f00717802 */ /* 0x000fe40000000f00 */
[----:B------:R-:W-:-:S02]  /*4110*/  MOV R150, 0xffffffff ;  /* 0xffffffff00967802 */ /* 0x000fc40000000f00 */
[----:B------:R-:W-:Y:S02]  /*4120*/  MOV R144, 0x4140 ;  /* 0x0000414000907802 */ /* 0x000fe40000000f00 */
[----:B------:R-:W-:Y:S05]  /*4130*/  CALL.REL.NOINC `($__internal_40_$__cuda_sm70_shflsync_bfly_p) ;  /* 0x0000002000007944 */ /* 0x000fea0003c00000 */
[----:B01----:R-:W-:Y:S01]  /*4140*/  MOV R148, R113 ;  /* 0x0000007100947202 */ /* 0x003fe20000000f00 */
[----:B------:R-:W-:Y:S05]  /*4150*/  BRA `(.L_x_10025) ;  /* 0xffffea5000007947 */ /* 0x000fea000383ffff */
        .weak           $__internal_40_$__cuda_sm70_shflsync_bfly_p
        .type           $__internal_40_$__cuda_sm70_shflsync_bfly_p,@function
        .size           $__internal_40_$__cuda_sm70_shflsync_bfly_p,(.L_x_20020 - $__internal_40_$__cuda_sm70_shflsync_bfly_p)
$__internal_40_$__cuda_sm70_shflsync_bfly_p:
[----:B------:R-:W-:Y:S01]  /*4160*/  HFMA2.MMA R145, -RZ, RZ, 0, 0 ;  /* 0x00000000ff917435 */ /* 0x000fe200000001ff */
[----:B------:R-:W-:Y:S04]  /*4170*/  WARPSYNC R150 ;  /* 0x0000009600007348 */ /* 0x000fe80003800000 */
[----:B------:R0:W1:Y:S01]  /*4180*/  SHFL.BFLY PT, R113, R115, R148, R113 ;  /* 0x0c00009473717389 */ /* 0x00006200000e0071 */
[----:B------:R-:W-:Y:S05]  /*4190*/  RET.REL.NODEC R144 `(_ZN10layer_norm31ln_parallel_residual_fwd_kernelINS_13Kernel_traitsIf6__halfS2_S2_fjLj6144ELj1ELj1ELj8ELj16ENS_18Kernel_traits_baseILj6144EfS2_S2_S2_fjLj256EEEEELb0ELb0ELb0EEEvNS_9FwdParamsE) ;  /* 0xffffbe6090007950 */ /* 0x000fea0003c3ffff */
.L_x_10026:
        /* <DEDUP_REMOVED lines=14> */
.L_x_20020:


//--------------------- .text._ZN10layer_norm31ln_parallel_residual_fwd_kernelINS_13Kernel_traitsIf6__halfS2_S2_fjLj6144ELj1ELj1ELj8ELj16ENS_18Kernel_traits_baseILj6144EfS2_S2_S2_fjLj256EEEEELb0ELb0ELb1EEEvNS_9FwdParamsE --------------------------
	.section	.text._ZN10layer_norm31ln_parallel_residual_fwd_kernelINS_13Kernel_traitsIf6__halfS2_S2_fjLj6144ELj1ELj1ELj8ELj16ENS_18Kernel_traits_baseILj6144EfS2_S2_S2_fjLj256EEEEELb0ELb0ELb1EEEvNS_9FwdParamsE,"ax",@progbits
	.sectioninfo	@"SHI_REGISTERS=170"
	.align	128
        .global         _ZN10layer_norm31ln_parallel_residual_fwd_kernelINS_13Kernel_traitsIf6__halfS2_S2_fjLj6144ELj1ELj1ELj8ELj16ENS_18Kernel_traits_baseILj6144EfS2_S2_S2_fjLj256EEEEELb0ELb0ELb1EEEvNS_9FwdParamsE
        .type           _ZN10layer_norm31ln_parallel_residual_fwd_kernelINS_13Kernel_traitsIf6__halfS2_S2_fjLj6144ELj1ELj1ELj8ELj16ENS_18Kernel_traits_baseILj6144EfS2_S2_S2_fjLj256EEEEELb0ELb0ELb1EEEvNS_9FwdParamsE,@function
        .size           _ZN10layer_norm31ln_parallel_residual_fwd_kernelINS_13Kernel_traitsIf6__halfS2_S2_fjLj6144ELj1ELj1ELj8ELj16ENS_18Kernel_traits_baseILj6144EfS2_S2_S2_fjLj256EEEEELb0ELb0ELb1EEEvNS_9FwdParamsE,(.L_x_20021 - _ZN10layer_norm31ln_parallel_residual_fwd_kernelINS_13Kernel_traitsIf6__halfS2_S2_fjLj6144ELj1ELj1ELj8ELj16ENS_18Kernel_traits_baseILj6144EfS2_S2_S2_fjLj256EEEEELb0ELb0ELb1EEEvNS_9FwdParamsE)
        .other          _ZN10layer_norm31ln_parallel_residual_fwd_kernelINS_13Kernel_traitsIf6__halfS2_S2_fjLj6144ELj1ELj1ELj8ELj16ENS_18Kernel_traits_baseILj6144EfS2_S2_S2_fjLj256EEEEELb0ELb0ELb1EEEvNS_9FwdParamsE,@"STO_CUDA_ENTRY STV_DEFAULT"
_ZN10layer_norm31ln_parallel_residual_fwd_kernelINS_13Kernel_traitsIf6__halfS2_S2_fjLj6144ELj1ELj1ELj8ELj16ENS_18Kernel_traits_baseILj6144EfS2_S2_S2_fjLj256EEEEELb0ELb0ELb1EEEvNS_9FwdParamsE:
.text._ZN10layer_norm31ln_parallel_residual_fwd_kernelINS_13Kernel_traitsIf6__halfS2_S2_fjLj6144ELj1ELj1ELj8ELj16ENS_18Kernel_traits_baseILj6144EfS2_S2_S2_fjLj256EEEEELb0ELb0ELb1EEEvNS_9FwdParamsE:
        /* <DEDUP_REMOVED lines=72> */
[----:B------:R-:W-:Y:S01]  /*0480*/  MOV R8, c[0x0][0x180] ;  /* 0x0000600000087a02 */ /* 0x000fe20000000f00 */
[----:B------:R-:W-:Y:S01]  /*0490*/  HFMA2.MMA R118, -RZ, RZ, 0, 5.9604644775390625e-08 ;  /* 0x00000001ff767435 */ /* 0x000fe200000001ff */
[----:B------:R-:W-:Y:S01]  /*04a0*/  SHF.L.U32 R3, R3, 0x3, RZ ;  /* 0x0000000303037819 */ /* 0x000fe200000006ff */
[----:B------:R-:W-:Y:S01]  /*04b0*/  ULDC.U8 UR6, c[0x0][0x1f0] ;  /* 0x00007c0000067ab9 */ /* 0x000fe20000000000 */
[----:B------:R-:W-:-:S02]  /*04c0*/  LOP3.LUT P0, RZ, R8, c[0x0][0x178], RZ, 0xfc, !PT ;  /* 0x00005e0008ff7a12 */ /* 0x000fc4000780fcff */
[----:B------:R-:W-:Y:S02]  /*04d0*/  MOV R8, c[0x0][0x184] ;  /* 0x0000610000087a02 */ /* 0x000fe40000000f00 */
[----:B------:R-:W-:Y:S02]  /*04e0*/  SHF.R.U32.HI R119, RZ, 0x5, R0 ;  /* 0x00000005ff777819 */ /* 0x000fe40000011600 */
[----:B------:R-:W-:Y:S02]  /*04f0*/  LOP3.LUT P0, RZ, R8, c[0x0][0x17c], RZ, 0xfc, P0 ;  /* 0x00005f0008ff7a12 */ /* 0x000fe4000000fcff */
[----:B------:R-:W-:Y:S02]  /*0500*/  LOP3.LUT R117, R0, 0x1f, RZ, 0xc0, !PT ;  /* 0x0000001f00757812 */ /* 0x000fe400078ec0ff */
[----:B------:R-:W-:Y:S02]  /*0510*/  LOP3.LUT R119, R119, 0x7, RZ, 0xc0, !PT ;  /* 0x0000000777777812 */ /* 0x000fe400078ec0ff */
[----:B0-----:R-:W-:-:S02]  /*0520*/  IADD3 R120, R3, 0x8, RZ ;  /* 0x0000000803787810 */ /* 0x001fc40007ffe0ff */
.L_x_10126:
[----:B------:R-:W-:Y:S01]  /*0530*/  IMAD R112, R116, c[0x0][0x168], RZ ;  /* 0x00005a0074707a24 */ /* 0x000fe200078e02ff */
[----:B------:R-:W-:-:S02]  /*0540*/  ISETP.NE.U32.AND P1, PT, RZ, c[0x0][0x178], PT ;  /* 0x00005e00ff007a0c */ /* 0x000fc40003f25070 */
[----:B------:R-:W-:Y:S02]  /*0550*/  ISETP.NE.U32.AND P2, PT, RZ, c[0x0][0x180], PT ;  /* 0x00006000ff007a0c */ /* 0x000fe40003f45070 */
[----:B------:R-:W-:Y:S02]  /*0560*/  SHF.R.S32.HI R113, RZ, 0x1f, R112 ;  /* 0x0000001fff717819 */ /* 0x000fe40000011470 */
[----:B------:R-:W-:Y:S02]  /*0570*/  ISETP.NE.AND.EX P1, PT, RZ, c[0x0][0x17c], PT, P1 ;  /* 0x00005f00ff007a0c */ /* 0x000fe40003f25310 */
[----:B------:R-:W-:Y:S02]  /*0580*/  ISETP.NE.AND.EX P2, PT, RZ, c[0x0][0x184], PT, P2 ;  /* 0x00006100ff007a0c */ /* 0x000fe40003f45320 */
[----:B------:R-:W-:Y:S02]  /*0590*/  LEA.HI R113, R113, R112, RZ, 0x3 ;  /* 0x0000007071717211 */ /* 0x000fe400078f18ff */
[----:B------:R-:W-:-:S02]  /*05a0*/  MOV R136, 0x10 ;  /* 0x0000001000887802 */ /* 0x000fc40000000f00 */
[----:B------:R-:W-:-:S05]  /*05b0*/  LEA.HI.SX32 R121, R113, R2, 0x1d ;  /* 0x0000000271797211 */ /* 0x000fca00078feaff */
[C---:B------:R-:W-:Y:S01]  /*05c0*/  IMAD.WIDE.U32 R112, R121.reuse, R136, c[0x0][0x170] ;  /* 0x00005c0079707625 */ /* 0x040fe200078e0088 */
[C---:B------:R-:W-:Y:S02]  /*05d0*/  @P1 LEA R124, P3, R121.reuse, c[0x0][0x178], 0x4 ;  /* 0x00005e00797c1a11 */ /* 0x040fe400078620ff */
[C---:B------:R-:W-:Y:S02]  /*05e0*/  @P2 LEA R126, P4, R121.reuse, c[0x0][0x180], 0x4 ;  /* 0x00006000797e2a11 */ /* 0x040fe400078820ff */
[C---:B------:R-:W-:Y:S01]  /*05f0*/  @P1 LEA.HI.X R125, R121.reuse, c[0x0][0x17c], RZ, 0x4, P3 ;  /* 0x00005f00797d1a11 */ /* 0x040fe200018f24ff */
[----:B------:R-:W2:Y:S01]  /*0600*/  LDG.E.128 R112, [R112.64] ;  /* 0x0000000470707981 */ /* 0x000ea2000c1e1d00 */
[----:B------:R-:W-:-:S03]  /*0610*/  @P2 LEA.HI.X R127, R121, c[0x0][0x184], RZ, 0x4, P4 ;  /* 0x00006100797f2a11 */ /* 0x000fc600020f24ff */
[----:B-----5:R0:W5:Y:S04]  /*0620*/  @P1 LDG.E.128 R12, [R124.64] ;  /* 0x000000047c0c1981 */ /* 0x020168000c1e1d00 */
        /* <DEDUP_REMOVED lines=10> */
.L_x_10028:
[----:B-----5:R-:W-:-:S05]  /*06d0*/  HADD2.F32 R123, -RZ, R8.H0_H0 ;  /* 0x20000008ff7b7230 */ /* 0x020fca0000004100 */
[----:B------:R-:W-:Y:S01]  /*06e0*/  FADD.FTZ R122, R122, R123 ;  /* 0x0000007b7a7a7221 */ /* 0x000fe20000010000 */
[----:B------:R-:W-:Y:S05]  /*06f0*/  BRA `(.L_x_10029) ;  /* 0x0000004000007947 */ /* 0x000fea0003800000 */
.L_x_10027:
[----:B0----5:R-:W-:Y:S02]  /*0700*/  HADD2.F32 R123, -RZ, R12.H0_H0 ;  /* 0x2000000cff7b7230 */ /* 0x021fe40000004100 */
[----:B------:R-:W-:-:S03]  /*0710*/  @P2 HADD2.F32 R125, -RZ, R8.H0_H0 ;  /* 0x20000008ff7d2230 */ /* 0x000fc60000004100 */
[----:B------:R-:W-:-:S04]  /*0720*/  FADD.FTZ R122, R122, R123 ;  /* 0x0000007b7a7a7221 */ /* 0x000fc80000010000 */
[----:B------:R-:W-:-:S05]  /*0730*/  @P2 FADD.FTZ R122, R122, R125 ;  /* 0x0000007d7a7a2221 */ /* 0x000fca0000010000 */
.L_x_10029:
[----:B------:R-:W-:-:S04]  /*0740*/  F2FP.PACK_AB R123, RZ, R122 ;  /* 0x0000007aff7b723e */ /* 0x000fc800000000ff */
[----:B------:R-:W-:Y:S02]  /*0750*/  PRMT R4, R123, 0x7610, R4 ;  /* 0x000076107b047816 */ /* 0x000fe40000000004 */
.L_x_10030:
[----:B------:R-:W-:Y:S01]  /*0760*/  HADD2.F32 R123, -RZ, R112.H1_H1 ;  /* 0x30000070ff7b7230 */ /* 0x000fe20000004100 */
[----:B------:R-:W-:Y:S05]  /*0770*/  @P3 BRA `(.L_x_10031) ;  /* 0x0000008000003947 */ /* 0x000fea0003800000 */
[----:B------:R-:W-:-:S04]  /*0780*/  ISETP.NE.U32.AND P4, PT, RZ, c[0x0][0x180], PT ;  /* 0x00006000ff007a0c */ /* 0x000fc80003f85070 */
[----:B------:R-:W-:-:S13]  /*0790*/  ISETP.NE.AND.EX P4, PT, RZ, c[0x0][0x184], PT, P4 ;  /* 0x00006100ff007a0c */ /* 0x000fda0003f85340 */
[----:B------:R-:W-:Y:S05]  /*07a0*/  @P4 BRA `(.L_x_10032) ;  /* 0x0000002000004947 */ /* 0x000fea0003800000 */
[----:B------:R-:W-:Y:S05]  /*07b0*/  @P0 BRA `(.L_x_10033) ;  /* 0x0000008000000947 */ /* 0x000fea0003800000 */
[----:B------:R-:W-:Y:S05]  /*07c0*/  BRA `(.L_x_10034) ;  /* 0x0000009000007947 */ /* 0x000fea0003800000 */
.L_x_10032:
[----:B-----5:R-:W-:-:S05]  /*07d0*/  HADD2.F32 R112, -RZ, R8.H1_H1 ;  /* 0x30000008ff707230 */ /* 0x020fca0000004100 */
[----:B------:R-:W-:Y:S01]  /*07e0*/  FADD.FTZ R123, R123, R112 ;  /* 0x000000707b7b7221 */ /* 0x000fe20000010000 */
[----:B------:R-:W-:Y:S05]  /*07f0*/  BRA `(.L_x_10033) ;  /* 0x0000004000007947 */ /* 0x000fea0003800000 */
.L_x_10031:
[----:B-----5:R-:W-:Y:S02]  /*0800*/  HADD2.F32 R112, -RZ, R12.H1_H1 ;  /* 0x3000000cff707230 */ /* 0x020fe40000004100 */
[----:B------:R-:W-:-:S03]  /*0810*/  @P2 HADD2.F32 R124, -RZ, R8.H1_H1 ;  /* 0x30000008ff7c2230 */ /* 0x000fc60000004100 */
[----:B------:R-:W-:-:S04]  /*0820*/  FADD.FTZ R123, R123, R112 ;  /* 0x000000707b7b7221 */ /* 0x000fc80000010000 */
[----:B------:R-:W-:-:S05]  /*0830*/  @P2 FADD.FTZ R123, R123, R124 ;  /* 0x0000007c7b7b2221 */ /* 0x000fca0000010000 */
.L_x_10033:
[----:B------:R-:W-:-:S04]  /*0840*/  F2FP.PACK_AB R112, RZ, R123 ;  /* 0x0000007bff70723e */ /* 0x000fc800000000ff */
[----:B------:R-:W-:Y:S02]  /*0850*/  PRMT R4, R4, 0x5410, R112 ;  /* 0x0000541004047816 */ /* 0x000fe40000000070 */
.L_x_10034:
[----:B------:R-:W-:Y:S01]  /*0860*/  HADD2.F32 R124, -RZ, R113.H0_H0 ;  /* 0x20000071ff7c7230 */ /* 0x000fe20000004100 */
[----:B------:R-:W-:Y:S05]  /*0870*/  @P3 BRA `(.L_x_10035) ;  /* 0x0000008000003947 */ /* 0x000fea0003800000 */
[----:B------:R-:W-:-:S04]  /*0880*/  ISETP.NE.U32.AND P4, PT, RZ, c[0x0][0x180], PT ;  /* 0x00006000ff007a0c */ /* 0x000fc80003f85070 */
[----:B------:R-:W-:-:S13]  /*0890*/  ISETP.NE.AND.EX P4, PT, RZ, c[0x0][0x184], PT, P4 ;  /* 0x00006100ff007a0c */ /* 0x000fda0003f85340 */
[----:B------:R-:W-:Y:S05]  /*08a0*/  @P4 BRA `(.L_x_10036) ;  /* 0x0000002000004947 */ /* 0x000fea0003800000 */
[----:B------:R-:W-:Y:S05]  /*08b0*/  @P0 BRA `(.L_x_10037) ;  /* 0x0000008000000947 */ /* 0x000fea0003800000 */
[----:B------:R-:W-:Y:S05]  /*08c0*/  BRA `(.L_x_10038) ;  /* 0x0000009000007947 */ /* 0x000fea0003800000 */
.L_x_10036:
[----:B-----5:R-:W-:-:S05]  /*08d0*/  HADD2.F32 R125, -RZ, R9.H0_H0 ;  /* 0x20000009ff7d7230 */ /* 0x020fca0000004100 */
[----:B------:R-:W-:Y:S01]  /*08e0*/  FADD.FTZ R124, R124, R125 ;  /* 0x0000007d7c7c7221 */ /* 0x000fe20000010000 */
[----:B------:R-:W-:Y:S05]  /*08f0*/  BRA `(.L_x_10037) ;  /* 0x0000004000007947 */ /* 0x000fea0003800000 */
.L_x_10035:
[----:B-----5:R-:W-:Y:S02]  /*0900*/  HADD2.F32 R125, -RZ, R13.H0_H0 ;  /* 0x2000000dff7d7230 */ /* 0x020fe40000004100 */
[----:B------:R-:W-:-:S03]  /*0910*/  @P2 HADD2.F32 R127, -RZ, R9.H0_H0 ;  /* 0x20000009ff7f2230 */ /* 0x000fc60000004100 */
[----:B------:R-:W-:-:S04]  /*0920*/  FADD.FTZ R124, R124, R125 ;  /* 0x0000007d7c7c7221 */ /* 0x000fc80000010000 */
[----:B------:R-:W-:-:S05]  /*0930*/  @P2 FADD.FTZ R124, R124, R127 ;  /* 0x0000007f7c7c2221 */ /* 0x000fca0000010000 */
.L_x_10037:
[----:B------:R-:W-:-:S04]  /*0940*/  F2FP.PACK_AB R112, RZ, R124 ;  /* 0x0000007cff70723e */ /* 0x000fc800000000ff */
[----:B------:R-:W-:Y:S02]  /*0950*/  PRMT R5, R112, 0x7610, R5 ;  /* 0x0000761070057816 */ /* 0x000fe40000000005 */
.L_x_10038:
[----:B------:R-:W-:Y:S01]  /*0960*/  HADD2.F32 R125, -RZ, R113.H1_H1 ;  /* 0x30000071ff7d7230 */ /* 0x000fe20000004100 */
[----:B------:R-:W-:Y:S05]  /*0970*/  @P3 BRA `(.L_x_10039) ;  /* 0x0000008000003947 */ /* 0x000fea0003800000 */
[----:B------:R-:W-:-:S04]  /*0980*/  ISETP.NE.U32.AND P4, PT, RZ, c[0x0][0x180], PT ;  /* 0x00006000ff007a0c */ /* 0x000fc80003f85070 */
[----:B------:R-:W-:-:S13]  /*0990*/  ISETP.NE.AND.EX P4, PT, RZ, c[0x0][0x184], PT, P4 ;  /* 0x00006100ff007a0c */ /* 0x000fda0003f85340 */
[----:B------:R-:W-:Y:S05]  /*09a0*/  @P4 BRA `(.L_x_10040) ;  /* 0x0000002000004947 */ /* 0x000fea0003800000 */
[----:B------:R-:W-:Y:S05]  /*09b0*/  @P0 BRA `(.L_x_10041) ;  /* 0x0000008000000947 */ /* 0x000fea0003800000 */
[----:B------:R-:W-:Y:S05]  /*09c0*/  BRA `(.L_x_10042) ;  /* 0x0000009000007947 */ /* 0x000fea0003800000 */
.L_x_10040:
[----:B-----5:R-:W-:-:S05]  /*09d0*/  HADD2.F32 R112, -RZ, R9.H1_H1 ;  /* 0x30000009ff707230 */ /* 0x020fca0000004100 */
[----:B------:R-:W-:Y:S01]  /*09e0*/  FADD.FTZ R125, R125, R112 ;  /* 0x000000707d7d7221 */ /* 0x000fe20000010000 */
[----:B------:R-:W-:Y:S05]  /*09f0*/  BRA `(.L_x_10041) ;  /* 0x0000004000007947 */ /* 0x000fea0003800000 */
.L_x_10039:
[----:B-----5:R-:W-:Y:S02]  /*0a00*/  HADD2.F32 R112, -RZ, R13.H1_H1 ;  /* 0x3000000dff707230 */ /* 0x020fe40000004100 */
[----:B------:R-:W-:-:S03]  /*0a10*/  @P2 HADD2.F32 R126, -RZ, R9.H1_H1 ;  /* 0x30000009ff7e2230 */ /* 0x000fc60000004100 */
[----:B------:R-:W-:-:S04]  /*0a20*/  FADD.FTZ R125, R125, R112 ;  /* 0x000000707d7d7221 */ /* 0x000fc80000010000 */
[----:B------:R-:W-:-:S05]  /*0a30*/  @P2 FADD.FTZ R125, R125, R126 ;  /* 0x0000007e7d7d2221 */ /* 0x000fca0000010000 */
.L_x_10041:
[----:B------:R-:W-:-:S04]  /*0a40*/  F2FP.PACK_AB R112, RZ, R125 ;  /* 0x0000007dff70723e */ /* 0x000fc800000000ff */
[----:B------:R-:W-:Y:S02]  /*0a50*/  PRMT R5, R5, 0x5410, R112 ;  /* 0x0000541005057816 */ /* 0x000fe40000000070 */
.L_x_10042:
[----:B------:R-:W-:Y:S01]  /*0a60*/  HADD2.F32 R126, -RZ, R114.H0_H0 ;  /* 0x20000072ff7e7230 */ /* 0x000fe20000004100 */
[----:B------:R-:W-:Y:S05]  /*0a70*/  @P3 BRA `(.L_x_10043) ;  /* 0x0000008000003947 */ /* 0x000fea0003800000 */
[----:B------:R-:W-:-:S04]  /*0a80*/  ISETP.NE.U32.AND P4, PT, RZ, c[0x0][0x180], PT ;  /* 0x00006000ff007a0c */ /* 0x000fc80003f85070 */
[----:B------:R-:W-:-:S13]  /*0a90*/  ISETP.NE.AND.EX P4, PT, RZ, c[0x0][0x184], PT, P4 ;  /* 0x00006100ff007a0c */ /* 0x000fda0003f85340 */
[----:B------:R-:W-:Y:S05]  /*0aa0*/  @P4 BRA `(.L_x_10044) ;  /* 0x0000002000004947 */ /* 0x000fea0003800000 */
[----:B------:R-:W-:Y:S05]  /*0ab0*/  @P0 BRA `(.L_x_10045) ;  /* 0x0000008000000947 */ /* 0x000fea0003800000 */
[----:B------:R-:W-:Y:S05]  /*0ac0*/  BRA `(.L_x_10046) ;  /* 0x0000009000007947 */ /* 0x000fea0003800000 */
.L_x_10044:
[----:B-----5:R-:W-:-:S05]  /*0ad0*/  HADD2.F32 R113, -RZ, R10.H0_H0 ;  /* 0x2000000aff717230 */ /* 0x020fca0000004100 */
[----:B------:R-:W-:Y:S01]  /*0ae0*/  FADD.FTZ R126, R126, R113 ;  /* 0x000000717e7e7221 */ /* 0x000fe20000010000 */
[----:B------:R-:W-:Y:S05]  /*0af0*/  BRA `(.L_x_10045) ;  /* 0x0000004000007947 */ /* 0x000fea0003800000 */
.L_x_10043:
[----:B-----5:R-:W-:Y:S02]  /*0b00*/  HADD2.F32 R113, -RZ, R14.H0_H0 ;  /* 0x2000000eff717230 */ /* 0x020fe40000004100 */
[----:B------:R-:W-:-:S03]  /*0b10*/  @P2 HADD2.F32 R127, -RZ, R10.H0_H0 ;  /* 0x2000000aff7f2230 */ /* 0x000fc60000004100 */
[----:B------:R-:W-:-:S04]  /*0b20*/  FADD.FTZ R126, R126, R113 ;  /* 0x000000717e7e7221 */ /* 0x000fc80000010000 */
[----:B------:R-:W-:-:S05]  /*0b30*/  @P2 FADD.FTZ R126, R126, R127 ;  /* 0x0000007f7e7e2221 */ /* 0x000fca0000010000 */
.L_x_10045:
[----:B------:R-:W-:-:S04]  /*0b40*/  F2FP.PACK_AB R112, RZ, R126 ;  /* 0x0000007eff70723e */ /* 0x000fc800000000ff */
[----:B------:R-:W-:Y:S02]  /*0b50*/  PRMT R6, R112, 0x7610, R6 ;  /* 0x0000761070067816 */ /* 0x000fe40000000006 */
.L_x_10046:
[----:B------:R-:W-:Y:S01]  /*0b60*/  HADD2.F32 R128, -RZ, R114.H1_H1 ;  /* 0x30000072ff807230 */ /* 0x000fe20000004100 */
[----:B------:R-:W-:Y:S05]  /*0b70*/  @P3 BRA `(.L_x_10047) ;  /* 0x0000008000003947 */ /* 0x000fea0003800000 */
[----:B------:R-:W-:-:S04]  /*0b80*/  ISETP.NE.U32.AND P4, PT, RZ, c[0x0][0x180], PT ;  /* 0x00006000ff007a0c */ /* 0x000fc80003f85070 */
[----:B------:R-:W-:-:S13]  /*0b90*/  ISETP.NE.AND.EX P4, PT, RZ, c[0x0][0x184], PT, P4 ;  /* 0x00006100ff007a0c */ /* 0x000fda0003f85340 */
[----:B------:R-:W-:Y:S05]  /*0ba0*/  @P4 BRA `(.L_x_10048) ;  /* 0x0000002000004947 */ /* 0x000fea0003800000 */
[----:B------:R-:W-:Y:S05]  /*0bb0*/  @P0 BRA `(.L_x_10049) ;  /* 0x0000008000000947 */ /* 0x000fea0003800000 */
[----:B------:R-:W-:Y:S05]  /*0bc0*/  BRA `(.L_x_10050) ;  /* 0x0000009000007947 */ /* 0x000fea0003800000 */
.L_x_10048:
[----:B-----5:R-:W-:-:S05]  /*0bd0*/  HADD2.F32 R113, -RZ, R10.H1_H1 ;  /* 0x3000000aff717230 */ /* 0x020fca0000004100 */
[----:B------:R-:W-:Y:S01]  /*0be0*/  FADD.FTZ R128, R128, R113 ;  /* 0x0000007180807221 */ /* 0x000fe20000010000 */
[----:B------:R-:W-:Y:S05]  /*0bf0*/  BRA `(.L_x_10049) ;  /* 0x0000004000007947 */ /* 0x000fea0003800000 */
.L_x_10047:
[----:B-----5:R-:W-:Y:S02]  /*0c00*/  HADD2.F32 R113, -RZ, R14.H1_H1 ;  /* 0x3000000eff717230 */ /* 0x020fe40000004100 */
[----:B------:R-:W-:-:S03]  /*0c10*/  @P2 HADD2.F32 R127, -RZ, R10.H1_H1 ;  /* 0x3000000aff7f2230 */ /* 0x000fc60000004100 */
[----:B------:R-:W-:-:S04]  /*0c20*/  FADD.FTZ R128, R128, R113 ;  /* 0x0000007180807221 */ /* 0x000fc80000010000 */
[----:B------:R-:W-:-:S05]  /*0c30*/  @P2 FADD.FTZ R128, R128, R127 ;  /* 0x0000007f80802221 */ /* 0x000fca0000010000 */
.L_x_10049:
[----:B------:R-:W-:-:S04]  /*0c40*/  F2FP.PACK_AB R112, RZ, R128 ;  /* 0x00000080ff70723e */ /* 0x000fc800000000ff */
[----:B------:R-:W-:Y:S02]  /*0c50*/  PRMT R6, R6, 0x5410, R112 ;  /* 0x0000541006067816 */ /* 0x000fe40000000070 */
.L_x_10050:
[----:B------:R-:W-:Y:S01]  /*0c60*/  HADD2.F32 R129, -RZ, R115.H0_H0 ;  /* 0x20000073ff817230 */ /* 0x000fe20000004100 */
[----:B------:R-:W-:Y:S05]  /*0c70*/  @P3 BRA `(.L_x_10051) ;  /* 0x0000008000003947 */ /* 0x000fea0003800000 */
[----:B------:R-:W-:-:S04]  /*0c80*/  ISETP.NE.U32.AND P4, PT, RZ, c[0x0][0x180], PT ;  /* 0x00006000ff007a0c */ /* 0x000fc80003f85070 */
[----:B------:R-:W-:-:S13]  /*0c90*/  ISETP.NE.AND.EX P4, PT, RZ, c[0x0][0x184], PT, P4 ;  /* 0x00006100ff007a0c */ /* 0x000fda0003f85340 */
[----:B------:R-:W-:Y:S05]  /*0ca0*/  @P4 BRA `(.L_x_10052) ;  /* 0x0000002000004947 */ /* 0x000fea0003800000 */
[----:B------:R-:W-:Y:S05]  /*0cb0*/  @P0 BRA `(.L_x_10053) ;  /* 0x0000008000000947 */ /* 0x000fea0003800000 */
[----:B------:R-:W-:Y:S05]  /*0cc0*/  BRA `(.L_x_10054) ;  /* 0x0000009000007947 */ /* 0x000fea0003800000 */
.L_x_10052:
[----:B-----5:R-:W-:-:S05]  /*0cd0*/  HADD2.F32 R112, -RZ, R11.H0_H0 ;  /* 0x2000000bff707230 */ /* 0x020fca0000004100 */
[----:B------:R-:W-:Y:S01]  /*0ce0*/  FADD.FTZ R129, R129, R112 ;  /* 0x0000007081817221 */ /* 0x000fe20000010000 */
[----:B------:R-:W-:Y:S05]  /*0cf0*/  BRA `(.L_x_10053) ;  /* 0x0000004000007947 */ /* 0x000fea0003800000 */
.L_x_10051:
[----:B-----5:R-:W-:Y:S02]  /*0d00*/  HADD2.F32 R112, -RZ, R15.H0_H0 ;  /* 0x2000000fff707230 */ /* 0x020fe40000004100 */
[----:B------:R-:W-:-:S03]  /*0d10*/  @P2 HADD2.F32 R114, -RZ, R11.H0_H0 ;  /* 0x2000000bff722230 */ /* 0x000fc60000004100 */
[----:B------:R-:W-:-:S04]  /*0d20*/  FADD.FTZ R129, R129, R112 ;  /* 0x0000007081817221 */ /* 0x000fc80000010000 */
[----:B------:R-:W-:-:S05]  /*0d30*/  @P2 FADD.FTZ R129, R129, R114 ;  /* 0x0000007281812221 */ /* 0x000fca0000010000 */
.L_x_10053:
[----:B------:R-:W-:-:S04]  /*0d40*/  F2FP.PACK_AB R112, RZ, R129 ;  /* 0x00000081ff70723e */ /* 0x000fc800000000ff */
[----:B------:R-:W-:Y:S02]  /*0d50*/  PRMT R7, R112, 0x7610, R7 ;  /* 0x0000761070077816 */ /* 0x000fe40000000007 */
.L_x_10054:
[----:B------:R-:W-:Y:S01]  /*0d60*/  HADD2.F32 R131, -RZ, R115.H1_H1 ;  /* 0x30000073ff837230 */ /* 0x000fe20000004100 */
[----:B------:R-:W-:Y:S05]  /*0d70*/  @P3 BRA `(.L_x_10055) ;  /* 0x0000008000003947 */ /* 0x000fea0003800000 */
[----:B------:R-:W-:-:S04]  /*0d80*/  ISETP.NE.U32.AND P4, PT, RZ, c[0x0][0x180], PT ;  /* 0x00006000ff007a0c */ /* 0x000fc80003f85070 */
[----:B------:R-:W-:-:S13]  /*0d90*/  ISETP.NE.AND.EX P4, PT, RZ, c[0x0][0x184], PT, P4 ;  /* 0x00006100ff007a0c */ /* 0x000fda0003f85340 */
[----:B------:R-:W-:Y:S05]  /*0da0*/  @P4 BRA `(.L_x_10056) ;  /* 0x0000002000004947 */ /* 0x000fea0003800000 */
[----:B------:R-:W-:Y:S05]  /*0db0*/  @P0 BRA `(.L_x_10057) ;  /* 0x0000008000000947 */ /* 0x000fea0003800000 */
[----:B------:R-:W-:Y:S05]  /*0dc0*/  BRA `(.L_x_10058) ;  /* 0x0000009000007947 */ /* 0x000fea0003800000 */
.L_x_10056:
[----:B-----5:R-:W-:-:S05]  /*0dd0*/  HADD2.F32 R112, -RZ, R11.H1_H1 ;  /* 0x3000000bff707230 */ /* 0x020fca0000004100 */
[----:B------:R-:W-:Y:S01]  /*0de0*/  FADD.FTZ R131, R131, R112 ;  /* 0x0000007083837221 */ /* 0x000fe20000010000 */
[----:B------:R-:W-:Y:S05]  /*0df0*/  BRA `(.L_x_10057) ;  /* 0x0000004000007947 */ /* 0x000fea0003800000 */
.L_x_10055:
[----:B-----5:R-:W-:Y:S02]  /*0e00*/  HADD2.F32 R112, -RZ, R15.H1_H1 ;  /* 0x3000000fff707230 */ /* 0x020fe40000004100 */
[----:B------:R-:W-:-:S03]  /*0e10*/  @P2 HADD2.F32 R114, -RZ, R11.H1_H1 ;  /* 0x3000000bff722230 */ /* 0x000fc60000004100 */
[----:B------:R-:W-:-:S04]  /*0e20*/  FADD.FTZ R131, R131, R112 ;  /* 0x0000007083837221 */ /* 0x000fc80000010000 */
[----:B------:R-:W-:-:S05]  /*0e30*/  @P2 FADD.FTZ R131, R131, R114 ;  /* 0x0000007283832221 */ /* 0x000fca0000010000 */
.L_x_10057:
[----:B------:R-:W-:-:S04]  /*0e40*/  F2FP.PACK_AB R112, RZ, R131 ;  /* 0x00000083ff70723e */ /* 0x000fc800000000ff */
[----:B------:R-:W-:Y:S02]  /*0e50*/  PRMT R7, R7, 0x5410, R112 ;  /* 0x0000541007077816 */ /* 0x000fe40000000070 */
.L_x_10058:
        /* <DEDUP_REMOVED lines=19> */
.L_x_10060:
[----:B-----5:R-:W-:-:S05]  /*0f90*/  HADD2.F32 R113, -RZ, R8.H0_H0 ;  /* 0x20000008ff717230 */ /* 0x020fca0000004100 */
[----:B------:R-:W-:Y:S01]  /*0fa0*/  FADD.FTZ R132, R113, R132 ;  /* 0x0000008471847221 */ /* 0x000fe20000010000 */
[----:B------:R-:W-:Y:S05]  /*0fb0*/  BRA `(.L_x_10061) ;  /* 0x0000004000007947 */ /* 0x000fea0003800000 */
.L_x_10059:
[----:B0----5:R-:W-:Y:S02]  /*0fc0*/  HADD2.F32 R113, -RZ, R12.H0_H0 ;  /* 0x2000000cff717230 */ /* 0x021fe40000004100 */
[----:B------:R-:W-:-:S03]  /*0fd0*/  @P2 HADD2.F32 R115, -RZ, R8.H0_H0 ;  /* 0x20000008ff732230 */ /* 0x000fc60000004100 */
[----:B------:R-:W-:-:S04]  /*0fe0*/  FADD.FTZ R132, R113, R132 ;  /* 0x0000008471847221 */ /* 0x000fc80000010000 */
[----:B------:R-:W-:-:S05]  /*0ff0*/  @P2 FADD.FTZ R132, R115, R132 ;  /* 0x0000008473842221 */ /* 0x000fca0000010000 */
.L_x_10061:
[----:B------:R-:W-:-:S04]  /*1000*/  F2FP.PACK_AB R112, RZ, R132 ;  /* 0x00000084ff70723e */ /* 0x000fc800000000ff */
[----:B------:R-:W-:Y:S02]  /*1010*/  PRMT R4, R112, 0x7610, R4 ;  /* 0x0000761070047816 */ /* 0x000fe40000000004 */
.L_x_10062:
[----:B------:R-:W-:Y:S01]  /*1020*/  HADD2.F32 R133, -RZ, R140.H1_H1 ;  /* 0x3000008cff857230 */ /* 0x000fe20000004100 */
[----:B------:R-:W-:Y:S05]  /*1030*/  @P3 BRA `(.L_x_10063) ;  /* 0x0000008000003947 */ /* 0x000fea0003800000 */
[----:B------:R-:W-:-:S04]  /*1040*/  ISETP.NE.U32.AND P4, PT, RZ, c[0x0][0x180], PT ;  /* 0x00006000ff007a0c */ /* 0x000fc80003f85070 */
[----:B------:R-:W-:-:S13]  /*1050*/  ISETP.NE.AND.EX P4, PT, RZ, c[0x0][0x184], PT, P4 ;  /* 0x00006100ff007a0c */ /* 0x000fda0003f85340 */
[----:B------:R-:W-:Y:S05]  /*1060*/  @P4 BRA `(.L_x_10064) ;  /* 0x0000002000004947 */ /* 0x000fea0003800000 */
[----:B------:R-:W-:Y:S05]  /*1070*/  @P0 BRA `(.L_x_10065) ;  /* 0x0000008000000947 */ /* 0x000fea0003800000 */
[----:B------:R-:W-:Y:S05]  /*1080*/  BRA `(.L_x_10066) ;  /* 0x0000009000007947 */ /* 0x000fea0003800000 */
.L_x_10064:
[----:B-----5:R-:W-:-:S05]  /*1090*/  HADD2.F32 R112, -RZ, R8.H1_H1 ;  /* 0x30000008ff707230 */ /* 0x020fca0000004100 */
[----:B------:R-:W-:Y:S01]  /*10a0*/  FADD.FTZ R133, R112, R133 ;  /* 0x0000008570857221 */ /* 0x000fe20000010000 */
[----:B------:R-:W-:Y:S05]  /*10b0*/  BRA `(.L_x_10065) ;  /* 0x0000004000007947 */ /* 0x000fea0003800000 */
.L_x_10063:
[----:B-----5:R-:W-:Y:S02]  /*10c0*/  HADD2.F32 R112, -RZ, R12.H1_H1 ;  /* 0x3000000cff707230 */ /* 0x020fe40000004100 */
[----:B------:R-:W-:-:S03]  /*10d0*/  @P2 HADD2.F32 R114, -RZ, R8.H1_H1 ;  /* 0x30000008ff722230 */ /* 0x000fc60000004100 */
[----:B------:R-:W-:-:S04]  /*10e0*/  FADD.FTZ R133, R112, R133 ;  /* 0x0000008570857221 */ /* 0x000fc80000010000 */
[----:B------:R-:W-:-:S05]  /*10f0*/  @P2 FADD.FTZ R133, R114, R133 ;  /* 0x0000008572852221 */ /* 0x000fca0000010000 */
.L_x_10065:
[----:B------:R-:W-:-:S04]  /*1100*/  F2FP.PACK_AB R112, RZ, R133 ;  /* 0x00000085ff70723e */ /* 0x000fc800000000ff */
[----:B------:R-:W-:Y:S02]  /*1110*/  PRMT R4, R4, 0x5410, R112 ;  /* 0x0000541004047816 */ /* 0x000fe40000000070 */
.L_x_10066:
[----:B------:R-:W-:Y:S01]  /*1120*/  HADD2.F32 R134, -RZ, R141.H0_H0 ;  /* 0x2000008dff867230 */ /* 0x000fe20000004100 */
[----:B------:R-:W-:Y:S05]  /*1130*/  @P3 BRA `(.L_x_10067) ;  /* 0x0000008000003947 */ /* 0x000fea0003800000 */
[----:B------:R-:W-:-:S04]  /*1140*/  ISETP.NE.U32.AND P4, PT, RZ, c[0x0][0x180], PT ;  /* 0x00006000ff007a0c */ /* 0x000fc80003f85070 */
[----:B------:R-:W-:-:S13]  /*1150*/  ISETP.NE.AND.EX P4, PT, RZ, c[0x0][0x184], PT, P4 ;  /* 0x00006100ff007a0c */ /* 0x000fda0003f85340 */
[----:B------:R-:W-:Y:S05]  /*1160*/  @P4 BRA `(.L_x_10068) ;  /* 0x0000002000004947 */ /* 0x000fea0003800000 */
[----:B------:R-:W-:Y:S05]  /*1170*/  @P0 BRA `(.L_x_10069) ;  /* 0x0000008000000947 */ /* 0x000fea0003800000 */
[----:B------:R-:W-:Y:S05]  /*1180*/  BRA `(.L_x_10070) ;  /* 0x0000009000007947 */ /* 0x000fea0003800000 */
.L_x_10068:
[----:B-----5:R-:W-:-:S05]  /*1190*/  HADD2.F32 R113, -RZ, R9.H0_H0 ;  /* 0x20000009ff717230 */ /* 0x020fca0000004100 */
[----:B------:R-:W-:Y:S01]  /*11a0*/  FADD.FTZ R134, R113, R134 ;  /* 0x0000008671867221 */ /* 0x000fe20000010000 */
[----:B------:R-:W-:Y:S05]  /*11b0*/  BRA `(.L_x_10069) ;  /* 0x0000004000007947 */ /* 0x000fea0003800000 */
.L_x_10067:
[----:B-----5:R-:W-:Y:S02]  /*11c0*/  HADD2.F32 R113, -RZ, R13.H0_H0 ;  /* 0x2000000dff717230 */ /* 0x020fe40000004100 */
[----:B------:R-:W-:-:S03]  /*11d0*/  @P2 HADD2.F32 R115, -RZ, R9.H0_H0 ;  /* 0x20000009ff732230 */ /* 0x000fc60000004100 */
[----:B------:R-:W-:-:S04]  /*11e0*/  FADD.FTZ R134, R113, R134 ;  /* 0x0000008671867221 */ /* 0x000fc80000010000 */
[----:B------:R-:W-:-:S05]  /*11f0*/  @P2 FADD.FTZ R134, R115, R134 ;  /* 0x0000008673862221 */ /* 0x000fca0000010000 */
.L_x_10069:
[----:B------:R-:W-:-:S04]  /*1200*/  F2FP.PACK_AB R112, RZ, R134 ;  /* 0x00000086ff70723e */ /* 0x000fc800000000ff */
[----:B------:R-:W-:Y:S02]  /*1210*/  PRMT R5, R112, 0x7610, R5 ;  /* 0x0000761070057816 */ /* 0x000fe40000000005 */
.L_x_10070:
[----:B------:R-:W-:Y:S01]  /*1220*/  HADD2.F32 R135, -RZ, R141.H1_H1 ;  /* 0x3000008dff877230 */ /* 0x000fe20000004100 */
[----:B------:R-:W-:Y:S05]  /*1230*/  @P3 BRA `(.L_x_10071) ;  /* 0x0000008000003947 */ /* 0x000fea0003800000 */
[----:B------:R-:W-:-:S04]  /*1240*/  ISETP.NE.U32.AND P4, PT, RZ, c[0x0][0x180], PT ;  /* 0x00006000ff007a0c */ /* 0x000fc80003f85070 */
[----:B------:R-:W-:-:S13]  /*1250*/  ISETP.NE.AND.EX P4, PT, RZ, c[0x0][0x184], PT, P4 ;  /* 0x00006100ff007a0c */ /* 0x000fda0003f85340 */
[----:B------:R-:W-:Y:S05]  /*1260*/  @P4 BRA `(.L_x_10072) ;  /* 0x0000002000004947 */ /* 0x000fea0003800000 */
[----:B------:R-:W-:Y:S05]  /*1270*/  @P0 BRA `(.L_x_10073) ;  /* 0x0000008000000947 */ /* 0x000fea0003800000 */
[----:B------:R-:W-:Y:S05]  /*1280*/  BRA `(.L_x_10074) ;  /* 0x0000009000007947 */ /* 0x000fea0003800000 */
.L_x_10072:
[----:B-----5:R-:W-:-:S05]  /*1290*/  HADD2.F32 R112, -RZ, R9.H1_H1 ;  /* 0x30000009ff707230 */ /* 0x020fca0000004100 */
[----:B------:R-:W-:Y:S01]  /*12a0*/  FADD.FTZ R135, R112, R135 ;  /* 0x0000008770877221 */ /* 0x000fe20000010000 */
[----:B------:R-:W-:Y:S05]  /*12b0*/  BRA `(.L_x_10073) ;  /* 0x0000004000007947 */ /* 0x000fea0003800000 */
.L_x_10071:
[----:B-----5:R-:W-:Y:S02]  /*12c0*/  HADD2.F32 R112, -RZ, R13.H1_H1 ;  /* 0x3000000dff707230 */ /* 0x020fe40000004100 */
[----:B------:R-:W-:-:S03]  /*12d0*/  @P2 HADD2.F32 R114, -RZ, R9.H1_H1 ;  /* 0x30000009ff722230 */ /* 0x000fc60000004100 */
[----:B------:R-:W-:-:S04]  /*12e0*/  FADD.FTZ R135, R112, R135 ;  /* 0x0000008770877221 */ /* 0x000fc80000010000 */
[----:B------:R-:W-:-:S05]  /*12f0*/  @P2 FADD.FTZ R135, R114, R135 ;  /* 0x0000008772872221 */ /* 0x000fca0000010000 */
.L_x_10073:
[----:B------:R-:W-:-:S04]  /*1300*/  F2FP.PACK_AB R112, RZ, R135 ;  /* 0x00000087ff70723e */ /* 0x000fc800000000ff */
[----:B------:R-:W-:Y:S02]  /*1310*/  PRMT R5, R5, 0x5410, R112 ;  /* 0x0000541005057816 */ /* 0x000fe40000000070 */
.L_x_10074:
[----:B------:R-:W-:Y:S01]  /*1320*/  HADD2.F32 R137, -RZ, R142.H0_H0 ;  /* 0x2000008eff897230 */ /* 0x000fe20000004100 */
[----:B------:R-:W-:Y:S05]  /*1330*/  @P3 BRA `(.L_x_10075) ;  /* 0x0000008000003947 */ /* 0x000fea0003800000 */
[----:B------:R-:W-:-:S04]  /*1340*/  ISETP.NE.U32.AND P4, PT, RZ, c[0x0][0x180], PT ;  /* 0x00006000ff007a0c */ /* 0x000fc80003f85070 */
[----:B------:R-:W-:-:S13]  /*1350*/  ISETP.NE.AND.EX P4, PT, RZ, c[0x0][0x184], PT, P4 ;  /* 0x00006100ff007a0c */ /* 0x000fda0003f85340 */
[----:B------:R-:W-:Y:S05]  /*1360*/  @P4 BRA `(.L_x_10076) ;  /* 0x0000002000004947 */ /* 0x000fea0003800000 */
[----:B------:R-:W-:Y:S05]  /*1370*/  @P0 BRA `(.L_x_10077) ;  /* 0x0000008000000947 */ /* 0x000fea0003800000 */
[----:B------:R-:W-:Y:S05]  /*1380*/  BRA `(.L_x_10078) ;  /* 0x0000009000007947 */ /* 0x000fea0003800000 */
.L_x_10076:
[----:B-----5:R-:W-:-:S05]  /*1390*/  HADD2.F32 R112, -RZ, R10.H0_H0 ;  /* 0x2000000aff707230 */ /* 0x020fca0000004100 */
[----:B------:R-:W-:Y:S01]  /*13a0*/  FADD.FTZ R137, R112, R137 ;  /* 0x0000008970897221 */ /* 0x000fe20000010000 */
[----:B------:R-:W-:Y:S05]  /*13b0*/  BRA `(.L_x_10077) ;  /* 0x0000004000007947 */ /* 0x000fea0003800000 */
.L_x_10075:
[----:B-----5:R-:W-:Y:S02]  /*13c0*/  HADD2.F32 R112, -RZ, R14.H0_H0 ;  /* 0x2000000eff707230 */ /* 0x020fe40000004100 */
[----:B------:R-:W-:-:S03]  /*13d0*/  @P2 HADD2.F32 R114, -RZ, R10.H0_H0 ;  /* 0x2000000aff722230 */ /* 0x000fc60000004100 */
[----:B------:R-:W-:-:S04]  /*13e0*/  FADD.FTZ R137, R112, R137 ;  /* 0x0000008970897221 */ /* 0x000fc80000010000 */
[----:B------:R-:W-:-:S05]  /*13f0*/  @P2 FADD.FTZ R137, R114, R137 ;  /* 0x0000008972892221 */ /* 0x000fca0000010000 */
.L_x_10077:
[----:B------:R-:W-:-:S04]  /*1400*/  F2FP.PACK_AB R112, RZ, R137 ;  /* 0x00000089ff70723e */ /* 0x000fc800000000ff */
[----:B------:R-:W-:Y:S02]  /*1410*/  PRMT R6, R112, 0x7610, R6 ;  /* 0x0000761070067816 */ /* 0x000fe40000000006 */
.L_x_10078:
[----:B------:R-:W-:Y:S01]  /*1420*/  HADD2.F32 R139, -RZ, R142.H1_H1 ;  /* 0x3000008eff8b7230 */ /* 0x000fe20000004100 */
[----:B------:R-:W-:Y:S05]  /*1430*/  @P3 BRA `(.L_x_10079) ;  /* 0x0000008000003947 */ /* 0x000fea0003800000 */
[----:B------:R-:W-:-:S04]  /*1440*/  ISETP.NE.U32.AND P4, PT, RZ, c[0x0][0x180], PT ;  /* 0x00006000ff007a0c */ /* 0x000fc80003f85070 */
[----:B------:R-:W-:-:S13]  /*1450*/  ISETP.NE.AND.EX P4, PT, RZ, c[0x0][0x184], PT, P4 ;  /* 0x00006100ff007a0c */ /* 0x000fda0003f85340 */
[----:B------:R-:W-:Y:S05]  /*1460*/  @P4 BRA `(.L_x_10080) ;  /* 0x0000002000004947 */ /* 0x000fea0003800000 */
[----:B------:R-:W-:Y:S05]  /*1470*/  @P0 BRA `(.L_x_10081) ;  /* 0x0000008000000947 */ /* 0x000fea0003800000 */
[----:B------:R-:W-:Y:S05]  /*1480*/  BRA `(.L_x_10082) ;  /* 0x0000009000007947 */ /* 0x000fea0003800000 */
.L_x_10080:
[----:B-----5:R-:W-:-:S05]  /*1490*/  HADD2.F32 R112, -RZ, R10.H1_H1 ;  /* 0x3000000aff707230 */ /* 0x020fca0000004100 */
[----:B------:R-:W-:Y:S01]  /*14a0*/  FADD.FTZ R139, R112, R139 ;  /* 0x0000008b708b7221 */ /* 0x000fe20000010000 */
[----:B------:R-:W-:Y:S05]  /*14b0*/  BRA `(.L_x_10081) ;  /* 0x0000004000007947 */ /* 0x000fea0003800000 */
.L_x_10079:
[----:B-----5:R-:W-:Y:S02]  /*14c0*/  HADD2.F32 R112, -RZ, R14.H1_H1 ;  /* 0x3000000eff707230 */ /* 0x020fe40000004100 */
[----:B------:R-:W-:-:S03]  /*14d0*/  @P2 HADD2.F32 R114, -RZ, R10.H1_H1 ;  /* 0x3000000aff722230 */ /* 0x000fc60000004100 */
[----:B------:R-:W-:-:S04]  /*14e0*/  FADD.FTZ R139, R112, R139 ;  /* 0x0000008b708b7221 */ /* 0x000fc80000010000 */
[----:B------:R-:W-:-:S05]  /*14f0*/  @P2 FADD.FTZ R139, R114, R139 ;  /* 0x0000008b728b2221 */ /* 0x000fca0000010000 */
.L_x_10081:
[----:B------:R-:W-:-:S04]  /*1500*/  F2FP.PACK_AB R112, RZ, R139 ;  /* 0x0000008bff70723e */ /* 0x000fc800000000ff */
[----:B------:R-:W-:Y:S02]  /*1510*/  PRMT R6, R6, 0x5410, R112 ;  /* 0x0000541006067816 */ /* 0x000fe40000000070 */
.L_x_10082:
[----:B------:R-:W-:Y:S01]  /*1520*/  HADD2.F32 R141, -RZ, R143.H0_H0 ;  /* 0x2000008fff8d7230 */ /* 0x000fe20000004100 */
[----:B------:R-:W-:Y:S05]  /*1530*/  @P3 BRA `(.L_x_10083) ;  /* 0x0000008000003947 */ /* 0x000fea0003800000 */
[----:B------:R-:W-:-:S04]  /*1540*/  ISETP.NE.U32.AND P4, PT, RZ, c[0x0][0x180], PT ;  /* 0x00006000ff007a0c */ /* 0x000fc80003f85070 */
[----:B------:R-:W-:-:S13]  /*1550*/  ISETP.NE.AND.EX P4, PT, RZ, c[0x0][0x184], PT, P4 ;  /* 0x00006100ff007a0c */ /* 0x000fda0003f85340 */
[----:B------:R-:W-:Y:S05]  /*1560*/  @P4 BRA `(.L_x_10084) ;  /* 0x0000002000004947 */ /* 0x000fea0003800000 */
[----:B------:R-:W-:Y:S05]  /*1570*/  @P0 BRA `(.L_x_10085) ;  /* 0x0000008000000947 */ /* 0x000fea0003800000 */
[----:B------:R-:W-:Y:S05]  /*1580*/  BRA `(.L_x_10086) ;  /* 0x0000009000007947 */ /* 0x000fea0003800000 */
.L_x_10084:
[----:B-----5:R-:W-:-:S05]  /*1590*/  HADD2.F32 R112, -RZ, R11.H0_H0 ;  /* 0x2000000bff707230 */ /* 0x020fca0000004100 */
[----:B------:R-:W-:Y:S01]  /*15a0*/  FADD.FTZ R141, R112, R141 ;  /* 0x0000008d708d7221 */ /* 0x000fe20000010000 */
[----:B------:R-:W-:Y:S05]  /*15b0*/  BRA `(.L_x_10085) ;  /* 0x0000004000007947 */ /* 0x000fea0003800000 */
.L_x_10083:
[----:B-----5:R-:W-:Y:S02]  /*15c0*/  HADD2.F32 R112, -RZ, R15.H0_H0 ;  /* 0x2000000fff707230 */ /* 0x020fe40000004100 */
[----:B------:R-:W-:-:S03]  /*15d0*/  @P2 HADD2.F32 R114, -RZ, R11.H0_H0 ;  /* 0x2000000bff722230 */ /* 0x000fc60000004100 */
[----:B------:R-:W-:-:S04]  /*15e0*/  FADD.FTZ R141, R112, R141 ;  /* 0x0000008d708d7221 */ /* 0x000fc80000010000 */
[----:B------:R-:W-:-:S05]  /*15f0*/  @P2 FADD.FTZ R141, R114, R141 ;  /* 0x0000008d728d2221 */ /* 0x000fca0000010000 */
.L_x_10085:
[----:B------:R-:W-:-:S04]  /*1600*/  F2FP.PACK_AB R112, RZ, R141 ;  /* 0x0000008dff70723e */ /* 0x000fc800000000ff */
[----:B------:R-:W-:Y:S02]  /*1610*/  PRMT R7, R112, 0x7610, R7 ;  /* 0x0000761070077816 */ /* 0x000fe40000000007 */
.L_x_10086:
[----:B------:R-:W-:Y:S01]  /*1620*/  HADD2.F32 R143, -RZ, R143.H1_H1 ;  /* 0x3000008fff8f7230 */ /* 0x000fe20000004100 */
[----:B------:R-:W-:Y:S05]  /*1630*/  @P3 BRA `(.L_x_10087) ;  /* 0x0000008000003947 */ /* 0x000fea0003800000 */
[----:B------:R-:W-:-:S04]  /*1640*/  ISETP.NE.U32.AND P4, PT, RZ, c[0x0][0x180], PT ;  /* 0x00006000ff007a0c */ /* 0x000fc80003f85070 */
[----:B------:R-:W-:-:S13]  /*1650*/  ISETP.NE.AND.EX P4, PT, RZ, c[0x0][0x184], PT, P4 ;  /* 0x00006100ff007a0c */ /* 0x000fda0003f85340 */
[----:B------:R-:W-:Y:S05]  /*1660*/  @P4 BRA `(.L_x_10088) ;  /* 0x0000002000004947 */ /* 0x000fea0003800000 */
[----:B------:R-:W-:Y:S05]  /*1670*/  @P0 BRA `(.L_x_10089) ;  /* 0x0000008000000947 */ /* 0x000fea0003800000 */
[----:B------:R-:W-:Y:S05]  /*1680*/  BRA `(.L_x_10090) ;  /* 0x0000009000007947 */ /* 0x000fea0003800000 */
.L_x_10088:
[----:B-----5:R-:W-:-:S05]  /*1690*/  HADD2.F32 R112, -RZ, R11.H1_H1 ;  /* 0x3000000bff707230 */ /* 0x020fca0000004100 */
[----:B------:R-:W-:Y:S01]  /*16a0*/  FADD.FTZ R143, R112, R143 ;  /* 0x0000008f708f7221 */ /* 0x000fe20000010000 */
[----:B------:R-:W-:Y:S05]  /*16b0*/  BRA `(.L_x_10089) ;  /* 0x0000004000007947 */ /* 0x000fea0003800000 */
.L_x_10087:
[----:B-----5:R-:W-:Y:S02]  /*16c0*/  HADD2.F32 R112, -RZ, R15.H1_H1 ;  /* 0x3000000fff707230 */ /* 0x020fe40000004100 */
[----:B------:R-:W-:-:S03]  /*16d0*/  @P2 HADD2.F32 R114, -RZ, R11.H1_H1 ;  /* 0x3000000bff722230 */ /* 0x000fc60000004100 */
[----:B------:R-:W-:-:S04]  /*16e0*/  FADD.FTZ R143, R112, R143 ;  /* 0x0000008f708f7221 */ /* 0x000fc80000010000 */
[----:B------:R-:W-:-:S05]  /*16f0*/  @P2 FADD.FTZ R143, R114, R143 ;  /* 0x0000008f728f2221 */ /* 0x000fca0000010000 */
.L_x_10089:
[----:B------:R-:W-:-:S04]  /*1700*/  F2FP.PACK_AB R112, RZ, R143 ;  /* 0x0000008fff70723e */ /* 0x000fc800000000ff */
[----:B------:R-:W-:Y:S02]  /*1710*/  PRMT R7, R7, 0x5410, R112 ;  /* 0x0000541007077816 */ /* 0x000fe40000000070 */
.L_x_10090:
        /* <DEDUP_REMOVED lines=19> */
.L_x_10092:
[----:B-----5:R-:W-:-:S05]  /*1850*/  HADD2.F32 R136, -RZ, R8.H0_H0 ;  /* 0x20000008ff887230 */ /* 0x020fca0000004100 */
[----:B------:R-:W-:Y:S01]  /*1860*/  FADD.FTZ R145, R136, R145 ;  /* 0x0000009188917221 */ /* 0x000fe20000010000 */
[----:B------:R-:W-:Y:S05]  /*1870*/  BRA `(.L_x_10093) ;  /* 0x0000004000007947 */ /* 0x000fea0003800000 */
.L_x_10091:
[----:B0----5:R-:W-:Y:S02]  /*1880*/  HADD2.F32 R136, -RZ, R12.H0_H0 ;  /* 0x2000000cff887230 */ /* 0x021fe40000004100 */
[----:B------:R-:W-:-:S03]  /*1890*/  @P2 HADD2.F32 R138, -RZ, R8.H0_H0 ;  /* 0x20000008ff8a2230 */ /* 0x000fc60000004100 */
[----:B------:R-:W-:-:S04]  /*18a0*/  FADD.FTZ R145, R136, R145 ;  /* 0x0000009188917221 */ /* 0x000fc80000010000 */
[----:B------:R-:W-:-:S05]  /*18b0*/  @P2 FADD.FTZ R145, R138, R145 ;  /* 0x000000918a912221 */ /* 0x000fca0000010000 */
.L_x_10093:
[----:B------:R-:W-:-:S04]  /*18c0*/  F2FP.PACK_AB R136, RZ, R145 ;  /* 0x00000091ff88723e */ /* 0x000fc800000000ff */
[----:B------:R-:W-:Y:S02]  /*18d0*/  PRMT R4, R136, 0x7610, R4 ;  /* 0x0000761088047816 */ /* 0x000fe40000000004 */
.L_x_10094:
[----:B------:R-:W-:Y:S01]  /*18e0*/  HADD2.F32 R147, -RZ, R112.H1_H1 ;  /* 0x30000070ff937230 */ /* 0x000fe20000004100 */
[----:B------:R-:W-:Y:S05]  /*18f0*/  @P3 BRA `(.L_x_10095) ;  /* 0x0000008000003947 */ /* 0x000fea0003800000 */
[----:B------:R-:W-:-:S04]  /*1900*/  ISETP.NE.U32.AND P1, PT, RZ, c[0x0][0x180], PT ;  /* 0x00006000ff007a0c */ /* 0x000fc80003f25070 */
[----:B------:R-:W-:-:S13]  /*1910*/  ISETP.NE.AND.EX P1, PT, RZ, c[0x0][0x184], PT, P1 ;  /* 0x00006100ff007a0c */ /* 0x000fda0003f25310 */
[----:B------:R-:W-:Y:S05]  /*1920*/  @P1 BRA `(.L_x_10096) ;  /* 0x0000002000001947 */ /* 0x000fea0003800000 */
[----:B------:R-:W-:Y:S05]  /*1930*/  @P0 BRA `(.L_x_10097) ;  /* 0x0000008000000947 */ /* 0x000fea0003800000 */
[----:B------:R-:W-:Y:S05]  /*1940*/  BRA `(.L_x_10098) ;  /* 0x0000009000007947 */ /* 0x000fea0003800000 */
.L_x_10096:
[----:B-----5:R-:W-:-:S05]  /*1950*/  HADD2.F32 R112, -RZ, R8.H1_H1 ;  /* 0x30000008ff707230 */ /* 0x020fca0000004100 */
[----:B------:R-:W-:Y:S01]  /*1960*/  FADD.FTZ R147, R112, R147 ;  /* 0x0000009370937221 */ /* 0x000fe20000010000 */
[----:B------:R-:W-:Y:S05]  /*1970*/  BRA `(.L_x_10097) ;  /* 0x0000004000007947 */ /* 0x000fea0003800000 */
.L_x_10095:
[----:B-----5:R-:W-:Y:S02]  /*1980*/  HADD2.F32 R112, -RZ, R12.H1_H1 ;  /* 0x3000000cff707230 */ /* 0x020fe40000004100 */
[----:B------:R-:W-:-:S03]  /*1990*/  @P2 HADD2.F32 R136, -RZ, R8.H1_H1 ;  /* 0x30000008ff882230 */ /* 0x000fc60000004100 */
[----:B------:R-:W-:-:S04]  /*19a0*/  FADD.FTZ R147, R112, R147 ;  /* 0x0000009370937221 */ /* 0x000fc80000010000 */
[----:B------:R-:W-:-:S05]  /*19b0*/  @P2 FADD.FTZ R147, R136, R147 ;  /* 0x0000009388932221 */ /* 0x000fca0000010000 */
.L_x_10097:
[----:B------:R-:W-:-:S04]  /*19c0*/  F2FP.PACK_AB R112, RZ, R147 ;  /* 0x00000093ff70723e */ /* 0x000fc800000000ff */
[----:B------:R-:W-:Y:S02]  /*19d0*/  PRMT R4, R4, 0x5410, R112 ;  /* 0x0000541004047816 */ /* 0x000fe40000000070 */
.L_x_10098:
[----:B------:R-:W-:Y:S01]  /*19e0*/  HADD2.F32 R149, -RZ, R113.H0_H0 ;  /* 0x20000071ff957230 */ /* 0x000fe20000004100 */
[----:B------:R-:W-:Y:S05]  /*19f0*/  @P3 BRA `(.L_x_10099) ;  /* 0x0000008000003947 */ /* 0x000fea0003800000 */
[----:B------:R-:W-:-:S04]  /*1a00*/  ISETP.NE.U32.AND P1, PT, RZ, c[0x0][0x180], PT ;  /* 0x00006000ff007a0c */ /* 0x000fc80003f25070 */
[----:B------:R-:W-:-:S13]  /*1a10*/  ISETP.NE.AND.EX P1, PT, RZ, c[0x0][0x184], PT, P1 ;  /* 0x00006100ff007a0c */ /* 0x000fda0003f25310 */
[----:B------:R-:W-:Y:S05]  /*1a20*/  @P1 BRA `(.L_x_10100) ;  /* 0x0000002000001947 */ /* 0x000fea0003800000 */
[----:B------:R-:W-:Y:S05]  /*1a30*/  @P0 BRA `(.L_x_10101) ;  /* 0x0000008000000947 */ /* 0x000fea0003800000 */
[----:B------:R-:W-:Y:S05]  /*1a40*/  BRA `(.L_x_10102) ;  /* 0x0000009000007947 */ /* 0x000fea0003800000 */
.L_x_10100:
[----:B-----5:R-:W-:-:S05]  /*1a50*/  HADD2.F32 R112, -RZ, R9.H0_H0 ;  /* 0x20000009ff707230 */ /* 0x020fca0000004100 */
[----:B------:R-:W-:Y:S01]  /*1a60*/  FADD.FTZ R149, R112, R149 ;  /* 0x0000009570957221 */ /* 0x000fe20000010000 */
[----:B------:R-:W-:Y:S05]  /*1a70*/  BRA `(.L_x_10101) ;  /* 0x0000004000007947 */ /* 0x000fea0003800000 */
.L_x_10099:
[----:B-----5:R-:W-:Y:S02]  /*1a80*/  HADD2.F32 R112, -RZ, R13.H0_H0 ;  /* 0x2000000dff707230 */ /* 0x020fe40000004100 */
[----:B------:R-:W-:-:S03]  /*1a90*/  @P2 HADD2.F32 R136, -RZ, R9.H0_H0 ;  /* 0x20000009ff882230 */ /* 0x000fc60000004100 */
[----:B------:R-:W-:-:S04]  /*1aa0*/  FADD.FTZ R149, R112, R149 ;  /* 0x0000009570957221 */ /* 0x000fc80000010000 */
[----:B------:R-:W-:-:S05]  /*1ab0*/  @P2 FADD.FTZ R149, R136, R149 ;  /* 0x0000009588952221 */ /* 0x000fca0000010000 */
.L_x_10101:
[----:B------:R-:W-:-:S04]  /*1ac0*/  F2FP.PACK_AB R112, RZ, R149 ;  /* 0x00000095ff70723e */ /* 0x000fc800000000ff */
[----:B------:R-:W-:Y:S02]  /*1ad0*/  PRMT R5, R112, 0x7610, R5 ;  /* 0x0000761070057816 */ /* 0x000fe40000000005 */
.L_x_10102:
[----:B------:R-:W-:Y:S01]  /*1ae0*/  HADD2.F32 R151, -RZ, R113.H1_H1 ;  /* 0x30000071ff977230 */ /* 0x000fe20000004100 */
[----:B------:R-:W-:Y:S05]  /*1af0*/  @P3 BRA `(.L_x_10103) ;  /* 0x0000008000003947 */ /* 0x000fea0003800000 */
[----:B------:R-:W-:-:S04]  /*1b00*/  ISETP.NE.U32.AND P1, PT, RZ, c[0x0][0x180], PT ;  /* 0x00006000ff007a0c */ /* 0x000fc80003f25070 */
[----:B------:R-:W-:-:S13]  /*1b10*/  ISETP.NE.AND.EX P1, PT, RZ, c[0x0][0x184], PT, P1 ;  /* 0x00006100ff007a0c */ /* 0x000fda0003f25310 */
[----:B------:R-:W-:Y:S05]  /*1b20*/  @P1 BRA `(.L_x_10104) ;  /* 0x0000002000001947 */ /* 0x000fea0003800000 */
[----:B------:R-:W-:Y:S05]  /*1b30*/  @P0 BRA `(.L_x_10105) ;  /* 0x0000008000000947 */ /* 0x000fea0003800000 */
[----:B------:R-:W-:Y:S05]  /*1b40*/  BRA `(.L_x_10106) ;  /* 0x0000009000007947 */ /* 0x000fea0003800000 */
.L_x_10104:
[----:B-----5:R-:W-:-:S05]  /*1b50*/  HADD2.F32 R112, -RZ, R9.H1_H1 ;  /* 0x30000009ff707230 */ /* 0x020fca0000004100 */
[----:B------:R-:W-:Y:S01]  /*1b60*/  FADD.FTZ R151, R112, R151 ;  /* 0x0000009770977221 */ /* 0x000fe20000010000 */
[----:B------:R-:W-:Y:S05]  /*1b70*/  BRA `(.L_x_10105) ;  /* 0x0000004000007947 */ /* 0x000fea0003800000 */
.L_x_10103:
[----:B-----5:R-:W-:Y:S02]  /*1b80*/  HADD2.F32 R112, -RZ, R13.H1_H1 ;  /* 0x3000000dff707230 */ /* 0x020fe40000004100 */
[----:B------:R-:W-:-:S03]  /*1b90*/  @P2 HADD2.F32 R136, -RZ, R9.H1_H1 ;  /* 0x30000009ff882230 */ /* 0x000fc60000004100 */
[----:B------:R-:W-:-:S04]  /*1ba0*/  FADD.FTZ R151, R112, R151 ;  /* 0x0000009770977221 */ /* 0x000fc80000010000 */
[----:B------:R-:W-:-:S05]  /*1bb0*/  @P2 FADD.FTZ R151, R136, R151 ;  /* 0x0000009788972221 */ /* 0x000fca0000010000 */
.L_x_10105:
[----:B------:R-:W-:-:S04]  /*1bc0*/  F2FP.PACK_AB R112, RZ, R151 ;  /* 0x00000097ff70723e */ /* 0x000fc800000000ff */
[----:B------:R-:W-:Y:S02]  /*1bd0*/  PRMT R5, R5, 0x5410, R112 ;  /* 0x0000541005057816 */ /* 0x000fe40000000070 */
.L_x_10106:
[----:B------:R-:W-:Y:S01]  /*1be0*/  HADD2.F32 R153, -RZ, R114.H0_H0 ;  /* 0x20000072ff997230 */ /* 0x000fe20000004100 */
[----:B------:R-:W-:Y:S05]  /*1bf0*/  @P3 BRA `(.L_x_10107) ;  /* 0x0000008000003947 */ /* 0x000fea0003800000 */
[----:B------:R-:W-:-:S04]  /*1c00*/  ISETP.NE.U32.AND P1, PT, RZ, c[0x0][0x180], PT ;  /* 0x00006000ff007a0c */ /* 0x000fc80003f25070 */
[----:B------:R-:W-:-:S13]  /*1c10*/  ISETP.NE.AND.EX P1, PT, RZ, c[0x0][0x184], PT, P1 ;  /* 0x00006100ff007a0c */ /* 0x000fda0003f25310 */
[----:B------:R-:W-:Y:S05]  /*1c20*/  @P1 BRA `(.L_x_10108) ;  /* 0x0000002000001947 */ /* 0x000fea0003800000 */
[----:B------:R-:W-:Y:S05]  /*1c30*/  @P0 BRA `(.L_x_10109) ;  /* 0x0000008000000947 */ /* 0x000fea0003800000 */
[----:B------:R-:W-:Y:S05]  /*1c40*/  BRA `(.L_x_10110) ;  /* 0x0000009000007947 */ /* 0x000fea0003800000 */
.L_x_10108:
[----:B-----5:R-:W-:-:S05]  /*1c50*/  HADD2.F32 R112, -RZ, R10.H0_H0 ;  /* 0x2000000aff707230 */ /* 0x020fca0000004100 */
[----:B------:R-:W-:Y:S01]  /*1c60*/  FADD.FTZ R153, R112, R153 ;  /* 0x0000009970997221 */ /* 0x000fe20000010000 */
[----:B------:R-:W-:Y:S05]  /*1c70*/  BRA `(.L_x_10109) ;  /* 0x0000004000007947 */ /* 0x000fea0003800000 */
.L_x_10107:
[----:B-----5:R-:W-:Y:S02]  /*1c80*/  HADD2.F32 R112, -RZ, R14.H0_H0 ;  /* 0x2000000eff707230 */ /* 0x020fe40000004100 */
[----:B------:R-:W-:-:S03]  /*1c90*/  @P2 HADD2.F32 R136, -RZ, R10.H0_H0 ;  /* 0x2000000aff882230 */ /* 0x000fc60000004100 */
[----:B------:R-:W-:-:S04]  /*1ca0*/  FADD.FTZ R153, R112, R153 ;  /* 0x0000009970997221 */ /* 0x000fc80000010000 */
[----:B------:R-:W-:-:S05]  /*1cb0*/  @P2 FADD.FTZ R153, R136, R153 ;  /* 0x0000009988992221 */ /* 0x000fca0000010000 */
.L_x_10109:
[----:B------:R-:W-:-:S04]  /*1cc0*/  F2FP.PACK_AB R112, RZ, R153 ;  /* 0x00000099ff70723e */ /* 0x000fc800000000ff */
[----:B------:R-:W-:Y:S02]  /*1cd0*/  PRMT R6, R112, 0x7610, R6 ;  /* 0x0000761070067816 */ /* 0x000fe40000000006 */
.L_x_10110:
[----:B------:R-:W-:Y:S01]  /*1ce0*/  HADD2.F32 R155, -RZ, R114.H1_H1 ;  /* 0x30000072ff9b7230 */ /* 0x000fe20000004100 */
[----:B------:R-:W-:Y:S05]  /*1cf0*/  @P3 BRA `(.L_x_10111) ;  /* 0x0000008000003947 */ /* 0x000fea0003800000 */
[----:B------:R-:W-:-:S04]  /*1d00*/  ISETP.NE.U32.AND P1, PT, RZ, c[0x0][0x180], PT ;  /* 0x00006000ff007a0c */ /* 0x000fc80003f25070 */
[----:B------:R-:W-:-:S13]  /*1d10*/  ISETP.NE.AND.EX P1, PT, RZ, c[0x0][0x184], PT, P1 ;  /* 0x00006100ff007a0c */ /* 0x000fda0003f25310 */
[----:B------:R-:W-:Y:S05]  /*1d20*/  @P1 BRA `(.L_x_10112) ;  /* 0x0000002000001947 */ /* 0x000fea0003800000 */
[----:B------:R-:W-:Y:S05]  /*1d30*/  @P0 BRA `(.L_x_10113) ;  /* 0x0000008000000947 */ /* 0x000fea0003800000 */
[----:B------:R-:W-:Y:S05]  /*1d40*/  BRA `(.L_x_10114) ;  /* 0x0000009000007947 */ /* 0x000fea0003800000 */
.L_x_10112:
[----:B-----5:R-:W-:-:S05]  /*1d50*/  HADD2.F32 R112, -RZ, R10.H1_H1 ;  /* 0x3000000aff707230 */ /* 0x020fca0000004100 */
[----:B------:R-:W-:Y:S01]  /*1d60*/  FADD.FTZ R155, R112, R155 ;  /* 0x0000009b709b7221 */ /* 0x000fe20000010000 */
[----:B------:R-:W-:Y:S05]  /*1d70*/  BRA `(.L_x_10113) ;  /* 0x0000004000007947 */ /* 0x000fea0003800000 */
.L_x_10111:
[----:B-----5:R-:W-:Y:S02]  /*1d80*/  HADD2.F32 R112, -RZ, R14.H1_H1 ;  /* 0x3000000eff707230 */ /* 0x020fe40000004100 */
[----:B------:R-:W-:-:S03]  /*1d90*/  @P2 HADD2.F32 R114, -RZ, R10.H1_H1 ;  /* 0x3000000aff722230 */ /* 0x000fc60000004100 */
[----:B------:R-:W-:-:S04]  /*1da0*/  FADD.FTZ R155, R112, R155 ;  /* 0x0000009b709b7221 */ /* 0x000fc80000010000 */
[----:B------:R-:W-:-:S05]  /*1db0*/  @P2 FADD.FTZ R155, R114, R155 ;  /* 0x0000009b729b2221 */ /* 0x000fca0000010000 */
.L_x_10113:
[----:B------:R-:W-:-:S04]  /*1dc0*/  F2FP.PACK_AB R112, RZ, R155 ;  /* 0x0000009bff70723e */ /* 0x000fc800000000ff */
[----:B------:R-:W-:Y:S02]  /*1dd0*/  PRMT R6, R6, 0x5410, R112 ;  /* 0x0000541006067816 */ /* 0x000fe40000000070 */
.L_x_10114:
[----:B------:R-:W-:Y:S01]  /*1de0*/  HADD2.F32 R157, -RZ, R115.H0_H0 ;  /* 0x20000073ff9d7230 */ /* 0x000fe20000004100 */
[----:B------:R-:W-:Y:S05]  /*1df0*/  @P3 BRA `(.L_x_10115) ;  /* 0x0000008000003947 */ /* 0x000fea0003800000 */
[----:B------:R-:W-:-:S04]  /*1e00*/  ISETP.NE.U32.AND P1, PT, RZ, c[0x0][0x180], PT ;  /* 0x00006000ff007a0c */ /* 0x000fc80003f25070 */
[----:B------:R-:W-:-:S13]  /*1e10*/  ISETP.NE.AND.EX P1, PT, RZ, c[0x0][0x184], PT, P1 ;  /* 0x00006100ff007a0c */ /* 0x000fda0003f25310 */
[----:B------:R-:W-:Y:S05]  /*1e20*/  @P1 BRA `(.L_x_10116) ;  /* 0x0000002000001947 */ /* 0x000fea0003800000 */
[----:B------:R-:W-:Y:S05]  /*1e30*/  @P0 BRA `(.L_x_10117) ;  /* 0x0000008000000947 */ /* 0x000fea0003800000 */
[----:B------:R-:W-:Y:S05]  /*1e40*/  BRA `(.L_x_10118) ;  /* 0x0000009000007947 */ /* 0x000fea0003800000 */
.L_x_10116:
[----:B-----5:R-:W-:-:S05]  /*1e50*/  HADD2.F32 R112, -RZ, R11.H0_H0 ;  /* 0x2000000bff707230 */ /* 0x020fca0000004100 */
[----:B------:R-:W-:Y:S01]  /*1e60*/  FADD.FTZ R157, R112, R157 ;  /* 0x0000009d709d7221 */ /* 0x000fe20000010000 */
[----:B------:R-:W-:Y:S05]  /*1e70*/  BRA `(.L_x_10117) ;  /* 0x0000004000007947 */ /* 0x000fea0003800000 */
.L_x_10115:
[----:B-----5:R-:W-:Y:S02]  /*1e80*/  HADD2.F32 R112, -RZ, R15.H0_H0 ;  /* 0x2000000fff707230 */ /* 0x020fe40000004100 */
[----:B------:R-:W-:-:S03]  /*1e90*/  @P2 HADD2.F32 R114, -RZ, R11.H0_H0 ;  /* 0x2000000bff722230 */ /* 0x000fc60000004100 */
[----:B------:R-:W-:-:S04]  /*1ea0*/  FADD.FTZ R157, R112, R157 ;  /* 0x0000009d709d7221 */ /* 0x000fc80000010000 */
[----:B------:R-:W-:-:S05]  /*1eb0*/  @P2 FADD.FTZ R157, R114, R157 ;  /* 0x0000009d729d2221 */ /* 0x000fca0000010000 */
.L_x_10117:
[----:B------:R-:W-:-:S04]  /*1ec0*/  F2FP.PACK_AB R112, RZ, R157 ;  /* 0x0000009dff70723e */ /* 0x000fc800000000ff */
[----:B------:R-:W-:Y:S02]  /*1ed0*/  PRMT R7, R112, 0x7610, R7 ;  /* 0x0000761070077816 */ /* 0x000fe40000000007 */
.L_x_10118:
[----:B------:R-:W-:Y:S01]  /*1ee0*/  HADD2.F32 R115, -RZ, R115.H1_H1 ;  /* 0x30000073ff737230 */ /* 0x000fe20000004100 */
[----:B------:R-:W-:Y:S05]  /*1ef0*/  @P3 BRA `(.L_x_10119) ;  /* 0x0000008000003947 */ /* 0x000fea0003800000 */
[----:B------:R-:W-:-:S04]  /*1f00*/  ISETP.NE.U32.AND P1, PT, RZ, c[0x0][0x180], PT ;  /* 0x00006000ff007a0c */ /* 0x000fc80003f25070 */
[----:B------:R-:W-:-:S13]  /*1f10*/  ISETP.NE.AND.EX P1, PT, RZ, c[0x0][0x184], PT, P1 ;  /* 0x00006100ff007a0c */ /* 0x000fda0003f25310 */
[----:B------:R-:W-:Y:S05]  /*1f20*/  @P1 BRA `(.L_x_10120) ;  /* 0x0000002000001947 */ /* 0x000fea0003800000 */
[----:B------:R-:W-:Y:S05]  /*1f30*/  @P0 BRA `(.L_x_10121) ;  /* 0x0000008000000947 */ /* 0x000fea0003800000 */
[----:B------:R-:W-:Y:S05]  /*1f40*/  BRA `(.L_x_10122) ;  /* 0x0000009000007947 */ /* 0x000fea0003800000 */
.L_x_10120:
[----:B-----5:R-:W-:-:S05]  /*1f50*/  HADD2.F32 R112, -RZ, R11.H1_H1 ;  /* 0x3000000bff707230 */ /* 0x020fca0000004100 */
[----:B------:R-:W-:Y:S01]  /*1f60*/  FADD.FTZ R115, R112, R115 ;  /* 0x0000007370737221 */ /* 0x000fe20000010000 */
[----:B------:R-:W-:Y:S05]  /*1f70*/  BRA `(.L_x_10121) ;  /* 0x0000004000007947 */ /* 0x000fea0003800000 */
.L_x_10119:
[----:B-----5:R-:W-:Y:S02]  /*1f80*/  HADD2.F32 R112, -RZ, R15.H1_H1 ;  /* 0x3000000fff707230 */ /* 0x020fe40000004100 */
[----:B------:R-:W-:-:S03]  /*1f90*/  @P2 HADD2.F32 R114, -RZ, R11.H1_H1 ;  /* 0x3000000bff722230 */ /* 0x000fc60000004100 */
[----:B------:R-:W-:-:S04]  /*1fa0*/  FADD.FTZ R115, R112, R115 ;  /* 0x0000007370737221 */ /* 0x000fc80000010000 */
[----:B------:R-:W-:-:S05]  /*1fb0*/  @P2 FADD.FTZ R115, R114, R115 ;  /* 0x0000007372732221 */ /* 0x000fca0000010000 */
.L_x_10121:
[----:B------:R-:W-:-:S04]  /*1fc0*/  F2FP.PACK_AB R112, RZ, R115 ;  /* 0x00000073ff70723e */ /* 0x000fc800000000ff */
[----:B------:R-:W-:Y:S02]  /*1fd0*/  PRMT R7, R7, 0x5410, R112 ;  /* 0x0000541007077816 */ /* 0x000fe40000000070 */
.L_x_10122:
        /* <DEDUP_REMOVED lines=32> */
.L_x_10127:
        /* <DEDUP_REMOVED lines=68> */
.L_x_10128:
        /* <DEDUP_REMOVED lines=11> */
[----:B------:R-:W-:-:S06]  /*26d0*/  HFMA2.MMA R114, -RZ, RZ, 0, 0 ;  /* 0x00000000ff727435 */ /* 0x000fcc00000001ff */
        /* <DEDUP_REMOVED lines=8> */
[----:B------:R-:W1:Y:S01]  /*2760*/  I2F R142, R140 ;  /* 0x0000008c008e7306 */ /* 0x000e620000201400 */
[----:B--2---:R-:W2:Y:S07]  /*2770*/  SHFL.DOWN PT, R163, R158, 0x4, 0x1f ;  /* 0x08801f009ea37f89 */ /* 0x004eae00000e0000 */
[----:B-1----:R-:W1:Y:S01]  /*2780*/  MUFU.RCP R113, R142 ;  /* 0x0000008e00717308 */ /* 0x002e620000001000 */
[----:B------:R-:W3:Y:S01]  /*2790*/  SHFL.DOWN PT, R112, R159, 0x4, 0x1f ;  /* 0x08801f009f707f89 */ /* 0x000ee200000e0000 */
[----:B0-----:R-:W-:-:S06]  /*27a0*/  IADD3 R140, R140, R167, RZ ;  /* 0x000000a78c8c7210 */ /* 0x001fcc0007ffe0ff */
[----:B------:R-:W-:Y:S01]  /*27b0*/  I2F R167, R167 ;  /* 0x000000a700a77306 */ /* 0x000fe20000201400 */
[----:B------:R-:W-:Y:S01]  /*27c0*/  SHFL.DOWN PT, R161, R140, 0x1, 0x1f ;  /* 0x08201f008ca17f89 */ /* 0x000fe200000e0000 */
[C---:B--2---:R-:W-:Y:S02]  /*27d0*/  FMUL.FTZ R165, R163.reuse, R144 ;  /* 0x00000090a3a57220 */ /* 0x044fe40000410000 */
[----:B------:R-:W-:Y:S02]  /*27e0*/  FADD.FTZ R163, -R163, R158 ;  /* 0x0000009ea3a37221 */ /* 0x000fe40000010100 */
[----:B------:R-:W-:Y:S02]  /*27f0*/  FFMA.FTZ R138, R136, R158, R165 ;  /* 0x0000009e888a7223 */ /* 0x000fe400000100a5 */
[----:B------:R-:W-:Y:S02]  /*2800*/  FMUL.FTZ R163, R163, R163 ;  /* 0x000000a3a3a37220 */ /* 0x000fe40000410000 */
[----:B-1----:R-:W-:-:S02]  /*2810*/  FMUL.FTZ R165, R113, R138 ;  /* 0x0000008a71a57220 */ /* 0x002fc40000410000 */
[----:B------:R-:W-:Y:S02]  /*2820*/  FMUL.FTZ R163, R163, R136 ;  /* 0x00000088a3a37220 */ /* 0x000fe40000410000 */
[----:B------:R-:W0:Y:S01]  /*2830*/  I2F R136, R140 ;  /* 0x0000008c00887306 */ /* 0x000e220000201400 */
[----:B------:R-:W1:Y:S01]  /*2840*/  SHFL.DOWN PT, R114, R165, 0x2, 0x1f ;  /* 0x08401f00a5727f89 */ /* 0x000e6200000e0000 */
[----:B------:R-:W-:Y:S02]  /*2850*/  FMUL.FTZ R163, R163, R144 ;  /* 0x00000090a3a37220 */ /* 0x000fe40000410000 */
[----:B---3--:R-:W-:-:S04]  /*2860*/  FADD.FTZ R112, R112, R159 ;  /* 0x0000009f70707221 */ /* 0x008fc80000010000 */
[----:B------:R-:W-:-:S05]  /*2870*/  FFMA.FTZ R112, R113, R163, R112 ;  /* 0x000000a371707223 */ /* 0x000fca0000010070 */
[----:B------:R-:W2:Y:S01]  /*2880*/  SHFL.DOWN PT, R113, R112, 0x2, 0x1f ;  /* 0x08401f0070717f89 */ /* 0x000ea200000e0000 */
[----:B0-----:R-:W0:Y:S01]  /*2890*/  MUFU.RCP R138, R136 ;  /* 0x00000088008a7308 */ /* 0x001e220000001000 */
[----:B-1----:R-:W-:Y:S02]  /*28a0*/  FADD.FTZ R144, R165, -R114 ;  /* 0x80000072a5907221 */ /* 0x002fe40000010000 */
[----:B------:R-:W-:Y:S02]  /*28b0*/  FMUL.FTZ R114, R114, R167 ;  /* 0x000000a772727220 */ /* 0x000fe40000410000 */
[----:B------:R-:W-:Y:S02]  /*28c0*/  FMUL.FTZ R159, R144, R144 ;  /* 0x00000090909f7220 */ /* 0x000fe40000410000 */
[C---:B------:R-:W-:Y:S02]  /*28d0*/  FFMA.FTZ R165, R142.reuse, R165, R114 ;  /* 0x000000a58ea57223 */ /* 0x040fe40000010072 */
[----:B------:R-:W-:Y:S01]  /*28e0*/  FMUL.FTZ R159, R142, R159 ;  /* 0x0000009f8e9f7220 */ /* 0x000fe20000410000 */
[----:B------:R-:W-:Y:S01]  /*28f0*/  IADD3 R142, R140, R161, RZ ;  /* 0x000000a18c8e7210 */ /* 0x000fe20007ffe0ff */
[----:B0-----:R-:W-:Y:S01]  /*2900*/  FMUL.FTZ R165, R138, R165 ;  /* 0x000000a58aa57220 */ /* 0x001fe20000410000 */
[----:B------:R-:W-:Y:S01]  /*2910*/  I2F R161, R161 ;  /* 0x000000a100a17306 */ /* 0x000fe20000201400 */
[----:B--2---:R-:W-:-:S02]  /*2920*/  FADD.FTZ R113, R112, R113 ;  /* 0x0000007170717221 */ /* 0x004fc40000010000 */
        /* <DEDUP_REMOVED lines=22> */
[----:B--2---:R-:W-:Y:S01]  /*2a90*/  FFMA.FTZ R112, R159, R114, c[0x0][0x228] ;  /* 0x00008a009f707623 */ /* 0x004fe20000010072 */
[----:B------:R-:W-:Y:S01]  /*2aa0*/  @!P1 MOV R159, 0x4 ;  /* 0x00000004009f9802 */ /* 0x000fe20000000f00 */
[----:B------:R-:W-:Y:S02]  /*2ab0*/  FADD.FTZ R138, -R136, R123 ;  /* 0x0000007b888a7221 */ /* 0x000fe40000010100 */
[----:B------:R-:W-:Y:S01]  /*2ac0*/  FADD.FTZ R114, R112, R113 ;  /* 0x0000007170727221 */ /* 0x000fe20000010000 */
[----:B------:R-:W-:Y:S01]  /*2ad0*/  @!P1 MOV R113, 0x4 ;  /* 0x0000000400719802 */ /* 0x000fe20000000f00 */
[C---:B------:R-:W-:Y:S02]  /*2ae0*/  FADD.FTZ R124, -R136.reuse, R124 ;  /* 0x0000007c887c7221 */ /* 0x040fe40000010100 */
[----:B------:R0:W1:Y:S01]  /*2af0*/  MUFU.RSQ R165, R114 ;  /* 0x0000007200a57308 */ /* 0x0000620000001400 */
[----:B------:R-:W-:-:S02]  /*2b00*/  FADD.FTZ R126, -R136, R126 ;  /* 0x0000007e887e7221 */ /* 0x000fc40000010100 */
[----:B------:R-:W-:-:S04]  /*2b10*/  @!P1 IMAD.WIDE R112, R116, R113, c[0x0][0x1a0] ;  /* 0x0000680074709625 */ /* 0x000fc800078e0271 */
[C---:B------:R-:W-:Y:S01]  /*2b20*/  FADD.FTZ R128, -R136.reuse, R128 ;  /* 0x0000008088807221 */ /* 0x040fe20000010100 */
[----:B------:R2:W-:Y:S01]  /*2b30*/  @!P1 STG.E [R112.64], R163 ;  /* 0x000000a370009986 */ /* 0x0005e2000c101904 */
[----:B0-----:R-:W-:Y:S02]  /*2b40*/  FADD.FTZ R114, -R136, R125 ;  /* 0x0000007d88727221 */ /* 0x001fe40000010100 */
[C---:B------:R-:W-:Y:S01]  /*2b50*/  @!P1 IMAD.WIDE R158, R116.reuse, R159, c[0x0][0x1a8] ;  /* 0x00006a00749e9625 */ /* 0x040fe200078e029f */
[----:B------:R-:W-:-:S03]  /*2b60*/  IADD3 R116, R116, c[0x0][0x160], RZ ;  /* 0x0000580074747a10 */ /* 0x000fc60007ffe0ff */
[----:B------:R-:W-:Y:S01]  /*2b70*/  FADD.FTZ R121, -R136, R137 ;  /* 0x0000008988797221 */ /* 0x000fe20000010100 */
[----:B-1----:R-:W-:Y:S01]  /*2b80*/  @!P1 STG.E [R158.64], R165 ;  /* 0x000000a59e009986 */ /* 0x002fe2000c101904 */
[C---:B------:R-:W-:Y:S02]  /*2b90*/  FMUL.FTZ R123, R165.reuse, R122 ;  /* 0x0000007aa57b7220 */ /* 0x040fe40000410000 */
[C---:B------:R-:W-:Y:S02]  /*2ba0*/  FMUL.FTZ R138, R165.reuse, R138 ;  /* 0x0000008aa58a7220 */ /* 0x040fe40000410000 */
[C---:B------:R-:W-:Y:S02]  /*2bb0*/  FMUL.FTZ R125, R165.reuse, R124 ;  /* 0x0000007ca57d7220 */ /* 0x040fe40000410000 */
[----:B------:R-:W-:Y:S02]  /*2bc0*/  FMUL.FTZ R114, R165, R114 ;  /* 0x00000072a5727220 */ /* 0x000fe40000410000 */
[----:B------:R-:W-:-:S02]  /*2bd0*/  FFMA.FTZ R160, R60, R123, R108 ;  /* 0x0000007b3ca07223 */ /* 0x000fc4000001006c */
[----:B--2---:R-:W-:Y:S02]  /*2be0*/  FFMA.FTZ R113, R61, R138, R109 ;  /* 0x0000008a3d717223 */ /* 0x004fe4000001006d */
[----:B------:R-:W-:Y:S02]  /*2bf0*/  FFMA.FTZ R161, R62, R125, R110 ;  /* 0x0000007d3ea17223 */ /* 0x000fe4000001006e */
[----:B------:R-:W-:Y:S01]  /*2c00*/  FFMA.FTZ R112, R63, R114, R111 ;  /* 0x000000723f707223 */ /* 0x000fe2000001006f */
[----:B------:R-:W-:Y:S01]  /*2c10*/  F2FP.PACK_AB R160, R113, R160 ;  /* 0x000000a071a0723e */ /* 0x000fe200000000ff */
[----:B------:R-:W-:Y:S02]  /*2c20*/  FADD.FTZ R113, -R136, R131 ;  /* 0x0000008388717221 */ /* 0x000fe40000010100 */
[----:B------:R-:W-:Y:S01]  /*2c30*/  FMUL.FTZ R128, R165, R128 ;  /* 0x00000080a5807220 */ /* 0x000fe20000410000 */
[----:B------:R-:W-:Y:S01]  /*2c40*/  F2FP.PACK_AB R161, R112, R161 ;  /* 0x000000a170a1723e */ /* 0x000fe200000000ff */
[----:B------:R-:W-:-:S02]  /*2c50*/  FADD.FTZ R112, -R136, R129 ;  /* 0x0000008188707221 */ /* 0x000fc40000010100 */
[C---:B------:R-:W-:Y:S02]  /*2c60*/  FMUL.FTZ R122, R165.reuse, R113 ;  /* 0x00000071a57a7220 */ /* 0x040fe40000410000 */
[C---:B------:R-:W-:Y:S02]  /*2c70*/  FMUL.FTZ R131, R165.reuse, R112 ;  /* 0x00000070a5837220 */ /* 0x040fe40000410000 */
[----:B------:R-:W-:Y:S02]  /*2c80*/  FMUL.FTZ R129, R165, R126 ;  /* 0x0000007ea5817220 */ /* 0x000fe40000410000 */
[----:B------:R-:W-:Y:S02]  /*2c90*/  FFMA.FTZ R163, R58, R131, R106 ;  /* 0x000000833aa37223 */ /* 0x000fe4000001006a */
[----:B------:R-:W-:Y:S02]  /*2ca0*/  FFMA.FTZ R112, R59, R122, R107 ;  /* 0x0000007a3b707223 */ /* 0x000fe4000001006b */
[----:B------:R-:W-:-:S02]  /*2cb0*/  FFMA.FTZ R162, R56, R129, R104 ;  /* 0x0000008138a27223 */ /* 0x000fc40000010068 */
[----:B------:R-:W-:Y:S01]  /*2cc0*/  FFMA.FTZ R113, R57, R128, R105 ;  /* 0x0000008039717223 */ /* 0x000fe20000010069 */
[----:B------:R-:W-:Y:S01]  /*2cd0*/  F2FP.PACK_AB R163, R112, R163 ;  /* 0x000000a370a3723e */ /* 0x000fe200000000ff */
[----:B------:R-:W-:Y:S01]  /*2ce0*/  FFMA.FTZ R122, R35, R122, R83 ;  /* 0x0000007a237a7223 */ /* 0x000fe20000010053 */
[----:B------:R-:W-:Y:S01]  /*2cf0*/  IADD3 R112, P1, R152, c[0x0][0x208], RZ ;  /* 0x0000820098707a10 */ /* 0x000fe20007f3e0ff */
[C---:B------:R-:W-:Y:S01]  /*2d00*/  FADD.FTZ R142, -R136.reuse, R141 ;  /* 0x0000008d888e7221 */ /* 0x040fe20000010100 */
[----:B------:R-:W-:Y:S01]  /*2d10*/  F2FP.PACK_AB R162, R113, R162 ;  /* 0x000000a271a2723e */ /* 0x000fe200000000ff */
[----:B------:R-:W-:Y:S01]  /*2d20*/  FADD.FTZ R144, -R136, R143 ;  /* 0x0000008f88907221 */ /* 0x000fe20000010100 */
[----:B------:R-:W-:Y:S01]  /*2d30*/  IADD3.X R113, R154, c[0x0][0x20c], RZ, P1, !PT ;  /* 0x000083009a717a10 */ /* 0x000fe20000ffe4ff */
[----:B------:R-:W-:Y:S02]  /*2d40*/  FADD.FTZ R124, -R136, R139 ;  /* 0x0000008b887c7221 */ /* 0x000fe40000010100 */
[----:B------:R-:W-:-:S02]  /*2d50*/  FMUL.FTZ R141, R165, R121 ;  /* 0x00000079a58d7220 */ /* 0x000fc40000410000 */
[----:B------:R0:W-:Y:S01]  /*2d60*/  STG.E.128 [R112.64], R160 ;  /* 0x000000a070007986 */ /* 0x0001e2000c101d04 */
[C---:B------:R-:W-:Y:S02]  /*2d70*/  FADD.FTZ R135, -R136.reuse, R135 ;  /* 0x0000008788877221 */ /* 0x040fe40000010100 */
[----:B------:R-:W-:Y:S02]  /*2d80*/  FFMA.FTZ R121, R37, R138, R85 ;  /* 0x0000008a25797223 */ /* 0x000fe40000010055 */
[----:B------:R-:W-:Y:S02]  /*2d90*/  FADD.FTZ R134, -R136, R134 ;  /* 0x0000008688867221 */ /* 0x000fe40000010100 */
[C---:B------:R-:W-:Y:S02]  /*2da0*/  FMUL.FTZ R143, R165.reuse, R142 ;  /* 0x0000008ea58f7220 */ /* 0x040fe40000410000 */
[C---:B------:R-:W-:Y:S02]  /*2db0*/  FMUL.FTZ R144, R165.reuse, R144 ;  /* 0x00000090a5907220 */ /* 0x040fe40000410000 */
[----:B------:R-:W-:-:S02]  /*2dc0*/  FMUL.FTZ R140, R165, R124 ;  /* 0x0000007ca58c7220 */ /* 0x000fc40000410000 */
[C---:B------:R-:W-:Y:S02]  /*2dd0*/  FADD.FTZ R132, -R136.reuse, R132 ;  /* 0x0000008488847221 */ /* 0x040fe40000010100 */
[C---:B------:R-:W-:Y:S02]  /*2de0*/  FADD.FTZ R133, -R136.reuse, R133 ;  /* 0x0000008588857221 */ /* 0x040fe40000010100 */
[C---:B------:R-:W-:Y:S02]  /*2df0*/  FADD.FTZ R145, -R136.reuse, R145 ;  /* 0x0000009188917221 */ /* 0x040fe40000010100 */
[----:B0-----:R-:W-:Y:S02]  /*2e00*/  FADD.FTZ R112, -R136, R115 ;  /* 0x0000007388707221 */ /* 0x001fe40000010100 */
[----:B------:R-:W-:Y:S01]  /*2e10*/  FFMA.FTZ R115, R34, R131, R82 ;  /* 0x0000008322737223 */ /* 0x000fe20000010052 */
[----:B------:R-:W-:Y:S01]  /*2e20*/  SHF.L.U32 R131, R127, 0x4, RZ ;  /* 0x000000047f837819 */ /* 0x000fe200000006ff */
[----:B------:R-:W-:-:S02]  /*2e30*/  FFMA.FTZ R113, R38, R125, R86 ;  /* 0x0000007d26717223 */ /* 0x000fc40000010056 */
[----:B------:R-:W-:Y:S01]  /*2e40*/  FMUL.FTZ R150, R165, R112 ;  /* 0x00000070a5967220 */ /* 0x000fe20000410000 */
[----:B------:R-:W-:Y:S01]  /*2e50*/  F2FP.PACK_AB R115, R122, R115 ;  /* 0x000000737a73723e */ /* 0x000fe200000000ff */
[----:B------:R-:W-:Y:S02]  /*2e60*/  FFMA.FTZ R122, R39, R114, R87 ;  /* 0x00000072277a7223 */ /* 0x000fe40000010057 */
[----:B------:R-:W-:Y:S02]  /*2e70*/  FFMA.FTZ R112, R36, R123, R84 ;  /* 0x0000007b24707223 */ /* 0x000fe40000010054 */
[----:B------:R-:W-:Y:S01]  /*2e80*/  FFMA.FTZ R114, R32, R129, R80 ;  /* 0x0000008120727223 */ /* 0x000fe20000010050 */
[----:B------:R-:W-:Y:S01]  /*2e90*/  F2FP.PACK_AB R113, R122, R113 ;  /* 0x000000717a71723e */ /* 0x000fe200000000ff */
[----:B------:R-:W-:Y:S01]  /*2ea0*/  FFMA.FTZ R123, R33, R128, R81 ;  /* 0x00000080217b7223 */ /* 0x000fe20000010051 */
[----:B------:R-:W-:Y:S01]  /*2eb0*/  IADD3 R122, P1, R152, c[0x0][0x210], RZ ;  /* 0x00008400987a7a10 */ /* 0x000fe20007f3e0ff */
[C---:B------:R-:W-:Y:S01]  /*2ec0*/  FADD.FTZ R147, -R136.reuse, R147 ;  /* 0x0000009388937221 */ /* 0x040fe20000010100 */
[----:B------:R-:W-:Y:S01]  /*2ed0*/  F2FP.PACK_AB R112, R121, R112 ;  /* 0x000000707970723e */ /* 0x000fe200000000ff */
[C---:B------:R-:W-:Y:S01]  /*2ee0*/  FADD.FTZ R149, -R136.reuse, R149 ;  /* 0x0000009588957221 */ /* 0x040fe20000010100 */
[----:B------:R-:W-:Y:S01]  /*2ef0*/  F2FP.PACK_AB R114, R123, R114 ;  /* 0x000000727b72723e */ /* 0x000fe200000000ff */
[----:B------:R-:W-:Y:S01]  /*2f00*/  FADD.FTZ R151, -R136, R151 ;  /* 0x0000009788977221 */ /* 0x000fe20000010100 */
[----:B------:R-:W-:Y:S01]  /*2f10*/  IADD3.X R123, R154, c[0x0][0x214], RZ, P1, !PT ;  /* 0x000085009a7b7a10 */ /* 0x000fe20000ffe4ff */
[----:B------:R-:W-:-:S02]  /*2f20*/  FADD.FTZ R153, -R136, R153 ;  /* 0x0000009988997221 */ /* 0x000fc40000010100 */
[C---:B------:R-:W-:Y:S02]  /*2f30*/  FADD.FTZ R155, -R136.reuse, R155 ;  /* 0x0000009b889b7221 */ /* 0x040fe40000010100 */
[----:B------:R-:W-:Y:S01]  /*2f40*/  FADD.FTZ R157, -R136, R157 ;  /* 0x0000009d889d7221 */ /* 0x000fe20000010100 */
[----:B------:R0:W-:Y:S01]  /*2f50*/  STG.E.128 [R122.64], R112 ;  /* 0x000000707a007986 */ /* 0x0001e2000c101d04 */
[C---:B------:R-:W-:Y:S02]  /*2f60*/  FMUL.FTZ R136, R165.reuse, R135 ;  /* 0x00000087a5887220 */ /* 0x040fe40000410000 */
[----:B------:R-:W-:Y:S02]  /*2f70*/  FMUL.FTZ R139, R165, R134 ;  /* 0x00000086a58b7220 */ /* 0x000fe40000410000 */
[----:B------:R-:W-:Y:S02]  /*2f80*/  FFMA.FTZ R135, R50, R143, R98 ;  /* 0x0000008f32877223 */ /* 0x000fe40000010062 */
[----:B------:R-:W-:-:S02]  /*2f90*/  FFMA.FTZ R128, R51, R144, R99 ;  /* 0x0000009033807223 */ /* 0x000fc40000010063 */
[----:B------:R-:W-:Y:S02]  /*2fa0*/  FFMA.FTZ R134, R48, R141, R96 ;  /* 0x0000008d30867223 */ /* 0x000fe40000010060 */
[----:B------:R-:W-:Y:S01]  /*2fb0*/  FFMA.FTZ R121, R49, R140, R97 ;  /* 0x0000008c31797223 */ /* 0x000fe20000010061 */
[----:B------:R-:W-:Y:S01]  /*2fc0*/  F2FP.PACK_AB R135, R128, R135 ;  /* 0x000000878087723e */ /* 0x000fe200000000ff */
[C---:B------:R-:W-:Y:S02]  /*2fd0*/  FMUL.FTZ R126, R165.reuse, R133 ;  /* 0x00000085a57e7220 */ /* 0x040fe40000410000 */
[----:B------:R-:W-:Y:S01]  /*2fe0*/  FMUL.FTZ R149, R165, R149 ;  /* 0x00000095a5957220 */ /* 0x000fe20000410000 */
[----:B------:R-:W-:Y:S01]  /*2ff0*/  F2FP.PACK_AB R134, R121, R134 ;  /* 0x000000867986723e */ /* 0x000fe200000000ff */
[C---:B------:R-:W-:Y:S02]  /*3000*/  FMUL.FTZ R146, R165.reuse, R151 ;  /* 0x00000097a5927220 */ /* 0x040fe40000410000 */
[----:B------:R-:W-:-:S02]  /*3010*/  FMUL.FTZ R137, R165, R132 ;  /* 0x00000084a5897220 */ /* 0x000fc40000410000 */
[----:B------:R-:W-:Y:S02]  /*3020*/  FFMA.FTZ R125, R53, R126, R101 ;  /* 0x0000007e357d7223 */ /* 0x000fe40000010065 */
[----:B------:R-:W-:Y:S02]  /*3030*/  FFMA.FTZ R133, R54, R139, R102 ;  /* 0x0000008b36857223 */ /* 0x000fe40000010066 */
[----:B------:R-:W-:Y:S02]  /*3040*/  FFMA.FTZ R124, R55, R136, R103 ;  /* 0x00000088377c7223 */ /* 0x000fe40000010067 */
[----:B------:R-:W-:Y:S02]  /*3050*/  FFMA.FTZ R128, R29, R126, R77 ;  /* 0x0000007e1d807223 */ /* 0x000fe4000001004d */
[----:B0-----:R-:W-:Y:S01]  /*3060*/  FFMA.FTZ R113, R46, R149, R94 ;  /* 0x000000952e717223 */ /* 0x001fe2000001005e */
[----:B------:R-:W-:Y:S01]  /*3070*/  F2FP.PACK_AB R133, R124, R133 ;  /* 0x000000857c85723e */ /* 0x000fe200000000ff */
[----:B------:R-:W-:Y:S01]  /*3080*/  FFMA.FTZ R114, R47, R146, R95 ;  /* 0x000000922f727223 */ /* 0x000fe2000001005f */
[----:B------:R-:W-:Y:S01]  /*3090*/  IADD3 R124, P2, R131, c[0x0][0x208], RZ ;  /* 0x00008200837c7a10 */ /* 0x000fe20007f5e0ff */
[----:B------:R-:W-:-:S02]  /*30a0*/  FFMA.FTZ R126, R24, R141, R72 ;  /* 0x0000008d187e7223 */ /* 0x000fc40000010048 */
[----:B------:R-:W-:Y:S01]  /*30b0*/  FFMA.FTZ R121, R25, R140, R73 ;  /* 0x0000008c19797223 */ /* 0x000fe20000010049 */
[----:B------:R-:W-:Y:S01]  /*30c0*/  F2FP.PACK_AB R113, R114, R113 ;  /* 0x000000717271723e */ /* 0x000fe200000000ff */
[C---:B------:R-:W-:Y:S02]  /*30d0*/  FMUL.FTZ R153, R165.reuse, R153 ;  /* 0x00000099a5997220 */ /* 0x040fe40000410000 */
[----:B------:R-:W-:Y:S01]  /*30e0*/  FMUL.FTZ R148, R165, R155 ;  /* 0x0000009ba5947220 */ /* 0x000fe20000410000 */
[----:B------:R-:W-:Y:S01]  /*30f0*/  F2FP.PACK_AB R126, R121, R126 ;  /* 0x0000007e797e723e */ /* 0x000fe200000000ff */
[C---:B------:R-:W-:Y:S02]  /*3100*/  FMUL.FTZ R157, R165.reuse, R157 ;  /* 0x0000009da59d7220 */ /* 0x040fe40000410000 */
[----:B------:R-:W-:Y:S02]  /*3110*/  FFMA.FTZ R132, R52, R137, R100 ;  /* 0x0000008934847223 */ /* 0x000fe40000010064 */
[----:B------:R-:W-:Y:S01]  /*3120*/  FMUL.FTZ R142, R165, R147 ;  /* 0x00000093a58e7220 */ /* 0x000fe20000410000 */
[----:B------:R-:W-:Y:S01]  /*3130*/  SHF.R.U32.HI R147, RZ, 0x1c, R127 ;  /* 0x0000001cff937819 */ /* 0x000fe2000001167f */
[----:B------:R-:W-:Y:S01]  /*3140*/  FFMA.FTZ R114, R40, R153, R88 ;  /* 0x0000009928727223 */ /* 0x000fe20000010058 */
[----:B------:R-:W-:Y:S01]  /*3150*/  F2FP.PACK_AB R132, R125, R132 ;  /* 0x000000847d84723e */ /* 0x000fe200000000ff */
[----:B------:R-:W-:Y:S01]  /*3160*/  FFMA.FTZ R115, R41, R148, R89 ;  /* 0x0000009429737223 */ /* 0x000fe20000010059 */
[----:B------:R-:W-:Y:S01]  /*3170*/  IADD3.X R125, R147, c[0x0][0x20c], RZ, P2, !PT ;  /* 0x00008300937d7a10 */ /* 0x000fe200017fe4ff */
[----:B------:R-:W-:-:S02]  /*3180*/  FFMA.FTZ R121, R42, R157, R90 ;  /* 0x0000009d2a797223 */ /* 0x000fc4000001005a */
[----:B------:R-:W-:Y:S01]  /*3190*/  FFMA.FTZ R122, R43, R150, R91 ;  /* 0x000000962b7a7223 */ /* 0x000fe2000001005b */
[----:B------:R-:W-:Y:S01]  /*31a0*/  F2FP.PACK_AB R114, R115, R114 ;  /* 0x000000727372723e */ /* 0x000fe200000000ff */
[----:B------:R-:W-:Y:S01]  /*31b0*/  FMUL.FTZ R145, R165, R145 ;  /* 0x00000091a5917220 */ /* 0x000fe20000410000 */
[----:B------:R0:W-:Y:S01]  /*31c0*/  STG.E.128 [R124.64], R132 ;  /* 0x000000847c007986 */ /* 0x0001e2000c101d04 */
[----:B------:R-:W-:Y:S01]  /*31d0*/  FFMA.FTZ R137, R28, R137, R76 ;  /* 0x000000891c897223 */ /* 0x000fe2000001004c */
[----:B------:R-:W-:Y:S01]  /*31e0*/  F2FP.PACK_AB R115, R122, R121 ;  /* 0x000000797a73723e */ /* 0x000fe200000000ff */
[----:B------:R-:W-:Y:S01]  /*31f0*/  FFMA.FTZ R127, R26, R143, R74 ;  /* 0x0000008f1a7f7223 */ /* 0x000fe2000001004a */
[----:B------:R-:W-:Y:S01]  /*3200*/  SHF.L.U32 R121, R130, 0x4, RZ ;  /* 0x0000000482797819 */ /* 0x000fe200000006ff */
[----:B------:R-:W-:Y:S01]  /*3210*/  FFMA.FTZ R144, R27, R144, R75 ;  /* 0x000000901b907223 */ /* 0x000fe2000001004b */
[----:B------:R-:W-:Y:S01]  /*3220*/  IADD3 R122, P1, R131, c[0x0][0x210], RZ ;  /* 0x00008400837a7a10 */ /* 0x000fe20007f3e0ff */
[----:B------:R-:W-:-:S02]  /*3230*/  FFMA.FTZ R139, R30, R139, R78 ;  /* 0x0000008b1e8b7223 */ /* 0x000fc4000001004e */
[----:B------:R-:W-:Y:S01]  /*3240*/  FFMA.FTZ R136, R31, R136, R79 ;  /* 0x000000881f887223 */ /* 0x000fe2000001004f */
[----:B------:R-:W-:Y:S01]  /*3250*/  F2FP.PACK_AB R127, R144, R127 ;  /* 0x0000007f907f723e */ /* 0x000fe200000000ff */
[----:B------:R-:W-:Y:S01]  /*3260*/  FFMA.FTZ R129, R44, R145, R92 ;  /* 0x000000912c817223 */ /* 0x000fe2000001005c */
[----:B------:R-:W-:Y:S01]  /*3270*/  IADD3.X R123, R147, c[0x0][0x214], RZ, P1, !PT ;  /* 0x00008500937b7a10 */ /* 0x000fe20000ffe4ff */
[----:B------:R-:W-:Y:S01]  /*3280*/  FFMA.FTZ R138, R45, R142, R93 ;  /* 0x0000008e2d8a7223 */ /* 0x000fe2000001005d */
[----:B------:R-:W-:Y:S01]  /*3290*/  ISETP.GE.AND P1, PT, R116, c[0x0][0x164], PT ;  /* 0x0000590074007a0c */ /* 0x000fe20003f26270 */
[----:B------:R-:W-:Y:S02]  /*32a0*/  FFMA.FTZ R157, R18, R157, R66 ;  /* 0x0000009d129d7223 */ /* 0x000fe40000010042 */
[----:B------:R-:W-:Y:S01]  /*32b0*/  FFMA.FTZ R150, R19, R150, R67 ;  /* 0x0000009613967223 */ /* 0x000fe20000010043 */
[----:B0-----:R-:W-:Y:S01]  /*32c0*/  F2FP.PACK_AB R124, R128, R137 ;  /* 0x00000089807c723e */ /* 0x001fe200000000ff */
[----:B------:R-:W-:Y:S01]  /*32d0*/  FFMA.FTZ R153, R16, R153, R64 ;  /* 0x0000009910997223 */ /* 0x000fe20000010040 */
[----:B------:R-:W-:Y:S01]  /*32e0*/  SHF.R.U32.HI R132, RZ, 0x1c, R130 ;  /* 0x0000001cff847819 */ /* 0x000fe20000011682 */
[----:B------:R-:W-:Y:S01]  /*32f0*/  FFMA.FTZ R148, R17, R148, R65 ;  /* 0x0000009411947223 */ /* 0x000fe20000010041 */
[C---:B------:R-:W-:Y:S01]  /*3300*/  IADD3 R128, P2, R121.reuse, c[0x0][0x208], RZ ;  /* 0x0000820079807a10 */ /* 0x040fe20007f5e0ff */
[----:B------:R-:W-:Y:S01]  /*3310*/  FFMA.FTZ R149, R22, R149, R70 ;  /* 0x0000009516957223 */ /* 0x000fe20000010046 */
[----:B------:R-:W-:Y:S01]  /*3320*/  IADD3 R130, P3, R121, c[0x0][0x210], RZ ;  /* 0x0000840079827a10 */ /* 0x000fe20007f7e0ff */
[----:B------:R-:W-:Y:S01]  /*3330*/  FFMA.FTZ R146, R23, R146, R71 ;  /* 0x0000009217927223 */ /* 0x000fe20000010047 */
[----:B------:R-:W-:Y:S01]  /*3340*/  F2FP.PACK_AB R125, R136, R139 ;  /* 0x0000008b887d723e */ /* 0x000fe200000000ff */
[----:B------:R-:W-:Y:S01]  /*3350*/  FFMA.FTZ R145, R20, R145, R68 ;  /* 0x0000009114917223 */ /* 0x000fe20000010044 */
[----:B------:R-:W-:Y:S01]  /*3360*/  F2FP.PACK_AB R112, R138, R129 ;  /* 0x000000818a70723e */ /* 0x000fe200000000ff */
[----:B------:R-:W-:Y:S01]  /*3370*/  FFMA.FTZ R142, R21, R142, R69 ;  /* 0x0000008e158e7223 */ /* 0x000fe20000010045 */
[----:B------:R-:W-:Y:S01]  /*3380*/  F2FP.PACK_AB R151, R150, R157 ;  /* 0x0000009d9697723e */ /* 0x000fe200000000ff */
[----:B------:R0:W-:Y:S01]  /*3390*/  STG.E.128 [R122.64], R124 ;  /* 0x0000007c7a007986 */ /* 0x0001e2000c101d04 */
[----:B------:R-:W-:-:S02]  /*33a0*/  F2FP.PACK_AB R150, R148, R153 ;  /* 0x000000999496723e */ /* 0x000fc400000000ff */
[----:B------:R-:W-:Y:S02]  /*33b0*/  IADD3.X R129, R132, c[0x0][0x20c], RZ, P2, !PT ;  /* 0x0000830084817a10 */ /* 0x000fe400017fe4ff */
[----:B------:R-:W-:Y:S02]  /*33c0*/  F2FP.PACK_AB R149, R146, R149 ;  /* 0x000000959295723e */ /* 0x000fe400000000ff */
[----:B------:R-:W-:Y:S01]  /*33d0*/  F2FP.PACK_AB R148, R142, R145 ;  /* 0x000000918e94723e */ /* 0x000fe200000000ff */
[----:B------:R0:W-:Y:S01]  /*33e0*/  STG.E.128 [R128.64], R112 ;  /* 0x0000007080007986 */ /* 0x0001e2000c101d04 */
[----:B------:R-:W-:Y:S02]  /*33f0*/  IADD3.X R131, R132, c[0x0][0x214], RZ, P3, !PT ;  /* 0x0000850084837a10 */ /* 0x000fe40001ffe4ff */
[----:B------:R-:W-:-:S03]  /*3400*/  LOP3.LUT P2, RZ, R118, 0xff, RZ, 0xc0, !PT ;  /* 0x000000ff76ff7812 */ /* 0x000fc6000784c0ff */
[----:B------:R0:W-:Y:S01]  /*3410*/  STG.E.128 [R130.64], R148 ;  /* 0x0000009482007986 */ /* 0x0001e2000c101d04 */
[----:B------:R-:W-:Y:S01]  /*3420*/  SEL R118, RZ, 0x1, P2 ;  /* 0x00000001ff767807 */ /* 0x000fe20001000000 */
[----:B0----5:R-:W-:Y:S01]  /*3430*/  @P1 CALL.REL.NOINC `(.L_x_10125) ;  /* 0x0000001000001944 */ /* 0x021fe20003c00000 */
[----:B------:R-:W-:Y:S05]  /*3440*/  BRA `(.L_x_10126) ;  /* 0xffffd0e000007947 */ /* 0x000fea000383ffff */
.L_x_10125:
[----:B------:R-:W-:Y:S05]  /*3450*/  EXIT ;  /* 0x000000000000794d */ /* 0x000fea0003800000 */
.L_x_10123:
[----:B0-----:R-:W-:Y:S01]  /*3460*/  HFMA2.MMA R161, -RZ, RZ, 0, 5.9604644775390625e-08 ;  /* 0x00000001ffa17435 */ /* 0x001fe200000001ff */
[----:B------:R-:W-:Y:S02]  /*3470*/  MOV R113, 0x1f ;  /* 0x0000001f00717802 */ /* 0x000fe40000000f00 */
[----:B------:R-:W-:Y:S02]  /*3480*/  MOV R136, 0xffffffff ;  /* 0xffffffff00887802 */ /* 0x000fe40000000f00 */
[----:B------:R-:W-:Y:S02]  /*3490*/  MOV R158, 0x34b0 ;  /* 0x000034b0009e7802 */ /* 0x000fe40000000f00 */
[----:B-----5:R-:W-:Y:S05]  /*34a0*/  CALL.REL.NOINC `($__internal_41_$__cuda_sm70_shflsync_bfly_p) ;  /* 0x0000069000007944 */ /* 0x020fea0003c00000 */
[----:B-1----:R-:W-:Y:S01]  /*34b0*/  MOV R112, R161 ;  /* 0x000000a100707202 */ /* 0x002fe20000000f00 */
[----:B0-----:R-:W-:Y:S05]  /*34c0*/  BRA `(.L_x_10127) ;  /* 0xffffed1000007947 */ /* 0x001fea000383ffff */
.L_x_10124:
[----:B------:R-:W-:Y:S01]  /*34d0*/  HFMA2.MMA R161, -RZ, RZ, 0, 1.1920928955078125e-07 ;  /* 0x00000002ffa17435 */ /* 0x000fe200000001ff */
[----:B------:R-:W-:Y:S02]  /*34e0*/  MOV R113, 0x1f ;  /* 0x0000001f00717802 */ /* 0x000fe40000000f00 */
[----:B------:R-:W-:-:S02]  /*34f0*/  MOV R136, 0xffffffff ;  /* 0xffffffff00887802 */ /* 0x000fc40000000f00 */
[----:B------:R-:W-:Y:S02]  /*3500*/  MOV R158, 0x3520 ;  /* 0x00003520009e7802 */ /* 0x000fe40000000f00 */
[----:B-----5:R-:W-:Y:S05]  /*3510*/  CALL.REL.NOINC `($__internal_41_$__cuda_sm70_shflsync_bfly_p) ;  /* 0x0000062000007944 */ /* 0x020fea0003c00000 */
[----:B01----:R-:W-:Y:S01]  /*3520*/  FADD.FTZ R140, R140, R161 ;  /* 0x000000a18c8c7221 */ /* 0x003fe20000010000 */
[----:B------:R-:W-:Y:S01]  /*3530*/  HFMA2.MMA R161, -RZ, RZ, 0, 2.384185791015625e-07 ;  /* 0x00000004ffa17435 */ /* 0x000fe200000001ff */
[----:B------:R-:W-:Y:S02]  /*3540*/  MOV R113, 0x1f ;  /* 0x0000001f00717802 */ /* 0x000fe40000000f00 */
[----:B------:R-:W-:Y:S02]  /*3550*/  MOV R136, 0xffffffff ;  /* 0xffffffff00887802 */ /* 0x000fe40000000f00 */
[----:B------:R-:W-:Y:S02]  /*3560*/  MOV R158, 0x3580 ;  /* 0x00003580009e7802 */ /* 0x000fe40000000f00 */
[----:B------:R-:W-:Y:S05]  /*3570*/  CALL.REL.NOINC `($__internal_41_$__cuda_sm70_shflsync_bfly_p) ;  /* 0x000005c000007944 */ /* 0x000fea0003c00000 */
[----:B01----:R-:W-:Y:S01]  /*3580*/  FADD.FTZ R140, R140, R161 ;  /* 0x000000a18c8c7221 */ /* 0x003fe20000010000 */
[----:B------:R-:W-:Y:S01]  /*3590*/  HFMA2.MMA R161, -RZ, RZ, 0, 4.76837158203125e-07 ;  /* 0x00000008ffa17435 */ /* 0x000fe200000001ff */
[----:B------:R-:W-:Y:S02]  /*35a0*/  MOV R113, 0x1f ;  /* 0x0000001f00717802 */ /* 0x000fe40000000f00 */
[----:B------:R-:W-:-:S02]  /*35b0*/  MOV R136, 0xffffffff ;  /* 0xffffffff00887802 */ /* 0x000fc40000000f00 */
[----:B------:R-:W-:Y:S02]  /*35c0*/  MOV R158, 0x35e0 ;  /* 0x000035e0009e7802 */ /* 0x000fe40000000f00 */
[----:B------:R-:W-:Y:S05]  /*35d0*/  CALL.REL.NOINC `($__internal_41_$__cuda_sm70_shflsync_bfly_p) ;  /* 0x0000056000007944 */ /* 0x000fea0003c00000 */
[----:B01----:R-:W-:Y:S01]  /*35e0*/  FADD.FTZ R140, R140, R161 ;  /* 0x000000a18c8c7221 */ /* 0x003fe20000010000 */
[----:B------:R-:W-:Y:S01]  /*35f0*/  HFMA2.MMA R161, -RZ, RZ, 0, 9.5367431640625e-07 ;  /* 0x00000010ffa17435 */ /* 0x000fe200000001ff */
[----:B------:R-:W-:Y:S02]  /*3600*/  MOV R113, 0x1f ;  /* 0x0000001f00717802 */ /* 0x000fe40000000f00 */
[----:B------:R-:W-:Y:S02]  /*3610*/  MOV R136, 0xffffffff ;  /* 0xffffffff00887802 */ /* 0x000fe40000000f00 */
[----:B------:R-:W-:Y:S02]  /*3620*/  MOV R158, 0x3640 ;  /* 0x00003640009e7802 */ /* 0x000fe40000000f00 */
[----:B------:R-:W-:Y:S05]  /*3630*/  CALL.REL.NOINC `($__internal_41_$__cuda_sm70_shflsync_bfly_p) ;  /* 0x0000050000007944 */ /* 0x000fea0003c00000 */
        /* <DEDUP_REMOVED lines=52> */
[----:B------:R-:W-:Y:S02]  /*3980*/  MOV R113, 0x1f ;  /* 0x0000001f00717802 */ /* 0x000fe40000000f00 */
[----:B------:R-:W-:Y:S02]  /*3990*/  MOV R136, 0xffffffff ;  /* 0xffffffff00887802 */ /* 0x000fe40000000f00 */
[----:B------:R-:W-:Y:S05]  /*39a0*/  CALL.REL.NOINC `($__internal_41_$__cuda_sm70_shflsync_bfly_p) ;  /* 0x0000019000007944 */ /* 0x000fea0003c00000 */
[----:B01----:R-:W-:Y:S01]  /*39b0*/  FADD.FTZ R140, R140, R161 ;  /* 0x000000a18c8c7221 */ /* 0x003fe20000010000 */
[----:B------:R-:W-:Y:S01]  /*39c0*/  HFMA2.MMA R161, -RZ, RZ, 0, 1.1920928955078125e-07 ;  /* 0x00000002ffa17435 */ /* 0x000fe200000001ff */
[----:B------:R-:W-:Y:S02]  /*39d0*/  MOV R113, 0x1f ;  /* 0x0000001f00717802 */ /* 0x000fe40000000f00 */
[----:B------:R-:W-:Y:S02]  /*39e0*/  MOV R136, 0xffffffff ;  /* 0xffffffff00887802 */ /* 0x000fe40000000f00 */
[----:B------:R-:W-:Y:S02]  /*39f0*/  MOV R158, 0x3a10 ;  /* 0x00003a10009e7802 */ /* 0x000fe40000000f00 */
[----:B------:R-:W-:Y:S05]  /*3a00*/  CALL.REL.NOINC `($__internal_41_$__cuda_sm70_shflsync_bfly_p) ;  /* 0x0000013000007944 */ /* 0x000fea0003c00000 */
[----:B01----:R-:W-:Y:S01]  /*3a10*/  FADD.FTZ R140, R140, R161 ;  /* 0x000000a18c8c7221 */ /* 0x003fe20000010000 */
[----:B------:R-:W-:Y:S01]  /*3a20*/  HFMA2.MMA R161, -RZ, RZ, 0, 2.384185791015625e-07 ;  /* 0x00000004ffa17435 */ /* 0x000fe200000001ff */
[----:B------:R-:W-:-:S02]  /*3a30*/  MOV R113, 0x1f ;  /* 0x0000001f00717802 */ /* 0x000fc40000000f00 */
[----:B------:R-:W-:Y:S02]  /*3a40*/  MOV R136, 0xffffffff ;  /* 0xffffffff00887802 */ /* 0x000fe40000000f00 */
[----:B------:R-:W-:Y:S02]  /*3a50*/  MOV R158, 0x3a70 ;  /* 0x00003a70009e7802 */ /* 0x000fe40000000f00 */
[----:B------:R-:W-:Y:S05]  /*3a60*/  CALL.REL.NOINC `($__internal_41_$__cuda_sm70_shflsync_bfly_p) ;  /* 0x000000d000007944 */ /* 0x000fea0003c00000 */
[----:B01----:R-:W-:Y:S01]  /*3a70*/  FADD.FTZ R140, R140, R161 ;  /* 0x000000a18c8c7221 */ /* 0x003fe20000010000 */
[----:B------:R-:W-:Y:S01]  /*3a80*/  HFMA2.MMA R161, -RZ, RZ, 0, 4.76837158203125e-07 ;  /* 0x00000008ffa17435 */ /* 0x000fe200000001ff */
[----:B------:R-:W-:Y:S02]  /*3a90*/  MOV R113, 0x1f ;  /* 0x0000001f00717802 */ /* 0x000fe40000000f00 */
[----:B------:R-:W-:Y:S02]  /*3aa0*/  MOV R136, 0xffffffff ;  /* 0xffffffff00887802 */ /* 0x000fe40000000f00 */
[----:B------:R-:W-:Y:S02]  /*3ab0*/  MOV R158, 0x3ad0 ;  /* 0x00003ad0009e7802 */ /* 0x000fe40000000f00 */
[----:B------:R-:W-:Y:S05]  /*3ac0*/  CALL.REL.NOINC `($__internal_41_$__cuda_sm70_shflsync_bfly_p) ;  /* 0x0000007000007944 */ /* 0x000fea0003c00000 */
[----:B01----:R-:W-:Y:S01]  /*3ad0*/  FADD.FTZ R140, R140, R161 ;  /* 0x000000a18c8c7221 */ /* 0x003fe20000010000 */
[----:B------:R-:W-:Y:S01]  /*3ae0*/  HFMA2.MMA R161, -RZ, RZ, 0, 9.5367431640625e-07 ;  /* 0x00000010ffa17435 */ /* 0x000fe200000001ff */
[----:B------:R-:W-:-:S02]  /*3af0*/  MOV R113, 0x1f ;  /* 0x0000001f00717802 */ /* 0x000fc40000000f00 */
[----:B------:R-:W-:Y:S02]  /*3b00*/  MOV R136, 0xffffffff ;  /* 0xffffffff00887802 */ /* 0x000fe40000000f00 */
[----:B------:R-:W-:Y:S02]  /*3b10*/  MOV R158, 0x3b30 ;  /* 0x00003b30009e7802 */ /* 0x000fe40000000f00 */
[----:B------:R-:W-:Y:S05]  /*3b20*/  CALL.REL.NOINC `($__internal_41_$__cuda_sm70_shflsync_bfly_p) ;  /* 0x0000001000007944 */ /* 0x000fea0003c00000 */
[----:B01----:R-:W-:Y:S05]  /*3b30*/  BRA `(.L_x_10128) ;  /* 0xffffeae000007947 */ /* 0x003fea000383ffff */
        .weak           $__internal_41_$__cuda_sm70_shflsync_bfly_p
        .type           $__internal_41_$__cuda_sm70_shflsync_bfly_p,@function
        .size           $__internal_41_$__cuda_sm70_shflsync_bfly_p,(.L_x_20021 - $__internal_41_$__cuda_sm70_shflsync_bfly_p)
$__internal_41_$__cuda_sm70_shflsync_bfly_p:
[----:B------:R-:W-:Y:S01]  /*3b40*/  HFMA2.MMA R159, -RZ, RZ, 0, 0 ;  /* 0x00000000ff9f7435 */ /* 0x000fe200000001ff */
[----:B------:R-:W-:Y:S04]  /*3b50*/  WARPSYNC R136 ;  /* 0x0000008800007348 */ /* 0x000fe80003800000 */
[----:B------:R0:W1:Y:S01]  /*3b60*/  SHFL.BFLY PT, R161, R140, R161, R113 ;  /* 0x0c0000a18ca17389 */ /* 0x00006200000e0071 */
[----:B------:R-:W-:Y:S05]  /*3b70*/  RET.REL.NODEC R158 `(_ZN10layer_norm31ln_parallel_residual_fwd_kernelINS_13Kernel_traitsIf6__halfS2_S2_fjLj6144ELj1ELj1ELj8ELj16ENS_18Kernel_traits_baseILj6144EfS2_S2_S2_fjLj256EEEEELb0ELb0ELb1EEEvNS_9FwdParamsE) ;  /* 0xffffc4809e007950 */ /* 0x000fea0003c3ffff */
.L_x_10129:
        /* <DEDUP_REMOVED lines=16> */
.L_x_20021:


//--------------------- .text._ZN10layer_norm31ln_parallel_residual_fwd_kernelINS_13Kernel_traitsIf6__halfS2_S2_fjLj6144ELj1ELj1ELj8ELj16ENS_18Kernel_traits_baseILj6144EfS2_S2_S2_fjLj256EEEEELb0ELb1ELb0EEEvNS_9FwdParamsE --------------------------
	.section	.text._ZN10layer_norm31ln_parallel_residual_fwd_kernelINS_13Kernel_traitsIf6__halfS2_S2_fjLj6144ELj1ELj1ELj8ELj16ENS_18Kernel_traits_baseILj6144EfS2_S2_S2_fjLj256EEEEELb0ELb1ELb0EEEvNS_9FwdParamsE,"ax",@progbits
	.sectioninfo	@"SHI_REGISTERS=111"
	.align	128
        .global         _ZN10layer_norm31ln_parallel_residual_fwd_kernelINS_13Kernel_traitsIf6__halfS2_S2_fjLj6144ELj1ELj1ELj8ELj16ENS_18Kernel_traits_baseILj6144EfS2_S2_S2_fjLj256EEEEELb0ELb1ELb0EEEvNS_9FwdParamsE
        .type           _ZN10layer_norm31ln_parallel_residual_fwd_kernelINS_13Kernel_traitsIf6__halfS2_S2_fjLj6144ELj1ELj1ELj8ELj16ENS_18Kernel_traits_baseILj6144EfS2_S2_S2_fjLj256EEEEELb0ELb1ELb0EEEvNS_9FwdParamsE,@function
        .size           _ZN10layer_norm31ln_parallel_residual_fwd_kernelINS_13Kernel_traitsIf6__halfS2_S2_fjLj6144ELj1ELj1ELj8ELj16ENS_18Kernel_traits_baseILj6144EfS2_S2_S2_fjLj256EEEEELb0ELb1ELb0EEEvNS_9FwdParamsE,(.L_x_20022 - _ZN10layer_norm31ln_parallel_residual_fwd_kernelINS_13Kernel_traitsIf6__halfS2_S2_fjLj6144ELj1ELj1ELj8ELj16ENS_18Kernel_traits_baseILj6144EfS2_S2_S2_fjLj256EEEEELb0ELb1ELb0EEEvNS_9FwdParamsE)
        .other          _ZN10layer_norm31ln_parallel_residual_fwd_kernelINS_13Kernel_traitsIf6__halfS2_S2_fjLj6144ELj1ELj1ELj8ELj16ENS_18Kernel_traits_baseILj6144EfS2_S2_S2_fjLj256EEEEELb0ELb1ELb0EEEvNS_9FwdParamsE,@"STO_CUDA_ENTRY STV_DEFAULT"
_ZN10layer_norm31ln_parallel_residual_fwd_kernelINS_13Kernel_traitsIf6__halfS2_S2_fjLj6144ELj1ELj1ELj8ELj16ENS_18Kernel_traits_baseILj6144EfS2_S2_S2_fjLj256EEEEELb0ELb1ELb0EEEvNS_9FwdParamsE:
.text._ZN10layer_norm31ln_parallel_residual_fwd_kernelINS_13Kernel_traitsIf6__halfS2_S2_fjLj6144ELj1ELj1ELj8ELj16ENS_18Kernel_traits_baseILj6144EfS2_S2_S2_fjLj256EEEEELb0ELb1ELb0EEEvNS_9FwdParamsE:
        /* <DEDUP_REMOVED lines=29> */
.L_x_10131:
[----:B------:R-:W-:Y:S05]  /*01d0*/  BSYNC B0 ;  /* 0x0000000000007941 */ /* 0x000fea0003800000 */
.L_x_10130:
        /* <DEDUP_REMOVED lines=17> */
.L_x_10133:
[----:B------:R-:W-:Y:S05]  /*02f0*/  BSYNC B0 ;  /* 0x0000000000007941 */ /* 0x000fea0003800000 */
.L_x_10132:
[----:B------:R-:W-:Y:S01]  /*0300*/  BSSY B0, `(.L_x_10134) ;  /* 0x0000010000007945 */ /* 0x000fe20003800000 */
        /* <DEDUP_REMOVED lines=11> */
[----:B0-----:R1:W5:Y:S01]  /*03c0*/  LDG.E.128 R4, [R52.64+0x10] ;  /* 0x0000100434047981 */ /* 0x001362000c1e1d00 */
[----:B------:R-:W-:-:S05]  /*03d0*/  @P0 LEA.HI.X R55, R2, c[0x0][0x21c], RZ, 0x5, P1 ;  /* 0x0000870002370a11 */ /* 0x000fca00008f2cff */
[----:B------:R1:W5:Y:S04]  /*03e0*/  @P0 LDG.E.128 R16, [R54.64] ;  /* 0x0000000436100981 */ /* 0x000368000c1e1d00 */
[----:B------:R1:W5:Y:S02]  /*03f0*/  @P0 LDG.E.128 R12, [R54.64+0x10] ;  /* 0x00001004360c0981 */ /* 0x000364000c1e1d00 */
.L_x_10135:
[----:B------:R-:W-:Y:S05]  /*0400*/  BSYNC B0 ;  /* 0x0000000000007941 */ /* 0x000fea0003800000 */
.L_x_10134:
[----:B------:R-:W2:Y:S02]  /*0410*/  S2UR UR6, SR_CTAID.X ;  /* 0x00000000000679c3 */ /* 0x000ea40000002500 */
[----:B--2---:R-:W-:-:S04]  /*0420*/  LEA.HI R72, R3, UR6, RZ, 0x18 ;  /* 0x0000000603487c11 */ /* 0x004fc8000f8fc0ff */
[----:B------:R-:W-:-:S13]  /*0430*/  ISETP.GE.AND P0, PT, R72, c[0x0][0x164], PT ;  /* 0x0000590048007a0c */ /* 0x000fda0003f06270 */
[----:B------:R-:W-:Y:S05]  /*0440*/  @P0 EXIT ;  /* 0x000000000000094d */ /* 0x000fea0003800000 */
[----:B------:R-:W-:Y:S01]  /*0450*/  SHF.R.S32.HI R0, RZ, 0x3, R0 ;  /* 0x00000003ff007819 */ /* 0x000fe20000011400 */
[----:B------:R-:W-:Y:S01]  /*0460*/  HFMA2.MMA R73, -RZ, RZ, 0, 5.9604644775390625e-08 ;  /* 0x00000001ff497435 */ /* 0x000fe200000001ff */
[----:B-1----:R-:W-:Y:S01]  /*0470*/  LOP3.LUT R53, R3, 0xe0, RZ, 0xc0, !PT ;  /* 0x000000e003357812 */ /* 0x002fe200078ec0ff */
        /* <DEDUP_REMOVED lines=13> */
[----:B------:R-:W-:Y:S02]  /*0550*/  MOV R2, c[0x0][0x180] ;  /* 0x0000600000027a02 */ /* 0x000fe40000000f00 */
[----:B------:R-:W1:Y:S01]  /*0560*/  I2F.U32 R53, R53 ;  /* 0x0000003500357306 */ /* 0x000e620000201000 */
[----:B------:R-:W-:Y:S02]  /*0570*/  IMNMX R55, R55, 0x20, PT ;  /* 0x0000002037377817 */ /* 0x000fe40003800200 */
[----:B------:R-:W-:Y:S02]  /*0580*/  LOP3.LUT P0, RZ, R2, c[0x0][0x178], RZ, 0xfc, !PT ;  /* 0x00005e0002ff7a12 */ /* 0x000fe4000780fcff */
[----:B------:R-:W-:-:S02]  /*0590*/  MOV R2, c[0x0][0x184] ;  /* 0x0000610000027a02 */ /* 0x000fc40000000f00 */
[----:B------:R-:W-:Y:S02]  /*05a0*/  IADD3 R55, R0, R55, RZ ;  /* 0x0000003700377210 */ /* 0x000fe40007ffe0ff */
[----:B------:R-:W-:Y:S02]  /*05b0*/  LOP3.LUT P0, RZ, R2, c[0x0][0x17c], RZ, 0xfc, P0 ;  /* 0x00005f0002ff7a12 */ /* 0x000fe4000000fcff */
[----:B------:R-:W-:Y:S01]  /*05c0*/  SHF.L.U32 R74, R55, 0x3, RZ ;  /* 0x00000003374a7819 */ /* 0x000fe200000006ff */
[----:B-1----:R1:W2:Y:S08]  /*05d0*/  MUFU.RCP R71, R53 ;  /* 0x0000003500477308 */ /* 0x0022b00000001000 */
.L_x_10247:
        /* <DEDUP_REMOVED lines=22> */
[----:B------:R-:W-:Y:S01]  /*0740*/  ISETP.NE.AND.EX P2, PT, RZ, c[0x0][0x17c], PT, P2 ;  /* 0x00005f00ff007a0c */ /* 0x000fe20003f45320 */
[----:B---3--:R-:W-:-:S12]  /*0750*/  HADD2.F32 R75, -RZ, R64.H0_H0 ;  /* 0x20000040ff4b7230 */ /* 0x008fd80000004100 */
[----:B------:R-:W-:Y:S05]  /*0760*/  @P2 BRA `(.L_x_10138) ;  /* 0x0000008000002947 */ /* 0x000fea0003800000 */
[----:B-1----:R-:W-:-:S04]  /*0770*/  ISETP.NE.U32.AND P6, PT, RZ, c[0x0][0x180], PT ;  /* 0x00006000ff007a0c */ /* 0x002fc80003fc5070 */
[----:B------:R-:W-:-:S13]  /*0780*/  ISETP.NE.AND.EX P6, PT, RZ, c[0x0][0x184], PT, P6 ;  /* 0x00006100ff007a0c */ /* 0x000fda0003fc5360 */
[----:B------:R-:W-:Y:S05]  /*0790*/  @P6 BRA `(.L_x_10139) ;  /* 0x0000002000006947 */ /* 0x000fea0003800000 */
[----:B------:R-:W-:Y:S05]  /*07a0*/  @P0 BRA `(.L_x_10140) ;  /* 0x0000008000000947 */ /* 0x000fea0003800000 */
[----:B------:R-:W-:Y:S05]  /*07b0*/  BRA `(.L_x_10141) ;  /* 0x0000009000007947 */ /* 0x000fea0003800000 */
.L_x_10139:
[----:B-----5:R-:W-:-:S05]  /*07c0*/  HADD2.F32 R0, -RZ, R56.H0_H0 ;  /* 0x20000038ff007230 */ /* 0x020fca0000004100 */
[----:B------:R-:W-:Y:S01]  /*07d0*/  FADD.FTZ R75, R0, R75 ;  /* 0x0000004b004b7221 */ /* 0x000fe20000010000 */
[----:B------:R-:W-:Y:S05]  /*07e0*/  BRA `(.L_x_10140) ;  /* 0x0000004000007947 */ /* 0x000fea0003800000 */
.L_x_10138:
[----:B-1---5:R-:W-:Y:S02]  /*07f0*/  HADD2.F32 R0, -RZ, R52.H0_H0 ;  /* 0x20000034ff007230 */ /* 0x022fe40000004100 */
[----:B------:R-:W-:-:S03]  /*0800*/  @P1 HADD2.F32 R68, -RZ, R56.H0_H0 ;  /* 0x20000038ff441230 */ /* 0x000fc60000004100 */
[----:B------:R-:W-:-:S04]  /*0810*/  FADD.FTZ R75, R0, R75 ;  /* 0x0000004b004b7221 */ /* 0x000fc80000010000 */
[----:B------:R-:W-:-:S05]  /*0820*/  @P1 FADD.FTZ R75, R68, R75 ;  /* 0x0000004b444b1221 */ /* 0x000fca0000010000 */
.L_x_10140:
[----:B------:R-:W-:-:S04]  /*0830*/  F2FP.PACK_AB R0, RZ, R75 ;  /* 0x0000004bff00723e */ /* 0x000fc800000000ff */
[----:B------:R-:W-:Y:S02]  /*0840*/  PRMT R60, R0, 0x7610, R60 ;  /* 0x00007610003c7816 */ /* 0x000fe4000000003c */
.L_x_10141:
[----:B------:R-:W-:Y:S01]  /*0850*/  HADD2.F32 R79, -RZ, R64.H1_H1 ;  /* 0x30000040ff4f7230 */ /* 0x000fe20000004100 */
[----:B------:R-:W-:Y:S05]  /*0860*/  @P2 BRA `(.L_x_10142) ;  /* 0x0000008000002947 */ /* 0x000fea0003800000 */
[----:B------:R-:W-:-:S04]  /*0870*/  ISETP.NE.U32.AND P6, PT, RZ, c[0x0][0x180], PT ;  /* 0x00006000ff007a0c */ /* 0x000fc80003fc5070 */
[----:B------:R-:W-:-:S13]  /*0880*/  ISETP.NE.AND.EX P6, PT, RZ, c[0x0][0x184], PT, P6 ;  /* 0x00006100ff007a0c */ /* 0x000fda0003fc5360 */
[----:B------:R-:W-:Y:S05]  /*0890*/  @P6 BRA `(.L_x_10143) ;  /* 0x0000002000006947 */ /* 0x000fea0003800000 */
[----:B------:R-:W-:Y:S05]  /*08a0*/  @P0 BRA `(.L_x_10144) ;  /* 0x0000008000000947 */ /* 0x000fea0003800000 */
[----:B------:R-:W-:Y:S05]  /*08b0*/  BRA `(.L_x_10145) ;  /* 0x0000009000007947 */ /* 0x000fea0003800000 */
.L_x_10143:
[----:B-----5:R-:W-:-:S05]  /*08c0*/  HADD2.F32 R0, -RZ, R56.H1_H1 ;  /* 0x30000038ff007230 */ /* 0x020fca0000004100 */
[----:B------:R-:W-:Y:S01]  /*08d0*/  FADD.FTZ R79, R0, R79 ;  /* 0x0000004f004f7221 */ /* 0x000fe20000010000 */
[----:B------:R-:W-:Y:S05]  /*08e0*/  BRA `(.L_x_10144) ;  /* 0x0000004000007947 */ /* 0x000fea0003800000 */
.L_x_10142:
[----:B-----5:R-:W-:Y:S02]  /*08f0*/  HADD2.F32 R0, -RZ, R52.H1_H1 ;  /* 0x30000034ff007230 */ /* 0x020fe40000004100 */
[----:B------:R-:W-:-:S03]  /*0900*/  @P1 HADD2.F32 R64, -RZ, R56.H1_H1 ;  /* 0x30000038ff401230 */ /* 0x000fc60000004100 */
[----:B------:R-:W-:-:S04]  /*0910*/  FADD.FTZ R79, R0, R79 ;  /* 0x0000004f004f7221 */ /* 0x000fc80000010000 */
[----:B------:R-:W-:-:S05]  /*0920*/  @P1 FADD.FTZ R79, R64, R79 ;  /* 0x0000004f404f1221 */ /* 0x000fca0000010000 */
.L_x_10144:
[----:B------:R-:W-:-:S04]  /*0930*/  F2FP.PACK_AB R0, RZ, R79 ;  /* 0x0000004fff00723e */ /* 0x000fc800000000ff */
[----:B------:R-:W-:Y:S02]  /*0940*/  PRMT R60, R60, 0x5410, R0 ;  /* 0x000054103c3c7816 */ /* 0x000fe40000000000 */
.L_x_10145:
[----:B------:R-:W-:Y:S01]  /*0950*/  HADD2.F32 R80, -RZ, R65.H0_H0 ;  /* 0x20000041ff507230 */ /* 0x000fe20000004100 */
[----:B------:R-:W-:Y:S05]  /*0960*/  @P2 BRA `(.L_x_10146) ;  /* 0x0000008000002947 */ /* 0x000fea0003800000 */
[----:B------:R-:W-:-:S04]  /*0970*/  ISETP.NE.U32.AND P6, PT, RZ, c[0x0][0x180], PT ;  /* 0x00006000ff007a0c */ /* 0x000fc80003fc5070 */
[----:B------:R-:W-:-:S13]  /*0980*/  ISETP.NE.AND.EX P6, PT, RZ, c[0x0][0x184], PT, P6 ;  /* 0x00006100ff007a0c */ /* 0x000fda0003fc5360 */
[----:B------:R-:W-:Y:S05]  /*0990*/  @P6 BRA `(.L_x_10147) ;  /* 0x0000002000006947 */ /* 0x000fea0003800000 */
[----:B------:R-:W-:Y:S05]  /*09a0*/  @P0 BRA `(.L_x_10148) ;  /* 0x0000008000000947 */ /* 0x000fea0003800000 */
[----:B------:R-:W-:Y:S05]  /*09b0*/  BRA `(.L_x_10149) ;  /* 0x0000009000007947 */ /* 0x000fea0003800000 */
.L_x_10147:
[----:B-----5:R-:W-:-:S05]  /*09c0*/  HADD2.F32 R69, -RZ, R57.H0_H0 ;  /* 0x20000039ff457230 */ /* 0x020fca0000004100 */
[----:B------:R-:W-:Y:S01]  /*09d0*/  FADD.FTZ R80, R69, R80 ;  /* 0x0000005045507221 */ /* 0x000fe20000010000 */
[----:B------:R-:W-:Y:S05]  /*09e0*/  BRA `(.L_x_10148) ;  /* 0x0000004000007947 */ /* 0x000fea0003800000 */
.L_x_10146:
[----:B-----5:R-:W-:Y:S02]  /*09f0*/  HADD2.F32 R69, -RZ, R53.H0_H0 ;  /* 0x20000035ff457230 */ /* 0x020fe40000004100 */
[----:B------:R-:W-:-:S03]  /*0a00*/  @P1 HADD2.F32 R81, -RZ, R57.H0_H0 ;  /* 0x20000039ff511230 */ /* 0x000fc60000004100 */
[----:B------:R-:W-:-:S04]  /*0a10*/  FADD.FTZ R80, R69, R80 ;  /* 0x0000005045507221 */ /* 0x000fc80000010000 */
[----:B------:R-:W-:-:S05]  /*0a20*/  @P1 FADD.FTZ R80, R81, R80 ;  /* 0x0000005051501221 */ /* 0x000fca0000010000 */
.L_x_10148:
[----:B------:R-:W-:-:S04]  /*0a30*/  F2FP.PACK_AB R0, RZ, R80 ;  /* 0x00000050ff00723e */ /* 0x000fc800000000ff */
[----:B------:R-:W-:Y:S02]  /*0a40*/  PRMT R61, R0, 0x7610, R61 ;  /* 0x00007610003d7816 */ /* 0x000fe4000000003d */
.L_x_10149:
[----:B------:R-:W-:Y:S01]  /*0a50*/  HADD2.F32 R81, -RZ, R65.H1_H1 ;  /* 0x30000041ff517230 */ /* 0x000fe20000004100 */
[----:B------:R-:W-:Y:S05]  /*0a60*/  @P2 BRA `(.L_x_10150) ;  /* 0x0000008000002947 */ /* 0x000fea0003800000 */
[----:B------:R-:W-:-:S04]  /*0a70*/  ISETP.NE.U32.AND P6, PT, RZ, c[0x0][0x180], PT ;  /* 0x00006000ff007a0c */ /* 0x000fc80003fc5070 */
[----:B------:R-:W-:-:S13]  /*0a80*/  ISETP.NE.AND.EX P6, PT, RZ, c[0x0][0x184], PT, P6 ;  /* 0x00006100ff007a0c */ /* 0x000fda0003fc5360 */
[----:B------:R-:W-:Y:S05]  /*0a90*/  @P6 BRA `(.L_x_10151) ;  /* 0x0000002000006947 */ /* 0x000fea0003800000 */
[----:B------:R-:W-:Y:S05]  /*0aa0*/  @P0 BRA `(.L_x_10152) ;  /* 0x0000008000000947 */ /* 0x000fea0003800000 */
[----:B------:R-:W-:Y:S05]  /*0ab0*/  BRA `(.L_x_10153) ;  /* 0x0000009000007947 */ /* 0x000fea0003800000 */
.L_x_10151:
[----:B-----5:R-:W-:-:S05]  /*0ac0*/  HADD2.F32 R0, -RZ, R57.H1_H1 ;  /* 0x30000039ff007230 */ /* 0x020fca0000004100 */
[----:B------:R-:W-:Y:S01]  /*0ad0*/  FADD.FTZ R81, R0, R81 ;  /* 0x0000005100517221 */ /* 0x000fe20000010000 */
[----:B------:R-:W-:Y:S05]  /*0ae0*/  BRA `(.L_x_10152) ;  /* 0x0000004000007947 */ /* 0x000fea0003800000 */
.L_x_10150:
[----:B-----5:R-:W-:Y:S02]  /*0af0*/  HADD2.F32 R0, -RZ, R53.H1_H1 ;  /* 0x30000035ff007230 */ /* 0x020fe40000004100 */
[----:B------:R-:W-:-:S03]  /*0b00*/  @P1 HADD2.F32 R64, -RZ, R57.H1_H1 ;  /* 0x30000039ff401230 */ /* 0x000fc60000004100 */
[----:B------:R-:W-:-:S04]  /*0b10*/  FADD.FTZ R81, R0, R81 ;  /* 0x0000005100517221 */ /* 0x000fc80000010000 */
[----:B------:R-:W-:-:S05]  /*0b20*/  @P1 FADD.FTZ R81, R64, R81 ;  /* 0x0000005140511221 */ /* 0x000fca0000010000 */
.L_x_10152:
[----:B------:R-:W-:-:S04]  /*0b30*/  F2FP.PACK_AB R0, RZ, R81 ;  /* 0x00000051ff00723e */ /* 0x000fc800000000ff */
[----:B------:R-:W-:Y:S02]  /*0b40*/  PRMT R61, R61, 0x5410, R0 ;  /* 0x000054103d3d7816 */ /* 0x000fe40000000000 */
.L_x_10153:
[----:B------:R-:W-:Y:S01]  /*0b50*/  HADD2.F32 R82, -RZ, R66.H0_H0 ;  /* 0x20000042ff527230 */ /* 0x000fe20000004100 */
[----:B------:R-:W-:Y:S05]  /*0b60*/  @P2 BRA `(.L_x_10154) ;  /* 0x0000008000002947 */ /* 0x000fea0003800000 */
[----:B------:R-:W-:-:S04]  /*0b70*/  ISETP.NE.U32.AND P6, PT, RZ, c[0x0][0x180], PT ;  /* 0x00006000ff007a0c */ /* 0x000fc80003fc5070 */
[----:B------:R-:W-:-:S13]  /*0b80*/  ISETP.NE.AND.EX P6, PT, RZ, c[0x0][0x184], PT, P6 ;  /* 0x00006100ff007a0c */ /* 0x000fda0003fc5360 */
[----:B------:R-:W-:Y:S05]  /*0b90*/  @P6 BRA `(.L_x_10155) ;  /* 0x0000002000006947 */ /* 0x000fea0003800000 */
[----:B------:R-:W-:Y:S05]  /*0ba0*/  @P0 BRA `(.L_x_10156) ;  /* 0x0000008000000947 */ /* 0x000fea0003800000 */
[----:B------:R-:W-:Y:S05]  /*0bb0*/  BRA `(.L_x_10157) ;  /* 0x0000009000007947 */ /* 0x000fea0003800000 */
.L_x_10155:
[----:B-----5:R-:W-:-:S05]  /*0bc0*/  HADD2.F32 R65, -RZ, R58.H0_H0 ;  /* 0x2000003aff417230 */ /* 0x020fca0000004100 */
[----:B------:R-:W-:Y:S01]  /*0bd0*/  FADD.FTZ R82, R65, R82 ;  /* 0x0000005241527221 */ /* 0x000fe20000010000 */
[----:B------:R-:W-:Y:S05]  /*0be0*/  BRA `(.L_x_10156) ;  /* 0x0000004000007947 */ /* 0x000fea0003800000 */
.L_x_10154:
[----:B-----5:R-:W-:Y:S02]  /*0bf0*/  HADD2.F32 R65, -RZ, R54.H0_H0 ;  /* 0x20000036ff417230 */ /* 0x020fe40000004100 */
[----:B------:R-:W-:-:S03]  /*0c00*/  @P1 HADD2.F32 R69, -RZ, R58.H0_H0 ;  /* 0x2000003aff451230 */ /* 0x000fc60000004100 */
[----:B------:R-:W-:-:S04]  /*0c10*/  FADD.FTZ R82, R65, R82 ;  /* 0x0000005241527221 */ /* 0x000fc80000010000 */
[----:B------:R-:W-:-:S05]  /*0c20*/  @P1 FADD.FTZ R82, R69, R82 ;  /* 0x0000005245521221 */ /* 0x000fca0000010000 */
.L_x_10156:
[----:B------:R-:W-:-:S04]  /*0c30*/  F2FP.PACK_AB R0, RZ, R82 ;  /* 0x00000052ff00723e */ /* 0x000fc800000000ff */
[----:B------:R-:W-:Y:S02]  /*0c40*/  PRMT R62, R0, 0x7610, R62 ;  /* 0x00007610003e7816 */ /* 0x000fe4000000003e */
.L_x_10157:
[----:B------:R-:W-:Y:S01]  /*0c50*/  HADD2.F32 R96, -RZ, R66.H1_H1 ;  /* 0x30000042ff607230 */ /* 0x000fe20000004100 */
[----:B------:R-:W-:Y:S05]  /*0c60*/  @P2 BRA `(.L_x_10158) ;  /* 0x0000008000002947 */ /* 0x000fea0003800000 */
[----:B------:R-:W-:-:S04]  /*0c70*/  ISETP.NE.U32.AND P6, PT, RZ, c[0x0][0x180], PT ;  /* 0x00006000ff007a0c */ /* 0x000fc80003fc5070 */
[----:B------:R-:W-:-:S13]  /*0c80*/  ISETP.NE.AND.EX P6, PT, RZ, c[0x0][0x184], PT, P6 ;  /* 0x00006100ff007a0c */ /* 0x000fda0003fc5360 */
[----:B------:R-:W-:Y:S05]  /*0c90*/  @P6 BRA `(.L_x_10159) ;  /* 0x0000002000006947 */ /* 0x000fea0003800000 */
[----:B------:R-:W-:Y:S05]  /*0ca0*/  @P0 BRA `(.L_x_10160) ;  /* 0x0000008000000947 */ /* 0x000fea0003800000 */
[----:B------:R-:W-:Y:S05]  /*0cb0*/  BRA `(.L_x_10161) ;  /* 0x0000009000007947 */ /* 0x000fea0003800000 */
.L_x_10159:
[----:B-----5:R-:W-:-:S05]  /*0cc0*/  HADD2.F32 R65, -RZ, R58.H1_H1 ;  /* 0x3000003aff417230 */ /* 0x020fca0000004100 */
[----:B------:R-:W-:Y:S01]  /*0cd0*/  FADD.FTZ R96, R65, R96 ;  /* 0x0000006041607221 */ /* 0x000fe20000010000 */
[----:B------:R-:W-:Y:S05]  /*0ce0*/  BRA `(.L_x_10160) ;  /* 0x0000004000007947 */ /* 0x000fea0003800000 */
.L_x_10158:
[----:B-----5:R-:W-:Y:S02]  /*0cf0*/  HADD2.F32 R65, -RZ, R54.H1_H1 ;  /* 0x30000036ff417230 */ /* 0x020fe40000004100 */
[----:B------:R-:W-:-:S03]  /*0d00*/  @P1 HADD2.F32 R69, -RZ, R58.H1_H1 ;  /* 0x3000003aff451230 */ /* 0x000fc60000004100 */
[----:B------:R-:W-:-:S04]  /*0d10*/  FADD.FTZ R96, R65, R96 ;  /* 0x0000006041607221 */ /* 0x000fc80000010000 */
[----:B------:R-:W-:-:S05]  /*0d20*/  @P1 FADD.FTZ R96, R69, R96 ;  /* 0x0000006045601221 */ /* 0x000fca0000010000 */
.L_x_10160:
[----:B------:R-:W-:-:S04]  /*0d30*/  F2FP.PACK_AB R0, RZ, R96 ;  /* 0x00000060ff00723e */ /* 0x000fc800000000ff */
[----:B------:R-:W-:Y:S02]  /*0d40*/  PRMT R62, R62, 0x5410, R0 ;  /* 0x000054103e3e7816 */ /* 0x000fe40000000000 */
.L_x_10161:
[----:B------:R-:W-:Y:S01]  /*0d50*/  HADD2.F32 R95, -RZ, R67.H0_H0 ;  /* 0x20000043ff5f7230 */ /* 0x000fe20000004100 */
[----:B------:R-:W-:Y:S05]  /*0d60*/  @P2 BRA `(.L_x_10162) ;  /* 0x0000008000002947 */ /* 0x000fea0003800000 */
[----:B------:R-:W-:-:S04]  /*0d70*/  ISETP.NE.U32.AND P6, PT, RZ, c[0x0][0x180], PT ;  /* 0x00006000ff007a0c */ /* 0x000fc80003fc5070 */
[----:B------:R-:W-:-:S13]  /*0d80*/  ISETP.NE.AND.EX P6, PT, RZ, c[0x0][0x184], PT, P6 ;  /* 0x00006100ff007a0c */ /* 0x000fda0003fc5360 */
[----:B------:R-:W-:Y:S05]  /*0d90*/  @P6 BRA `(.L_x_10163) ;  /* 0x0000002000006947 */ /* 0x000fea0003800000 */
[----:B------:R-:W-:Y:S05]  /*0da0*/  @P0 BRA `(.L_x_10164) ;  /* 0x0000008000000947 */ /* 0x000fea0003800000 */
[----:B------:R-:W-:Y:S05]  /*0db0*/  BRA `(.L_x_10165) ;  /* 0x0000009000007947 */ /* 0x000fea0003800000 */
.L_x_10163:
[----:B-----5:R-:W-:-:S05]  /*0dc0*/  HADD2.F32 R0, -RZ, R59.H0_H0 ;  /* 0x2000003bff007230 */ /* 0x020fca0000004100 */
[----:B------:R-:W-:Y:S01]  /*0dd0*/  FADD.FTZ R95, R0, R95 ;  /* 0x0000005f005f7221 */ /* 0x000fe20000010000 */
[----:B------:R-:W-:Y:S05]  /*0de0*/  BRA `(.L_x_10164) ;  /* 0x0000004000007947 */ /* 0x000fea0003800000 */
.L_x_10162:
[----:B-----5:R-:W-:Y:S02]  /*0df0*/  HADD2.F32 R0, -RZ, R55.H0_H0 ;  /* 0x20000037ff007230 */ /* 0x020fe40000004100 */
[----:B------:R-:W-:-:S03]  /*0e00*/  @P1 HADD2.F32 R64, -RZ, R59.H0_H0 ;  /* 0x2000003bff401230 */ /* 0x000fc60000004100 */
[----:B------:R-:W-:-:S04]  /*0e10*/  FADD.FTZ R95, R0, R95 ;  /* 0x0000005f005f7221 */ /* 0x000fc80000010000 */
[----:B------:R-:W-:-:S05]  /*0e20*/  @P1 FADD.FTZ R95, R64, R95 ;  /* 0x0000005f405f1221 */ /* 0x000fca0000010000 */
.L_x_10164:
[----:B------:R-:W-:-:S04]  /*0e30*/  F2FP.PACK_AB R0, RZ, R95 ;  /* 0x0000005fff00723e */ /* 0x000fc800000000ff */
[----:B------:R-:W-:Y:S02]  /*0e40*/  PRMT R63, R0, 0x7610, R63 ;  /* 0x00007610003f7816 */ /* 0x000fe4000000003f */
.L_x_10165:
[----:B------:R-:W-:Y:S01]  /*0e50*/  HADD2.F32 R0, -RZ, R67.H1_H1 ;  /* 0x30000043ff007230 */ /* 0x000fe20000004100 */
[----:B------:R-:W-:Y:S05]  /*0e60*/  @P2 BRA `(.L_x_10166) ;  /* 0x0000008000002947 */ /* 0x000fea0003800000 */
[----:B------:R-:W-:-:S04]  /*0e70*/  ISETP.NE.U32.AND P1, PT, RZ, c[0x0][0x180], PT ;  /* 0x00006000ff007a0c */ /* 0x000fc80003f25070 */
[----:B------:R-:W-:-:S13]  /*0e80*/  ISETP.NE.AND.EX P1, PT, RZ, c[0x0][0x184], PT, P1 ;  /* 0x00006100ff007a0c */ /* 0x000fda0003f25310 */
[----:B------:R-:W-:Y:S05]  /*0e90*/  @P1 BRA `(.L_x_10167) ;  /* 0x0000002000001947 */ /* 0x000fea0003800000 */
[----:B------:R-:W-:Y:S05]  /*0ea0*/  @P0 BRA `(.L_x_10168) ;  /* 0x0000008000000947 */ /* 0x000fea0003800000 */
[----:B------:R-:W-:Y:S05]  /*0eb0*/  BRA `(.L_x_10169) ;  /* 0x0000009000007947 */ /* 0x000fea0003800000 */
.L_x_10167:
[----:B-----5:R-:W-:-:S05]  /*0ec0*/  HADD2.F32 R65, -RZ, R59.H1_H1 ;  /* 0x3000003bff417230 */ /* 0x020fca0000004100 */
[----:B------:R-:W-:Y:S01]  /*0ed0*/  FADD.FTZ R0, R65, R0 ;  /* 0x0000000041007221 */ /* 0x000fe20000010000 */
[----:B------:R-:W-:Y:S05]  /*0ee0*/  BRA `(.L_x_10168) ;  /* 0x0000004000007947 */ /* 0x000fea0003800000 */
.L_x_10166:
[----:B-----5:R-:W-:Y:S02]  /*0ef0*/  HADD2.F32 R65, -RZ, R55.H1_H1 ;  /* 0x30000037ff417230 */ /* 0x020fe40000004100 */
[----:B------:R-:W-:-:S03]  /*0f00*/  @P1 HADD2.F32 R67, -RZ, R59.H1_H1 ;  /* 0x3000003bff431230 */ /* 0x000fc60000004100 */
[----:B------:R-:W-:-:S04]  /*0f10*/  FADD.FTZ R0, R65, R0 ;  /* 0x0000000041007221 */ /* 0x000fc80000010000 */
[----:B------:R-:W-:-:S05]  /*0f20*/  @P1 FADD.FTZ R0, R67, R0 ;  /* 0x0000000043001221 */ /* 0x000fca0000010000 */
.L_x_10168:
[----:B------:R-:W-:-:S04]  /*0f30*/  F2FP.PACK_AB R64, RZ, R0 ;  /* 0x00000000ff40723e */ /* 0x000fc800000000ff */
[----:B------:R-:W-:Y:S02]  /*0f40*/  PRMT R63, R63, 0x5410, R64 ;  /* 0x000054103f3f7816 */ /* 0x000fe40000000040 */
.L_x_10169:
[C---:B------:R-:W-:Y:S02]  /*0f50*/  @P0 LEA R64, P1, R78.reuse, c[0x0][0x188], 0x4 ;  /* 0x000062004e400a11 */ /* 0x040fe400078220ff */
[C---:B------:R-:W-:Y:S02]  /*0f60*/  IADD3 R68, R78.reuse, 0x100, RZ ;  /* 0x000001004e447810 */ /* 0x040fe40007ffe0ff */
[----:B------:R-:W-:-:S05]  /*0f70*/  @P0 LEA.HI.X R65, R78, c[0x0][0x18c], RZ, 0x4, P1 ;  /* 0x000063004e410a11 */ /* 0x000fca00008f24ff */
[----:B------:R1:W-:Y:S04]  /*0f80*/  @P0 STG.E.128 [R64.64], R60 ;  /* 0x0000003c40000986 */ /* 0x0003e8000c101d04 */
.L_x_10137:
[----:B------:R-:W-:Y:S05]  /*0f90*/  BSYNC B0 ;  /* 0x0000000000007941 */ /* 0x000fea0003800000 */
.L_x_10136:
        /* <DEDUP_REMOVED lines=24> */
.L_x_10173:
[----:B-----5:R-:W-:-:S05]  /*1120*/  HADD2.F32 R69, -RZ, R56.H0_H0 ;  /* 0x20000038ff457230 */ /* 0x020fca0000004100 */
[----:B------:R-:W-:Y:S01]  /*1130*/  FADD.FTZ R76, R69, R76 ;  /* 0x0000004c454c7221 */ /* 0x000fe20000010000 */
[----:B------:R-:W-:Y:S05]  /*1140*/  BRA `(.L_x_10174) ;  /* 0x0000004000007947 */ /* 0x000fea0003800000 */
.L_x_10172:
[----:B-1---5:R-:W-:Y:S02]  /*1150*/  HADD2.F32 R69, -RZ, R52.H0_H0 ;  /* 0x20000034ff457230 */ /* 0x022fe40000004100 */
[----:B------:R-:W-:-:S03]  /*1160*/  @P1 HADD2.F32 R83, -RZ, R56.H0_H0 ;  /* 0x20000038ff531230 */ /* 0x000fc60000004100 */
[----:B------:R-:W-:-:S04]  /*1170*/  FADD.FTZ R76, R69, R76 ;  /* 0x0000004c454c7221 */ /* 0x000fc80000010000 */
[----:B------:R-:W-:-:S05]  /*1180*/  @P1 FADD.FTZ R76, R83, R76 ;  /* 0x0000004c534c1221 */ /* 0x000fca0000010000 */
.L_x_10174:
[----:B------:R-:W-:-:S04]  /*1190*/  F2FP.PACK_AB R2, RZ, R76 ;  /* 0x0000004cff02723e */ /* 0x000fc800000000ff */
[----:B------:R-:W-:Y:S02]  /*11a0*/  PRMT R60, R2, 0x7610, R60 ;  /* 0x00007610023c7816 */ /* 0x000fe4000000003c */
.L_x_10175:
[----:B------:R-:W-:Y:S01]  /*11b0*/  HADD2.F32 R83, -RZ, R64.H1_H1 ;  /* 0x30000040ff537230 */ /* 0x000fe20000004100 */
[----:B------:R-:W-:Y:S05]  /*11c0*/  @P2 BRA `(.L_x_10176) ;  /* 0x0000008000002947 */ /* 0x000fea0003800000 */
[----:B------:R-:W-:-:S04]  /*11d0*/  ISETP.NE.U32.AND P6, PT, RZ, c[0x0][0x180], PT ;  /* 0x00006000ff007a0c */ /* 0x000fc80003fc5070 */
[----:B------:R-:W-:-:S13]  /*11e0*/  ISETP.NE.AND.EX P6, PT, RZ, c[0x0][0x184], PT, P6 ;  /* 0x00006100ff007a0c */ /* 0x000fda0003fc5360 */
[----:B------:R-:W-:Y:S05]  /*11f0*/  @P6 BRA `(.L_x_10177) ;  /* 0x0000002000006947 */ /* 0x000fea0003800000 */
[----:B------:R-:W-:Y:S05]  /*1200*/  @P0 BRA `(.L_x_10178) ;  /* 0x0000008000000947 */ /* 0x000fea0003800000 */
[----:B------:R-:W-:Y:S05]  /*1210*/  BRA `(.L_x_10179) ;  /* 0x0000009000007947 */ /* 0x000fea0003800000 */
.L_x_10177:
[----:B-----5:R-:W-:-:S05]  /*1220*/  HADD2.F32 R2, -RZ, R56.H1_H1 ;  /* 0x30000038ff027230 */ /* 0x020fca0000004100 */
[----:B------:R-:W-:Y:S01]  /*1230*/  FADD.FTZ R83, R2, R83 ;  /* 0x0000005302537221 */ /* 0x000fe20000010000 */
[----:B------:R-:W-:Y:S05]  /*1240*/  BRA `(.L_x_10178) ;  /* 0x0000004000007947 */ /* 0x000fea0003800000 */
.L_x_10176:
[----:B-----5:R-:W-:Y:S02]  /*1250*/  HADD2.F32 R2, -RZ, R52.H1_H1 ;  /* 0x30000034ff027230 */ /* 0x020fe40000004100 */
[----:B------:R-:W-:-:S03]  /*1260*/  @P1 HADD2.F32 R64, -RZ, R56.H1_H1 ;  /* 0x30000038ff401230 */ /* 0x000fc60000004100 */
[----:B------:R-:W-:-:S04]  /*1270*/  FADD.FTZ R83, R2, R83 ;  /* 0x0000005302537221 */ /* 0x000fc80000010000 */
[----:B------:R-:W-:-:S05]  /*1280*/  @P1 FADD.FTZ R83, R64, R83 ;  /* 0x0000005340531221 */ /* 0x000fca0000010000 */
.L_x_10178:
[----:B------:R-:W-:-:S04]  /*1290*/  F2FP.PACK_AB R2, RZ, R83 ;  /* 0x00000053ff02723e */ /* 0x000fc800000000ff */
[----:B------:R-:W-:Y:S02]  /*12a0*/  PRMT R60, R60, 0x5410, R2 ;  /* 0x000054103c3c7816 */ /* 0x000fe40000000002 */
.L_x_10179:
[----:B------:R-:W-:Y:S01]  /*12b0*/  HADD2.F32 R84, -RZ, R65.H0_H0 ;  /* 0x20000041ff547230 */ /* 0x000fe20000004100 */
[----:B------:R-:W-:Y:S05]  /*12c0*/  @P2 BRA `(.L_x_10180) ;  /* 0x0000008000002947 */ /* 0x000fea0003800000 */
[----:B------:R-:W-:-:S04]  /*12d0*/  ISETP.NE.U32.AND P6, PT, RZ, c[0x0][0x180], PT ;  /* 0x00006000ff007a0c */ /* 0x000fc80003fc5070 */
[----:B------:R-:W-:-:S13]  /*12e0*/  ISETP.NE.AND.EX P6, PT, RZ, c[0x0][0x184], PT, P6 ;  /* 0x00006100ff007a0c */ /* 0x000fda0003fc5360 */
[----:B------:R-:W-:Y:S05]  /*12f0*/  @P6 BRA `(.L_x_10181) ;  /* 0x0000002000006947 */ /* 0x000fea0003800000 */
[----:B------:R-:W-:Y:S05]  /*1300*/  @P0 BRA `(.L_x_10182) ;  /* 0x0000008000000947 */ /* 0x000fea0003800000 */
[----:B------:R-:W-:Y:S05]  /*1310*/  BRA `(.L_x_10183) ;  /* 0x0000009000007947 */ /* 0x000fea0003800000 */
.L_x_10181:
[----:B-----5:R-:W-:-:S05]  /*1320*/  HADD2.F32 R69, -RZ, R57.H0_H0 ;  /* 0x20000039ff457230 */ /* 0x020fca0000004100 */
[----:B------:R-:W-:Y:S01]  /*1330*/  FADD.FTZ R84, R69, R84 ;  /* 0x0000005445547221 */ /* 0x000fe20000010000 */
[----:B------:R-:W-:Y:S05]  /*1340*/  BRA `(.L_x_10182) ;  /* 0x0000004000007947 */ /* 0x000fea0003800000 */
.L_x_10180:
[----:B-----5:R-:W-:Y:S02]  /*1350*/  HADD2.F32 R69, -RZ, R53.H0_H0 ;  /* 0x20000035ff457230 */ /* 0x020fe40000004100 */
[----:B------:R-:W-:-:S03]  /*1360*/  @P1 HADD2.F32 R85, -RZ, R57.H0_H0 ;  /* 0x20000039ff551230 */ /* 0x000fc60000004100 */
[----:B------:R-:W-:-:S04]  /*1370*/  FADD.FTZ R84, R69, R84 ;  /* 0x0000005445547221 */ /* 0x000fc80000010000 */
[----:B------:R-:W-:-:S05]  /*1380*/  @P1 FADD.FTZ R84, R85, R84 ;  /* 0x0000005455541221 */ /* 0x000fca0000010000 */
.L_x_10182:
[----:B------:R-:W-:-:S04]  /*1390*/  F2FP.PACK_AB R2, RZ, R84 ;  /* 0x00000054ff02723e */ /* 0x000fc800000000ff */
[----:B------:R-:W-:Y:S02]  /*13a0*/  PRMT R61, R2, 0x7610, R61 ;  /* 0x00007610023d7816 */ /* 0x000fe4000000003d */
.L_x_10183:
[----:B------:R-:W-:Y:S01]  /*13b0*/  HADD2.F32 R85, -RZ, R65.H1_H1 ;  /* 0x30000041ff557230 */ /* 0x000fe20000004100 */
[----:B------:R-:W-:Y:S05]  /*13c0*/  @P2 BRA `(.L_x_10184) ;  /* 0x0000008000002947 */ /* 0x000fea0003800000 */
[----:B------:R-:W-:-:S04]  /*13d0*/  ISETP.NE.U32.AND P6, PT, RZ, c[0x0][0x180], PT ;  /* 0x00006000ff007a0c */ /* 0x000fc80003fc5070 */
[----:B------:R-:W-:-:S13]  /*13e0*/  ISETP.NE.AND.EX P6, PT, RZ, c[0x0][0x184], PT, P6 ;  /* 0x00006100ff007a0c */ /* 0x000fda0003fc5360 */
[----:B------:R-:W-:Y:S05]  /*13f0*/  @P6 BRA `(.L_x_10185) ;  /* 0x0000002000006947 */ /* 0x000fea0003800000 */
[----:B------:R-:W-:Y:S05]  /*1400*/  @P0 BRA `(.L_x_10186) ;  /* 0x0000008000000947 */ /* 0x000fea0003800000 */
[----:B------:R-:W-:Y:S05]  /*1410*/  BRA `(.L_x_10187) ;  /* 0x0000009000007947 */ /* 0x000fea0003800000 */
.L_x_10185:
[----:B-----5:R-:W-:-:S05]  /*1420*/  HADD2.F32 R2, -RZ, R57.H1_H1 ;  /* 0x30000039ff027230 */ /* 0x020fca0000004100 */
[----:B------:R-:W-:Y:S01]  /*1430*/  FADD.FTZ R85, R2, R85 ;  /* 0x0000005502557221 */ /* 0x000fe20000010000 */
[----:B------:R-:W-:Y:S05]  /*1440*/  BRA `(.L_x_10186) ;  /* 0x0000004000007947 */ /* 0x000fea0003800000 */
.L_x_10184:
[----:B-----5:R-:W-:Y:S02]  /*1450*/  HADD2.F32 R2, -RZ, R53.H1_H1 ;  /* 0x30000035ff027230 */ /* 0x020fe40000004100 */
[----:B------:R-:W-:-:S03]  /*1460*/  @P1 HADD2.F32 R64, -RZ, R57.H1_H1 ;  /* 0x30000039ff401230 */ /* 0x000fc60000004100 */
[----:B------:R-:W-:-:S04]  /*1470*/  FADD.FTZ R85, R2, R85 ;  /* 0x0000005502557221 */ /* 0x000fc80000010000 */
[----:B------:R-:W-:-:S05]  /*1480*/  @P1 FADD.FTZ R85, R64, R85 ;  /* 0x0000005540551221 */ /* 0x000fca0000010000 */
.L_x_10186:
[----:B------:R-:W-:-:S04]  /*1490*/  F2FP.PACK_AB R2, RZ, R85 ;  /* 0x00000055ff02723e */ /* 0x000fc800000000ff */
[----:B------:R-:W-:Y:S02]  /*14a0*/  PRMT R61, R61, 0x5410, R2 ;  /* 0x000054103d3d7816 */ /* 0x000fe40000000002 */
.L_x_10187:
[----:B------:R-:W-:Y:S01]  /*14b0*/  HADD2.F32 R86, -RZ, R66.H0_H0 ;  /* 0x20000042ff567230 */ /* 0x000fe20000004100 */
[----:B------:R-:W-:Y:S05]  /*14c0*/  @P2 BRA `(.L_x_10188) ;  /* 0x0000008000002947 */ /* 0x000fea0003800000 */
[----:B------:R-:W-:-:S04]  /*14d0*/  ISETP.NE.U32.AND P6, PT, RZ, c[0x0][0x180], PT ;  /* 0x00006000ff007a0c */ /* 0x000fc80003fc5070 */
[----:B------:R-:W-:-:S13]  /*14e0*/  ISETP.NE.AND.EX P6, PT, RZ, c[0x0][0x184], PT, P6 ;  /* 0x00006100ff007a0c */ /* 0x000fda0003fc5360 */
[----:B------:R-:W-:Y:S05]  /*14f0*/  @P6 BRA `(.L_x_10189) ;  /* 0x0000002000006947 */ /* 0x000fea0003800000 */
[----:B------:R-:W-:Y:S05]  /*1500*/  @P0 BRA `(.L_x_10190) ;  /* 0x0000008000000947 */ /* 0x000fea0003800000 */
[----:B------:R-:W-:Y:S05]  /*1510*/  BRA `(.L_x_10191) ;  /* 0x0000009000007947 */ /* 0x000fea0003800000 */
.L_x_10189:
[----:B-----5:R-:W-:-:S05]  /*1520*/  HADD2.F32 R65, -RZ, R58.H0_H0 ;  /* 0x2000003aff417230 */ /* 0x020fca0000004100 */
[----:B------:R-:W-:Y:S01]  /*1530*/  FADD.FTZ R86, R65, R86 ;  /* 0x0000005641567221 */ /* 0x000fe20000010000 */
[----:B------:R-:W-:Y:S05]  /*1540*/  BRA `(.L_x_10190) ;  /* 0x0000004000007947 */ /* 0x000fea0003800000 */
.L_x_10188:
[----:B-----5:R-:W-:Y:S02]  /*1550*/  HADD2.F32 R65, -RZ, R54.H0_H0 ;  /* 0x20000036ff417230 */ /* 0x020fe40000004100 */
[----:B------:R-:W-:-:S03]  /*1560*/  @P1 HADD2.F32 R69, -RZ, R58.H0_H0 ;  /* 0x2000003aff451230 */ /* 0x000fc60000004100 */
[----:B------:R-:W-:-:S04]  /*1570*/  FADD.FTZ R86, R65, R86 ;  /* 0x0000005641567221 */ /* 0x000fc80000010000 */
[----:B------:R-:W-:-:S05]  /*1580*/  @P1 FADD.FTZ R86, R69, R86 ;  /* 0x0000005645561221 */ /* 0x000fca0000010000 */
.L_x_10190:
[----:B------:R-:W-:-:S04]  /*1590*/  F2FP.PACK_AB R2, RZ, R86 ;  /* 0x00000056ff02723e */ /* 0x000fc800000000ff */
[----:B------:R-:W-:Y:S02]  /*15a0*/  PRMT R62, R2, 0x7610, R62 ;  /* 0x00007610023e7816 */ /* 0x000fe4000000003e */
.L_x_10191:
[----:B------:R-:W-:Y:S01]  /*15b0*/  HADD2.F32 R94, -RZ, R66.H1_H1 ;  /* 0x30000042ff5e7230 */ /* 0x000fe20000004100 */
[----:B------:R-:W-:Y:S05]  /*15c0*/  @P2 BRA `(.L_x_10192) ;  /* 0x0000008000002947 */ /* 0x000fea0003800000 */
[----:B------:R-:W-:-:S04]  /*15d0*/  ISETP.NE.U32.AND P6, PT, RZ, c[0x0][0x180], PT ;  /* 0x00006000ff007a0c */ /* 0x000fc80003fc5070 */
[----:B------:R-:W-:-:S13]  /*15e0*/  ISETP.NE.AND.EX P6, PT, RZ, c[0x0][0x184], PT, P6 ;  /* 0x00006100ff007a0c */ /* 0x000fda0003fc5360 */
[----:B------:R-:W-:Y:S05]  /*15f0*/  @P6 BRA `(.L_x_10193) ;  /* 0x0000002000006947 */ /* 0x000fea0003800000 */
[----:B------:R-:W-:Y:S05]  /*1600*/  @P0 BRA `(.L_x_10194) ;  /* 0x0000008000000947 */ /* 0x000fea0003800000 */
[----:B------:R-:W-:Y:S05]  /*1610*/  BRA `(.L_x_10195) ;  /* 0x0000009000007947 */ /* 0x000fea0003800000 */
.L_x_10193:
[----:B-----5:R-:W-:-:S05]  /*1620*/  HADD2.F32 R65, -RZ, R58.H1_H1 ;  /* 0x3000003aff417230 */ /* 0x020fca0000004100 */
[----:B------:R-:W-:Y:S01]  /*1630*/  FADD.FTZ R94, R65, R94 ;  /* 0x0000005e415e7221 */ /* 0x000fe20000010000 */
[----:B------:R-:W-:Y:S05]  /*1640*/  BRA `(.L_x_10194) ;  /* 0x0000004000007947 */ /* 0x000fea0003800000 */
.L_x_10192:
[----:B-----5:R-:W-:Y:S02]  /*1650*/  HADD2.F32 R65, -RZ, R54.H1_H1 ;  /* 0x30000036ff417230 */ /* 0x020fe40000004100 */
[----:B------:R-:W-:-:S03]  /*1660*/  @P1 HADD2.F32 R69, -RZ, R58.H1_H1 ;  /* 0x3000003aff451230 */ /* 0x000fc60000004100 */
[----:B------:R-:W-:-:S04]  /*1670*/  FADD.FTZ R94, R65, R94 ;  /* 0x0000005e415e7221 */ /* 0x000fc80000010000 */
[----:B------:R-:W-:-:S05]  /*1680*/  @P1 FADD.FTZ R94, R69, R94 ;  /* 0x0000005e455e1221 */ /* 0x000fca0000010000 */
.L_x_10194:
[----:B------:R-:W-:-:S04]  /*1690*/  F2FP.PACK_AB R2, RZ, R94 ;  /* 0x0000005eff02723e */ /* 0x000fc800000000ff */
[----:B------:R-:W-:Y:S02]  /*16a0*/  PRMT R62, R62, 0x5410, R2 ;  /* 0x000054103e3e7816 */ /* 0x000fe40000000002 */
.L_x_10195:
[----:B------:R-:W-:Y:S01]  /*16b0*/  HADD2.F32 R93, -RZ, R67.H0_H0 ;  /* 0x20000043ff5d7230 */ /* 0x000fe20000004100 */
[----:B------:R-:W-:Y:S05]  /*16c0*/  @P2 BRA `(.L_x_10196) ;  /* 0x0000008000002947 */ /* 0x000fea0003800000 */
[----:B------:R-:W-:-:S04]  /*16d0*/  ISETP.NE.U32.AND P6, PT, RZ, c[0x0][0x180], PT ;  /* 0x00006000ff007a0c */ /* 0x000fc80003fc5070 */
[----:B------:R-:W-:-:S13]  /*16e0*/  ISETP.NE.AND.EX P6, PT, RZ, c[0x0][0x184], PT, P6 ;  /* 0x00006100ff007a0c */ /* 0x000fda0003fc5360 */
[----:B------:R-:W-:Y:S05]  /*16f0*/  @P6 BRA `(.L_x_10197) ;  /* 0x0000002000006947 */ /* 0x000fea0003800000 */
[----:B------:R-:W-:Y:S05]  /*1700*/  @P0 BRA `(.L_x_10198) ;  /* 0x0000008000000947 */ /* 0x000fea0003800000 */
[----:B------:R-:W-:Y:S05]  /*1710*/  BRA `(.L_x_10199) ;  /* 0x0000009000007947 */ /* 0x000fea0003800000 */
.L_x_10197:
[----:B-----5:R-:W-:-:S05]  /*1720*/  HADD2.F32 R2, -RZ, R59.H0_H0 ;  /* 0x2000003bff027230 */ /* 0x020fca0000004100 */
[----:B------:R-:W-:Y:S01]  /*1730*/  FADD.FTZ R93, R2, R93 ;  /* 0x0000005d025d7221 */ /* 0x000fe20000010000 */
[----:B------:R-:W-:Y:S05]  /*1740*/  BRA `(.L_x_10198) ;  /* 0x0000004000007947 */ /* 0x000fea0003800000 */
.L_x_10196:
[----:B-----5:R-:W-:Y:S02]  /*1750*/  HADD2.F32 R2, -RZ, R55.H0_H0 ;  /* 0x20000037ff027230 */ /* 0x020fe40000004100 */
[----:B------:R-:W-:-:S03]  /*1760*/  @P1 HADD2.F32 R64, -RZ, R59.H0_H0 ;  /* 0x2000003bff401230 */ /* 0x000fc60000004100 */
[----:B------:R-:W-:-:S04]  /*1770*/  FADD.FTZ R93, R2, R93 ;  /* 0x0000005d025d7221 */ /* 0x000fc80000010000 */
[----:B------:R-:W-:-:S05]  /*1780*/  @P1 FADD.FTZ R93, R64, R93 ;  /* 0x0000005d405d1221 */ /* 0x000fca0000010000 */
.L_x_10198:
[----:B------:R-:W-:-:S04]  /*1790*/  F2FP.PACK_AB R2, RZ, R93 ;  /* 0x0000005dff02723e */ /* 0x000fc800000000ff */
[----:B------:R-:W-:Y:S02]  /*17a0*/  PRMT R63, R2, 0x7610, R63 ;  /* 0x00007610023f7816 */ /* 0x000fe4000000003f */
.L_x_10199:
[----:B------:R-:W-:Y:S01]  /*17b0*/  HADD2.F32 R2, -RZ, R67.H1_H1 ;  /* 0x30000043ff027230 */ /* 0x000fe20000004100 */
[----:B------:R-:W-:Y:S05]  /*17c0*/  @P2 BRA `(.L_x_10200) ;  /* 0x0000008000002947 */ /* 0x000fea0003800000 */
[----:B------:R-:W-:-:S04]  /*17d0*/  ISETP.NE.U32.AND P1, PT, RZ, c[0x0][0x180], PT ;  /* 0x00006000ff007a0c */ /* 0x000fc80003f25070 */
[----:B------:R-:W-:-:S13]  /*17e0*/  ISETP.NE.AND.EX P1, PT, RZ, c[0x0][0x184], PT, P1 ;  /* 0x00006100ff007a0c */ /* 0x000fda0003f25310 */
[----:B------:R-:W-:Y:S05]  /*17f0*/  @P1 BRA `(.L_x_10201) ;  /* 0x0000002000001947 */ /* 0x000fea0003800000 */
[----:B------:R-:W-:Y:S05]  /*1800*/  @P0 BRA `(.L_x_10202) ;  /* 0x0000008000000947 */ /* 0x000fea0003800000 */
[----:B------:R-:W-:Y:S05]  /*1810*/  BRA `(.L_x_10203) ;  /* 0x0000009000007947 */ /* 0x000fea0003800000 */
.L_x_10201:
[----:B-----5:R-:W-:-:S05]  /*1820*/  HADD2.F32 R65, -RZ, R59.H1_H1 ;  /* 0x3000003bff417230 */ /* 0x020fca0000004100 */
[----:B------:R-:W-:Y:S01]  /*1830*/  FADD.FTZ R2, R65, R2 ;  /* 0x0000000241027221 */ /* 0x000fe20000010000 */
[----:B------:R-:W-:Y:S05]  /*1840*/  BRA `(.L_x_10202) ;  /* 0x0000004000007947 */ /* 0x000fea0003800000 */
.L_x_10200:
[----:B-----5:R-:W-:Y:S02]  /*1850*/  HADD2.F32 R65, -RZ, R55.H1_H1 ;  /* 0x30000037ff417230 */ /* 0x020fe40000004100 */
[----:B------:R-:W-:-:S03]  /*1860*/  @P1 HADD2.F32 R67, -RZ, R59.H1_H1 ;  /* 0x3000003bff431230 */ /* 0x000fc60000004100 */
[----:B------:R-:W-:-:S04]  /*1870*/  FADD.FTZ R2, R65, R2 ;  /* 0x0000000241027221 */ /* 0x000fc80000010000 */
[----:B------:R-:W-:-:S05]  /*1880*/  @P1 FADD.FTZ R2, R67, R2 ;  /* 0x0000000243021221 */ /* 0x000fca0000010000 */
.L_x_10202:
[----:B------:R-:W-:-:S04]  /*1890*/  F2FP.PACK_AB R64, RZ, R2 ;  /* 0x00000002ff40723e */ /* 0x000fc800000000ff */
[----:B------:R-:W-:Y:S02]  /*18a0*/  PRMT R63, R63, 0x5410, R64 ;  /* 0x000054103f3f7816 */ /* 0x000fe40000000040 */
.L_x_10203:
[----:B------:R-:W-:-:S04]  /*18b0*/  @P0 LEA R64, P1, R68, c[0x0][0x188], 0x4 ;  /* 0x0000620044400a11 */ /* 0x000fc800078220ff */
[C---:B------:R-:W-:Y:S02]  /*18c0*/  @P0 LEA.HI.X R65, R68.reuse, c[0x0][0x18c], RZ, 0x4, P1 ;  /* 0x0000630044410a11 */ /* 0x040fe400008f24ff */
[----:B------:R-:W-:-:S03]  /*18d0*/  IADD3 R68, R68, 0x100, RZ ;  /* 0x0000010044447810 */ /* 0x000fc60007ffe0ff */
[----:B------:R1:W-:Y:S04]  /*18e0*/  @P0 STG.E.128 [R64.64], R60 ;  /* 0x0000003c40000986 */ /* 0x0003e8000c101d04 */
.L_x_10171:
[----:B------:R-:W-:Y:S05]  /*18f0*/  BSYNC B0 ;  /* 0x0000000000007941 */ /* 0x000fea0003800000 */
.L_x_10170:
        /* <DEDUP_REMOVED lines=24> */
.L_x_10207:
[----:B-----5:R-:W-:-:S05]  /*1a80*/  HADD2.F32 R88, -RZ, R56.H0_H0 ;  /* 0x20000038ff587230 */ /* 0x020fca0000004100 */
[----:B------:R-:W-:Y:S01]  /*1a90*/  FADD.FTZ R77, R88, R77 ;  /* 0x0000004d584d7221 */ /* 0x000fe20000010000 */
[----:B------:R-:W-:Y:S05]  /*1aa0*/  BRA `(.L_x_10208) ;  /* 0x0000004000007947 */ /* 0x000fea0003800000 */
.L_x_10206:
[----:B-1---5:R-:W-:Y:S02]  /*1ab0*/  HADD2.F32 R88, -RZ, R52.H0_H0 ;  /* 0x20000034ff587230 */ /* 0x022fe40000004100 */
[----:B------:R-:W-:-:S03]  /*1ac0*/  @P1 HADD2.F32 R90, -RZ, R56.H0_H0 ;  /* 0x20000038ff5a1230 */ /* 0x000fc60000004100 */
[----:B------:R-:W-:-:S04]  /*1ad0*/  FADD.FTZ R77, R88, R77 ;  /* 0x0000004d584d7221 */ /* 0x000fc80000010000 */
[----:B------:R-:W-:-:S05]  /*1ae0*/  @P1 FADD.FTZ R77, R90, R77 ;  /* 0x0000004d5a4d1221 */ /* 0x000fca0000010000 */
.L_x_10208:
[----:B------:R-:W-:-:S04]  /*1af0*/  F2FP.PACK_AB R69, RZ, R77 ;  /* 0x0000004dff45723e */ /* 0x000fc800000000ff */
[----:B------:R-:W-:Y:S02]  /*1b00*/  PRMT R60, R69, 0x7610, R60 ;  /* 0x00007610453c7816 */ /* 0x000fe4000000003c */
.L_x_10209:
[----:B------:R-:W-:Y:S01]  /*1b10*/  HADD2.F32 R87, -RZ, R64.H1_H1 ;  /* 0x30000040ff577230 */ /* 0x000fe20000004100 */
[----:B------:R-:W-:Y:S05]  /*1b20*/  @P2 BRA `(.L_x_10210) ;  /* 0x0000008000002947 */ /* 0x000fea0003800000 */
[----:B------:R-:W-:-:S04]  /*1b30*/  ISETP.NE.U32.AND P6, PT, RZ, c[0x0][0x180], PT ;  /* 0x00006000ff007a0c */ /* 0x000fc80003fc5070 */
[----:B------:R-:W-:-:S13]  /*1b40*/  ISETP.NE.AND.EX P6, PT, RZ, c[0x0][0x184], PT, P6 ;  /* 0x00006100ff007a0c */ /* 0x000fda0003fc5360 */
[----:B------:R-:W-:Y:S05]  /*1b50*/  @P6 BRA `(.L_x_10211) ;  /* 0x0000002000006947 */ /* 0x000fea0003800000 */
[----:B------:R-:W-:Y:S05]  /*1b60*/  @P0 BRA `(.L_x_10212) ;  /* 0x0000008000000947 */ /* 0x000fea0003800000 */
[----:B------:R-:W-:Y:S05]  /*1b70*/  BRA `(.L_x_10213) ;  /* 0x0000009000007947 */ /* 0x000fea0003800000 */
.L_x_10211:
[----:B-----5:R-:W-:-:S05]  /*1b80*/  HADD2.F32 R64, -RZ, R56.H1_H1 ;  /* 0x30000038ff407230 */ /* 0x020fca0000004100 */
[----:B------:R-:W-:Y:S01]  /*1b90*/  FADD.FTZ R87, R64, R87 ;  /* 0x0000005740577221 */ /* 0x000fe20000010000 */
[----:B------:R-:W-:Y:S05]  /*1ba0*/  BRA `(.L_x_10212) ;  /* 0x0000004000007947 */ /* 0x000fea0003800000 */
.L_x_10210:
[----:B-----5:R-:W-:Y:S02]  /*1bb0*/  HADD2.F32 R64, -RZ, R52.H1_H1 ;  /* 0x30000034ff407230 */ /* 0x020fe40000004100 */
[----:B------:R-:W-:-:S03]  /*1bc0*/  @P1 HADD2.F32 R88, -RZ, R56.H1_H1 ;  /* 0x30000038ff581230 */ /* 0x000fc60000004100 */
[----:B------:R-:W-:-:S04]  /*1bd0*/  FADD.FTZ R87, R64, R87 ;  /* 0x0000005740577221 */ /* 0x000fc80000010000 */
[----:B------:R-:W-:-:S05]  /*1be0*/  @P1 FADD.FTZ R87, R88, R87 ;  /* 0x0000005758571221 */ /* 0x000fca0000010000 */
.L_x_10212:
[----:B------:R-:W-:-:S04]  /*1bf0*/  F2FP.PACK_AB R64, RZ, R87 ;  /* 0x00000057ff40723e */ /* 0x000fc800000000ff */
[----:B------:R-:W-:Y:S02]  /*1c00*/  PRMT R60, R60, 0x5410, R64 ;  /* 0x000054103c3c7816 */ /* 0x000fe40000000040 */
.L_x_10213:
[----:B------:R-:W-:Y:S01]  /*1c10*/  HADD2.F32 R88, -RZ, R65.H0_H0 ;  /* 0x20000041ff587230 */ /* 0x000fe20000004100 */
[----:B------:R-:W-:Y:S05]  /*1c20*/  @P2 BRA `(.L_x_10214) ;  /* 0x0000008000002947 */ /* 0x000fea0003800000 */
[----:B------:R-:W-:-:S04]  /*1c30*/  ISETP.NE.U32.AND P6, PT, RZ, c[0x0][0x180], PT ;  /* 0x00006000ff007a0c */ /* 0x000fc80003fc5070 */
[----:B------:R-:W-:-:S13]  /*1c40*/  ISETP.NE.AND.EX P6, PT, RZ, c[0x0][0x184], PT, P6 ;  /* 0x00006100ff007a0c */ /* 0x000fda0003fc5360 */
[----:B------:R-:W-:Y:S05]  /*1c50*/  @P6 BRA `(.L_x_10215) ;  /* 0x0000002000006947 */ /* 0x000fea0003800000 */
[----:B------:R-:W-:Y:S05]  /*1c60*/  @P0 BRA `(.L_x_10216) ;  /* 0x0000008000000947 */ /* 0x000fea0003800000 */
[----:B------:R-:W-:Y:S05]  /*1c70*/  BRA `(.L_x_10217) ;  /* 0x0000009000007947 */ /* 0x000fea0003800000 */
.L_x_10215:
[----:B-----5:R-:W-:-:S05]  /*1c80*/  HADD2.F32 R69, -RZ, R57.H0_H0 ;  /* 0x20000039ff457230 */ /* 0x020fca0000004100 */
[----:B------:R-:W-:Y:S01]  /*1c90*/  FADD.FTZ R88, R69, R88 ;  /* 0x0000005845587221 */ /* 0x000fe20000010000 */
[----:B------:R-:W-:Y:S05]  /*1ca0*/  BRA `(.L_x_10216) ;  /* 0x0000004000007947 */ /* 0x000fea0003800000 */
.L_x_10214:
[----:B-----5:R-:W-:Y:S02]  /*1cb0*/  HADD2.F32 R69, -RZ, R53.H0_H0 ;  /* 0x20000035ff457230 */ /* 0x020fe40000004100 */
[----:B------:R-:W-:-:S03]  /*1cc0*/  @P1 HADD2.F32 R89, -RZ, R57.H0_H0 ;  /* 0x20000039ff591230 */ /* 0x000fc60000004100 */
[----:B------:R-:W-:-:S04]  /*1cd0*/  FADD.FTZ R88, R69, R88 ;  /* 0x0000005845587221 */ /* 0x000fc80000010000 */
[----:B------:R-:W-:-:S05]  /*1ce0*/  @P1 FADD.FTZ R88, R89, R88 ;  /* 0x0000005859581221 */ /* 0x000fca0000010000 */
.L_x_10216:
[----:B------:R-:W-:-:S04]  /*1cf0*/  F2FP.PACK_AB R64, RZ, R88 ;  /* 0x00000058ff40723e */ /* 0x000fc800000000ff */
[----:B------:R-:W-:Y:S02]  /*1d00*/  PRMT R61, R64, 0x7610, R61 ;  /* 0x00007610403d7816 */ /* 0x000fe4000000003d */
.L_x_10217:
[----:B------:R-:W-:Y:S01]  /*1d10*/  HADD2.F32 R89, -RZ, R65.H1_H1 ;  /* 0x30000041ff597230 */ /* 0x000fe20000004100 */
[----:B------:R-:W-:Y:S05]  /*1d20*/  @P2 BRA `(.L_x_10218) ;  /* 0x0000008000002947 */ /* 0x000fea0003800000 */
[----:B------:R-:W-:-:S04]  /*1d30*/  ISETP.NE.U32.AND P6, PT, RZ, c[0x0][0x180], PT ;  /* 0x00006000ff007a0c */ /* 0x000fc80003fc5070 */
[----:B------:R-:W-:-:S13]  /*1d40*/  ISETP.NE.AND.EX P6, PT, RZ, c[0x0][0x184], PT, P6 ;  /* 0x00006100ff007a0c */ /* 0x000fda0003fc5360 */
[----:B------:R-:W-:Y:S05]  /*1d50*/  @P6 BRA `(.L_x_10219) ;  /* 0x0000002000006947 */ /* 0x000fea0003800000 */
[----:B------:R-:W-:Y:S05]  /*1d60*/  @P0 BRA `(.L_x_10220) ;  /* 0x0000008000000947 */ /* 0x000fea0003800000 */
[----:B------:R-:W-:Y:S05]  /*1d70*/  BRA `(.L_x_10221) ;  /* 0x0000009000007947 */ /* 0x000fea0003800000 */
.L_x_10219:
[----:B-----5:R-:W-:-:S05]  /*1d80*/  HADD2.F32 R64, -RZ, R57.H1_H1 ;  /* 0x30000039ff407230 */ /* 0x020fca0000004100 */
[----:B------:R-:W-:Y:S01]  /*1d90*/  FADD.FTZ R89, R64, R89 ;  /* 0x0000005940597221 */ /* 0x000fe20000010000 */
[----:B------:R-:W-:Y:S05]  /*1da0*/  BRA `(.L_x_10220) ;  /* 0x0000004000007947 */ /* 0x000fea0003800000 */
.L_x_10218:
[----:B-----5:R-:W-:Y:S02]  /*1db0*/  HADD2.F32 R64, -RZ, R53.H1_H1 ;  /* 0x30000035ff407230 */ /* 0x020fe40000004100 */
[----:B------:R-:W-:-:S03]  /*1dc0*/  @P1 HADD2.F32 R90, -RZ, R57.H1_H1 ;  /* 0x30000039ff5a1230 */ /* 0x000fc60000004100 */
[----:B------:R-:W-:-:S04]  /*1dd0*/  FADD.FTZ R89, R64, R89 ;  /* 0x0000005940597221 */ /* 0x000fc80000010000 */
[----:B------:R-:W-:-:S05]  /*1de0*/  @P1 FADD.FTZ R89, R90, R89 ;  /* 0x000000595a591221 */ /* 0x000fca0000010000 */
.L_x_10220:
[----:B------:R-:W-:-:S04]  /*1df0*/  F2FP.PACK_AB R64, RZ, R89 ;  /* 0x00000059ff40723e */ /* 0x000fc800000000ff */
[----:B------:R-:W-:Y:S02]  /*1e00*/  PRMT R61, R61, 0x5410, R64 ;  /* 0x000054103d3d7816 */ /* 0x000fe40000000040 */
.L_x_10221:
[----:B------:R-:W-:Y:S01]  /*1e10*/  HADD2.F32 R90, -RZ, R66.H0_H0 ;  /* 0x20000042ff5a7230 */ /* 0x000fe20000004100 */
[----:B------:R-:W-:Y:S05]  /*1e20*/  @P2 BRA `(.L_x_10222) ;  /* 0x0000008000002947 */ /* 0x000fea0003800000 */
[----:B------:R-:W-:-:S04]  /*1e30*/  ISETP.NE.U32.AND P6, PT, RZ, c[0x0][0x180], PT ;  /* 0x00006000ff007a0c */ /* 0x000fc80003fc5070 */
[----:B------:R-:W-:-:S13]  /*1e40*/  ISETP.NE.AND.EX P6, PT, RZ, c[0x0][0x184], PT, P6 ;  /* 0x00006100ff007a0c */ /* 0x000fda0003fc5360 */
[----:B------:R-:W-:Y:S05]  /*1e50*/  @P6 BRA `(.L_x_10223) ;  /* 0x0000002000006947 */ /* 0x000fea0003800000 */
[----:B------:R-:W-:Y:S05]  /*1e60*/  @P0 BRA `(.L_x_10224) ;  /* 0x0000008000000947 */ /* 0x000fea0003800000 */
[----:B------:R-:W-:Y:S05]  /*1e70*/  BRA `(.L_x_10225) ;  /* 0x0000009000007947 */ /* 0x000fea0003800000 */
.L_x_10223:
[----:B-----5:R-:W-:-:S05]  /*1e80*/  HADD2.F32 R65, -RZ, R58.H0_H0 ;  /* 0x2000003aff417230 */ /* 0x020fca0000004100 */
[----:B------:R-:W-:Y:S01]  /*1e90*/  FADD.FTZ R90, R65, R90 ;  /* 0x0000005a415a7221 */ /* 0x000fe20000010000 */
[----:B------:R-:W-:Y:S05]  /*1ea0*/  BRA `(.L_x_10224) ;  /* 0x0000004000007947 */ /* 0x000fea0003800000 */
.L_x_10222:
[----:B-----5:R-:W-:Y:S02]  /*1eb0*/  HADD2.F32 R65, -RZ, R54.H0_H0 ;  /* 0x20000036ff417230 */ /* 0x020fe40000004100 */
[----:B------:R-:W-:-:S03]  /*1ec0*/  @P1 HADD2.F32 R69, -RZ, R58.H0_H0 ;  /* 0x2000003aff451230 */ /* 0x000fc60000004100 */
[----:B------:R-:W-:-:S04]  /*1ed0*/  FADD.FTZ R90, R65, R90 ;  /* 0x0000005a415a7221 */ /* 0x000fc80000010000 */
[----:B------:R-:W-:-:S05]  /*1ee0*/  @P1 FADD.FTZ R90, R69, R90 ;  /* 0x0000005a455a1221 */ /* 0x000fca0000010000 */
.L_x_10224:
[----:B------:R-:W-:-:S04]  /*1ef0*/  F2FP.PACK_AB R64, RZ, R90 ;  /* 0x0000005aff40723e */ /* 0x000fc800000000ff */
[----:B------:R-:W-:Y:S02]  /*1f00*/  PRMT R62, R64, 0x7610, R62 ;  /* 0x00007610403e7816 */ /* 0x000fe4000000003e */
.L_x_10225:
[----:B------:R-:W-:Y:S01]  /*1f10*/  HADD2.F32 R92, -RZ, R66.H1_H1 ;  /* 0x30000042ff5c7230 */ /* 0x000fe20000004100 */
[----:B------:R-:W-:Y:S05]  /*1f20*/  @P2 BRA `(.L_x_10226) ;  /* 0x0000008000002947 */ /* 0x000fea0003800000 */
[----:B------:R-:W-:-:S04]  /*1f30*/  ISETP.NE.U32.AND P6, PT, RZ, c[0x0][0x180], PT ;  /* 0x00006000ff007a0c */ /* 0x000fc80003fc5070 */
[----:B------:R-:W-:-:S13]  /*1f40*/  ISETP.NE.AND.EX P6, PT, RZ, c[0x0][0x184], PT, P6 ;  /* 0x00006100ff007a0c */ /* 0x000fda0003fc5360 */
[----:B------:R-:W-:Y:S05]  /*1f50*/  @P6 BRA `(.L_x_10227) ;  /* 0x0000002000006947 */ /* 0x000fea0003800000 */
[----:B------:R-:W-:Y:S05]  /*1f60*/  @P0 BRA `(.L_x_10228) ;  /* 0x0000008000000947 */ /* 0x000fea0003800000 */
[----:B------:R-:W-:Y:S05]  /*1f70*/  BRA `(.L_x_10229) ;  /* 0x0000009000007947 */ /* 0x000fea0003800000 */
.L_x_10227:
[----:B-----5:R-:W-:-:S05]  /*1f80*/  HADD2.F32 R65, -RZ, R58.H1_H1 ;  /* 0x3000003aff417230 */ /* 0x020fca0000004100 */
[----:B------:R-:W-:Y:S01]  /*1f90*/  FADD.FTZ R92, R65, R92 ;  /* 0x0000005c415c7221 */ /* 0x000fe20000010000 */
[----:B------:R-:W-:Y:S05]  /*1fa0*/  BRA `(.L_x_10228) ;  /* 0x0000004000007947 */ /* 0x000fea0003800000 */
.L_x_10226:
[----:B-----5:R-:W-:Y:S02]  /*1fb0*/  HADD2.F32 R65, -RZ, R54.H1_H1 ;  /* 0x30000036ff417230 */ /* 0x020fe40000004100 */
[----:B------:R-:W-:-:S03]  /*1fc0*/  @P1 HADD2.F32 R69, -RZ, R58.H1_H1 ;  /* 0x3000003aff451230 */ /* 0x000fc60000004100 */
[----:B------:R-:W-:-:S04]  /*1fd0*/  FADD.FTZ R92, R65, R92 ;  /* 0x0000005c415c7221 */ /* 0x000fc80000010000 */
[----:B------:R-:W-:-:S05]  /*1fe0*/  @P1 FADD.FTZ R92, R69, R92 ;  /* 0x0000005c455c1221 */ /* 0x000fca0000010000 */
.L_x_10228:
[----:B------:R-:W-:-:S04]  /*1ff0*/  F2FP.PACK_AB R64, RZ, R92 ;  /* 0x0000005cff40723e */ /* 0x000fc800000000ff */
[----:B------:R-:W-:Y:S02]  /*2000*/  PRMT R62, R62, 0x5410, R64 ;  /* 0x000054103e3e7816 */ /* 0x000fe40000000040 */
.L_x_10229:
[----:B------:R-:W-:Y:S01]  /*2010*/  HADD2.F32 R91, -RZ, R67.H0_H0 ;  /* 0x20000043ff5b7230 */ /* 0x000fe20000004100 */
[----:B------:R-:W-:Y:S05]  /*2020*/  @P2 BRA `(.L_x_10230) ;  /* 0x0000008000002947 */ /* 0x000fea0003800000 */
[----:B------:R-:W-:-:S04]  /*2030*/  ISETP.NE.U32.AND P6, PT, RZ, c[0x0][0x180], PT ;  /* 0x00006000ff007a0c */ /* 0x000fc80003fc5070 */
[----:B------:R-:W-:-:S13]  /*2040*/  ISETP.NE.AND.EX P6, PT, RZ, c[0x0][0x184], PT, P6 ;  /* 0x00006100ff007a0c */ /* 0x000fda0003fc5360 */
[----:B------:R-:W-:Y:S05]  /*2050*/  @P6 BRA `(.L_x_10231) ;  /* 0x0000002000006947 */ /* 0x000fea0003800000 */
[----:B------:R-:W-:Y:S05]  /*2060*/  @P0 BRA `(.L_x_10232) ;  /* 0x0000008000000947 */ /* 0x000fea0003800000 */
[----:B------:R-:W-:Y:S05]  /*2070*/  BRA `(.L_x_10233) ;  /* 0x0000009000007947 */ /* 0x000fea0003800000 */
.L_x_10231:
[----:B-----5:R-:W-:-:S05]  /*2080*/  HADD2.F32 R64, -RZ, R59.H0_H0 ;  /* 0x2000003bff407230 */ /* 0x020fca0000004100 */
[----:B------:R-:W-:Y:S01]  /*2090*/  FADD.FTZ R91, R64, R91 ;  /* 0x0000005b405b7221 */ /* 0x000fe20000010000 */
[----:B------:R-:W-:Y:S05]  /*20a0*/  BRA `(.L_x_10232) ;  /* 0x0000004000007947 */ /* 0x000fea0003800000 */
.L_x_10230:
[----:B-----5:R-:W-:Y:S02]  /*20b0*/  HADD2.F32 R64, -RZ, R55.H0_H0 ;  /* 0x20000037ff407230 */ /* 0x020fe40000004100 */
[----:B------:R-:W-:-:S03]  /*20c0*/  @P1 HADD2.F32 R66, -RZ, R59.H0_H0 ;  /* 0x2000003bff421230 */ /* 0x000fc60000004100 */
[----:B------:R-:W-:-:S04]  /*20d0*/  FADD.FTZ R91, R64, R91 ;  /* 0x0000005b405b7221 */ /* 0x000fc80000010000 */
[----:B------:R-:W-:-:S05]  /*20e0*/  @P1 FADD.FTZ R91, R66, R91 ;  /* 0x0000005b425b1221 */ /* 0x000fca0000010000 */
.L_x_10232:
[----:B------:R-:W-:-:S04]  /*20f0*/  F2FP.PACK_AB R64, RZ, R91 ;  /* 0x0000005bff40723e */ /* 0x000fc800000000ff */
[----:B------:R-:W-:Y:S02]  /*2100*/  PRMT R63, R64, 0x7610, R63 ;  /* 0x00007610403f7816 */ /* 0x000fe4000000003f */
.L_x_10233:
[----:B------:R-:W-:Y:S01]  /*2110*/  HADD2.F32 R97, -RZ, R67.H1_H1 ;  /* 0x30000043ff617230 */ /* 0x000fe20000004100 */
[----:B------:R-:W-:Y:S05]  /*2120*/  @P2 BRA `(.L_x_10234) ;  /* 0x0000008000002947 */ /* 0x000fea0003800000 */
[----:B------:R-:W-:-:S04]  /*2130*/  ISETP.NE.U32.AND P1, PT, RZ, c[0x0][0x180], PT ;  /* 0x00006000ff007a0c */ /* 0x000fc80003f25070 */
[----:B------:R-:W-:-:S13]  /*2140*/  ISETP.NE.AND.EX P1, PT, RZ, c[0x0][0x184], PT, P1 ;  /* 0x00006100ff007a0c */ /* 0x000fda0003f25310 */
[----:B------:R-:W-:Y:S05]  /*2150*/  @P1 BRA `(.L_x_10235) ;  /* 0x0000002000001947 */ /* 0x000fea0003800000 */
[----:B------:R-:W-:Y:S05]  /*2160*/  @P0 BRA `(.L_x_10236) ;  /* 0x0000008000000947 */ /* 0x000fea0003800000 */
[----:B------:R-:W-:Y:S05]  /*2170*/  BRA `(.L_x_10237) ;  /* 0x0000009000007947 */ /* 0x000fea0003800000 */
.L_x_10235:
[----:B-----5:R-:W-:-:S05]  /*2180*/  HADD2.F32 R64, -RZ, R59.H1_H1 ;  /* 0x3000003bff407230 */ /* 0x020fca0000004100 */
[----:B------:R-:W-:Y:S01]  /*2190*/  FADD.FTZ R97, R64, R97 ;  /* 0x0000006140617221 */ /* 0x000fe20000010000 */
[----:B------:R-:W-:Y:S05]  /*21a0*/  BRA `(.L_x_10236) ;  /* 0x0000004000007947 */ /* 0x000fea0003800000 */
.L_x_10234:
[----:B-----5:R-:W-:Y:S02]  /*21b0*/  HADD2.F32 R64, -RZ, R55.H1_H1 ;  /* 0x30000037ff407230 */ /* 0x020fe40000004100 */
[----:B------:R-:W-:-:S03]  /*21c0*/  @P1 HADD2.F32 R66, -RZ, R59.H1_H1 ;  /* 0x3000003bff421230 */ /* 0x000fc60000004100 */
[----:B------:R-:W-:-:S04]  /*21d0*/  FADD.FTZ R97, R64, R97 ;  /* 0x0000006140617221 */ /* 0x000fc80000010000 */
[----:B------:R-:W-:-:S05]  /*21e0*/  @P1 FADD.FTZ R97, R66, R97 ;  /* 0x0000006142611221 */ /* 0x000fca0000010000 */
.L_x_10236:
[----:B------:R-:W-:-:S04]  /*21f0*/  F2FP.PACK_AB R64, RZ, R97 ;  /* 0x00000061ff40723e */ /* 0x000fc800000000ff */
[----:B------:R-:W-:Y:S02]  /*2200*/  PRMT R63, R63, 0x5410, R64 ;  /* 0x000054103f3f7816 */ /* 0x000fe40000000040 */
.L_x_10237:
[----:B------:R-:W-:-:S04]  /*2210*/  @P0 LEA R64, P1, R68, c[0x0][0x188], 0x4 ;  /* 0x0000620044400a11 */ /* 0x000fc800078220ff */
[----:B------:R-:W-:-:S05]  /*2220*/  @P0 LEA.HI.X R65, R68, c[0x0][0x18c], RZ, 0x4, P1 ;  /* 0x0000630044410a11 */ /* 0x000fca00008f24ff */
[----:B------:R1:W-:Y:S04]  /*2230*/  @P0 STG.E.128 [R64.64], R60 ;  /* 0x0000003c40000986 */ /* 0x0003e8000c101d04 */
.L_x_10205:
[----:B------:R-:W-:Y:S05]  /*2240*/  BSYNC B0 ;  /* 0x0000000000007941 */ /* 0x000fea0003800000 */
.L_x_10204:
        /* <DEDUP_REMOVED lines=33> */
.L_x_10248:
        /* <DEDUP_REMOVED lines=69> */
.L_x_10249:
[C---:B------:R-:W-:Y:S01]  /*28b0*/  LOP3.LUT P1, RZ, R3.reuse, 0x1f, RZ, 0xc0, !PT ;  /* 0x0000001f03ff7812 */ /* 0x040fe2000782c0ff */
[----:B--2---:R-:W-:Y:S01]  /*28c0*/  FADD.FTZ R65, R100, R99 ;  /* 0x0000006364417221 */ /* 0x004fe20000010000 */
        /* <DEDUP_REMOVED lines=8> */
[----:B--2---:R-:W-:Y:S01]  /*2950*/  CS2R R64, SRZ ;  /* 0x0000000000407805 */ /* 0x004fe2000001ff00 */
[----:B------:R-:W-:Y:S02]  /*2960*/  @!P1 IADD3 R68, R68, R69, RZ ;  /* 0x0000004544449210 */ /* 0x000fe40007ffe0ff */
[----:B------:R-:W-:Y:S02]  /*2970*/  MOV R67, RZ ;  /* 0x000000ff00437202 */ /* 0x000fe40000000f00 */
[----:B------:R-:W-:Y:S01]  /*2980*/  @!P1 MOV R67, R74 ;  /* 0x0000004a00439202 */ /* 0x000fe20000000f00 */
[----:B------:R-:W-:Y:S01]  /*2990*/  BSSY B0, `(.L_x_10240) ;  /* 0x0000065000007945 */ /* 0x000fe20003800000 */
[----:B------:R-:W-:Y:S02]  /*29a0*/  ISETP.NE.AND P2, PT, RZ, UR6, PT ;  /* 0x00000006ff007c0c */ /* 0x000fe4000bf45270 */
[----:B------:R-:W-:Y:S01]  /*29b0*/  I2F R102, R67 ;  /* 0x0000004300667306 */ /* 0x000fe20000201400 */
[----:B------:R-:W2:Y:S04]  /*29c0*/  SHFL.DOWN PT, R98, R67, 0x4, 0x1f ;  /* 0x08801f0043627f89 */ /* 0x000ea800000e0000 */
[----:B------:R3:W4:Y:S01]  /*29d0*/  @!P1 LDS.64 R64, [R68.X8] ;  /* 0x0000000044409984 */ /* 0x0007220000008a00 */
[----:B------:R-:W-:-:S02]  /*29e0*/  LOP3.LUT P1, RZ, R66, 0x1f, R3, 0xf8, !PT ;  /* 0x0000001f42ff7812 */ /* 0x000fc4000782f803 */
[----:B-12---:R-:W-:Y:S02]  /*29f0*/  IADD3 R99, R98, R67, RZ ;  /* 0x0000004362637210 */ /* 0x006fe40007ffe0ff */
[----:B------:R-:W-:Y:S03]  /*2a00*/  I2F R98, R98 ;  /* 0x0000006200627306 */ /* 0x000fe60000201400 */
[----:B------:R-:W1:Y:S05]  /*2a10*/  SHFL.DOWN PT, R106, R99, 0x2, 0x1f ;  /* 0x08401f00636a7f89 */ /* 0x000e6a00000e0000 */
[----:B------:R-:W3:Y:S08]  /*2a20*/  I2F R101, R99 ;  /* 0x0000006300657306 */ /* 0x000ef00000201400 */
[----:B---3--:R-:W2:Y:S01]  /*2a30*/  MUFU.RCP R68, R101 ;  /* 0x0000006500447308 */ /* 0x008ea20000001000 */
[----:B----4-:R-:W3:Y:S01]  /*2a40*/  SHFL.DOWN PT, R69, R64, 0x4, 0x1f ;  /* 0x08801f0040457f89 */ /* 0x010ee200000e0000 */
[----:B-1----:R-:W-:-:S03]  /*2a50*/  IADD3 R105, R99, R106, RZ ;  /* 0x0000006a63697210 */ /* 0x002fc60007ffe0ff */
[----:B------:R-:W1:Y:S03]  /*2a60*/  SHFL.DOWN PT, R100, R65, 0x4, 0x1f ;  /* 0x08801f0041647f89 */ /* 0x000e6600000e0000 */
[----:B------:R-:W-:Y:S01]  /*2a70*/  I2F R106, R106 ;  /* 0x0000006a006a7306 */ /* 0x000fe20000201400 */
[C---:B---3--:R-:W-:Y:S02]  /*2a80*/  FMUL.FTZ R103, R69.reuse, R98 ;  /* 0x0000006245677220 */ /* 0x048fe40000410000 */
[----:B------:R-:W-:Y:S02]  /*2a90*/  FADD.FTZ R69, -R69, R64 ;  /* 0x0000004045457221 */ /* 0x000fe40000010100 */
[----:B------:R-:W-:Y:S02]  /*2aa0*/  FFMA.FTZ R103, R102, R64, R103 ;  /* 0x0000004066677223 */ /* 0x000fe40000010067 */
[----:B------:R-:W-:Y:S01]  /*2ab0*/  FMUL.FTZ R69, R69, R69 ;  /* 0x0000004545457220 */ /* 0x000fe20000410000 */
[----:B------:R-:W3:Y:S01]  /*2ac0*/  I2F R64, R105 ;  /* 0x0000006900407306 */ /* 0x000ee20000201400 */
[----:B--2---:R-:W-:-:S02]  /*2ad0*/  FMUL.FTZ R104, R68, R103 ;  /* 0x0000006744687220 */ /* 0x004fc40000410000 */
[----:B------:R-:W-:Y:S02]  /*2ae0*/  FMUL.FTZ R69, R69, R102 ;  /* 0x0000006645457220 */ /* 0x000fe40000410000 */
[----:B-1----:R-:W-:Y:S01]  /*2af0*/  FADD.FTZ R65, R100, R65 ;  /* 0x0000004164417221 */ /* 0x002fe20000010000 */
[----:B------:R-:W1:Y:S01]  /*2b00*/  SHFL.DOWN PT, R67, R104, 0x2, 0x1f ;  /* 0x08401f0068437f89 */ /* 0x000e6200000e0000 */
[----:B------:R-:W-:-:S03]  /*2b10*/  FMUL.FTZ R69, R69, R98 ;  /* 0x0000006245457220 */ /* 0x000fc60000410000 */
[----:B------:R-:W2:Y:S01]  /*2b20*/  SHFL.DOWN PT, R102, R105, 0x1, 0x1f ;  /* 0x08201f0069667f89 */ /* 0x000ea200000e0000 */
[----:B------:R-:W-:-:S05]  /*2b30*/  FFMA.FTZ R65, R68, R69, R65 ;  /* 0x0000004544417223 */ /* 0x000fca0000010041 */
[----:B------:R-:W4:Y:S01]  /*2b40*/  SHFL.DOWN PT, R68, R65, 0x2, 0x1f ;  /* 0x08401f0041447f89 */ /* 0x000f2200000e0000 */
[----:B---3--:R-:W3:Y:S01]  /*2b50*/  MUFU.RCP R69, R64 ;  /* 0x0000004000457308 */ /* 0x008ee20000001000 */
[----:B-1----:R-:W-:Y:S02]  /*2b60*/  FMUL.FTZ R98, R67, R106 ;  /* 0x0000006a43627220 */ /* 0x002fe40000410000 */
[----:B------:R-:W-:Y:S02]  /*2b70*/  FADD.FTZ R67, R104, -R67 ;  /* 0x8000004368437221 */ /* 0x000fe40000010000 */
[----:B------:R-:W-:Y:S01]  /*2b80*/  FFMA.FTZ R100, R101, R104, R98 ;  /* 0x0000006865647223 */ /* 0x000fe20000010062 */
[----:B--2---:R-:W-:Y:S01]  /*2b90*/  IADD3 R99, R105, R102, RZ ;  /* 0x0000006669637210 */ /* 0x004fe20007ffe0ff */
[----:B------:R-:W-:Y:S01]  /*2ba0*/  FMUL.FTZ R98, R67, R67 ;  /* 0x0000004343627220 */ /* 0x000fe20000410000 */
[----:B------:R-:W-:Y:S01]  /*2bb0*/  I2F R102, R102 ;  /* 0x0000006600667306 */ /* 0x000fe20000201400 */
[----:B---3--:R-:W-:-:S02]  /*2bc0*/  FMUL.FTZ R67, R69, R100 ;  /* 0x0000006445437220 */ /* 0x008fc40000410000 */
[----:B------:R-:W-:Y:S02]  /*2bd0*/  FMUL.FTZ R98, R101, R98 ;  /* 0x0000006265627220 */ /* 0x000fe40000410000 */
[----:B----4-:R-:W-:Y:S01]  /*2be0*/  FADD.FTZ R68, R65, R68 ;  /* 0x0000004441447221 */ /* 0x010fe20000010000 */
[----:B------:R-:W1:Y:S01]  /*2bf0*/  SHFL.DOWN PT, R100, R67, 0x1, 0x1f ;  /* 0x08201f0043647f89 */ /* 0x000e6200000e0000 */
[----:B------:R-:W-:Y:S01]  /*2c00*/  FMUL.FTZ R98, R98, R106 ;  /* 0x0000006a62627220 */ /* 0x000fe20000410000 */
[----:B------:R-:W2:Y:S03]  /*2c10*/  I2F R99, R99 ;  /* 0x0000006300637306 */ /* 0x000ea60000201400 */
[----:B------:R-:W-:-:S05]  /*2c20*/  FFMA.FTZ R68, R69, R98, R68 ;  /* 0x0000006245447223 */ /* 0x000fca0000010044 */
[----:B------:R-:W3:Y:S01]  /*2c30*/  SHFL.DOWN PT, R65, R68, 0x1, 0x1f ;  /* 0x08201f0044417f89 */ /* 0x000ee200000e0000 */
[----:B--2---:R-:W2:Y:S01]  /*2c40*/  MUFU.RCP R69, R99 ;  /* 0x0000006300457308 */ /* 0x004ea20000001000 */
[----:B-1----:R-:W-:Y:S02]  /*2c50*/  FADD.FTZ R98, R67, -R100 ;  /* 0x8000006443627221 */ /* 0x002fe40000010000 */
[----:B------:R-:W-:Y:S02]  /*2c60*/  FMUL.FTZ R100, R100, R102 ;  /* 0x0000006664647220 */ /* 0x000fe40000410000 */
[----:B------:R-:W-:Y:S02]  /*2c70*/  FMUL.FTZ R101, R98, R98 ;  /* 0x0000006262657220 */ /* 0x000fe40000410000 */
[C---:B------:R-:W-:Y:S01]  /*2c80*/  FFMA.FTZ R100, R64.reuse, R67, R100 ;  /* 0x0000004340647223 */ /* 0x040fe20000010064 */
[----:B------:R-:W-:Y:S01]  /*2c90*/  MOV R67, c[0x0][0x1e0] ;  /* 0x0000780000437a02 */ /* 0x000fe20000000f00 */
[----:B------:R-:W-:-:S02]  /*2ca0*/  FMUL.FTZ R101, R64, R101 ;  /* 0x0000006540657220 */ /* 0x000fc40000410000 */
[----:B--2---:R-:W-:Y:S02]  /*2cb0*/  FMUL.FTZ R100, R69, R100 ;  /* 0x0000006445647220 */ /* 0x004fe40000410000 */
[----:B---3--:R-:W-:Y:S02]  /*2cc0*/  FADD.FTZ R64, R68, R65 ;  /* 0x0000004144407221 */ /* 0x008fe40000010000 */
[----:B------:R-:W-:Y:S01]  /*2cd0*/  FMUL.FTZ R101, R101, R102 ;  /* 0x0000006665657220 */ /* 0x000fe20000410000 */
[----:B------:R-:W1:Y:S03]  /*2ce0*/  SHFL.IDX PT, R103, R100, RZ, 0x1f ;  /* 0x00001fff64677589 */ /* 0x000e6600000e0000 */
[----:B------:R-:W-:-:S06]  /*2cf0*/  FFMA.FTZ R64, R69, R101, R64 ;  /* 0x0000006545407223 */ /* 0x000fcc0000010040 */
[----:B------:R-:W2:Y:S01]  /*2d00*/  SHFL.IDX PT, R64, R64, RZ, 0x1f ;  /* 0x00001fff40407589 */ /* 0x000ea200000e0000 */
[C---:B-1----:R-:W-:Y:S01]  /*2d10*/  FMUL.FTZ R65, R103.reuse, R103 ;  /* 0x0000006767417220 */ /* 0x042fe20000410000 */
[----:B------:R-:W-:-:S04]  /*2d20*/  FSEL R98, R103, RZ, !P2 ;  /* 0x000000ff67627208 */ /* 0x000fc80005000000 */
[----:B------:R-:W-:Y:S01]  /*2d30*/  FSEL R66, R65, RZ, P2 ;  /* 0x000000ff41427208 */ /* 0x000fe20001000000 */
[----:B--2---:R-:W-:Y:S01]  /*2d40*/  FFMA.FTZ R65, R64, R67, c[0x0][0x228] ;  /* 0x00008a0040417623 */ /* 0x004fe20000010043 */
[----:B------:R-:W-:-:S03]  /*2d50*/  @!P1 MOV R67, 0x4 ;  /* 0x0000000400439802 */ /* 0x000fc60000000f00 */
[----:B------:R-:W-:Y:S01]  /*2d60*/  FADD.FTZ R99, R65, R66 ;  /* 0x0000004241637221 */ /* 0x000fe20000010000 */
[----:B------:R-:W-:Y:S01]  /*2d70*/  @!P1 MOV R65, 0x4 ;  /* 0x0000000400419802 */ /* 0x000fe20000000f00 */
[----:B------:R-:W-:-:S04]  /*2d80*/  @!P1 IMAD.WIDE R66, R72, R67, c[0x0][0x1a8] ;  /* 0x00006a0048429625 */ /* 0x000fc800078e0243 */
[----:B------:R-:W1:Y:S01]  /*2d90*/  MUFU.RSQ R99, R99 ;  /* 0x0000006300637308 */ /* 0x000e620000001400 */
[----:B------:R-:W-:-:S05]  /*2da0*/  @!P1 IMAD.WIDE R64, R72, R65, c[0x0][0x1a0] ;  /* 0x0000680048409625 */ /* 0x000fca00078e0241 */
[----:B------:R2:W-:Y:S04]  /*2db0*/  @!P1 STG.E [R64.64], R103 ;  /* 0x0000006740009986 */ /* 0x0005e8000c101904 */
[----:B-1----:R2:W-:Y:S01]  /*2dc0*/  @!P1 STG.E [R66.64], R99 ;  /* 0x0000006342009986 */ /* 0x0025e2000c101904 */
[----:B------:R-:W-:Y:S05]  /*2dd0*/  @!P5 BRA `(.L_x_10241) ;  /* 0x000002000000d947 */ /* 0x000fea0003800000 */
[--C-:B--2---:R-:W-:Y:S01]  /*2de0*/  FADD.FTZ R64, R75, -R98.reuse ;  /* 0x800000624b407221 */ /* 0x104fe20000010000 */
[----:B------:R-:W-:Y:S01]  /*2df0*/  HFMA2.MMA R103, -RZ, RZ, 0, 9.5367431640625e-07 ;  /* 0x00000010ff677435 */ /* 0x000fe200000001ff */
        /* <DEDUP_REMOVED lines=19> */
[----:B------:R-:W-:Y:S01]  /*2f30*/  F2FP.PACK_AB R64, R65, R64 ;  /* 0x000000404140723e */ /* 0x000fe200000000ff */
[----:B------:R-:W-:Y:S02]  /*2f40*/  FFMA.FTZ R100, R43, R100, R51 ;  /* 0x000000642b647223 */ /* 0x000fe40000010033 */
[----:B------:R-:W-:-:S02]  /*2f50*/  FFMA.FTZ R69, R37, R104, R45 ;  /* 0x0000006825457223 */ /* 0x000fc4000001002d */
[----:B------:R-:W-:Y:S01]  /*2f60*/  FFMA.FTZ R101, R38, R101, R46 ;  /* 0x0000006526657223 */ /* 0x000fe2000001002e */
[----:B------:R-:W-:Y:S01]  /*2f70*/  F2FP.PACK_AB R65, R100, R67 ;  /* 0x000000436441723e */ /* 0x000fe200000000ff */
[----:B------:R-:W-:Y:S01]  /*2f80*/  FFMA.FTZ R108, R39, R108, R47 ;  /* 0x0000006c276c7223 */ /* 0x000fe2000001002f */
[----:B------:R-:W-:Y:S01]  /*2f90*/  F2FP.PACK_AB R66, R69, R66 ;  /* 0x000000424542723e */ /* 0x000fe200000000ff */
[C---:B------:R-:W-:Y:S01]  /*2fa0*/  IMAD.WIDE.U32 R68, R78.reuse, R103, c[0x0][0x208] ;  /* 0x000082004e447625 */ /* 0x040fe200078e0067 */
[----:B------:R-:W-:Y:S02]  /*2fb0*/  IADD3 R78, R78, 0x100, RZ ;  /* 0x000001004e4e7810 */ /* 0x000fe40007ffe0ff */
[----:B------:R-:W-:-:S05]  /*2fc0*/  F2FP.PACK_AB R67, R108, R101 ;  /* 0x000000656c43723e */ /* 0x000fca00000000ff */
[----:B------:R1:W-:Y:S02]  /*2fd0*/  STG.E.128 [R68.64], R64 ;  /* 0x0000004044007986 */ /* 0x0003e4000c101d04 */
.L_x_10241:
[----:B------:R-:W-:Y:S05]  /*2fe0*/  BSYNC B0 ;  /* 0x0000000000007941 */ /* 0x000fea0003800000 */
.L_x_10240:
[----:B------:R-:W-:Y:S01]  /*2ff0*/  BSSY B0, `(.L_x_10242) ;  /* 0x0000022000007945 */ /* 0x000fe20003800000 */
[----:B------:R-:W-:Y:S05]  /*3000*/  @!P4 BRA `(.L_x_10243) ;  /* 0x000002000000c947 */ /* 0x000fea0003800000 */
[--C-:B-12---:R-:W-:Y:S01]  /*3010*/  FADD.FTZ R64, R76, -R98.reuse ;  /* 0x800000624c407221 */ /* 0x106fe20000010000 */
        /* <DEDUP_REMOVED lines=27> */
[C---:B------:R-:W-:Y:S01]  /*31d0*/  IMAD.WIDE.U32 R68, R78.reuse, R103, c[0x0][0x208] ;  /* 0x000082004e447625 */ /* 0x040fe200078e0067 */
[----:B------:R-:W-:-:S02]  /*31e0*/  IADD3 R78, R78, 0x100, RZ ;  /* 0x000001004e4e7810 */ /* 0x000fc40007ffe0ff */
[----:B------:R-:W-:-:S05]  /*31f0*/  F2FP.PACK_AB R67, R108, R101 ;  /* 0x000000656c43723e */ /* 0x000fca00000000ff */
[----:B------:R1:W-:Y:S02]  /*3200*/  STG.E.128 [R68.64], R64 ;  /* 0x0000004044007986 */ /* 0x0003e4000c101d04 */
.L_x_10243:
[----:B------:R-:W-:Y:S05]  /*3210*/  BSYNC B0 ;  /* 0x0000000000007941 */ /* 0x000fea0003800000 */
.L_x_10242:
[----:B------:R-:W-:Y:S01]  /*3220*/  BSSY B0, `(.L_x_10244) ;  /* 0x0000021000007945 */ /* 0x000fe20003800000 */
[----:B------:R-:W-:Y:S05]  /*3230*/  @!P3 BRA `(.L_x_10245) ;  /* 0x000001f00000b947 */ /* 0x000fea0003800000 */
[--C-:B-12---:R-:W-:Y:S02]  /*3240*/  FADD.FTZ R64, R77, -R98.reuse ;  /* 0x800000624d407221 */ /* 0x106fe40000010000 */
[--C-:B------:R-:W-:Y:S02]  /*3250*/  FADD.FTZ R68, R88, -R98.reuse ;  /* 0x8000006258447221 */ /* 0x100fe40000010000 */
[--C-:B------:R-:W-:Y:S02]  /*3260*/  FADD.FTZ R106, R91, -R98.reuse ;  /* 0x800000625b6a7221 */ /* 0x100fe40000010000 */
[C---:B------:R-:W-:Y:S02]  /*3270*/  FMUL.FTZ R65, R99.reuse, R64 ;  /* 0x0000004063417220 */ /* 0x040fe40000410000 */
[----:B------:R-:W-:Y:S02]  /*3280*/  FMUL.FTZ R67, R99, R68 ;  /* 0x0000004463437220 */ /* 0x000fe40000410000 */
[----:B------:R-:W-:-:S02]  /*3290*/  FADD.FTZ R102, R90, -R98 ;  /* 0x800000625a667221 */ /* 0x000fc40000010000 */
[----:B------:R-:W-:Y:S02]  /*32a0*/  FMUL.FTZ R101, R99, R106 ;  /* 0x0000006a63657220 */ /* 0x000fe40000410000 */
[--C-:B------:R-:W-:Y:S02]  /*32b0*/  FADD.FTZ R66, R87, -R98.reuse ;  /* 0x8000006257427221 */ /* 0x100fe40000010000 */
[--C-:B------:R-:W-:Y:S02]  /*32c0*/  FADD.FTZ R100, R89, -R98.reuse ;  /* 0x8000006259647221 */ /* 0x100fe40000010000 */
[--C-:B------:R-:W-:Y:S02]  /*32d0*/  FADD.FTZ R104, R92, -R98.reuse ;  /* 0x800000625c687221 */ /* 0x100fe40000010000 */
[----:B------:R-:W-:Y:S02]  /*32e0*/  FADD.FTZ R98, R97, -R98 ;  /* 0x8000006261627221 */ /* 0x000fe40000010000 */
[----:B-----5:R-:W-:-:S02]  /*32f0*/  FFMA.FTZ R64, R8, R65, R16 ;  /* 0x0000004108407223 */ /* 0x020fc40000010010 */
[----:B------:R-:W-:Y:S02]  /*3300*/  FFMA.FTZ R65, R10, R67, R18 ;  /* 0x000000430a417223 */ /* 0x000fe40000010012 */
[C---:B------:R-:W-:Y:S02]  /*3310*/  FMUL.FTZ R69, R99.reuse, R102 ;  /* 0x0000006663457220 */ /* 0x040fe40000410000 */
[----:B------:R-:W-:Y:S01]  /*3320*/  FFMA.FTZ R67, R6, R101, R14 ;  /* 0x0000006506437223 */ /* 0x000fe2000001000e */
[----:B------:R-:W-:Y:S01]  /*3330*/  HFMA2.MMA R101, -RZ, RZ, 0, 9.5367431640625e-07 ;  /* 0x00000010ff657435 */ /* 0x000fe200000001ff */
        /* <DEDUP_REMOVED lines=9> */
[----:B------:R-:W-:Y:S01]  /*33d0*/  FFMA.FTZ R100, R11, R100, R19 ;  /* 0x000000640b647223 */ /* 0x000fe20000010013 */
[----:B------:R-:W-:Y:S01]  /*33e0*/  F2FP.PACK_AB R64, R69, R64 ;  /* 0x000000404540723e */ /* 0x000fe200000000ff */
[----:B------:R-:W-:Y:S01]  /*33f0*/  IMAD.WIDE.U32 R68, R78, R101, c[0x0][0x208] ;  /* 0x000082004e447625 */ /* 0x000fe200078e0065 */
[----:B------:R-:W-:-:S02]  /*3400*/  F2FP.PACK_AB R67, R98, R67 ;  /* 0x000000436243723e */ /* 0x000fc400000000ff */
[----:B------:R-:W-:-:S05]  /*3410*/  F2FP.PACK_AB R65, R100, R65 ;  /* 0x000000416441723e */ /* 0x000fca00000000ff */
[----:B------:R1:W-:Y:S02]  /*3420*/  STG.E.128 [R68.64], R64 ;  /* 0x0000004044007986 */ /* 0x0003e4000c101d04 */
.L_x_10245:
[----:B------:R-:W-:Y:S05]  /*3430*/  BSYNC B0 ;  /* 0x0000000000007941 */ /* 0x000fea0003800000 */
.L_x_10244:
[----:B------:R-:W-:Y:S02]  /*3440*/  IADD3 R72, R72, c[0x0][0x160], RZ ;  /* 0x0000580048487a10 */ /* 0x000fe40007ffe0ff */
[----:B------:R-:W-:Y:S02]  /*3450*/  LOP3.LUT P2, RZ, R73, 0xff, RZ, 0xc0, !PT ;  /* 0x000000ff49ff7812 */ /* 0x000fe4000784c0ff */
[----:B------:R-:W-:Y:S02]  /*3460*/  ISETP.GE.AND P1, PT, R72, c[0x0][0x164], PT ;  /* 0x0000590048007a0c */ /* 0x000fe40003f26270 */
[----:B------:R-:W-:-:S11]  /*3470*/  SEL R73, RZ, 0x1, P2 ;  /* 0x00000001ff497807 */ /* 0x000fd60001000000 */
[----:B012--5:R-:W-:Y:S01]  /*3480*/  @P1 CALL.REL.NOINC `(.L_x_10246) ;  /* 0x0000001000001944 */ /* 0x027fe20003c00000 */
[----:B------:R-:W-:Y:S05]  /*3490*/  BRA `(.L_x_10247) ;  /* 0xffffd14000007947 */ /* 0x000fea000383ffff */
.L_x_10246:
[----:B------:R-:W-:Y:S05]  /*34a0*/  EXIT ;  /* 0x000000000000794d */ /* 0x000fea0003800000 */
.L_x_10238:
[----:B------:R-:W-:Y:S01]  /*34b0*/  HFMA2.MMA R69, -RZ, RZ, 0, 1.847743988037109375e-06 ;  /* 0x0000001fff457435 */ /* 0x000fe200000001ff */
[----:B------:R-:W-:Y:S02]  /*34c0*/  MOV R100, 0x1 ;  /* 0x0000000100647802 */ /* 0x000fe40000000f00 */
[----:B------:R-:W-:Y:S02]  /*34d0*/  MOV R98, 0xffffffff ;  /* 0xffffffff00627802 */ /* 0x000fe40000000f00 */
[----:B------:R-:W-:Y:S02]  /*34e0*/  MOV R66, 0x3500 ;  /* 0x0000350000427802 */ /* 0x000fe40000000f00 */
[----:B0-2--5:R-:W-:Y:S05]  /*34f0*/  CALL.REL.NOINC `($__internal_42_$__cuda_sm70_shflsync_bfly_p) ;  /* 0x000006b000007944 */ /* 0x025fea0003c00000 */
[----:B-1----:R-:W-:Y:S01]  /*3500*/  MOV R64, R100 ;  /* 0x0000006400407202 */ /* 0x002fe20000000f00 */
[----:B0-----:R-:W-:Y:S05]  /*3510*/  BRA `(.L_x_10248) ;  /* 0xffffef4000007947 */ /* 0x001fea000383ffff */
.L_x_10239:
[----:B------:R-:W-:Y:S01]  /*3520*/  HFMA2.MMA R100, -RZ, RZ, 0, 1.1920928955078125e-07 ;  /* 0x00000002ff647435 */ /* 0x000fe200000001ff */
[----:B------:R-:W-:Y:S02]  /*3530*/  MOV R69, 0x1f ;  /* 0x0000001f00457802 */ /* 0x000fe40000000f00 */
[----:B------:R-:W-:Y:S02]  /*3540*/  MOV R98, 0xffffffff ;  /* 0xffffffff00627802 */ /* 0x000fe40000000f00 */
[----:B------:R-:W-:-:S02]  /*3550*/  MOV R66, 0x3570 ;  /* 0x0000357000427802 */ /* 0x000fc40000000f00 */
[----:B0-2--5:R-:W-:Y:S05]  /*3560*/  CALL.REL.NOINC `($__internal_42_$__cuda_sm70_shflsync_bfly_p) ;  /* 0x0000064000007944 */ /* 0x025fea0003c00000 */
[----:B01----:R-:W-:Y:S01]  /*3570*/  FADD.FTZ R65, R65, R100 ;  /* 0x0000006441417221 */ /* 0x003fe20000010000 */
[----:B------:R-:W-:Y:S01]  /*3580*/  HFMA2.MMA R100, -RZ, RZ, 0, 2.384185791015625e-07 ;  /* 0x00000004ff647435 */ /* 0x000fe200000001ff */
[----:B------:R-:W-:-:S02]  /*3590*/  MOV R69, 0x1f ;  /* 0x0000001f00457802 */ /* 0x000fc40000000f00 */
[----:B------:R-:W-:Y:S02]  /*35a0*/  MOV R98, 0xffffffff ;  /* 0xffffffff00627802 */ /* 0x000fe40000000f00 */
[----:B------:R-:W-:Y:S02]  /*35b0*/  MOV R66, 0x35d0 ;  /* 0x000035d000427802 */ /* 0x000fe40000000f00 */
[----:B------:R-:W-:Y:S05]  /*35c0*/  CALL.REL.NOINC `($__internal_42_$__cuda_sm70_shflsync_bfly_p) ;  /* 0x000005e000007944 */ /* 0x000fea0003c00000 */
[----:B01----:R-:W-:Y:S01]  /*35d0*/  FADD.FTZ R65, R65, R100 ;  /* 0x0000006441417221 */ /* 0x003fe20000010000 */
[----:B------:R-:W-:Y:S01]  /*35e0*/  HFMA2.MMA R100, -RZ, RZ, 0, 4.76837158203125e-07 ;  /* 0x00000008ff647435 */ /* 0x000fe200000001ff */
[----:B------:R-:W-:Y:S02]  /*35f0*/  MOV R69, 0x1f ;  /* 0x0000001f00457802 */ /* 0x000fe40000000f00 */
[----:B------:R-:W-:Y:S02]  /*3600*/  MOV R98, 0xffffffff ;  /* 0xffffffff00627802 */ /* 0x000fe40000000f00 */
[----:B------:R-:W-:Y:S02]  /*3610*/  MOV R66, 0x3630 ;  /* 0x0000363000427802 */ /* 0x000fe40000000f00 */
[----:B------:R-:W-:Y:S05]  /*3620*/  CALL.REL.NOINC `($__internal_42_$__cuda_sm70_shflsync_bfly_p) ;  /* 0x0000058000007944 */ /* 0x000fea0003c00000 */
[----:B01----:R-:W-:Y:S01]  /*3630*/  FADD.FTZ R65, R65, R100 ;  /* 0x0000006441417221 */ /* 0x003fe20000010000 */
[----:B------:R-:W-:Y:S01]  /*3640*/  HFMA2.MMA R100, -RZ, RZ, 0, 9.5367431640625e-07 ;  /* 0x00000010ff647435 */ /* 0x000fe200000001ff */
[----:B------:R-:W-:-:S02]  /*3650*/  MOV R69, 0x1f ;  /* 0x0000001f00457802 */ /* 0x000fc40000000f00 */
[----:B------:R-:W-:Y:S02]  /*3660*/  MOV R98, 0xffffffff ;  /* 0xffffffff00627802 */ /* 0x000fe40000000f00 */
[----:B------:R-:W-:Y:S02]  /*3670*/  MOV R66, 0x3690 ;  /* 0x0000369000427802 */ /* 0x000fe40000000f00 */
[----:B------:R-:W-:Y:S05]  /*3680*/  CALL.REL.NOINC `($__internal_42_$__cuda_sm70_shflsync_bfly_p) ;  /* 0x0000052000007944 */ /* 0x000fea0003c00000 */
        /* <DEDUP_REMOVED lines=55> */
[----:B------:R-:W-:Y:S05]  /*3a00*/  CALL.REL.NOINC `($__internal_42_$__cuda_sm70_shflsync_bfly_p) ;  /* 0x000001a000007944 */ /* 0x000fea0003c00000 */
[----:B01----:R-:W-:Y:S01]  /*3a10*/  FADD.FTZ R65, R65, R100 ;  /* 0x0000006441417221 */ /* 0x003fe20000010000 */
[----:B------:R-:W-:Y:S01]  /*3a20*/  HFMA2.MMA R100, -RZ, RZ, 0, 1.1920928955078125e-07 ;  /* 0x00000002ff647435 */ /* 0x000fe200000001ff */
[----:B------:R-:W-:Y:S02]  /*3a30*/  MOV R69, 0x1f ;  /* 0x0000001f00457802 */ /* 0x000fe40000000f00 */
[----:B------:R-:W-:Y:S02]  /*3a40*/  MOV R98, 0xffffffff ;  /* 0xffffffff00627802 */ /* 0x000fe40000000f00 */
[----:B------:R-:W-:Y:S02]  /*3a50*/  MOV R66, 0x3a70 ;  /* 0x00003a7000427802 */ /* 0x000fe40000000f00 */
[----:B------:R-:W-:Y:S05]  /*3a60*/  CALL.REL.NOINC `($__internal_42_$__cuda_sm70_shflsync_bfly_p) ;  /* 0x0000014000007944 */ /* 0x000fea0003c00000 */
[----:B01----:R-:W-:Y:S01]  /*3a70*/  FADD.FTZ R65, R65, R100 ;  /* 0x0000006441417221 */ /* 0x003fe20000010000 */
[----:B------:R-:W-:Y:S01]  /*3a80*/  HFMA2.MMA R100, -RZ, RZ, 0, 2.384185791015625e-07 ;  /* 0x00000004ff647435 */ /* 0x000fe200000001ff */
[----:B------:R-:W-:Y:S02]  /*3a90*/  MOV R69, 0x1f ;  /* 0x0000001f00457802 */ /* 0x000fe40000000f00 */
[----:B------:R-:W-:-:S02]  /*3aa0*/  MOV R98, 0xffffffff ;  /* 0xffffffff00627802 */ /* 0x000fc40000000f00 */
        /* <DEDUP_REMOVED lines=8> */
[----:B-1----:R-:W-:Y:S01]  /*3b30*/  FADD.FTZ R99, R65, R100 ;  /* 0x0000006441637221 */ /* 0x002fe20000010000 */
[----:B------:R-:W-:Y:S01]  /*3b40*/  HFMA2.MMA R100, -RZ, RZ, 0, 9.5367431640625e-07 ;  /* 0x00000010ff647435 */ /* 0x000fe200000001ff */
[----:B0-----:R-:W-:Y:S02]  /*3b50*/  MOV R69, 0x1f ;  /* 0x0000001f00457802 */ /* 0x001fe40000000f00 */
[----:B------:R-:W-:-:S02]  /*3b60*/  MOV R98, 0xffffffff ;  /* 0xffffffff00627802 */ /* 0x000fc40000000f00 */
[----:B------:R-:W-:Y:S02]  /*3b70*/  MOV R65, R99 ;  /* 0x0000006300417202 */ /* 0x000fe40000000f00 */
[----:B------:R-:W-:Y:S02]  /*3b80*/  MOV R66, 0x3ba0 ;  /* 0x00003ba000427802 */ /* 0x000fe40000000f00 */
[----:B------:R-:W-:Y:S05]  /*3b90*/  CALL.REL.NOINC `($__internal_42_$__cuda_sm70_shflsync_bfly_p) ;  /* 0x0000001000007944 */ /* 0x000fea0003c00000 */
[----:B01----:R-:W-:Y:S05]  /*3ba0*/  BRA `(.L_x_10249) ;  /* 0xffffed0000007947 */ /* 0x003fea000383ffff */
        .weak           $__internal_42_$__cuda_sm70_shflsync_bfly_p
        .type           $__internal_42_$__cuda_sm70_shflsync_bfly_p,@function
        .size           $__internal_42_$__cuda_sm70_shflsync_bfly_p,(.L_x_20022 - $__internal_42_$__cuda_sm70_shflsync_bfly_p)
$__internal_42_$__cuda_sm70_shflsync_bfly_p:
[----:B------:R-:W-:Y:S01]  /*3bb0*/  HFMA2.MMA R67, -RZ, RZ, 0, 0 ;  /* 0x00000000ff437435 */ /* 0x000fe200000001ff */
[----:B------:R-:W-:Y:S04]  /*3bc0*/  WARPSYNC R98 ;  /* 0x0000006200007348 */ /* 0x000fe80003800000 */
[----:B------:R0:W1:Y:S01]  /*3bd0*/  SHFL.BFLY PT, R100, R65, R100, R69 ;  /* 0x0c00006441647389 */ /* 0x00006200000e0045 */
[----:B------:R-:W-:Y:S05]  /*3be0*/  RET.REL.NODEC R66 `(_ZN10layer_norm31ln_parallel_residual_fwd_kernelINS_13Kernel_traitsIf6__halfS2_S2_fjLj6144ELj1ELj1ELj8ELj16ENS_18Kernel_traits_baseILj6144EfS2_S2_S2_fjLj256EEEEELb0ELb1ELb0EEEvNS_9FwdParamsE) ;  /* 0xffffc41042007950 */ /* 0x000fea0003c3ffff */
.L_x_10250:
        /* <DEDUP_REMOVED lines=9> */
.L_x_20022:


//--------------------- .text._ZN10layer_norm31ln_parallel_residual_fwd_kernelINS_13Kernel_traitsIf6__halfS2_S2_fjLj6144ELj1ELj1ELj8ELj16ENS_18Kernel_traits_baseILj6144EfS2_S2_S2_fjLj256EEEEELb0ELb1ELb1EEEvNS_9FwdParamsE --------------------------
	.section	.text._ZN10layer_norm31ln_parallel_residual_fwd_kernelINS_13Kernel_traitsIf6__halfS2_S2_fjLj6144ELj1ELj1ELj8ELj16ENS_18Kernel_traits_baseILj6144EfS2_S2_S2_fjLj256EEEEELb0ELb1ELb1EEEvNS_9FwdParamsE,"ax",@progbits
	.sectioninfo	@"SHI_REGISTERS=128"
	.align	128
        .global         _ZN10layer_norm31ln_parallel_residual_fwd_kernelINS_13Kernel_traitsIf6__halfS2_S2_fjLj6144ELj1ELj1ELj8ELj16ENS_18Kernel_traits_baseILj6144EfS2_S2_S2_fjLj256EEEEELb0ELb1ELb1EEEvNS_9FwdParamsE
        .type           _ZN10layer_norm31ln_parallel_residual_fwd_kernelINS_13Kernel_traitsIf6__halfS2_S2_fjLj6144ELj1ELj1ELj8ELj16ENS_18Kernel_traits_baseILj6144EfS2_S2_S2_fjLj256EEEEELb0ELb1ELb1EEEvNS_9FwdParamsE,@function
        .size           _ZN10layer_norm31ln_parallel_residual_fwd_kernelINS_13Kernel_traitsIf6__halfS2_S2_fjLj6144ELj1ELj1ELj8ELj16ENS_18Kernel_traits_baseILj6144EfS2_S2_S2_fjLj256EEEEELb0ELb1ELb1EEEvNS_9FwdParamsE,(.L_x_20023 - _ZN10layer_norm31ln_parallel_residual_fwd_kernelINS_13Kernel_traitsIf6__halfS2_S2_fjLj6144ELj1ELj1ELj8ELj16ENS_18Kernel_traits_baseILj6144EfS2_S2_S2_fjLj256EEEEELb0ELb1ELb1EEEvNS_9FwdParamsE)
        .other          _ZN10layer_norm31ln_parallel_residual_fwd_kernelINS_13Kernel_traitsIf6__halfS2_S2_fjLj6144ELj1ELj1ELj8ELj16ENS_18Kernel_traits_baseILj6144EfS2_S2_S2_fjLj256EEEEELb0ELb1ELb1EEEvNS_9FwdParamsE,@"STO_CUDA_ENTRY STV_DEFAULT"
_ZN10layer_norm31ln_parallel_residual_fwd_kernelINS_13Kernel_traitsIf6__halfS2_S2_fjLj6144ELj1ELj1ELj8ELj16ENS_18Kernel_traits_baseILj6144EfS2_S2_S2_fjLj256EEEEELb0ELb1ELb1EEEvNS_9FwdParamsE:
.text._ZN10layer_norm31ln_parallel_residual_fwd_kernelINS_13Kernel_traitsIf6__halfS2_S2_fjLj6144ELj1ELj1ELj8ELj16ENS_18Kernel_traits_baseILj6144EfS2_S2_S2_fjLj256EEEEELb0ELb1ELb1EEEvNS_9FwdParamsE:
        /* <DEDUP_REMOVED lines=45> */
.L_x_10350:
        /* <DEDUP_REMOVED lines=25> */
.L_x_10252:
[----:B-----5:R-:W-:-:S05]  /*0460*/  HADD2.F32 R2, -RZ, R4.H0_H0 ;  /* 0x20000004ff027230 */ /* 0x020fca0000004100 */
[----:B------:R-:W-:Y:S01]  /*0470*/  FADD.FTZ R73, R73, R2 ;  /* 0x0000000249497221 */ /* 0x000fe20000010000 */
[----:B------:R-:W-:Y:S05]  /*0480*/  BRA `(.L_x_10253) ;  /* 0x0000004000007947 */ /* 0x000fea0003800000 */
.L_x_10251:
[----:B0----5:R-:W-:Y:S02]  /*0490*/  HADD2.F32 R2, -RZ, R8.H0_H0 ;  /* 0x20000008ff027230 */ /* 0x021fe40000004100 */
[----:B------:R-:W-:-:S03]  /*04a0*/  @P2 HADD2.F32 R64, -RZ, R4.H0_H0 ;  /* 0x20000004ff402230 */ /* 0x000fc60000004100 */
[----:B------:R-:W-:-:S04]  /*04b0*/  FADD.FTZ R73, R73, R2 ;  /* 0x0000000249497221 */ /* 0x000fc80000010000 */
[----:B------:R-:W-:-:S05]  /*04c0*/  @P2 FADD.FTZ R73, R73, R64 ;  /* 0x0000004049492221 */ /* 0x000fca0000010000 */
.L_x_10253:
[----:B------:R-:W-:-:S04]  /*04d0*/  F2FP.PACK_AB R2, RZ, R73 ;  /* 0x00000049ff02723e */ /* 0x000fc800000000ff */
[----:B------:R-:W-:Y:S02]  /*04e0*/  PRMT R60, R2, 0x7610, R60 ;  /* 0x00007610023c7816 */ /* 0x000fe4000000003c */
.L_x_10254:
[----:B------:R-:W-:Y:S01]  /*04f0*/  HADD2.F32 R75, -RZ, R84.H1_H1 ;  /* 0x30000054ff4b7230 */ /* 0x000fe20000004100 */
[----:B------:R-:W-:Y:S05]  /*0500*/  @P3 BRA `(.L_x_10255) ;  /* 0x0000008000003947 */ /* 0x000fea0003800000 */
[----:B------:R-:W-:-:S04]  /*0510*/  ISETP.NE.U32.AND P4, PT, RZ, c[0x0][0x180], PT ;  /* 0x00006000ff007a0c */ /* 0x000fc80003f85070 */
[----:B------:R-:W-:-:S13]  /*0520*/  ISETP.NE.AND.EX P4, PT, RZ, c[0x0][0x184], PT, P4 ;  /* 0x00006100ff007a0c */ /* 0x000fda0003f85340 */
[----:B------:R-:W-:Y:S05]  /*0530*/  @P4 BRA `(.L_x_10256) ;  /* 0x0000002000004947 */ /* 0x000fea0003800000 */
[----:B------:R-:W-:Y:S05]  /*0540*/  @P0 BRA `(.L_x_10257) ;  /* 0x0000008000000947 */ /* 0x000fea0003800000 */
[----:B------:R-:W-:Y:S05]  /*0550*/  BRA `(.L_x_10258) ;  /* 0x0000009000007947 */ /* 0x000fea0003800000 */
.L_x_10256:
[----:B-----5:R-:W-:-:S05]  /*0560*/  HADD2.F32 R2, -RZ, R4.H1_H1 ;  /* 0x30000004ff027230 */ /* 0x020fca0000004100 */
[----:B------:R-:W-:Y:S01]  /*0570*/  FADD.FTZ R75, R75, R2 ;  /* 0x000000024b4b7221 */ /* 0x000fe20000010000 */
[----:B------:R-:W-:Y:S05]  /*0580*/  BRA `(.L_x_10257) ;  /* 0x0000004000007947 */ /* 0x000fea0003800000 */
.L_x_10255:
[----:B-----5:R-:W-:Y:S02]  /*0590*/  HADD2.F32 R2, -RZ, R8.H1_H1 ;  /* 0x30000008ff027230 */ /* 0x020fe40000004100 */
[----:B------:R-:W-:-:S03]  /*05a0*/  @P2 HADD2.F32 R64, -RZ, R4.H1_H1 ;  /* 0x30000004ff402230 */ /* 0x000fc60000004100 */
[----:B------:R-:W-:-:S04]  /*05b0*/  FADD.FTZ R75, R75, R2 ;  /* 0x000000024b4b7221 */ /* 0x000fc80000010000 */
[----:B------:R-:W-:-:S05]  /*05c0*/  @P2 FADD.FTZ R75, R75, R64 ;  /* 0x000000404b4b2221 */ /* 0x000fca0000010000 */
.L_x_10257:
[----:B------:R-:W-:-:S04]  /*05d0*/  F2FP.PACK_AB R2, RZ, R75 ;  /* 0x0000004bff02723e */ /* 0x000fc800000000ff */
[----:B------:R-:W-:Y:S02]  /*05e0*/  PRMT R60, R60, 0x5410, R2 ;  /* 0x000054103c3c7816 */ /* 0x000fe40000000002 */
.L_x_10258:
[----:B------:R-:W-:Y:S01]  /*05f0*/  HADD2.F32 R77, -RZ, R85.H0_H0 ;  /* 0x20000055ff4d7230 */ /* 0x000fe20000004100 */
[----:B------:R-:W-:Y:S05]  /*0600*/  @P3 BRA `(.L_x_10259) ;  /* 0x0000008000003947 */ /* 0x000fea0003800000 */
[----:B------:R-:W-:-:S04]  /*0610*/  ISETP.NE.U32.AND P4, PT, RZ, c[0x0][0x180], PT ;  /* 0x00006000ff007a0c */ /* 0x000fc80003f85070 */
[----:B------:R-:W-:-:S13]  /*0620*/  ISETP.NE.AND.EX P4, PT, RZ, c[0x0][0x184], PT, P4 ;  /* 0x00006100ff007a0c */ /* 0x000fda0003f85340 */
[----:B------:R-:W-:Y:S05]  /*0630*/  @P4 BRA `(.L_x_10260) ;  /* 0x0000002000004947 */ /* 0x000fea0003800000 */
[----:B------:R-:W-:Y:S05]  /*0640*/  @P0 BRA `(.L_x_10261) ;  /* 0x0000008000000947 */ /* 0x000fea0003800000 */
[----:B------:R-:W-:Y:S05]  /*0650*/  BRA `(.L_x_10262) ;  /* 0x0000009000007947 */ /* 0x000fea0003800000 */
.L_x_10260:
[----:B-----5:R-:W-:-:S05]  /*0660*/  HADD2.F32 R2, -RZ, R5.H0_H0 ;  /* 0x20000005ff027230 */ /* 0x020fca0000004100 */
[----:B------:R-:W-:Y:S01]  /*0670*/  FADD.FTZ R77, R77, R2 ;  /* 0x000000024d4d7221 */ /* 0x000fe20000010000 */
[----:B------:R-:W-:Y:S05]  /*0680*/  BRA `(.L_x_10261) ;  /* 0x0000004000007947 */ /* 0x000fea0003800000 */
.L_x_10259:
[----:B-----5:R-:W-:Y:S02]  /*0690*/  HADD2.F32 R2, -RZ, R9.H0_H0 ;  /* 0x20000009ff027230 */ /* 0x020fe40000004100 */
[----:B------:R-:W-:-:S03]  /*06a0*/  @P2 HADD2.F32 R64, -RZ, R5.H0_H0 ;  /* 0x20000005ff402230 */ /* 0x000fc60000004100 */
[----:B------:R-:W-:-:S04]  /*06b0*/  FADD.FTZ R77, R77, R2 ;  /* 0x000000024d4d7221 */ /* 0x000fc80000010000 */
[----:B------:R-:W-:-:S05]  /*06c0*/  @P2 FADD.FTZ R77, R77, R64 ;  /* 0x000000404d4d2221 */ /* 0x000fca0000010000 */
.L_x_10261:
[----:B------:R-:W-:-:S04]  /*06d0*/  F2FP.PACK_AB R2, RZ, R77 ;  /* 0x0000004dff02723e */ /* 0x000fc800000000ff */
[----:B------:R-:W-:Y:S02]  /*06e0*/  PRMT R61, R2, 0x7610, R61 ;  /* 0x00007610023d7816 */ /* 0x000fe4000000003d */
.L_x_10262:
[----:B------:R-:W-:Y:S01]  /*06f0*/  HADD2.F32 R79, -RZ, R85.H1_H1 ;  /* 0x30000055ff4f7230 */ /* 0x000fe20000004100 */
[----:B------:R-:W-:Y:S05]  /*0700*/  @P3 BRA `(.L_x_10263) ;  /* 0x0000008000003947 */ /* 0x000fea0003800000 */
[----:B------:R-:W-:-:S04]  /*0710*/  ISETP.NE.U32.AND P4, PT, RZ, c[0x0][0x180], PT ;  /* 0x00006000ff007a0c */ /* 0x000fc80003f85070 */
[----:B------:R-:W-:-:S13]  /*0720*/  ISETP.NE.AND.EX P4, PT, RZ, c[0x0][0x184], PT, P4 ;  /* 0x00006100ff007a0c */ /* 0x000fda0003f85340 */
[----:B------:R-:W-:Y:S05]  /*0730*/  @P4 BRA `(.L_x_10264) ;  /* 0x0000002000004947 */ /* 0x000fea0003800000 */
[----:B------:R-:W-:Y:S05]  /*0740*/  @P0 BRA `(.L_x_10265) ;  /* 0x0000008000000947 */ /* 0x000fea0003800000 */
[----:B------:R-:W-:Y:S05]  /*0750*/  BRA `(.L_x_10266) ;  /* 0x0000009000007947 */ /* 0x000fea0003800000 */
.L_x_10264:
[----:B-----5:R-:W-:-:S05]  /*0760*/  HADD2.F32 R2, -RZ, R5.H1_H1 ;  /* 0x30000005ff027230 */ /* 0x020fca0000004100 */
[----:B------:R-:W-:Y:S01]  /*0770*/  FADD.FTZ R79, R79, R2 ;  /* 0x000000024f4f7221 */ /* 0x000fe20000010000 */
[----:B------:R-:W-:Y:S05]  /*0780*/  BRA `(.L_x_10265) ;  /* 0x0000004000007947 */ /* 0x000fea0003800000 */
.L_x_10263:
[----:B-----5:R-:W-:Y:S02]  /*0790*/  HADD2.F32 R2, -RZ, R9.H1_H1 ;  /* 0x30000009ff027230 */ /* 0x020fe40000004100 */
[----:B------:R-:W-:-:S03]  /*07a0*/  @P2 HADD2.F32 R64, -RZ, R5.H1_H1 ;  /* 0x30000005ff402230 */ /* 0x000fc60000004100 */
[----:B------:R-:W-:-:S04]  /*07b0*/  FADD.FTZ R79, R79, R2 ;  /* 0x000000024f4f7221 */ /* 0x000fc80000010000 */
[----:B------:R-:W-:-:S05]  /*07c0*/  @P2 FADD.FTZ R79, R79, R64 ;  /* 0x000000404f4f2221 */ /* 0x000fca0000010000 */
.L_x_10265:
[----:B------:R-:W-:-:S04]  /*07d0*/  F2FP.PACK_AB R2, RZ, R79 ;  /* 0x0000004fff02723e */ /* 0x000fc800000000ff */
[----:B------:R-:W-:Y:S02]  /*07e0*/  PRMT R61, R61, 0x5410, R2 ;  /* 0x000054103d3d7816 */ /* 0x000fe40000000002 */
.L_x_10266:
[----:B------:R-:W-:Y:S01]  /*07f0*/  HADD2.F32 R81, -RZ, R86.H0_H0 ;  /* 0x20000056ff517230 */ /* 0x000fe20000004100 */
[----:B------:R-:W-:Y:S05]  /*0800*/  @P3 BRA `(.L_x_10267) ;  /* 0x0000008000003947 */ /* 0x000fea0003800000 */
[----:B------:R-:W-:-:S04]  /*0810*/  ISETP.NE.U32.AND P4, PT, RZ, c[0x0][0x180], PT ;  /* 0x00006000ff007a0c */ /* 0x000fc80003f85070 */
[----:B------:R-:W-:-:S13]  /*0820*/  ISETP.NE.AND.EX P4, PT, RZ, c[0x0][0x184], PT, P4 ;  /* 0x00006100ff007a0c */ /* 0x000fda0003f85340 */
[----:B------:R-:W-:Y:S05]  /*0830*/  @P4 BRA `(.L_x_10268) ;  /* 0x0000002000004947 */ /* 0x000fea0003800000 */
[----:B------:R-:W-:Y:S05]  /*0840*/  @P0 BRA `(.L_x_10269) ;  /* 0x0000008000000947 */ /* 0x000fea0003800000 */
[----:B------:R-:W-:Y:S05]  /*0850*/  BRA `(.L_x_10270) ;  /* 0x0000009000007947 */ /* 0x000fea0003800000 */
.L_x_10268:
[----:B-----5:R-:W-:-:S05]  /*0860*/  HADD2.F32 R2, -RZ, R6.H0_H0 ;  /* 0x20000006ff027230 */ /* 0x020fca0000004100 */
[----:B------:R-:W-:Y:S01]  /*0870*/  FADD.FTZ R81, R81, R2 ;  /* 0x0000000251517221 */ /* 0x000fe20000010000 */
[----:B------:R-:W-:Y:S05]  /*0880*/  BRA `(.L_x_10269) ;  /* 0x0000004000007947 */ /* 0x000fea0003800000 */
.L_x_10267:
[----:B-----5:R-:W-:Y:S02]  /*0890*/  HADD2.F32 R2, -RZ, R10.H0_H0 ;  /* 0x2000000aff027230 */ /* 0x020fe40000004100 */
[----:B------:R-:W-:-:S03]  /*08a0*/  @P2 HADD2.F32 R64, -RZ, R6.H0_H0 ;  /* 0x20000006ff402230 */ /* 0x000fc60000004100 */
[----:B------:R-:W-:-:S04]  /*08b0*/  FADD.FTZ R81, R81, R2 ;  /* 0x0000000251517221 */ /* 0x000fc80000010000 */
[----:B------:R-:W-:-:S05]  /*08c0*/  @P2 FADD.FTZ R81, R81, R64 ;  /* 0x0000004051512221 */ /* 0x000fca0000010000 */
.L_x_10269:
[----:B------:R-:W-:-:S04]  /*08d0*/  F2FP.PACK_AB R2, RZ, R81 ;  /* 0x00000051ff02723e */ /* 0x000fc800000000ff */
[----:B------:R-:W-:Y:S02]  /*08e0*/  PRMT R62, R2, 0x7610, R62 ;  /* 0x00007610023e7816 */ /* 0x000fe4000000003e */
.L_x_10270:
[----:B------:R-:W-:Y:S01]  /*08f0*/  HADD2.F32 R83, -RZ, R86.H1_H1 ;  /* 0x30000056ff537230 */ /* 0x000fe20000004100 */
[----:B------:R-:W-:Y:S05]  /*0900*/  @P3 BRA `(.L_x_10271) ;  /* 0x0000008000003947 */ /* 0x000fea0003800000 */
[----:B------:R-:W-:-:S04]  /*0910*/  ISETP.NE.U32.AND P4, PT, RZ, c[0x0][0x180], PT ;  /* 0x00006000ff007a0c */ /* 0x000fc80003f85070 */
[----:B------:R-:W-:-:S13]  /*0920*/  ISETP.NE.AND.EX P4, PT, RZ, c[0x0][0x184], PT, P4 ;  /* 0x00006100ff007a0c */ /* 0x000fda0003f85340 */
[----:B------:R-:W-:Y:S05]  /*0930*/  @P4 BRA `(.L_x_10272) ;  /* 0x0000002000004947 */ /* 0x000fea0003800000 */
[----:B------:R-:W-:Y:S05]  /*0940*/  @P0 BRA `(.L_x_10273) ;  /* 0x0000008000000947 */ /* 0x000fea0003800000 */
[----:B------:R-:W-:Y:S05]  /*0950*/  BRA `(.L_x_10274) ;  /* 0x0000009000007947 */ /* 0x000fea0003800000 */
.L_x_10272:
[----:B-----5:R-:W-:-:S05]  /*0960*/  HADD2.F32 R2, -RZ, R6.H1_H1 ;  /* 0x30000006ff027230 */ /* 0x020fca0000004100 */
[----:B------:R-:W-:Y:S01]  /*0970*/  FADD.FTZ R83, R83, R2 ;  /* 0x0000000253537221 */ /* 0x000fe20000010000 */
[----:B------:R-:W-:Y:S05]  /*0980*/  BRA `(.L_x_10273) ;  /* 0x0000004000007947 */ /* 0x000fea0003800000 */
.L_x_10271:
[----:B-----5:R-:W-:Y:S02]  /*0990*/  HADD2.F32 R2, -RZ, R10.H1_H1 ;  /* 0x3000000aff027230 */ /* 0x020fe40000004100 */
[----:B------:R-:W-:-:S03]  /*09a0*/  @P2 HADD2.F32 R64, -RZ, R6.H1_H1 ;  /* 0x30000006ff402230 */ /* 0x000fc60000004100 */
[----:B------:R-:W-:-:S04]  /*09b0*/  FADD.FTZ R83, R83, R2 ;  /* 0x0000000253537221 */ /* 0x000fc80000010000 */
[----:B------:R-:W-:-:S05]  /*09c0*/  @P2 FADD.FTZ R83, R83, R64 ;  /* 0x0000004053532221 */ /* 0x000fca0000010000 */
.L_x_10273:
[----:B------:R-:W-:-:S04]  /*09d0*/  F2FP.PACK_AB R2, RZ, R83 ;  /* 0x00000053ff02723e */ /* 0x000fc800000000ff */
[----:B------:R-:W-:Y:S02]  /*09e0*/  PRMT R62, R62, 0x5410, R2 ;  /* 0x000054103e3e7816 */ /* 0x000fe40000000002 */
.L_x_10274:
[----:B------:R-:W-:Y:S01]  /*09f0*/  HADD2.F32 R85, -RZ, R87.H0_H0 ;  /* 0x20000057ff557230 */ /* 0x000fe20000004100 */
[----:B------:R-:W-:Y:S05]  /*0a00*/  @P3 BRA `(.L_x_10275) ;  /* 0x0000008000003947 */ /* 0x000fea0003800000 */
[----:B------:R-:W-:-:S04]  /*0a10*/  ISETP.NE.U32.AND P4, PT, RZ, c[0x0][0x180], PT ;  /* 0x00006000ff007a0c */ /* 0x000fc80003f85070 */
[----:B------:R-:W-:-:S13]  /*0a20*/  ISETP.NE.AND.EX P4, PT, RZ, c[0x0][0x184], PT, P4 ;  /* 0x00006100ff007a0c */ /* 0x000fda0003f85340 */
[----:B------:R-:W-:Y:S05]  /*0a30*/  @P4 BRA `(.L_x_10276) ;  /* 0x0000002000004947 */ /* 0x000fea0003800000 */
[----:B------:R-:W-:Y:S05]  /*0a40*/  @P0 BRA `(.L_x_10277) ;  /* 0x0000008000000947 */ /* 0x000fea0003800000 */
[----:B------:R-:W-:Y:S05]  /*0a50*/  BRA `(.L_x_10278) ;  /* 0x0000009000007947 */ /* 0x000fea0003800000 */
.L_x_10276:
[----:B-----5:R-:W-:-:S05]  /*0a60*/  HADD2.F32 R2, -RZ, R7.H0_H0 ;  /* 0x20000007ff027230 */ /* 0x020fca0000004100 */
[----:B------:R-:W-:Y:S01]  /*0a70*/  FADD.FTZ R85, R85, R2 ;  /* 0x0000000255557221 */ /* 0x000fe20000010000 */
[----:B------:R-:W-:Y:S05]  /*0a80*/  BRA `(.L_x_10277) ;  /* 0x0000004000007947 */ /* 0x000fea0003800000 */
.L_x_10275:
[----:B-----5:R-:W-:Y:S02]  /*0a90*/  HADD2.F32 R2, -RZ, R11.H0_H0 ;  /* 0x2000000bff027230 */ /* 0x020fe40000004100 */
[----:B------:R-:W-:-:S03]  /*0aa0*/  @P2 HADD2.F32 R64, -RZ, R7.H0_H0 ;  /* 0x20000007ff402230 */ /* 0x000fc60000004100 */
[----:B------:R-:W-:-:S04]  /*0ab0*/  FADD.FTZ R85, R85, R2 ;  /* 0x0000000255557221 */ /* 0x000fc80000010000 */
[----:B------:R-:W-:-:S05]  /*0ac0*/  @P2 FADD.FTZ R85, R85, R64 ;  /* 0x0000004055552221 */ /* 0x000fca0000010000 */
.L_x_10277:
[----:B------:R-:W-:-:S04]  /*0ad0*/  F2FP.PACK_AB R2, RZ, R85 ;  /* 0x00000055ff02723e */ /* 0x000fc800000000ff */
[----:B------:R-:W-:Y:S02]  /*0ae0*/  PRMT R63, R2, 0x7610, R63 ;  /* 0x00007610023f7816 */ /* 0x000fe4000000003f */
.L_x_10278:
[----:B------:R-:W-:Y:S01]  /*0af0*/  HADD2.F32 R87, -RZ, R87.H1_H1 ;  /* 0x30000057ff577230 */ /* 0x000fe20000004100 */
[----:B------:R-:W-:Y:S05]  /*0b00*/  @P3 BRA `(.L_x_10279) ;  /* 0x0000008000003947 */ /* 0x000fea0003800000 */
[----:B------:R-:W-:-:S04]  /*0b10*/  ISETP.NE.U32.AND P4, PT, RZ, c[0x0][0x180], PT ;  /* 0x00006000ff007a0c */ /* 0x000fc80003f85070 */
[----:B------:R-:W-:-:S13]  /*0b20*/  ISETP.NE.AND.EX P4, PT, RZ, c[0x0][0x184], PT, P4 ;  /* 0x00006100ff007a0c */ /* 0x000fda0003f85340 */
[----:B------:R-:W-:Y:S05]  /*0b30*/  @P4 BRA `(.L_x_10280) ;  /* 0x0000002000004947 */ /* 0x000fea0003800000 */
[----:B------:R-:W-:Y:S05]  /*0b40*/  @P0 BRA `(.L_x_10281) ;  /* 0x0000008000000947 */ /* 0x000fea0003800000 */
[----:B------:R-:W-:Y:S05]  /*0b50*/  BRA `(.L_x_10282) ;  /* 0x0000009000007947 */ /* 0x000fea0003800000 */
.L_x_10280:
[----:B-----5:R-:W-:-:S05]  /*0b60*/  HADD2.F32 R2, -RZ, R7.H1_H1 ;  /* 0x30000007ff027230 */ /* 0x020fca0000004100 */
[----:B------:R-:W-:Y:S01]  /*0b70*/  FADD.FTZ R87, R87, R2 ;  /* 0x0000000257577221 */ /* 0x000fe20000010000 */
[----:B------:R-:W-:Y:S05]  /*0b80*/  BRA `(.L_x_10281) ;  /* 0x0000004000007947 */ /* 0x000fea0003800000 */
.L_x_10279:
[----:B-----5:R-:W-:Y:S02]  /*0b90*/  HADD2.F32 R2, -RZ, R11.H1_H1 ;  /* 0x3000000bff027230 */ /* 0x020fe40000004100 */
[----:B------:R-:W-:-:S03]  /*0ba0*/  @P2 HADD2.F32 R64, -RZ, R7.H1_H1 ;  /* 0x30000007ff402230 */ /* 0x000fc60000004100 */
[----:B------:R-:W-:-:S04]  /*0bb0*/  FADD.FTZ R87, R87, R2 ;  /* 0x0000000257577221 */ /* 0x000fc80000010000 */
[----:B------:R-:W-:-:S05]  /*0bc0*/  @P2 FADD.FTZ R87, R87, R64 ;  /* 0x0000004057572221 */ /* 0x000fca0000010000 */
.L_x_10281:
[----:B------:R-:W-:-:S04]  /*0bd0*/  F2FP.PACK_AB R2, RZ, R87 ;  /* 0x00000057ff02723e */ /* 0x000fc800000000ff */
[----:B------:R-:W-:Y:S02]  /*0be0*/  PRMT R63, R63, 0x5410, R2 ;  /* 0x000054103f3f7816 */ /* 0x000fe40000000002 */
.L_x_10282:
        /* <DEDUP_REMOVED lines=16> */
.L_x_10284:
[----:B-----5:R-:W-:-:S05]  /*0cf0*/  HADD2.F32 R2, -RZ, R4.H0_H0 ;  /* 0x20000004ff027230 */ /* 0x020fca0000004100 */
[----:B------:R-:W-:Y:S01]  /*0d00*/  FADD.FTZ R89, R2, R89 ;  /* 0x0000005902597221 */ /* 0x000fe20000010000 */
[----:B------:R-:W-:Y:S05]  /*0d10*/  BRA `(.L_x_10285) ;  /* 0x0000004000007947 */ /* 0x000fea0003800000 */
.L_x_10283:
[----:B0----5:R-:W-:Y:S02]  /*0d20*/  HADD2.F32 R2, -RZ, R8.H0_H0 ;  /* 0x20000008ff027230 */ /* 0x021fe40000004100 */
[----:B------:R-:W-:-:S03]  /*0d30*/  @P2 HADD2.F32 R72, -RZ, R4.H0_H0 ;  /* 0x20000004ff482230 */ /* 0x000fc60000004100 */
[----:B------:R-:W-:-:S04]  /*0d40*/  FADD.FTZ R89, R2, R89 ;  /* 0x0000005902597221 */ /* 0x000fc80000010000 */
[----:B------:R-:W-:-:S05]  /*0d50*/  @P2 FADD.FTZ R89, R72, R89 ;  /* 0x0000005948592221 */ /* 0x000fca0000010000 */
.L_x_10285:
[----:B------:R-:W-:-:S04]  /*0d60*/  F2FP.PACK_AB R2, RZ, R89 ;  /* 0x00000059ff02723e */ /* 0x000fc800000000ff */
[----:B------:R-:W-:Y:S02]  /*0d70*/  PRMT R60, R2, 0x7610, R60 ;  /* 0x00007610023c7816 */ /* 0x000fe4000000003c */
.L_x_10286:
[----:B------:R-:W-:Y:S01]  /*0d80*/  HADD2.F32 R91, -RZ, R64.H1_H1 ;  /* 0x30000040ff5b7230 */ /* 0x000fe20000004100 */
[----:B------:R-:W-:Y:S05]  /*0d90*/  @P3 BRA `(.L_x_10287) ;  /* 0x0000008000003947 */ /* 0x000fea0003800000 */
[----:B------:R-:W-:-:S04]  /*0da0*/  ISETP.NE.U32.AND P4, PT, RZ, c[0x0][0x180], PT ;  /* 0x00006000ff007a0c */ /* 0x000fc80003f85070 */
[----:B------:R-:W-:-:S13]  /*0db0*/  ISETP.NE.AND.EX P4, PT, RZ, c[0x0][0x184], PT, P4 ;  /* 0x00006100ff007a0c */ /* 0x000fda0003f85340 */
[----:B------:R-:W-:Y:S05]  /*0dc0*/  @P4 BRA `(.L_x_10288) ;  /* 0x0000002000004947 */ /* 0x000fea0003800000 */
[----:B------:R-:W-:Y:S05]  /*0dd0*/  @P0 BRA `(.L_x_10289) ;  /* 0x0000008000000947 */ /* 0x000fea0003800000 */
[----:B------:R-:W-:Y:S05]  /*0de0*/  BRA `(.L_x_10290) ;  /* 0x0000009000007947 */ /* 0x000fea0003800000 */
.L_x_10288:
[----:B-----5:R-:W-:-:S05]  /*0df0*/  HADD2.F32 R2, -RZ, R4.H1_H1 ;  /* 0x30000004ff027230 */ /* 0x020fca0000004100 */
[----:B------:R-:W-:Y:S01]  /*0e00*/  FADD.FTZ R91, R2, R91 ;  /* 0x0000005b025b7221 */ /* 0x000fe20000010000 */
[----:B------:R-:W-:Y:S05]  /*0e10*/  BRA `(.L_x_10289) ;  /* 0x0000004000007947 */ /* 0x000fea0003800000 */
.L_x_10287:
[----:B-----5:R-:W-:Y:S02]  /*0e20*/  HADD2.F32 R2, -RZ, R8.H1_H1 ;  /* 0x30000008ff027230 */ /* 0x020fe40000004100 */
[----:B------:R-:W-:-:S03]  /*0e30*/  @P2 HADD2.F32 R64, -RZ, R4.H1_H1 ;  /* 0x30000004ff402230 */ /* 0x000fc60000004100 */
[----:B------:R-:W-:-:S04]  /*0e40*/  FADD.FTZ R91, R2, R91 ;  /* 0x0000005b025b7221 */ /* 0x000fc80000010000 */
[----:B------:R-:W-:-:S05]  /*0e50*/  @P2 FADD.FTZ R91, R64, R91 ;  /* 0x0000005b405b2221 */ /* 0x000fca0000010000 */
.L_x_10289:
[----:B------:R-:W-:-:S04]  /*0e60*/  F2FP.PACK_AB R2, RZ, R91 ;  /* 0x0000005bff02723e */ /* 0x000fc800000000ff */
[----:B------:R-:W-:Y:S02]  /*0e70*/  PRMT R60, R60, 0x5410, R2 ;  /* 0x000054103c3c7816 */ /* 0x000fe40000000002 */
.L_x_10290:
[----:B------:R-:W-:Y:S01]  /*0e80*/  HADD2.F32 R93, -RZ, R65.H0_H0 ;  /* 0x20000041ff5d7230 */ /* 0x000fe20000004100 */
[----:B------:R-:W-:Y:S05]  /*0e90*/  @P3 BRA `(.L_x_10291) ;  /* 0x0000008000003947 */ /* 0x000fea0003800000 */
[----:B------:R-:W-:-:S04]  /*0ea0*/  ISETP.NE.U32.AND P4, PT, RZ, c[0x0][0x180], PT ;  /* 0x00006000ff007a0c */ /* 0x000fc80003f85070 */
[----:B------:R-:W-:-:S13]  /*0eb0*/  ISETP.NE.AND.EX P4, PT, RZ, c[0x0][0x184], PT, P4 ;  /* 0x00006100ff007a0c */ /* 0x000fda0003f85340 */
[----:B------:R-:W-:Y:S05]  /*0ec0*/  @P4 BRA `(.L_x_10292) ;  /* 0x0000002000004947 */ /* 0x000fea0003800000 */
[----:B------:R-:W-:Y:S05]  /*0ed0*/  @P0 BRA `(.L_x_10293) ;  /* 0x0000008000000947 */ /* 0x000fea0003800000 */
[----:B------:R-:W-:Y:S05]  /*0ee0*/  BRA `(.L_x_10294) ;  /* 0x0000009000007947 */ /* 0x000fea0003800000 */
.L_x_10292:
[----:B-----5:R-:W-:-:S05]  /*0ef0*/  HADD2.F32 R2, -RZ, R5.H0_H0 ;  /* 0x20000005ff027230 */ /* 0x020fca0000004100 */
[----:B------:R-:W-:Y:S01]  /*0f00*/  FADD.FTZ R93, R2, R93 ;  /* 0x0000005d025d7221 */ /* 0x000fe20000010000 */
[----:B------:R-:W-:Y:S05]  /*0f10*/  BRA `(.L_x_10293) ;  /* 0x0000004000007947 */ /* 0x000fea0003800000 */
.L_x_10291:
[----:B-----5:R-:W-:Y:S02]  /*0f20*/  HADD2.F32 R2, -RZ, R9.H0_H0 ;  /* 0x20000009ff027230 */ /* 0x020fe40000004100 */
[----:B------:R-:W-:-:S03]  /*0f30*/  @P2 HADD2.F32 R64, -RZ, R5.H0_H0 ;  /* 0x20000005ff402230 */ /* 0x000fc60000004100 */
[----:B------:R-:W-:-:S04]  /*0f40*/  FADD.FTZ R93, R2, R93 ;  /* 0x0000005d025d7221 */ /* 0x000fc80000010000 */
[----:B------:R-:W-:-:S05]  /*0f50*/  @P2 FADD.FTZ R93, R64, R93 ;  /* 0x0000005d405d2221 */ /* 0x000fca0000010000 */
.L_x_10293:
[----:B------:R-:W-:-:S04]  /*0f60*/  F2FP.PACK_AB R2, RZ, R93 ;  /* 0x0000005dff02723e */ /* 0x000fc800000000ff */
[----:B------:R-:W-:Y:S02]  /*0f70*/  PRMT R61, R2, 0x7610, R61 ;  /* 0x00007610023d7816 */ /* 0x000fe4000000003d */
.L_x_10294:
[----:B------:R-:W-:Y:S01]  /*0f80*/  HADD2.F32 R95, -RZ, R65.H1_H1 ;  /* 0x30000041ff5f7230 */ /* 0x000fe20000004100 */
[----:B------:R-:W-:Y:S05]  /*0f90*/  @P3 BRA `(.L_x_10295) ;  /* 0x0000008000003947 */ /* 0x000fea0003800000 */
[----:B------:R-:W-:-:S04]  /*0fa0*/  ISETP.NE.U32.AND P4, PT, RZ, c[0x0][0x180], PT ;  /* 0x00006000ff007a0c */ /* 0x000fc80003f85070 */
[----:B------:R-:W-:-:S13]  /*0fb0*/  ISETP.NE.AND.EX P4, PT, RZ, c[0x0][0x184], PT, P4 ;  /* 0x00006100ff007a0c */ /* 0x000fda0003f85340 */
[----:B------:R-:W-:Y:S05]  /*0fc0*/  @P4 BRA `(.L_x_10296) ;  /* 0x0000002000004947 */ /* 0x000fea0003800000 */
[----:B------:R-:W-:Y:S05]  /*0fd0*/  @P0 BRA `(.L_x_10297) ;  /* 0x0000008000000947 */ /* 0x000fea0003800000 */
[----:B------:R-:W-:Y:S05]  /*0fe0*/  BRA `(.L_x_10298) ;  /* 0x0000009000007947 */ /* 0x000fea0003800000 */
.L_x_10296:
[----:B-----5:R-:W-:-:S05]  /*0ff0*/  HADD2.F32 R2, -RZ, R5.H1_H1 ;  /* 0x30000005ff027230 */ /* 0x020fca0000004100 */
[----:B------:R-:W-:Y:S01]  /*1000*/  FADD.FTZ R95, R2, R95 ;  /* 0x0000005f025f7221 */ /* 0x000fe20000010000 */
[----:B------:R-:W-:Y:S05]  /*1010*/  BRA `(.L_x_10297) ;  /* 0x0000004000007947 */ /* 0x000fea0003800000 */
.L_x_10295:
[----:B-----5:R-:W-:Y:S02]  /*1020*/  HADD2.F32 R2, -RZ, R9.H1_H1 ;  /* 0x30000009ff027230 */ /* 0x020fe40000004100 */
[----:B------:R-:W-:-:S03]  /*1030*/  @P2 HADD2.F32 R64, -RZ, R5.H1_H1 ;  /* 0x30000005ff402230 */ /* 0x000fc60000004100 */
[----:B------:R-:W-:-:S04]  /*1040*/  FADD.FTZ R95, R2, R95 ;  /* 0x0000005f025f7221 */ /* 0x000fc80000010000 */
[----:B------:R-:W-:-:S05]  /*1050*/  @P2 FADD.FTZ R95, R64, R95 ;  /* 0x0000005f405f2221 */ /* 0x000fca0000010000 */
.L_x_10297:
[----:B------:R-:W-:-:S04]  /*1060*/  F2FP.PACK_AB R2, RZ, R95 ;  /* 0x0000005fff02723e */ /* 0x000fc800000000ff */
[----:B------:R-:W-:Y:S02]  /*1070*/  PRMT R61, R61, 0x5410, R2 ;  /* 0x000054103d3d7816 */ /* 0x000fe40000000002 */
.L_x_10298:
[----:B------:R-:W-:Y:S01]  /*1080*/  HADD2.F32 R97, -RZ, R66.H0_H0 ;  /* 0x20000042ff617230 */ /* 0x000fe20000004100 */
[----:B------:R-:W-:Y:S05]  /*1090*/  @P3 BRA `(.L_x_10299) ;  /* 0x0000008000003947 */ /* 0x000fea0003800000 */
[----:B------:R-:W-:-:S04]  /*10a0*/  ISETP.NE.U32.AND P4, PT, RZ, c[0x0][0x180], PT ;  /* 0x00006000ff007a0c */ /* 0x000fc80003f85070 */
[----:B------:R-:W-:-:S13]  /*10b0*/  ISETP.NE.AND.EX P4, PT, RZ, c[0x0][0x184], PT, P4 ;  /* 0x00006100ff007a0c */ /* 0x000fda0003f85340 */
[----:B------:R-:W-:Y:S05]  /*10c0*/  @P4 BRA `(.L_x_10300) ;  /* 0x0000002000004947 */ /* 0x000fea0003800000 */
[----:B------:R-:W-:Y:S05]  /*10d0*/  @P0 BRA `(.L_x_10301) ;  /* 0x0000008000000947 */ /* 0x000fea0003800000 */
[----:B------:R-:W-:Y:S05]  /*10e0*/  BRA `(.L_x_10302) ;  /* 0x0000009000007947 */ /* 0x000fea0003800000 */
.L_x_10300:
[----:B-----5:R-:W-:-:S05]  /*10f0*/  HADD2.F32 R2, -RZ, R6.H0_H0 ;  /* 0x20000006ff027230 */ /* 0x020fca0000004100 */
[----:B------:R-:W-:Y:S01]  /*1100*/  FADD.FTZ R97, R2, R97 ;  /* 0x0000006102617221 */ /* 0x000fe20000010000 */
[----:B------:R-:W-:Y:S05]  /*1110*/  BRA `(.L_x_10301) ;  /* 0x0000004000007947 */ /* 0x000fea0003800000 */
.L_x_10299:
[----:B-----5:R-:W-:Y:S02]  /*1120*/  HADD2.F32 R2, -RZ, R10.H0_H0 ;  /* 0x2000000aff027230 */ /* 0x020fe40000004100 */
[----:B------:R-:W-:-:S03]  /*1130*/  @P2 HADD2.F32 R64, -RZ, R6.H0_H0 ;  /* 0x20000006ff402230 */ /* 0x000fc60000004100 */
[----:B------:R-:W-:-:S04]  /*1140*/  FADD.FTZ R97, R2, R97 ;  /* 0x0000006102617221 */ /* 0x000fc80000010000 */
[----:B------:R-:W-:-:S05]  /*1150*/  @P2 FADD.FTZ R97, R64, R97 ;  /* 0x0000006140612221 */ /* 0x000fca0000010000 */
.L_x_10301:
[----:B------:R-:W-:-:S04]  /*1160*/  F2FP.PACK_AB R2, RZ, R97 ;  /* 0x00000061ff02723e */ /* 0x000fc800000000ff */
[----:B------:R-:W-:Y:S02]  /*1170*/  PRMT R62, R2, 0x7610, R62 ;  /* 0x00007610023e7816 */ /* 0x000fe4000000003e */
.L_x_10302:
[----:B------:R-:W-:Y:S01]  /*1180*/  HADD2.F32 R101, -RZ, R66.H1_H1 ;  /* 0x30000042ff657230 */ /* 0x000fe20000004100 */
[----:B------:R-:W-:Y:S05]  /*1190*/  @P3 BRA `(.L_x_10303) ;  /* 0x0000008000003947 */ /* 0x000fea0003800000 */
[----:B------:R-:W-:-:S04]  /*11a0*/  ISETP.NE.U32.AND P4, PT, RZ, c[0x0][0x180], PT ;  /* 0x00006000ff007a0c */ /* 0x000fc80003f85070 */
[----:B------:R-:W-:-:S13]  /*11b0*/  ISETP.NE.AND.EX P4, PT, RZ, c[0x0][0x184], PT, P4 ;  /* 0x00006100ff007a0c */ /* 0x000fda0003f85340 */
[----:B------:R-:W-:Y:S05]  /*11c0*/  @P4 BRA `(.L_x_10304) ;  /* 0x0000002000004947 */ /* 0x000fea0003800000 */
[----:B------:R-:W-:Y:S05]  /*11d0*/  @P0 BRA `(.L_x_10305) ;  /* 0x0000008000000947 */ /* 0x000fea0003800000 */
[----:B------:R-:W-:Y:S05]  /*11e0*/  BRA `(.L_x_10306) ;  /* 0x0000009000007947 */ /* 0x000fea0003800000 */
.L_x_10304:
[----:B-----5:R-:W-:-:S05]  /*11f0*/  HADD2.F32 R2, -RZ, R6.H1_H1 ;  /* 0x30000006ff027230 */ /* 0x020fca0000004100 */
[----:B------:R-:W-:Y:S01]  /*1200*/  FADD.FTZ R101, R2, R101 ;  /* 0x0000006502657221 */ /* 0x000fe20000010000 */
[----:B------:R-:W-:Y:S05]  /*1210*/  BRA `(.L_x_10305) ;  /* 0x0000004000007947 */ /* 0x000fea0003800000 */
.L_x_10303:
[----:B-----5:R-:W-:Y:S02]  /*1220*/  HADD2.F32 R2, -RZ, R10.H1_H1 ;  /* 0x3000000aff027230 */ /* 0x020fe40000004100 */
[----:B------:R-:W-:-:S03]  /*1230*/  @P2 HADD2.F32 R64, -RZ, R6.H1_H1 ;  /* 0x30000006ff402230 */ /* 0x000fc60000004100 */
[----:B------:R-:W-:-:S04]  /*1240*/  FADD.FTZ R101, R2, R101 ;  /* 0x0000006502657221 */ /* 0x000fc80000010000 */
[----:B------:R-:W-:-:S05]  /*1250*/  @P2 FADD.FTZ R101, R64, R101 ;  /* 0x0000006540652221 */ /* 0x000fca0000010000 */
.L_x_10305:
[----:B------:R-:W-:-:S04]  /*1260*/  F2FP.PACK_AB R2, RZ, R101 ;  /* 0x00000065ff02723e */ /* 0x000fc800000000ff */
[----:B------:R-:W-:Y:S02]  /*1270*/  PRMT R62, R62, 0x5410, R2 ;  /* 0x000054103e3e7816 */ /* 0x000fe40000000002 */
.L_x_10306:
[----:B------:R-:W-:Y:S01]  /*1280*/  HADD2.F32 R99, -RZ, R67.H0_H0 ;  /* 0x20000043ff637230 */ /* 0x000fe20000004100 */
[----:B------:R-:W-:Y:S05]  /*1290*/  @P3 BRA `(.L_x_10307) ;  /* 0x0000008000003947 */ /* 0x000fea0003800000 */
[----:B------:R-:W-:-:S04]  /*12a0*/  ISETP.NE.U32.AND P4, PT, RZ, c[0x0][0x180], PT ;  /* 0x00006000ff007a0c */ /* 0x000fc80003f85070 */
[----:B------:R-:W-:-:S13]  /*12b0*/  ISETP.NE.AND.EX P4, PT, RZ, c[0x0][0x184], PT, P4 ;  /* 0x00006100ff007a0c */ /* 0x000fda0003f85340 */
[----:B------:R-:W-:Y:S05]  /*12c0*/  @P4 BRA `(.L_x_10308) ;  /* 0x0000002000004947 */ /* 0x000fea0003800000 */
[----:B------:R-:W-:Y:S05]  /*12d0*/  @P0 BRA `(.L_x_10309) ;  /* 0x0000008000000947 */ /* 0x000fea0003800000 */
[----:B------:R-:W-:Y:S05]  /*12e0*/  BRA `(.L_x_10310) ;  /* 0x0000009000007947 */ /* 0x000fea0003800000 */
.L_x_10308:
[----:B-----5:R-:W-:-:S05]  /*12f0*/  HADD2.F32 R2, -RZ, R7.H0_H0 ;  /* 0x20000007ff027230 */ /* 0x020fca0000004100 */
[----:B------:R-:W-:Y:S01]  /*1300*/  FADD.FTZ R99, R2, R99 ;  /* 0x0000006302637221 */ /* 0x000fe20000010000 */
[----:B------:R-:W-:Y:S05]  /*1310*/  BRA `(.L_x_10309) ;  /* 0x0000004000007947 */ /* 0x000fea0003800000 */
.L_x_10307:
[----:B-----5:R-:W-:Y:S02]  /*1320*/  HADD2.F32 R2, -RZ, R11.H0_H0 ;  /* 0x2000000bff027230 */ /* 0x020fe40000004100 */
[----:B------:R-:W-:-:S03]  /*1330*/  @P2 HADD2.F32 R64, -RZ, R7.H0_H0 ;  /* 0x20000007ff402230 */ /* 0x000fc60000004100 */
[----:B------:R-:W-:-:S04]  /*1340*/  FADD.FTZ R99, R2, R99 ;  /* 0x0000006302637221 */ /* 0x000fc80000010000 */
[----:B------:R-:W-:-:S05]  /*1350*/  @P2 FADD.FTZ R99, R64, R99 ;  /* 0x0000006340632221 */ /* 0x000fca0000010000 */
.L_x_10309:
[----:B------:R-:W-:-:S04]  /*1360*/  F2FP.PACK_AB R2, RZ, R99 ;  /* 0x00000063ff02723e */ /* 0x000fc800000000ff */
[----:B------:R-:W-:Y:S02]  /*1370*/  PRMT R63, R2, 0x7610, R63 ;  /* 0x00007610023f7816 */ /* 0x000fe4000000003f */
.L_x_10310:
[----:B------:R-:W-:Y:S01]  /*1380*/  HADD2.F32 R103, -RZ, R67.H1_H1 ;  /* 0x30000043ff677230 */ /* 0x000fe20000004100 */
[----:B------:R-:W-:Y:S05]  /*1390*/  @P3 BRA `(.L_x_10311) ;  /* 0x0000008000003947 */ /* 0x000fea0003800000 */
[----:B------:R-:W-:-:S04]  /*13a0*/  ISETP.NE.U32.AND P4, PT, RZ, c[0x0][0x180], PT ;  /* 0x00006000ff007a0c */ /* 0x000fc80003f85070 */
[----:B------:R-:W-:-:S13]  /*13b0*/  ISETP.NE.AND.EX P4, PT, RZ, c[0x0][0x184], PT, P4 ;  /* 0x00006100ff007a0c */ /* 0x000fda0003f85340 */
[----:B------:R-:W-:Y:S05]  /*13c0*/  @P4 BRA `(.L_x_10312) ;  /* 0x0000002000004947 */ /* 0x000fea0003800000 */
[----:B------:R-:W-:Y:S05]  /*13d0*/  @P0 BRA `(.L_x_10313) ;  /* 0x0000008000000947 */ /* 0x000fea0003800000 */
[----:B------:R-:W-:Y:S05]  /*13e0*/  BRA `(.L_x_10314) ;  /* 0x0000009000007947 */ /* 0x000fea0003800000 */
.L_x_10312:
[----:B-----5:R-:W-:-:S05]  /*13f0*/  HADD2.F32 R2, -RZ, R7.H1_H1 ;  /* 0x30000007ff027230 */ /* 0x020fca0000004100 */
[----:B------:R-:W-:Y:S01]  /*1400*/  FADD.FTZ R103, R2, R103 ;  /* 0x0000006702677221 */ /* 0x000fe20000010000 */
[----:B------:R-:W-:Y:S05]  /*1410*/  BRA `(.L_x_10313) ;  /* 0x0000004000007947 */ /* 0x000fea0003800000 */
.L_x_10311:
[----:B-----5:R-:W-:Y:S02]  /*1420*/  HADD2.F32 R2, -RZ, R11.H1_H1 ;  /* 0x3000000bff027230 */ /* 0x020fe40000004100 */
[----:B------:R-:W-:-:S03]  /*1430*/  @P2 HADD2.F32 R64, -RZ, R7.H1_H1 ;  /* 0x30000007ff402230 */ /* 0x000fc60000004100 */
[----:B------:R-:W-:-:S04]  /*1440*/  FADD.FTZ R103, R2, R103 ;  /* 0x0000006702677221 */ /* 0x000fc80000010000 */
[----:B------:R-:W-:-:S05]  /*1450*/  @P2 FADD.FTZ R103, R64, R103 ;  /* 0x0000006740672221 */ /* 0x000fca0000010000 */
.L_x_10313:
[----:B------:R-:W-:-:S04]  /*1460*/  F2FP.PACK_AB R2, RZ, R103 ;  /* 0x00000067ff02723e */ /* 0x000fc800000000ff */
[----:B------:R-:W-:Y:S02]  /*1470*/  PRMT R63, R63, 0x5410, R2 ;  /* 0x000054103f3f7816 */ /* 0x000fe40000000002 */
.L_x_10314:
        /* <DEDUP_REMOVED lines=16> */
.L_x_10316:
[----:B-----5:R-:W-:-:S05]  /*1580*/  HADD2.F32 R2, -RZ, R4.H0_H0 ;  /* 0x20000004ff027230 */ /* 0x020fca0000004100 */
[----:B------:R-:W-:Y:S01]  /*1590*/  FADD.FTZ R105, R2, R105 ;  /* 0x0000006902697221 */ /* 0x000fe20000010000 */
[----:B------:R-:W-:Y:S05]  /*15a0*/  BRA `(.L_x_10317) ;  /* 0x0000004000007947 */ /* 0x000fea0003800000 */
.L_x_10315:
[----:B0----5:R-:W-:Y:S02]  /*15b0*/  HADD2.F32 R2, -RZ, R8.H0_H0 ;  /* 0x20000008ff027230 */ /* 0x021fe40000004100 */
[----:B------:R-:W-:-:S03]  /*15c0*/  @P2 HADD2.F32 R74, -RZ, R4.H0_H0 ;  /* 0x20000004ff4a2230 */ /* 0x000fc60000004100 */
[----:B------:R-:W-:-:S04]  /*15d0*/  FADD.FTZ R105, R2, R105 ;  /* 0x0000006902697221 */ /* 0x000fc80000010000 */
[----:B------:R-:W-:-:S05]  /*15e0*/  @P2 FADD.FTZ R105, R74, R105 ;  /* 0x000000694a692221 */ /* 0x000fca0000010000 */
.L_x_10317:
[----:B------:R-:W-:-:S04]  /*15f0*/  F2FP.PACK_AB R2, RZ, R105 ;  /* 0x00000069ff02723e */ /* 0x000fc800000000ff */
[----:B------:R-:W-:Y:S02]  /*1600*/  PRMT R60, R2, 0x7610, R60 ;  /* 0x00007610023c7816 */ /* 0x000fe4000000003c */
.L_x_10318:
[----:B------:R-:W-:Y:S01]  /*1610*/  HADD2.F32 R107, -RZ, R64.H1_H1 ;  /* 0x30000040ff6b7230 */ /* 0x000fe20000004100 */
[----:B------:R-:W-:Y:S05]  /*1620*/  @P3 BRA `(.L_x_10319) ;  /* 0x0000008000003947 */ /* 0x000fea0003800000 */
[----:B------:R-:W-:-:S04]  /*1630*/  ISETP.NE.U32.AND P1, PT, RZ, c[0x0][0x180], PT ;  /* 0x00006000ff007a0c */ /* 0x000fc80003f25070 */
[----:B------:R-:W-:-:S13]  /*1640*/  ISETP.NE.AND.EX P1, PT, RZ, c[0x0][0x184], PT, P1 ;  /* 0x00006100ff007a0c */ /* 0x000fda0003f25310 */
[----:B------:R-:W-:Y:S05]  /*1650*/  @P1 BRA `(.L_x_10320) ;  /* 0x0000002000001947 */ /* 0x000fea0003800000 */
[----:B------:R-:W-:Y:S05]  /*1660*/  @P0 BRA `(.L_x_10321) ;  /* 0x0000008000000947 */ /* 0x000fea0003800000 */
[----:B------:R-:W-:Y:S05]  /*1670*/  BRA `(.L_x_10322) ;  /* 0x0000009000007947 */ /* 0x000fea0003800000 */
.L_x_10320:
[----:B-----5:R-:W-:-:S05]  /*1680*/  HADD2.F32 R2, -RZ, R4.H1_H1 ;  /* 0x30000004ff027230 */ /* 0x020fca0000004100 */
[----:B------:R-:W-:Y:S01]  /*1690*/  FADD.FTZ R107, R2, R107 ;  /* 0x0000006b026b7221 */ /* 0x000fe20000010000 */
[----:B------:R-:W-:Y:S05]  /*16a0*/  BRA `(.L_x_10321) ;  /* 0x0000004000007947 */ /* 0x000fea0003800000 */
.L_x_10319:
[----:B-----5:R-:W-:Y:S02]  /*16b0*/  HADD2.F32 R2, -RZ, R8.H1_H1 ;  /* 0x30000008ff027230 */ /* 0x020fe40000004100 */
[----:B------:R-:W-:-:S03]  /*16c0*/  @P2 HADD2.F32 R64, -RZ, R4.H1_H1 ;  /* 0x30000004ff402230 */ /* 0x000fc60000004100 */
[----:B------:R-:W-:-:S04]  /*16d0*/  FADD.FTZ R107, R2, R107 ;  /* 0x0000006b026b7221 */ /* 0x000fc80000010000 */
[----:B------:R-:W-:-:S05]  /*16e0*/  @P2 FADD.FTZ R107, R64, R107 ;  /* 0x0000006b406b2221 */ /* 0x000fca0000010000 */
.L_x_10321:
[----:B------:R-:W-:-:S04]  /*16f0*/  F2FP.PACK_AB R2, RZ, R107 ;  /* 0x0000006bff02723e */ /* 0x000fc800000000ff */
[----:B------:R-:W-:Y:S02]  /*1700*/  PRMT R60, R60, 0x5410, R2 ;  /* 0x000054103c3c7816 */ /* 0x000fe40000000002 */
.L_x_10322:
[----:B------:R-:W-:Y:S01]  /*1710*/  HADD2.F32 R109, -RZ, R65.H0_H0 ;  /* 0x20000041ff6d7230 */ /* 0x000fe20000004100 */
[----:B------:R-:W-:Y:S05]  /*1720*/  @P3 BRA `(.L_x_10323) ;  /* 0x0000008000003947 */ /* 0x000fea0003800000 */
[----:B------:R-:W-:-:S04]  /*1730*/  ISETP.NE.U32.AND P1, PT, RZ, c[0x0][0x180], PT ;  /* 0x00006000ff007a0c */ /* 0x000fc80003f25070 */
[----:B------:R-:W-:-:S13]  /*1740*/  ISETP.NE.AND.EX P1, PT, RZ, c[0x0][0x184], PT, P1 ;  /* 0x00006100ff007a0c */ /* 0x000fda0003f25310 */
[----:B------:R-:W-:Y:S05]  /*1750*/  @P1 BRA `(.L_x_10324) ;  /* 0x0000002000001947 */ /* 0x000fea0003800000 */
[----:B------:R-:W-:Y:S05]  /*1760*/  @P0 BRA `(.L_x_10325) ;  /* 0x0000008000000947 */ /* 0x000fea0003800000 */
[----:B------:R-:W-:Y:S05]  /*1770*/  BRA `(.L_x_10326) ;  /* 0x0000009000007947 */ /* 0x000fea0003800000 */
.L_x_10324:
[----:B-----5:R-:W-:-:S05]  /*1780*/  HADD2.F32 R2, -RZ, R5.H0_H0 ;  /* 0x20000005ff027230 */ /* 0x020fca0000004100 */
[----:B------:R-:W-:Y:S01]  /*1790*/  FADD.FTZ R109, R2, R109 ;  /* 0x0000006d026d7221 */ /* 0x000fe20000010000 */
[----:B------:R-:W-:Y:S05]  /*17a0*/  BRA `(.L_x_10325) ;  /* 0x0000004000007947 */ /* 0x000fea0003800000 */
.L_x_10323:
[----:B-----5:R-:W-:Y:S02]  /*17b0*/  HADD2.F32 R2, -RZ, R9.H0_H0 ;  /* 0x20000009ff027230 */ /* 0x020fe40000004100 */
[----:B------:R-:W-:-:S03]  /*17c0*/  @P2 HADD2.F32 R64, -RZ, R5.H0_H0 ;  /* 0x20000005ff402230 */ /* 0x000fc60000004100 */
[----:B------:R-:W-:-:S04]  /*17d0*/  FADD.FTZ R109, R2, R109 ;  /* 0x0000006d026d7221 */ /* 0x000fc80000010000 */
[----:B------:R-:W-:-:S05]  /*17e0*/  @P2 FADD.FTZ R109, R64, R109 ;  /* 0x0000006d406d2221 */ /* 0x000fca0000010000 */
.L_x_10325:
[----:B------:R-:W-:-:S04]  /*17f0*/  F2FP.PACK_AB R2, RZ, R109 ;  /* 0x0000006dff02723e */ /* 0x000fc800000000ff */
[----:B------:R-:W-:Y:S02]  /*1800*/  PRMT R61, R2, 0x7610, R61 ;  /* 0x00007610023d7816 */ /* 0x000fe4000000003d */
.L_x_10326:
[----:B------:R-:W-:Y:S01]  /*1810*/  HADD2.F32 R111, -RZ, R65.H1_H1 ;  /* 0x30000041ff6f7230 */ /* 0x000fe20000004100 */
[----:B------:R-:W-:Y:S05]  /*1820*/  @P3 BRA `(.L_x_10327) ;  /* 0x0000008000003947 */ /* 0x000fea0003800000 */
[----:B------:R-:W-:-:S04]  /*1830*/  ISETP.NE.U32.AND P1, PT, RZ, c[0x0][0x180], PT ;  /* 0x00006000ff007a0c */ /* 0x000fc80003f25070 */
[----:B------:R-:W-:-:S13]  /*1840*/  ISETP.NE.AND.EX P1, PT, RZ, c[0x0][0x184], PT, P1 ;  /* 0x00006100ff007a0c */ /* 0x000fda0003f25310 */
[----:B------:R-:W-:Y:S05]  /*1850*/  @P1 BRA `(.L_x_10328) ;  /* 0x0000002000001947 */ /* 0x000fea0003800000 */
[----:B------:R-:W-:Y:S05]  /*1860*/  @P0 BRA `(.L_x_10329) ;  /* 0x0000008000000947 */ /* 0x000fea0003800000 */
[----:B------:R-:W-:Y:S05]  /*1870*/  BRA `(.L_x_10330) ;  /* 0x0000009000007947 */ /* 0x000fea0003800000 */
.L_x_10328:
[----:B-----5:R-:W-:-:S05]  /*1880*/  HADD2.F32 R2, -RZ, R5.H1_H1 ;  /* 0x30000005ff027230 */ /* 0x020fca0000004100 */
[----:B------:R-:W-:Y:S01]  /*1890*/  FADD.FTZ R111, R2, R111 ;  /* 0x0000006f026f7221 */ /* 0x000fe20000010000 */
[----:B------:R-:W-:Y:S05]  /*18a0*/  BRA `(.L_x_10329) ;  /* 0x0000004000007947 */ /* 0x000fea0003800000 */
.L_x_10327:
[----:B-----5:R-:W-:Y:S02]  /*18b0*/  HADD2.F32 R2, -RZ, R9.H1_H1 ;  /* 0x30000009ff027230 */ /* 0x020fe40000004100 */
[----:B------:R-:W-:-:S03]  /*18c0*/  @P2 HADD2.F32 R64, -RZ, R5.H1_H1 ;  /* 0x30000005ff402230 */ /* 0x000fc60000004100 */
[----:B------:R-:W-:-:S04]  /*18d0*/  FADD.FTZ R111, R2, R111 ;  /* 0x0000006f026f7221 */ /* 0x000fc80000010000 */
[----:B------:R-:W-:-:S05]  /*18e0*/  @P2 FADD.FTZ R111, R64, R111 ;  /* 0x0000006f406f2221 */ /* 0x000fca0000010000 */
.L_x_10329:
[----:B------:R-:W-:-:S04]  /*18f0*/  F2FP.PACK_AB R2, RZ, R111 ;  /* 0x0000006fff02723e */ /* 0x000fc800000000ff */
[----:B------:R-:W-:Y:S02]  /*1900*/  PRMT R61, R61, 0x5410, R2 ;  /* 0x000054103d3d7816 */ /* 0x000fe40000000002 */
.L_x_10330:
[----:B------:R-:W-:Y:S01]  /*1910*/  HADD2.F32 R113, -RZ, R66.H0_H0 ;  /* 0x20000042ff717230 */ /* 0x000fe20000004100 */
[----:B------:R-:W-:Y:S05]  /*1920*/  @P3 BRA `(.L_x_10331) ;  /* 0x0000008000003947 */ /* 0x000fea0003800000 */
[----:B------:R-:W-:-:S04]  /*1930*/  ISETP.NE.U32.AND P1, PT, RZ, c[0x0][0x180], PT ;  /* 0x00006000ff007a0c */ /* 0x000fc80003f25070 */
[----:B------:R-:W-:-:S13]  /*1940*/  ISETP.NE.AND.EX P1, PT, RZ, c[0x0][0x184], PT, P1 ;  /* 0x00006100ff007a0c */ /* 0x000fda0003f25310 */
[----:B------:R-:W-:Y:S05]  /*1950*/  @P1 BRA `(.L_x_10332) ;  /* 0x0000002000001947 */ /* 0x000fea0003800000 */
[----:B------:R-:W-:Y:S05]  /*1960*/  @P0 BRA `(.L_x_10333) ;  /* 0x0000008000000947 */ /* 0x000fea0003800000 */
[----:B------:R-:W-:Y:S05]  /*1970*/  BRA `(.L_x_10334) ;  /* 0x0000009000007947 */ /* 0x000fea0003800000 */
.L_x_10332:
[----:B-----5:R-:W-:-:S05]  /*1980*/  HADD2.F32 R2, -RZ, R6.H0_H0 ;  /* 0x20000006ff027230 */ /* 0x020fca0000004100 */
[----:B------:R-:W-:Y:S01]  /*1990*/  FADD.FTZ R113, R2, R113 ;  /* 0x0000007102717221 */ /* 0x000fe20000010000 */
[----:B------:R-:W-:Y:S05]  /*19a0*/  BRA `(.L_x_10333) ;  /* 0x0000004000007947 */ /* 0x000fea0003800000 */
.L_x_10331:
[----:B-----5:R-:W-:Y:S02]  /*19b0*/  HADD2.F32 R2, -RZ, R10.H0_H0 ;  /* 0x2000000aff027230 */ /* 0x020fe40000004100 */
[----:B------:R-:W-:-:S03]  /*19c0*/  @P2 HADD2.F32 R64, -RZ, R6.H0_H0 ;  /* 0x20000006ff402230 */ /* 0x000fc60000004100 */
[----:B------:R-:W-:-:S04]  /*19d0*/  FADD.FTZ R113, R2, R113 ;  /* 0x0000007102717221 */ /* 0x000fc80000010000 */
[----:B------:R-:W-:-:S05]  /*19e0*/  @P2 FADD.FTZ R113, R64, R113 ;  /* 0x0000007140712221 */ /* 0x000fca0000010000 */
.L_x_10333:
[----:B------:R-:W-:-:S04]  /*19f0*/  F2FP.PACK_AB R2, RZ, R113 ;  /* 0x00000071ff02723e */ /* 0x000fc800000000ff */
[----:B------:R-:W-:Y:S02]  /*1a00*/  PRMT R62, R2, 0x7610, R62 ;  /* 0x00007610023e7816 */ /* 0x000fe4000000003e */
.L_x_10334:
[----:B------:R-:W-:Y:S01]  /*1a10*/  HADD2.F32 R115, -RZ, R66.H1_H1 ;  /* 0x30000042ff737230 */ /* 0x000fe20000004100 */
[----:B------:R-:W-:Y:S05]  /*1a20*/  @P3 BRA `(.L_x_10335) ;  /* 0x0000008000003947 */ /* 0x000fea0003800000 */
[----:B------:R-:W-:-:S04]  /*1a30*/  ISETP.NE.U32.AND P1, PT, RZ, c[0x0][0x180], PT ;  /* 0x00006000ff007a0c */ /* 0x000fc80003f25070 */
[----:B------:R-:W-:-:S13]  /*1a40*/  ISETP.NE.AND.EX P1, PT, RZ, c[0x0][0x184], PT, P1 ;  /* 0x00006100ff007a0c */ /* 0x000fda0003f25310 */
[----:B------:R-:W-:Y:S05]  /*1a50*/  @P1 BRA `(.L_x_10336) ;  /* 0x0000002000001947 */ /* 0x000fea0003800000 */
[----:B------:R-:W-:Y:S05]  /*1a60*/  @P0 BRA `(.L_x_10337) ;  /* 0x0000008000000947 */ /* 0x000fea0003800000 */
[----:B------:R-:W-:Y:S05]  /*1a70*/  BRA `(.L_x_10338) ;  /* 0x0000009000007947 */ /* 0x000fea0003800000 */
.L_x_10336:
[----:B-----5:R-:W-:-:S05]  /*1a80*/  HADD2.F32 R2, -RZ, R6.H1_H1 ;  /* 0x30000006ff027230 */ /* 0x020fca0000004100 */
[----:B------:R-:W-:Y:S01]  /*1a90*/  FADD.FTZ R115, R2, R115 ;  /* 0x0000007302737221 */ /* 0x000fe20000010000 */
[----:B------:R-:W-:Y:S05]  /*1aa0*/  BRA `(.L_x_10337) ;  /* 0x0000004000007947 */ /* 0x000fea0003800000 */
.L_x_10335:
[----:B-----5:R-:W-:Y:S02]  /*1ab0*/  HADD2.F32 R2, -RZ, R10.H1_H1 ;  /* 0x3000000aff027230 */ /* 0x020fe40000004100 */
[----:B------:R-:W-:-:S03]  /*1ac0*/  @P2 HADD2.F32 R64, -RZ, R6.H1_H1 ;  /* 0x30000006ff402230 */ /* 0x000fc60000004100 */
[----:B------:R-:W-:-:S04]  /*1ad0*/  FADD.FTZ R115, R2, R115 ;  /* 0x0000007302737221 */ /* 0x000fc80000010000 */
[----:B------:R-:W-:-:S05]  /*1ae0*/  @P2 FADD.FTZ R115, R64, R115 ;  /* 0x0000007340732221 */ /* 0x000fca0000010000 */
.L_x_10337:
[----:B------:R-:W-:-:S04]  /*1af0*/  F2FP.PACK_AB R2, RZ, R115 ;  /* 0x00000073ff02723e */ /* 0x000fc800000000ff */
[----:B------:R-:W-:Y:S02]  /*1b00*/  PRMT R62, R62, 0x5410, R2 ;  /* 0x000054103e3e7816 */ /* 0x000fe40000000002 */
.L_x_10338:
[----:B------:R-:W-:Y:S01]  /*1b10*/  HADD2.F32 R117, -RZ, R67.H0_H0 ;  /* 0x20000043ff757230 */ /* 0x000fe20000004100 */
[----:B------:R-:W-:Y:S05]  /*1b20*/  @P3 BRA `(.L_x_10339) ;  /* 0x0000008000003947 */ /* 0x000fea0003800000 */
[----:B------:R-:W-:-:S04]  /*1b30*/  ISETP.NE.U32.AND P1, PT, RZ, c[0x0][0x180], PT ;  /* 0x00006000ff007a0c */ /* 0x000fc80003f25070 */
[----:B------:R-:W-:-:S13]  /*1b40*/  ISETP.NE.AND.EX P1, PT, RZ, c[0x0][0x184], PT, P1 ;  /* 0x00006100ff007a0c */ /* 0x000fda0003f25310 */
[----:B------:R-:W-:Y:S05]  /*1b50*/  @P1 BRA `(.L_x_10340) ;  /* 0x0000002000001947 */ /* 0x000fea0003800000 */
[----:B------:R-:W-:Y:S05]  /*1b60*/  @P0 BRA `(.L_x_10341) ;  /* 0x0000008000000947 */ /* 0x000fea0003800000 */
[----:B------:R-:W-:Y:S05]  /*1b70*/  BRA `(.L_x_10342) ;  /* 0x0000009000007947 */ /* 0x000fea0003800000 */
.L_x_10340:
[----:B-----5:R-:W-:-:S05]  /*1b80*/  HADD2.F32 R2, -RZ, R7.H0_H0 ;  /* 0x20000007ff027230 */ /* 0x020fca0000004100 */
[----:B------:R-:W-:Y:S01]  /*1b90*/  FADD.FTZ R117, R2, R117 ;  /* 0x0000007502757221 */ /* 0x000fe20000010000 */
[----:B------:R-:W-:Y:S05]  /*1ba0*/  BRA `(.L_x_10341) ;  /* 0x0000004000007947 */ /* 0x000fea0003800000 */
.L_x_10339:
[----:B-----5:R-:W-:Y:S02]  /*1bb0*/  HADD2.F32 R2, -RZ, R11.H0_H0 ;  /* 0x2000000bff027230 */ /* 0x020fe40000004100 */
[----:B------:R-:W-:-:S03]  /*1bc0*/  @P2 HADD2.F32 R64, -RZ, R7.H0_H0 ;  /* 0x20000007ff402230 */ /* 0x000fc60000004100 */
[----:B------:R-:W-:-:S04]  /*1bd0*/  FADD.FTZ R117, R2, R117 ;  /* 0x0000007502757221 */ /* 0x000fc80000010000 */
[----:B------:R-:W-:-:S05]  /*1be0*/  @P2 FADD.FTZ R117, R64, R117 ;  /* 0x0000007540752221 */ /* 0x000fca0000010000 */
.L_x_10341:
[----:B------:R-:W-:-:S04]  /*1bf0*/  F2FP.PACK_AB R2, RZ, R117 ;  /* 0x00000075ff02723e */ /* 0x000fc800000000ff */
[----:B------:R-:W-:Y:S02]  /*1c00*/  PRMT R63, R2, 0x7610, R63 ;  /* 0x00007610023f7816 */ /* 0x000fe4000000003f */
.L_x_10342:
[----:B------:R-:W-:Y:S01]  /*1c10*/  HADD2.F32 R67, -RZ, R67.H1_H1 ;  /* 0x30000043ff437230 */ /* 0x000fe20000004100 */
[----:B------:R-:W-:Y:S05]  /*1c20*/  @P3 BRA `(.L_x_10343) ;  /* 0x0000008000003947 */ /* 0x000fea0003800000 */
[----:B------:R-:W-:-:S04]  /*1c30*/  ISETP.NE.U32.AND P1, PT, RZ, c[0x0][0x180], PT ;  /* 0x00006000ff007a0c */ /* 0x000fc80003f25070 */
[----:B------:R-:W-:-:S13]  /*1c40*/  ISETP.NE.AND.EX P1, PT, RZ, c[0x0][0x184], PT, P1 ;  /* 0x00006100ff007a0c */ /* 0x000fda0003f25310 */
[----:B------:R-:W-:Y:S05]  /*1c50*/  @P1 BRA `(.L_x_10344) ;  /* 0x0000002000001947 */ /* 0x000fea0003800000 */
[----:B------:R-:W-:Y:S05]  /*1c60*/  @P0 BRA `(.L_x_10345) ;  /* 0x0000008000000947 */ /* 0x000fea0003800000 */
[----:B------:R-:W-:Y:S05]  /*1c70*/  BRA `(.L_x_10346) ;  /* 0x0000009000007947 */ /* 0x000fea0003800000 */
.L_x_10344:
[----:B-----5:R-:W-:-:S05]  /*1c80*/  HADD2.F32 R2, -RZ, R7.H1_H1 ;  /* 0x30000007ff027230 */ /* 0x020fca0000004100 */
[----:B------:R-:W-:Y:S01]  /*1c90*/  FADD.FTZ R67, R2, R67 ;  /* 0x0000004302437221 */ /* 0x000fe20000010000 */
[----:B------:R-:W-:Y:S05]  /*1ca0*/  BRA `(.L_x_10345) ;  /* 0x0000004000007947 */ /* 0x000fea0003800000 */
.L_x_10343:
[----:B-----5:R-:W-:Y:S02]  /*1cb0*/  HADD2.F32 R2, -RZ, R11.H1_H1 ;  /* 0x3000000bff027230 */ /* 0x020fe40000004100 */
[----:B------:R-:W-:-:S03]  /*1cc0*/  @P2 HADD2.F32 R64, -RZ, R7.H1_H1 ;  /* 0x30000007ff402230 */ /* 0x000fc60000004100 */
[----:B------:R-:W-:-:S04]  /*1cd0*/  FADD.FTZ R67, R2, R67 ;  /* 0x0000004302437221 */ /* 0x000fc80000010000 */
[----:B------:R-:W-:-:S05]  /*1ce0*/  @P2 FADD.FTZ R67, R64, R67 ;  /* 0x0000004340432221 */ /* 0x000fca0000010000 */
.L_x_10345:
[----:B------:R-:W-:-:S04]  /*1cf0*/  F2FP.PACK_AB R2, RZ, R67 ;  /* 0x00000043ff02723e */ /* 0x000fc800000000ff */
[----:B------:R-:W-:Y:S02]  /*1d00*/  PRMT R63, R63, 0x5410, R2 ;  /* 0x000054103f3f7816 */ /* 0x000fe40000000002 */
.L_x_10346:
        /* <DEDUP_REMOVED lines=33> */
.L_x_10351:
        /* <DEDUP_REMOVED lines=68> */
.L_x_10352:
        /* <DEDUP_REMOVED lines=114> */
[----:B------:R-:W-:Y:S01]  /*2a80*/  F2FP.PACK_AB R66, R75, R66 ;  /* 0x000000424b42723e */ /* 0x000fe200000000ff */
[----:B------:R-:W-:Y:S01]  /*2a90*/  FFMA.FTZ R67, R30, R77, R54 ;  /* 0x0000004d1e437223 */ /* 0x000fe20000010036 */
[----:B------:R-:W-:Y:S01]  /*2aa0*/  F2FP.PACK_AB R64, R73, R64 ;  /* 0x000000404940723e */ /* 0x000fe200000000ff */
        /* <DEDUP_REMOVED lines=14> */
[C---:B------:R-:W-:Y:S02]  /*2b90*/  FMUL.FTZ R81, R3.reuse, R94 ;  /* 0x0000005e03517220 */ /* 0x040fe40000410000 */
[C---:B------:R-:W-:Y:S01]  /*2ba0*/  FMUL.FTZ R96, R3.reuse, R96 ;  /* 0x0000006003607220 */ /* 0x040fe20000410000 */
[----:B------:R-:W-:Y:S01]  /*2bb0*/  F2FP.PACK_AB R76, R76, R73 ;  /* 0x000000494c4c723e */ /* 0x000fe200000000ff */
        /* <DEDUP_REMOVED lines=8> */
[----:B------:R-:W-:Y:S01]  /*2c40*/  F2FP.PACK_AB R82, R96, R81 ;  /* 0x000000516052723e */ /* 0x000fe200000000ff */
[----:B------:R-:W-:-:S02]  /*2c50*/  FMUL.FTZ R73, R3, R80 ;  /* 0x0000005003497220 */ /* 0x000fc40000410000 */
[----:B------:R-:W-:Y:S02]  /*2c60*/  FMUL.FTZ R84, R3, R84 ;  /* 0x0000005403547220 */ /* 0x000fe40000410000 */
[----:B------:R-:W-:Y:S02]  /*2c70*/  FFMA.FTZ R75, R18, R75, R42 ;  /* 0x0000004b124b7223 */ /* 0x000fe4000001002a */
[----:B------:R-:W-:Y:S02]  /*2c80*/  FFMA.FTZ R88, R19, R88, R43 ;  /* 0x0000005813587223 */ /* 0x000fe4000001002b */
[C---:B------:R-:W-:Y:S02]  /*2c90*/  FMUL.FTZ R83, R3.reuse, R98 ;  /* 0x0000006203537220 */ /* 0x040fe40000410000 */
[----:B------:R-:W-:Y:S01]  /*2ca0*/  FMUL.FTZ R100, R3, R100 ;  /* 0x0000006403647220 */ /* 0x000fe20000410000 */
[----:B------:R-:W-:Y:S01]  /*2cb0*/  F2FP.PACK_AB R81, R88, R75 ;  /* 0x0000004b5851723e */ /* 0x000fe200000000ff */
[----:B------:R-:W-:-:S02]  /*2cc0*/  FFMA.FTZ R114, R31, R114, R55 ;  /* 0x000000721f727223 */ /* 0x000fc40000010037 */
[----:B------:R-:W-:Y:S02]  /*2cd0*/  FFMA.FTZ R106, R35, R106, R59 ;  /* 0x0000006a236a7223 */ /* 0x000fe4000001003b */
        /* <DEDUP_REMOVED lines=10> */
[----:B------:R-:W-:-:S03]  /*2d80*/  @!P1 IMAD.WIDE R74, R68, R85, c[0x0][0x1a0] ;  /* 0x00006800444a9625 */ /* 0x000fc600078e0255 */
[----:B------:R-:W-:Y:S01]  /*2d90*/  F2FP.PACK_AB R83, R100, R83 ;  /* 0x000000536453723e */ /* 0x000fe200000000ff */
        /* <DEDUP_REMOVED lines=13> */
.L_x_10349:
[----:B------:R-:W-:Y:S05]  /*2e70*/  EXIT ;  /* 0x000000000000794d */ /* 0x000fea0003800000 */
.L_x_10347:
[----:B0-----:R-:W-:Y:S01]  /*2e80*/  HFMA2.MMA R3, -RZ, RZ, 0, 1.847743988037109375e-06 ;  /* 0x0000001fff037435 */ /* 0x001fe200000001ff */
[----:B------:R-:W-:-:S02]  /*2e90*/  MOV R121, 0x1 ;  /* 0x0000000100797802 */ /* 0x000fc40000000f00 */
[----:B------:R-:W-:Y:S02]  /*2ea0*/  MOV R74, 0xffffffff ;  /* 0xffffffff004a7802 */ /* 0x000fe40000000f00 */
[----:B------:R-:W-:Y:S02]  /*2eb0*/  MOV R64, 0x2ed0 ;  /* 0x00002ed000407802 */ /* 0x000fe40000000f00 */
[----:B-----5:R-:W-:Y:S05]  /*2ec0*/  CALL.REL.NOINC `($__internal_43_$__cuda_sm70_shflsync_bfly_p) ;  /* 0x0000069000007944 */ /* 0x020fea0003c00000 */
[----:B-1----:R-:W-:Y:S01]  /*2ed0*/  MOV R2, R121 ;  /* 0x0000007900027202 */ /* 0x002fe20000000f00 */
[----:B0-----:R-:W-:Y:S05]  /*2ee0*/  BRA `(.L_x_10351) ;  /* 0xfffff03000007947 */ /* 0x001fea000383ffff */
.L_x_10348:
[----:B------:R-:W-:Y:S01]  /*2ef0*/  HFMA2.MMA R121, -RZ, RZ, 0, 1.1920928955078125e-07 ;  /* 0x00000002ff797435 */ /* 0x000fe200000001ff */
[----:B------:R-:W-:Y:S02]  /*2f00*/  MOV R3, 0x1f ;  /* 0x0000001f00037802 */ /* 0x000fe40000000f00 */
[----:B------:R-:W-:Y:S02]  /*2f10*/  MOV R74, 0xffffffff ;  /* 0xffffffff004a7802 */ /* 0x000fe40000000f00 */
[----:B------:R-:W-:Y:S02]  /*2f20*/  MOV R64, 0x2f40 ;  /* 0x00002f4000407802 */ /* 0x000fe40000000f00 */
[----:B-----5:R-:W-:Y:S05]  /*2f30*/  CALL.REL.NOINC `($__internal_43_$__cuda_sm70_shflsync_bfly_p) ;  /* 0x0000062000007944 */ /* 0x020fea0003c00000 */
[----:B01----:R-:W-:Y:S01]  /*2f40*/  FADD.FTZ R76, R76, R121 ;  /* 0x000000794c4c7221 */ /* 0x003fe20000010000 */
[----:B------:R-:W-:Y:S01]  /*2f50*/  HFMA2.MMA R121, -RZ, RZ, 0, 2.384185791015625e-07 ;  /* 0x00000004ff797435 */ /* 0x000fe200000001ff */
[----:B------:R-:W-:-:S02]  /*2f60*/  MOV R3, 0x1f ;  /* 0x0000001f00037802 */ /* 0x000fc40000000f00 */
[----:B------:R-:W-:Y:S02]  /*2f70*/  MOV R74, 0xffffffff ;  /* 0xffffffff004a7802 */ /* 0x000fe40000000f00 */
[----:B------:R-:W-:Y:S02]  /*2f80*/  MOV R64, 0x2fa0 ;  /* 0x00002fa000407802 */ /* 0x000fe40000000f00 */
[----:B------:R-:W-:Y:S05]  /*2f90*/  CALL.REL.NOINC `($__internal_43_$__cuda_sm70_shflsync_bfly_p) ;  /* 0x000005c000007944 */ /* 0x000fea0003c00000 */
[----:B01----:R-:W-:Y:S01]  /*2fa0*/  FADD.FTZ R76, R76, R121 ;  /* 0x000000794c4c7221 */ /* 0x003fe20000010000 */
[----:B------:R-:W-:Y:S01]  /*2fb0*/  HFMA2.MMA R121, -RZ, RZ, 0, 4.76837158203125e-07 ;  /* 0x00000008ff797435 */ /* 0x000fe200000001ff */
[----:B------:R-:W-:Y:S02]  /*2fc0*/  MOV R3, 0x1f ;  /* 0x0000001f00037802 */ /* 0x000fe40000000f00 */
[----:B------:R-:W-:Y:S02]  /*2fd0*/  MOV R74, 0xffffffff ;  /* 0xffffffff004a7802 */ /* 0x000fe40000000f00 */
[----:B------:R-:W-:Y:S02]  /*2fe0*/  MOV R64, 0x3000 ;  /* 0x0000300000407802 */ /* 0x000fe40000000f00 */
[----:B------:R-:W-:Y:S05]  /*2ff0*/  CALL.REL.NOINC `($__internal_43_$__cuda_sm70_shflsync_bfly_p) ;  /* 0x0000056000007944 */ /* 0x000fea0003c00000 */
[----:B01----:R-:W-:Y:S01]  /*3000*/  FADD.FTZ R76, R76, R121 ;  /* 0x000000794c4c7221 */ /* 0x003fe20000010000 */
[----:B------:R-:W-:Y:S01]  /*3010*/  HFMA2.MMA R121, -RZ, RZ, 0, 9.5367431640625e-07 ;  /* 0x00000010ff797435 */ /* 0x000fe200000001ff */
[----:B------:R-:W-:-:S02]  /*3020*/  MOV R3, 0x1f ;  /* 0x0000001f00037802 */ /* 0x000fc40000000f00 */
[----:B------:R-:W-:Y:S02]  /*3030*/  MOV R74, 0xffffffff ;  /* 0xffffffff004a7802 */ /* 0x000fe40000000f00 */
[----:B------:R-:W-:Y:S02]  /*3040*/  MOV R64, 0x3060 ;  /* 0x0000306000407802 */ /* 0x000fe40000000f00 */
[----:B------:R-:W-:Y:S05]  /*3050*/  CALL.REL.NOINC `($__internal_43_$__cuda_sm70_shflsync_bfly_p) ;  /* 0x0000050000007944 */ /* 0x000fea0003c00000 */
        /* <DEDUP_REMOVED lines=54> */
[----:B------:R-:W-:Y:S05]  /*33c0*/  CALL.REL.NOINC `($__internal_43_$__cuda_sm70_shflsync_bfly_p) ;  /* 0x0000019000007944 */ /* 0x000fea0003c00000 */
[----:B01----:R-:W-:Y:S01]  /*33d0*/  FADD.FTZ R76, R76, R121 ;  /* 0x000000794c4c7221 */ /* 0x003fe20000010000 */
[----:B------:R-:W-:Y:S01]  /*33e0*/  HFMA2.MMA R121, -RZ, RZ, 0, 1.1920928955078125e-07 ;  /* 0x00000002ff797435 */ /* 0x000fe200000001ff */
[----:B------:R-:W-:Y:S02]  /*33f0*/  MOV R3, 0x1f ;  /* 0x0000001f00037802 */ /* 0x000fe40000000f00 */
[----:B------:R-:W-:Y:S02]  /*3400*/  MOV R74, 0xffffffff ;  /* 0xffffffff004a7802 */ /* 0x000fe40000000f00 */
[----:B------:R-:W-:Y:S02]  /*3410*/  MOV R64, 0x3430 ;  /* 0x0000343000407802 */ /* 0x000fe40000000f00 */
[----:B------:R-:W-:Y:S05]  /*3420*/  CALL.REL.NOINC `($__internal_43_$__cuda_sm70_shflsync_bfly_p) ;  /* 0x0000013000007944 */ /* 0x000fea0003c00000 */
        /* <DEDUP_REMOVED lines=18> */
[----:B01----:R-:W-:Y:S05]  /*3550*/  BRA `(.L_x_10352) ;  /* 0xffffee0000007947 */ /* 0x003fea000383ffff */
        .weak           $__internal_43_$__cuda_sm70_shflsync_bfly_p
        .type           $__internal_43_$__cuda_sm70_shflsync_bfly_p,@function
        .size           $__internal_43_$__cuda_sm70_shflsync_bfly_p,(.L_x_20023 - $__internal_43_$__cuda_sm70_shflsync_bfly_p)
$__internal_43_$__cuda_sm70_shflsync_bfly_p:
[----:B------:R-:W-:Y:S01]  /*3560*/  HFMA2.MMA R65, -RZ, RZ, 0, 0 ;  /* 0x00000000ff417435 */ /* 0x000fe200000001ff */
[----:B------:R-:W-:Y:S04]  /*3570*/  WARPSYNC R74 ;  /* 0x0000004a00007348 */ /* 0x000fe80003800000 */
[----:B------:R0:W1:Y:S01]  /*3580*/  SHFL.BFLY PT, R121, R76, R121, R3 ;  /* 0x0c0000794c797389 */ /* 0x00006200000e0003 */
[----:B------:R-:W-:Y:S05]  /*3590*/  RET.REL.NODEC R64 `(_ZN10layer_norm31ln_parallel_residual_fwd_kernelINS_13Kernel_traitsIf6__halfS2_S2_fjLj6144ELj1ELj1ELj8ELj16ENS_18Kernel_traits_baseILj6144EfS2_S2_S2_fjLj256EEEEELb0ELb1ELb1EEEvNS_9FwdParamsE) ;  /* 0xffffca6040007950 */ /* 0x000fea0003c3ffff */
.L_x_10353:
        /* <DEDUP_REMOVED lines=14> */
.L_x_20023:


//--------------------- .text._ZN10layer_norm31ln_parallel_residual_fwd_kernelINS_13Kernel_traitsIf6__halfS2_S2_fjLj6144ELj1ELj1ELj8ELj16ENS_18Kernel_traits_baseILj6144EfS2_S2_S2_fjLj256EEEEELb1ELb0ELb0EEEvNS_9FwdParamsE --------------------------
	.section	.text._ZN10layer_norm31ln_parallel_residual_fwd_kernelINS_13Kernel_traitsIf6__halfS2_S2_fjLj6144ELj1ELj1ELj8ELj16ENS_18Kernel_traits_baseILj6144EfS2_S2_S2_fjLj256EEEEELb1ELb0ELb0EEEvNS_9FwdParamsE,"ax",@progbits
	.sectioninfo	@"SHI_REGISTERS=196"
	.align	128
        .global         _ZN10layer_norm31ln_parallel_residual_fwd_kernelINS_13Kernel_traitsIf6__halfS2_S2_fjLj6144ELj1ELj1ELj8ELj16ENS_18Kernel_traits_baseILj6144EfS2_S2_S2_fjLj256EEEEELb1ELb0ELb0EEEvNS_9FwdParamsE
        .type           _ZN10layer_norm31ln_parallel_residual_fwd_kernelINS_13Kernel_traitsIf6__halfS2_S2_fjLj6144ELj1ELj1ELj8ELj16ENS_18Kernel_traits_baseILj6144EfS2_S2_S2_fjLj256EEEEELb1ELb0ELb0EEEvNS_9FwdParamsE,@function
        .size           _ZN10layer_norm31ln_parallel_residual_fwd_kernelINS_13Kernel_traitsIf6__halfS2_S2_fjLj6144ELj1ELj1ELj8ELj16ENS_18Kernel_traits_baseILj6144EfS2_S2_S2_fjLj256EEEEELb1ELb0ELb0EEEvNS_9FwdParamsE,(.L_x_20024 - _ZN10layer_norm31ln_parallel_residual_fwd_kernelINS_13Kernel_traitsIf6__halfS2_S2_fjLj6144ELj1ELj1ELj8ELj16ENS_18Kernel_traits_baseILj6144EfS2_S2_S2_fjLj256EEEEELb1ELb0ELb0EEEvNS_9FwdParamsE)
        .other          _ZN10layer_norm31ln_parallel_residual_fwd_kernelINS_13Kernel_traitsIf6__halfS2_S2_fjLj6144ELj1ELj1ELj8ELj16ENS_18Kernel_traits_baseILj6144EfS2_S2_S2_fjLj256EEEEELb1ELb0ELb0EEEvNS_9FwdParamsE,@"STO_CUDA_ENTRY STV_DEFAULT"
_ZN10layer_norm31ln_parallel_residual_fwd_kernelINS_13Kernel_traitsIf6__halfS2_S2_fjLj6144ELj1ELj1ELj8ELj16ENS_18Kernel_traits_baseILj6144EfS2_S2_S2_fjLj256EEEEELb1ELb0ELb0EEEvNS_9FwdParamsE:
.text._ZN10layer_norm31ln_parallel_residual_fwd_kernelINS_13Kernel_traitsIf6__halfS2_S2_fjLj6144ELj1ELj1ELj8ELj16ENS_18Kernel_traits_baseILj6144EfS2_S2_S2_fjLj256EEEEELb1ELb0ELb0EEEvNS_9FwdParamsE:
        /* <DEDUP_REMOVED lines=26> */
[----:B------:R-:W-:Y:S02]  /*01a0*/  LOP3.LUT R8, R7, R121, R2, 0x96, !PT ;  /* 0x0000007907087212 */ /* 0x000fe400078e9602 */
[----:B------:R-:W-:Y:S01]  /*01b0*/  IADD3 R124, R2, -0x61c88647, RZ ;  /* 0x9e3779b9027c7810 */ /* 0x000fe20007ffe0ff */
[----:B------:R-:W-:Y:S01]  /*01c0*/  IMAD.WIDE.U32 R4, R122, -0x2daee0ad, RZ ;  /* 0xd2511f537a047825 */ /* 0x000fe200078e00ff */
[----:B------:R-:W-:Y:S02]  /*01d0*/  MOV R7, c[0x0][0x168] ;  /* 0x00005a0000077a02 */ /* 0x000fe40000000f00 */
[----:B------:R-:W-:Y:S01]  /*01e0*/  IADD3 R125, R2, 0x3c6ef372, RZ ;  /* 0x3c6ef372027d7810 */ /* 0x000fe20007ffe0ff */
[----:B------:R-:W-:Y:S01]  /*01f0*/  IMAD.WIDE.U32 R8, R8, -0x2daee0ad, RZ ;  /* 0xd2511f5308087825 */ /* 0x000fe200078e00ff */
[----:B------:R-:W-:-:S02]  /*0200*/  LOP3.LUT R5, R5, R3, RZ, 0x3c, !PT ;  /* 0x0000000305057212 */ /* 0x000fc400078e3cff */
[----:B------:R-:W-:Y:S02]  /*0210*/  IADD3 R127, R3, 0x76cf5d0a, RZ ;  /* 0x76cf5d0a037f7810 */ /* 0x000fe40007ffe0ff */
[----:B------:R-:W-:Y:S01]  /*0220*/  LOP3.LUT R10, R9, R4, R123, 0x96, !PT ;  /* 0x00000004090a7212 */ /* 0x000fe200078e967b */
[----:B------:R-:W-:Y:S01]  /*0230*/  IMAD.WIDE.U32 R4, R5, -0x326172a9, RZ ;  /* 0xcd9e8d5705047825 */ /* 0x000fe200078e00ff */
[----:B------:R-:W-:Y:S02]  /*0240*/  IADD3 R128, R3, 0x32370b8f, RZ ;  /* 0x32370b8f03807810 */ /* 0x000fe40007ffe0ff */
[----:B------:R-:W-:Y:S01]  /*0250*/  IADD3 R130, R2, -0x255992d5, RZ ;  /* 0xdaa66d2b02827810 */ /* 0x000fe20007ffe0ff */
        /* <DEDUP_REMOVED lines=17> */
[----:B------:R-:W-:Y:S02]  /*0370*/  IADD3 R131, R2, 0x78dde6e4, RZ ;  /* 0x78dde6e402837810 */ /* 0x000fe40007ffe0ff */
[----:B------:R-:W-:Y:S01]  /*0380*/  IADD3 R132, R3, -0x126145ec, RZ ;  /* 0xed9eba1403847810 */ /* 0x000fe20007ffe0ff */
[----:B------:R-:W-:Y:S01]  /*0390*/  IMAD.WIDE.U32 R108, R108, -0x2daee0ad, RZ ;  /* 0xd2511f536c6c7825 */ /* 0x000fe200078e00ff */
[----:B------:R-:W-:-:S02]  /*03a0*/  LOP3.LUT R112, R111, R4, R131, 0x96, !PT ;  /* 0x000000046f707212 */ /* 0x000fc400078e9683 */
        /* <DEDUP_REMOVED lines=37> */
.L_x_10355:
[----:B------:R-:W-:Y:S05]  /*0600*/  BSYNC B0 ;  /* 0x0000000000007941 */ /* 0x000fea0003800000 */
.L_x_10354:
        /* <DEDUP_REMOVED lines=33> */
.L_x_10357:
[----:B------:R-:W-:Y:S05]  /*0820*/  BSYNC B0 ;  /* 0x0000000000007941 */ /* 0x000fea0003800000 */
.L_x_10356:
        /* <DEDUP_REMOVED lines=32> */
.L_x_10359:
[----:B------:R-:W-:Y:S05]  /*0a30*/  BSYNC B0 ;  /* 0x0000000000007941 */ /* 0x000fea0003800000 */
.L_x_10358:
        /* <DEDUP_REMOVED lines=24> */
[----:B------:R-:W-:Y:S02]  /*0bc0*/  IADD3 R136, R3, 0x646e171e, RZ ;  /* 0x646e171e03887810 */ /* 0x000fe40007ffe0ff */
[----:B------:R-:W-:Y:S02]  /*0bd0*/  IADD3 R105, R105, R110, RZ ;  /* 0x0000006e69697210 */ /* 0x000fe40007ffe0ff */
[----:B------:R-:W-:Y:S01]  /*0be0*/  LOP3.LUT R106, R103, R100, R136, 0x96, !PT ;  /* 0x00000064676a7212 */ /* 0x000fe200078e9688 */
[----:B------:R-:W-:Y:S01]  /*0bf0*/  IMAD.WIDE.U32 R100, R101, -0x2daee0ad, RZ ;  /* 0xd2511f5365647825 */ /* 0x000fe200078e00ff */
[----:B------:R-:W-:Y:S02]  /*0c00*/  LOP3.LUT R103, R107, 0x3e0, RZ, 0xc0, !PT ;  /* 0x000003e06b677812 */ /* 0x000fe400078ec0ff */
[----:B------:R-:W-:Y:S01]  /*0c10*/  IADD3 R137, R3, 0x1fd5c5a3, RZ ;  /* 0x1fd5c5a303897810 */ /* 0x000fe20007ffe0ff */
[----:B------:R-:W-:Y:S01]  /*0c20*/  IMAD.SHL.U32 R105, R105, 0x8, RZ ;  /* 0x0000000869697824 */ /* 0x000fe200078e00ff */
[----:B------:R-:W-:Y:S01]  /*0c30*/  IADD3 R138, R2, 0x5384540f, RZ ;  /* 0x5384540f028a7810 */ /* 0x000fe20007ffe0ff */
        /* <DEDUP_REMOVED lines=13> */
[----:B------:R-:W-:Y:S01]  /*0d10*/  IADD3 R142, R2, -0x700cb87f, RZ ;  /* 0x8ff34781028e7810 */ /* 0x000fe20007ffe0ff */
[----:B------:R-:W-:Y:S01]  /*0d20*/  IMAD.IADD R103, R110, 0x1, R103 ;  /* 0x000000016e677824 */ /* 0x000fe200078e0267 */
[----:B0-----:R0:W1:Y:S01]  /*0d30*/  MUFU.RCP R143, R105 ;  /* 0x00000069008f7308 */ /* 0x0010620000001000 */
[----:B------:R-:W-:Y:S01]  /*0d40*/  LOP3.LUT R152, R101, R100, R140, 0x96, !PT ;  /* 0x0000006465987212 */ /* 0x000fe200078e968c */
[----:B------:R-:W-:Y:S01]  /*0d50*/  IMAD R100, R104, -0x2daee0ad, RZ ;  /* 0xd2511f5368647824 */ /* 0x000fe200078e02ff */
[----:B------:R-:W-:Y:S01]  /*0d60*/  LOP3.LUT R146, R146, 0x3, RZ, 0xc0, !PT ;  /* 0x0000000392927812 */ /* 0x000fe200078ec0ff */
        /* <DEDUP_REMOVED lines=8> */
.L_x_10761:
        /* <DEDUP_REMOVED lines=36> */
.L_x_10363:
[----:B0-----:R-:W-:Y:S02]  /*1030*/  IMAD.MOV.U32 R164, RZ, RZ, R152 ;  /* 0x000000ffffa47224 */ /* 0x001fe400078e0098 */
.L_x_10364:
[----:B------:R-:W-:Y:S05]  /*1040*/  BSYNC B1 ;  /* 0x0000000000017941 */ /* 0x000fea0003800000 */
.L_x_10362:
        /* <DEDUP_REMOVED lines=16> */
.L_x_10368:
[----:B------:R-:W-:Y:S05]  /*1150*/  BSYNC B2 ;  /* 0x0000000000027941 */ /* 0x000fea0003800000 */
.L_x_10367:
        /* <DEDUP_REMOVED lines=43> */
.L_x_10366:
[----:B------:R-:W-:Y:S05]  /*1410*/  BSYNC B1 ;  /* 0x0000000000017941 */ /* 0x000fea0003800000 */
.L_x_10365:
        /* <DEDUP_REMOVED lines=18> */
.L_x_10369:
        /* <DEDUP_REMOVED lines=12> */
.L_x_10372:
[----:B------:R-:W-:Y:S02]  /*1600*/  IMAD.MOV.U32 R146, RZ, RZ, R152 ;  /* 0x000000ffff927224 */ /* 0x000fe400078e0098 */
.L_x_10373:
[----:B------:R-:W-:Y:S05]  /*1610*/  BSYNC B1 ;  /* 0x0000000000017941 */ /* 0x000fea0003800000 */
.L_x_10371:
        /* <DEDUP_REMOVED lines=16> */
.L_x_10377:
[----:B------:R-:W-:Y:S05]  /*1720*/  BSYNC B2 ;  /* 0x0000000000027941 */ /* 0x000fea0003800000 */
.L_x_10376:
        /* <DEDUP_REMOVED lines=44> */
.L_x_10375:
[----:B------:R-:W-:Y:S05]  /*19f0*/  BSYNC B1 ;  /* 0x0000000000017941 */ /* 0x000fea0003800000 */
.L_x_10374:
        /* <DEDUP_REMOVED lines=10> */
.L_x_10370:
        /* <DEDUP_REMOVED lines=12> */
.L_x_10379:
[----:B------:R-:W-:Y:S02]  /*1b60*/  IMAD.MOV.U32 R146, RZ, RZ, R152 ;  /* 0x000000ffff927224 */ /* 0x000fe400078e0098 */
.L_x_10380:
[----:B------:R-:W-:Y:S05]  /*1b70*/  BSYNC B1 ;  /* 0x0000000000017941 */ /* 0x000fea0003800000 */
.L_x_10378:
        /* <DEDUP_REMOVED lines=16> */
.L_x_10384:
[----:B------:R-:W-:Y:S05]  /*1c80*/  BSYNC B2 ;  /* 0x0000000000027941 */ /* 0x000fea0003800000 */
.L_x_10383:
        /* <DEDUP_REMOVED lines=44> */
.L_x_10382:
[----:B------:R-:W-:Y:S05]  /*1f50*/  BSYNC B1 ;  /* 0x0000000000017941 */ /* 0x000fea0003800000 */
.L_x_10381:
        /* <DEDUP_REMOVED lines=15> */
.L_x_10385:
        /* <DEDUP_REMOVED lines=12> */
.L_x_10388:
[----:B------:R-:W-:Y:S02]  /*2110*/  IMAD.MOV.U32 R113, RZ, RZ, R152 ;  /* 0x000000ffff717224 */ /* 0x000fe400078e0098 */
.L_x_10389:
[----:B------:R-:W-:Y:S05]  /*2120*/  BSYNC B1 ;  /* 0x0000000000017941 */ /* 0x000fea0003800000 */
.L_x_10387:
        /* <DEDUP_REMOVED lines=16> */
.L_x_10393:
[----:B------:R-:W-:Y:S05]  /*2230*/  BSYNC B2 ;  /* 0x0000000000027941 */ /* 0x000fea0003800000 */
.L_x_10392:
        /* <DEDUP_REMOVED lines=44> */
.L_x_10391:
[----:B------:R-:W-:Y:S05]  /*2500*/  BSYNC B1 ;  /* 0x0000000000017941 */ /* 0x000fea0003800000 */
.L_x_10390:
        /* <DEDUP_REMOVED lines=10> */
.L_x_10386:
        /* <DEDUP_REMOVED lines=12> */
.L_x_10395:
[----:B------:R-:W-:Y:S02]  /*2670*/  IMAD.MOV.U32 R146, RZ, RZ, R152 ;  /* 0x000000ffff927224 */ /* 0x000fe400078e0098 */
.L_x_10396:
[----:B------:R-:W-:Y:S05]  /*2680*/  BSYNC B1 ;  /* 0x0000000000017941 */ /* 0x000fea0003800000 */
.L_x_10394:
        /* <DEDUP_REMOVED lines=16> */
.L_x_10400:
[----:B------:R-:W-:Y:S05]  /*2790*/  BSYNC B2 ;  /* 0x0000000000027941 */ /* 0x000fea0003800000 */
.L_x_10399:
        /* <DEDUP_REMOVED lines=44> */
.L_x_10398:
[----:B------:R-:W-:Y:S05]  /*2a60*/  BSYNC B1 ;  /* 0x0000000000017941 */ /* 0x000fea0003800000 */
.L_x_10397:
        /* <DEDUP_REMOVED lines=15> */
.L_x_10401:
        /* <DEDUP_REMOVED lines=12> */
.L_x_10404:
[----:B------:R-:W-:Y:S02]  /*2c20*/  IMAD.MOV.U32 R146, RZ, RZ, R152 ;  /* 0x000000ffff927224 */ /* 0x000fe400078e0098 */
.L_x_10405:
[----:B------:R-:W-:Y:S05]  /*2c30*/  BSYNC B1 ;  /* 0x0000000000017941 */ /* 0x000fea0003800000 */
.L_x_10403:
        /* <DEDUP_REMOVED lines=16> */
.L_x_10409:
[----:B------:R-:W-:Y:S05]  /*2d40*/  BSYNC B2 ;  /* 0x0000000000027941 */ /* 0x000fea0003800000 */
.L_x_10408:
        /* <DEDUP_REMOVED lines=44> */
.L_x_10407:
[----:B------:R-:W-:Y:S05]  /*3010*/  BSYNC B1 ;  /* 0x0000000000017941 */ /* 0x000fea0003800000 */
.L_x_10406:
        /* <DEDUP_REMOVED lines=10> */
.L_x_10402:
        /* <DEDUP_REMOVED lines=12> */
.L_x_10411:
[----:B------:R-:W-:Y:S02]  /*3180*/  IMAD.MOV.U32 R146, RZ, RZ, R152 ;  /* 0x000000ffff927224 */ /* 0x000fe400078e0098 */
.L_x_10412:
[----:B------:R-:W-:Y:S05]  /*3190*/  BSYNC B1 ;  /* 0x0000000000017941 */ /* 0x000fea0003800000 */
.L_x_10410:
        /* <DEDUP_REMOVED lines=16> */
.L_x_10416:
[----:B------:R-:W-:Y:S05]  /*32a0*/  BSYNC B2 ;  /* 0x0000000000027941 */ /* 0x000fea0003800000 */
.L_x_10415:
        /* <DEDUP_REMOVED lines=44> */
.L_x_10414:
[----:B------:R-:W-:Y:S05]  /*3570*/  BSYNC B1 ;  /* 0x0000000000017941 */ /* 0x000fea0003800000 */
.L_x_10413:
        /* <DEDUP_REMOVED lines=15> */
.L_x_10417:
        /* <DEDUP_REMOVED lines=12> */
.L_x_10420:
[----:B------:R-:W-:Y:S02]  /*3730*/  MOV R146, R152 ;  /* 0x0000009800927202 */ /* 0x000fe40000000f00 */
.L_x_10421:
[----:B------:R-:W-:Y:S05]  /*3740*/  BSYNC B1 ;  /* 0x0000000000017941 */ /* 0x000fea0003800000 */
.L_x_10419:
        /* <DEDUP_REMOVED lines=16> */
.L_x_10425:
[----:B------:R-:W-:Y:S05]  /*3850*/  BSYNC B2 ;  /* 0x0000000000027941 */ /* 0x000fea0003800000 */
.L_x_10424:
        /* <DEDUP_REMOVED lines=44> */
.L_x_10423:
[----:B------:R-:W-:Y:S05]  /*3b20*/  BSYNC B1 ;  /* 0x0000000000017941 */ /* 0x000fea0003800000 */
.L_x_10422:
[----:B------:R-:W0:Y:S01]  /*3b30*/  I2F.U32 R109, R146 ;  /* 0x00000092006d7306 */ /* 0x000e220000201000 */
[----:B------:R-:W-:-:S05]  /*3b40*/  HADD2.F32 R113, -RZ, R101.H1_H1 ;  /* 0x30000065ff717230 */ /* 0x000fca0000004100 */
[----:B------:R-:W-:Y:S02]  /*3b50*/  FMUL.FTZ R113, R113, c[0x0][0x1e8] ;  /* 0x00007a0071717a20 */ /* 0x000fe40000410000 */
[----:B0-----:R-:W-:-:S05]  /*3b60*/  FFMA.FTZ R109, R109, R112, 1.1641532182693481445e-10 ;  /* 0x2f0000006d6d7423 */ /* 0x001fca0000010070 */
[----:B------:R-:W-:Y:S01]  /*3b70*/  FSETP.GTU.FTZ.AND P2, PT, R109, c[0x0][0x1e4], PT ;  /* 0x000079006d007a0b */ /* 0x000fe20003f5c000 */
[----:B------:R-:W-:-:S03]  /*3b80*/  @P0 HADD2.F32 R109, -RZ, R105.H1_H1 ;  /* 0x30000069ff6d0230 */ /* 0x000fc60000004100 */
[----:B------:R-:W-:Y:S02]  /*3b90*/  FSEL R113, R113, RZ, !P2 ;  /* 0x000000ff71717208 */ /* 0x000fe40005000000 */
[----:B------:R-:W-:-:S03]  /*3ba0*/  SEL R157, RZ, 0x1, P2 ;  /* 0x00000001ff9d7807 */ /* 0x000fc60001000000 */
[----:B------:R-:W-:-:S04]  /*3bb0*/  FADD.FTZ R166, R113, R166 ;  /* 0x000000a671a67221 */ /* 0x000fc80000010000 */
[----:B------:R-:W-:Y:S02]  /*3bc0*/  @P0 FADD.FTZ R166, R109, R166 ;  /* 0x000000a66da60221 */ /* 0x000fe40000010000 */
.L_x_10418:
        /* <DEDUP_REMOVED lines=12> */
.L_x_10427:
[----:B------:R-:W-:Y:S02]  /*3c90*/  IMAD.MOV.U32 R113, RZ, RZ, R152 ;  /* 0x000000ffff717224 */ /* 0x000fe400078e0098 */
.L_x_10428:
[----:B------:R-:W-:Y:S05]  /*3ca0*/  BSYNC B1 ;  /* 0x0000000000017941 */ /* 0x000fea0003800000 */
.L_x_10426:
        /* <DEDUP_REMOVED lines=16> */
.L_x_10432:
[----:B------:R-:W-:Y:S05]  /*3db0*/  BSYNC B2 ;  /* 0x0000000000027941 */ /* 0x000fea0003800000 */
.L_x_10431:
        /* <DEDUP_REMOVED lines=44> */
.L_x_10430:
[----:B------:R-:W-:Y:S05]  /*4080*/  BSYNC B1 ;  /* 0x0000000000017941 */ /* 0x000fea0003800000 */
.L_x_10429:
        /* <DEDUP_REMOVED lines=13> */
.L_x_10433:
        /* <DEDUP_REMOVED lines=12> */
.L_x_10436:
[----:B------:R-:W-:Y:S02]  /*4220*/  IMAD.MOV.U32 R113, RZ, RZ, R152 ;  /* 0x000000ffff717224 */ /* 0x000fe400078e0098 */
.L_x_10437:
[----:B------:R-:W-:Y:S05]  /*4230*/  BSYNC B1 ;  /* 0x0000000000017941 */ /* 0x000fea0003800000 */
.L_x_10435:
        /* <DEDUP_REMOVED lines=16> */
.L_x_10441:
[----:B------:R-:W-:Y:S05]  /*4340*/  BSYNC B2 ;  /* 0x0000000000027941 */ /* 0x000fea0003800000 */
.L_x_10440:
        /* <DEDUP_REMOVED lines=44> */
.L_x_10439:
[----:B------:R-:W-:Y:S05]  /*4610*/  BSYNC B1 ;  /* 0x0000000000017941 */ /* 0x000fea0003800000 */
.L_x_10438:
        /* <DEDUP_REMOVED lines=10> */
.L_x_10434:
        /* <DEDUP_REMOVED lines=12> */
.L_x_10443:
[----:B------:R-:W-:Y:S02]  /*4780*/  IMAD.MOV.U32 R113, RZ, RZ, R152 ;  /* 0x000000ffff717224 */ /* 0x000fe400078e0098 */
.L_x_10444:
[----:B------:R-:W-:Y:S05]  /*4790*/  BSYNC B1 ;  /* 0x0000000000017941 */ /* 0x000fea0003800000 */
.L_x_10442:
        /* <DEDUP_REMOVED lines=16> */
.L_x_10448:
[----:B------:R-:W-:Y:S05]  /*48a0*/  BSYNC B2 ;  /* 0x0000000000027941 */ /* 0x000fea0003800000 */
.L_x_10447:
        /* <DEDUP_REMOVED lines=44> */
.L_x_10446:
[----:B------:R-:W-:Y:S05]  /*4b70*/  BSYNC B1 ;  /* 0x0000000000017941 */ /* 0x000fea0003800000 */
.L_x_10445:
        /* <DEDUP_REMOVED lines=13> */
.L_x_10449:
        /* <DEDUP_REMOVED lines=12> */
.L_x_10452:
[----:B------:R-:W-:Y:S02]  /*4d10*/  IMAD.MOV.U32 R110, RZ, RZ, R152 ;  /* 0x000000ffff6e7224 */ /* 0x000fe400078e0098 */
.L_x_10453:
[----:B------:R-:W-:Y:S05]  /*4d20*/  BSYNC B1 ;  /* 0x0000000000017941 */ /* 0x000fea0003800000 */
.L_x_10451:
        /* <DEDUP_REMOVED lines=16> */
.L_x_10457:
[----:B------:R-:W-:Y:S05]  /*4e30*/  BSYNC B2 ;  /* 0x0000000000027941 */ /* 0x000fea0003800000 */
.L_x_10456:
        /* <DEDUP_REMOVED lines=44> */
.L_x_10455:
[----:B------:R-:W-:Y:S05]  /*5100*/  BSYNC B1 ;  /* 0x0000000000017941 */ /* 0x000fea0003800000 */
.L_x_10454:
        /* <DEDUP_REMOVED lines=10> */
.L_x_10450:
        /* <DEDUP_REMOVED lines=12> */
.L_x_10459:
[----:B------:R-:W-:Y:S02]  /*5270*/  MOV R110, R152 ;  /* 0x00000098006e7202 */ /* 0x000fe40000000f00 */
.L_x_10460:
[----:B------:R-:W-:Y:S05]  /*5280*/  BSYNC B1 ;  /* 0x0000000000017941 */ /* 0x000fea0003800000 */
.L_x_10458:
        /* <DEDUP_REMOVED lines=16> */
.L_x_10464:
[----:B------:R-:W-:Y:S05]  /*5390*/  BSYNC B2 ;  /* 0x0000000000027941 */ /* 0x000fea0003800000 */
.L_x_10463:
        /* <DEDUP_REMOVED lines=44> */
.L_x_10462:
[----:B------:R-:W-:Y:S05]  /*5660*/  BSYNC B1 ;  /* 0x0000000000017941 */ /* 0x000fea0003800000 */
.L_x_10461:
        /* <DEDUP_REMOVED lines=13> */
.L_x_10465:
        /* <DEDUP_REMOVED lines=12> */
.L_x_10468:
[----:B------:R-:W-:Y:S02]  /*5800*/  IMAD.MOV.U32 R110, RZ, RZ, R152 ;  /* 0x000000ffff6e7224 */ /* 0x000fe400078e0098 */
.L_x_10469:
[----:B------:R-:W-:Y:S05]  /*5810*/  BSYNC B1 ;  /* 0x0000000000017941 */ /* 0x000fea0003800000 */
.L_x_10467:
        /* <DEDUP_REMOVED lines=16> */
.L_x_10473:
[----:B------:R-:W-:Y:S05]  /*5920*/  BSYNC B2 ;  /* 0x0000000000027941 */ /* 0x000fea0003800000 */
.L_x_10472:
        /* <DEDUP_REMOVED lines=44> */
.L_x_10471:
[----:B------:R-:W-:Y:S05]  /*5bf0*/  BSYNC B1 ;  /* 0x0000000000017941 */ /* 0x000fea0003800000 */
.L_x_10470:
        /* <DEDUP_REMOVED lines=10> */
.L_x_10466:
        /* <DEDUP_REMOVED lines=12> */
.L_x_10475:
[----:B------:R-:W-:Y:S02]  /*5d60*/  IMAD.MOV.U32 R110, RZ, RZ, R152 ;  /* 0x000000ffff6e7224 */ /* 0x000fe400078e0098 */
.L_x_10476:
[----:B------:R-:W-:Y:S05]  /*5d70*/  BSYNC B1 ;  /* 0x0000000000017941 */ /* 0x000fea0003800000 */
.L_x_10474:
        /* <DEDUP_REMOVED lines=16> */
.L_x_10480:
[----:B------:R-:W-:Y:S05]  /*5e80*/  BSYNC B2 ;  /* 0x0000000000027941 */ /* 0x000fea0003800000 */
.L_x_10479:
        /* <DEDUP_REMOVED lines=44> */
.L_x_10478:
[----:B------:R-:W-:Y:S05]  /*6150*/  BSYNC B1 ;  /* 0x0000000000017941 */ /* 0x000fea0003800000 */
.L_x_10477:
        /* <DEDUP_REMOVED lines=13> */
.L_x_10481:
        /* <DEDUP_REMOVED lines=12> */
.L_x_10484:
[----:B------:R-:W-:Y:S02]  /*62f0*/  IMAD.MOV.U32 R113, RZ, RZ, R152 ;  /* 0x000000ffff717224 */ /* 0x000fe400078e0098 */
.L_x_10485:
[----:B------:R-:W-:Y:S05]  /*6300*/  BSYNC B1 ;  /* 0x0000000000017941 */ /* 0x000fea0003800000 */
.L_x_10483:
        /* <DEDUP_REMOVED lines=16> */
.L_x_10489:
[----:B------:R-:W-:Y:S05]  /*6410*/  BSYNC B2 ;  /* 0x0000000000027941 */ /* 0x000fea0003800000 */
.L_x_10488:
        /* <DEDUP_REMOVED lines=44> */
.L_x_10487:
[----:B------:R-:W-:Y:S05]  /*66e0*/  BSYNC B1 ;  /* 0x0000000000017941 */ /* 0x000fea0003800000 */
.L_x_10486:
        /* <DEDUP_REMOVED lines=10> */
.L_x_10482:
        /* <DEDUP_REMOVED lines=54> */
.L_x_10490:
[----:B------:R-:W-:Y:S02]  /*6af0*/  IADD3 R118, R151, 0x100, RZ ;  /* 0x0000010097767810 */ /* 0x000fe40007ffe0ff */
.L_x_10361:
[----:B------:R-:W-:Y:S05]  /*6b00*/  BSYNC B0 ;  /* 0x0000000000007941 */ /* 0x000fea0003800000 */
.L_x_10360:
        /* <DEDUP_REMOVED lines=30> */
.L_x_10494:
[----:B0-----:R-:W-:Y:S02]  /*6cf0*/  IMAD.MOV.U32 R119, RZ, RZ, R152 ;  /* 0x000000ffff777224 */ /* 0x001fe400078e0098 */
.L_x_10495:
[----:B------:R-:W-:Y:S05]  /*6d00*/  BSYNC B1 ;  /* 0x0000000000017941 */ /* 0x000fea0003800000 */
.L_x_10493:
        /* <DEDUP_REMOVED lines=16> */
.L_x_10499:
[----:B------:R-:W-:Y:S05]  /*6e10*/  BSYNC B2 ;  /* 0x0000000000027941 */ /* 0x000fea0003800000 */
.L_x_10498:
        /* <DEDUP_REMOVED lines=44> */
.L_x_10497:
[----:B------:R-:W-:Y:S05]  /*70e0*/  BSYNC B1 ;  /* 0x0000000000017941 */ /* 0x000fea0003800000 */
.L_x_10496:
        /* <DEDUP_REMOVED lines=18> */
.L_x_10500:
        /* <DEDUP_REMOVED lines=12> */
.L_x_10503:
[----:B------:R-:W-:Y:S02]  /*72d0*/  IMAD.MOV.U32 R119, RZ, RZ, R152 ;  /* 0x000000ffff777224 */ /* 0x000fe400078e0098 */
.L_x_10504:
[----:B------:R-:W-:Y:S05]  /*72e0*/  BSYNC B1 ;  /* 0x0000000000017941 */ /* 0x000fea0003800000 */
.L_x_10502:
        /* <DEDUP_REMOVED lines=16> */
.L_x_10508:
[----:B------:R-:W-:Y:S05]  /*73f0*/  BSYNC B2 ;  /* 0x0000000000027941 */ /* 0x000fea0003800000 */
.L_x_10507:
        /* <DEDUP_REMOVED lines=44> */
.L_x_10506:
[----:B------:R-:W-:Y:S05]  /*76c0*/  BSYNC B1 ;  /* 0x0000000000017941 */ /* 0x000fea0003800000 */
.L_x_10505:
        /* <DEDUP_REMOVED lines=10> */
.L_x_10501:
        /* <DEDUP_REMOVED lines=12> */
.L_x_10510:
[----:B------:R-:W-:Y:S02]  /*7830*/  IMAD.MOV.U32 R119, RZ, RZ, R152 ;  /* 0x000000ffff777224 */ /* 0x000fe400078e0098 */
.L_x_10511:
[----:B------:R-:W-:Y:S05]  /*7840*/  BSYNC B1 ;  /* 0x0000000000017941 */ /* 0x000fea0003800000 */
.L_x_10509:
        /* <DEDUP_REMOVED lines=16> */
.L_x_10515:
[----:B------:R-:W-:Y:S05]  /*7950*/  BSYNC B2 ;  /* 0x0000000000027941 */ /* 0x000fea0003800000 */
.L_x_10514:
        /* <DEDUP_REMOVED lines=44> */
.L_x_10513:
[----:B------:R-:W-:Y:S05]  /*7c20*/  BSYNC B1 ;  /* 0x0000000000017941 */ /* 0x000fea0003800000 */
.L_x_10512:
        /* <DEDUP_REMOVED lines=15> */
.L_x_10516:
        /* <DEDUP_REMOVED lines=12> */
.L_x_10519:
[----:B------:R-:W-:Y:S02]  /*7de0*/  IMAD.MOV.U32 R113, RZ, RZ, R152 ;  /* 0x000000ffff717224 */ /* 0x000fe400078e0098 */
.L_x_10520:
[----:B------:R-:W-:Y:S05]  /*7df0*/  BSYNC B1 ;  /* 0x0000000000017941 */ /* 0x000fea0003800000 */
.L_x_10518:
        /* <DEDUP_REMOVED lines=16> */
.L_x_10524:
[----:B------:R-:W-:Y:S05]  /*7f00*/  BSYNC B2 ;  /* 0x0000000000027941 */ /* 0x000fea0003800000 */
.L_x_10523:
        /* <DEDUP_REMOVED lines=44> */
.L_x_10522:
[----:B------:R-:W-:Y:S05]  /*81d0*/  BSYNC B1 ;  /* 0x0000000000017941 */ /* 0x000fea0003800000 */
.L_x_10521:
        /* <DEDUP_REMOVED lines=10> */
.L_x_10517:
        /* <DEDUP_REMOVED lines=12> */
.L_x_10526:
[----:B------:R-:W-:Y:S02]  /*8340*/  IMAD.MOV.U32 R119, RZ, RZ, R152 ;  /* 0x000000ffff777224 */ /* 0x000fe400078e0098 */
.L_x_10527:
[----:B------:R-:W-:Y:S05]  /*8350*/  BSYNC B1 ;  /* 0x0000000000017941 */ /* 0x000fea0003800000 */
.L_x_10525:
        /* <DEDUP_REMOVED lines=16> */
.L_x_10531:
[----:B------:R-:W-:Y:S05]  /*8460*/  BSYNC B2 ;  /* 0x0000000000027941 */ /* 0x000fea0003800000 */
.L_x_10530:
        /* <DEDUP_REMOVED lines=44> */
.L_x_10529:
[----:B------:R-:W-:Y:S05]  /*8730*/  BSYNC B1 ;  /* 0x0000000000017941 */ /* 0x000fea0003800000 */
.L_x_10528:
        /* <DEDUP_REMOVED lines=15> */
.L_x_10532:
        /* <DEDUP_REMOVED lines=12> */
.L_x_10535:
[----:B------:R-:W-:Y:S02]  /*88f0*/  IMAD.MOV.U32 R119, RZ, RZ, R152 ;  /* 0x000000ffff777224 */ /* 0x000fe400078e0098 */
.L_x_10536:
[----:B------:R-:W-:Y:S05]  /*8900*/  BSYNC B1 ;  /* 0x0000000000017941 */ /* 0x000fea0003800000 */
.L_x_10534:
        /* <DEDUP_REMOVED lines=16> */
.L_x_10540:
[----:B------:R-:W-:Y:S05]  /*8a10*/  BSYNC B2 ;  /* 0x0000000000027941 */ /* 0x000fea0003800000 */
.L_x_10539:
        /* <DEDUP_REMOVED lines=44> */
.L_x_10538:
[----:B------:R-:W-:Y:S05]  /*8ce0*/  BSYNC B1 ;  /* 0x0000000000017941 */ /* 0x000fea0003800000 */
.L_x_10537:
        /* <DEDUP_REMOVED lines=10> */
.L_x_10533:
        /* <DEDUP_REMOVED lines=12> */
.L_x_10542:
[----:B------:R-:W-:Y:S02]  /*8e50*/  IMAD.MOV.U32 R119, RZ, RZ, R152 ;  /* 0x000000ffff777224 */ /* 0x000fe400078e0098 */
.L_x_10543:
[----:B------:R-:W-:Y:S05]  /*8e60*/  BSYNC B1 ;  /* 0x0000000000017941 */ /* 0x000fea0003800000 */
.L_x_10541:
        /* <DEDUP_REMOVED lines=16> */
.L_x_10547:
[----:B------:R-:W-:Y:S05]  /*8f70*/  BSYNC B2 ;  /* 0x0000000000027941 */ /* 0x000fea0003800000 */
.L_x_10546:
        /* <DEDUP_REMOVED lines=44> */
.L_x_10545:
[----:B------:R-:W-:Y:S05]  /*9240*/  BSYNC B1 ;  /* 0x0000000000017941 */ /* 0x000fea0003800000 */
.L_x_10544:
        /* <DEDUP_REMOVED lines=15> */
.L_x_10548:
        /* <DEDUP_REMOVED lines=12> */
.L_x_10551:
[----:B------:R-:W-:Y:S02]  /*9400*/  MOV R119, R152 ;  /* 0x0000009800777202 */ /* 0x000fe40000000f00 */
.L_x_10552:
[----:B------:R-:W-:Y:S05]  /*9410*/  BSYNC B1 ;  /* 0x0000000000017941 */ /* 0x000fea0003800000 */
.L_x_10550:
        /* <DEDUP_REMOVED lines=16> */
.L_x_10556:
[----:B------:R-:W-:Y:S05]  /*9520*/  BSYNC B2 ;  /* 0x0000000000027941 */ /* 0x000fea0003800000 */
.L_x_10555:
        /* <DEDUP_REMOVED lines=44> */
.L_x_10554:
[----:B------:R-:W-:Y:S05]  /*97f0*/  BSYNC B1 ;  /* 0x0000000000017941 */ /* 0x000fea0003800000 */
.L_x_10553:
        /* <DEDUP_REMOVED lines=10> */
.L_x_10549:
        /* <DEDUP_REMOVED lines=12> */
.L_x_10558:
[----:B------:R-:W-:Y:S02]  /*9960*/  IMAD.MOV.U32 R113, RZ, RZ, R152 ;  /* 0x000000ffff717224 */ /* 0x000fe400078e0098 */
.L_x_10559:
[----:B------:R-:W-:Y:S05]  /*9970*/  BSYNC B1 ;  /* 0x0000000000017941 */ /* 0x000fea0003800000 */
.L_x_10557:
        /* <DEDUP_REMOVED lines=16> */
.L_x_10563:
[----:B------:R-:W-:Y:S05]  /*9a80*/  BSYNC B2 ;  /* 0x0000000000027941 */ /* 0x000fea0003800000 */
.L_x_10562:
        /* <DEDUP_REMOVED lines=44> */
.L_x_10561:
[----:B------:R-:W-:Y:S05]  /*9d50*/  BSYNC B1 ;  /* 0x0000000000017941 */ /* 0x000fea0003800000 */
.L_x_10560:
        /* <DEDUP_REMOVED lines=13> */
.L_x_10564:
        /* <DEDUP_REMOVED lines=12> */
.L_x_10567:
[----:B------:R-:W-:Y:S02]  /*9ef0*/  IMAD.MOV.U32 R113, RZ, RZ, R152 ;  /* 0x000000ffff717224 */ /* 0x000fe400078e0098 */
.L_x_10568:
[----:B------:R-:W-:Y:S05]  /*9f00*/  BSYNC B1 ;  /* 0x0000000000017941 */ /* 0x000fea0003800000 */
.L_x_10566:
        /* <DEDUP_REMOVED lines=16> */
.L_x_10572:
[----:B------:R-:W-:Y:S05]  /*a010*/  BSYNC B2 ;  /* 0x0000000000027941 */ /* 0x000fea0003800000 */
.L_x_10571:
        /* <DEDUP_REMOVED lines=44> */
.L_x_10570:
[----:B------:R-:W-:Y:S05]  /*a2e0*/  BSYNC B1 ;  /* 0x0000000000017941 */ /* 0x000fea0003800000 */
.L_x_10569:
        /* <DEDUP_REMOVED lines=10> */
.L_x_10565:
        /* <DEDUP_REMOVED lines=12> */
.L_x_10574:
[----:B------:R-:W-:Y:S02]  /*a450*/  IMAD.MOV.U32 R113, RZ, RZ, R152 ;  /* 0x000000ffff717224 */ /* 0x000fe400078e0098 */
.L_x_10575:
[----:B------:R-:W-:Y:S05]  /*a460*/  BSYNC B1 ;  /* 0x0000000000017941 */ /* 0x000fea0003800000 */
.L_x_10573:
        /* <DEDUP_REMOVED lines=16> */
.L_x_10579:
[----:B------:R-:W-:Y:S05]  /*a570*/  BSYNC B2 ;  /* 0x0000000000027941 */ /* 0x000fea0003800000 */
.L_x_10578:
        /* <DEDUP_REMOVED lines=44> */
.L_x_10577:
[----:B------:R-:W-:Y:S05]  /*a840*/  BSYNC B1 ;  /* 0x0000000000017941 */ /* 0x000fea0003800000 */
.L_x_10576:
        /* <DEDUP_REMOVED lines=13> */
.L_x_10580:
        /* <DEDUP_REMOVED lines=12> */
.L_x_10583:
[----:B------:R-:W-:Y:S02]  /*a9e0*/  MOV R110, R152 ;  /* 0x00000098006e7202 */ /* 0x000fe40000000f00 */
.L_x_10584:
[----:B------:R-:W-:Y:S05]  /*a9f0*/  BSYNC B1 ;  /* 0x0000000000017941 */ /* 0x000fea0003800000 */
.L_x_10582:
        /* <DEDUP_REMOVED lines=16> */
.L_x_10588:
[----:B------:R-:W-:Y:S05]  /*ab00*/  BSYNC B2 ;  /* 0x0000000000027941 */ /* 0x000fea0003800000 */
.L_x_10587:
        /* <DEDUP_REMOVED lines=44> */
.L_x_10586:
[----:B------:R-:W-:Y:S05]  /*add0*/  BSYNC B1 ;  /* 0x0000000000017941 */ /* 0x000fea0003800000 */
.L_x_10585:
        /* <DEDUP_REMOVED lines=10> */
.L_x_10581:
        /* <DEDUP_REMOVED lines=12> */
.L_x_10590:
[----:B------:R-:W-:Y:S02]  /*af40*/  IMAD.MOV.U32 R110, RZ, RZ, R152 ;  /* 0x000000ffff6e7224 */ /* 0x000fe400078e0098 */
.L_x_10591:
[----:B------:R-:W-:Y:S05]  /*af50*/  BSYNC B1 ;  /* 0x0000000000017941 */ /* 0x000fea0003800000 */
.L_x_10589:
        /* <DEDUP_REMOVED lines=16> */
.L_x_10595:
[----:B------:R-:W-:Y:S05]  /*b060*/  BSYNC B2 ;  /* 0x0000000000027941 */ /* 0x000fea0003800000 */
.L_x_10594:
        /* <DEDUP_REMOVED lines=44> */
.L_x_10593:
[----:B------:R-:W-:Y:S05]  /*b330*/  BSYNC B1 ;  /* 0x0000000000017941 */ /* 0x000fea0003800000 */
.L_x_10592:
        /* <DEDUP_REMOVED lines=13> */
.L_x_10596:
        /* <DEDUP_REMOVED lines=12> */
.L_x_10599:
[----:B------:R-:W-:Y:S02]  /*b4d0*/  IMAD.MOV.U32 R110, RZ, RZ, R152 ;  /* 0x000000ffff6e7224 */ /* 0x000fe400078e0098 */
.L_x_10600:
[----:B------:R-:W-:Y:S05]  /*b4e0*/  BSYNC B1 ;  /* 0x0000000000017941 */ /* 0x000fea0003800000 */
.L_x_10598:
        /* <DEDUP_REMOVED lines=16> */
.L_x_10604:
[----:B------:R-:W-:Y:S05]  /*b5f0*/  BSYNC B2 ;  /* 0x0000000000027941 */ /* 0x000fea0003800000 */
.L_x_10603:
        /* <DEDUP_REMOVED lines=44> */
.L_x_10602:
[----:B------:R-:W-:Y:S05]  /*b8c0*/  BSYNC B1 ;  /* 0x0000000000017941 */ /* 0x000fea0003800000 */
.L_x_10601:
        /* <DEDUP_REMOVED lines=10> */
.L_x_10597:
        /* <DEDUP_REMOVED lines=12> */
.L_x_10606:
[----:B------:R-:W-:Y:S02]  /*ba30*/  MOV R110, R152 ;  /* 0x00000098006e7202 */ /* 0x000fe40000000f00 */
.L_x_10607:
[----:B------:R-:W-:Y:S05]  /*ba40*/  BSYNC B1 ;  /* 0x0000000000017941 */ /* 0x000fea0003800000 */
.L_x_10605:
        /* <DEDUP_REMOVED lines=16> */
.L_x_10611:
[----:B------:R-:W-:Y:S05]  /*bb50*/  BSYNC B2 ;  /* 0x0000000000027941 */ /* 0x000fea0003800000 */
.L_x_10610:
        /* <DEDUP_REMOVED lines=44> */
.L_x_10609:
[----:B------:R-:W-:Y:S05]  /*be20*/  BSYNC B1 ;  /* 0x0000000000017941 */ /* 0x000fea0003800000 */
.L_x_10608:
        /* <DEDUP_REMOVED lines=13> */
.L_x_10612:
        /* <DEDUP_REMOVED lines=12> */
.L_x_10615:
[----:B------:R-:W-:Y:S02]  /*bfc0*/  IMAD.MOV.U32 R113, RZ, RZ, R152 ;  /* 0x000000ffff717224 */ /* 0x000fe400078e0098 */
.L_x_10616:
[----:B------:R-:W-:Y:S05]  /*bfd0*/  BSYNC B1 ;  /* 0x0000000000017941 */ /* 0x000fea0003800000 */
.L_x_10614:
        /* <DEDUP_REMOVED lines=16> */
.L_x_10620:
[----:B------:R-:W-:Y:S05]  /*c0e0*/  BSYNC B2 ;  /* 0x0000000000027941 */ /* 0x000fea0003800000 */
.L_x_10619:
        /* <DEDUP_REMOVED lines=44> */
.L_x_10618:
[----:B------:R-:W-:Y:S05]  /*c3b0*/  BSYNC B1 ;  /* 0x0000000000017941 */ /* 0x000fea0003800000 */
.L_x_10617:
        /* <DEDUP_REMOVED lines=10> */
.L_x_10613:
        /* <DEDUP_REMOVED lines=54> */
.L_x_10621:
[----:B------:R-:W-:Y:S02]  /*c7c0*/  IADD3 R118, R118, 0x100, RZ ;  /* 0x0000010076767810 */ /* 0x000fe40007ffe0ff */
.L_x_10492:
[----:B------:R-:W-:Y:S05]  /*c7d0*/  BSYNC B0 ;  /* 0x0000000000007941 */ /* 0x000fea0003800000 */
.L_x_10491:
        /* <DEDUP_REMOVED lines=30> */
.L_x_10625:
[----:B0-----:R-:W-:Y:S02]  /*c9c0*/  IMAD.MOV.U32 R119, RZ, RZ, R152 ;  /* 0x000000ffff777224 */ /* 0x001fe400078e0098 */
.L_x_10626:
[----:B------:R-:W-:Y:S05]  /*c9d0*/  BSYNC B1 ;  /* 0x0000000000017941 */ /* 0x000fea0003800000 */
.L_x_10624:
        /* <DEDUP_REMOVED lines=16> */
.L_x_10630:
[----:B------:R-:W-:Y:S05]  /*cae0*/  BSYNC B2 ;  /* 0x0000000000027941 */ /* 0x000fea0003800000 */
.L_x_10629:
        /* <DEDUP_REMOVED lines=44> */
.L_x_10628:
[----:B------:R-:W-:Y:S05]  /*cdb0*/  BSYNC B1 ;  /* 0x0000000000017941 */ /* 0x000fea0003800000 */
.L_x_10627:
        /* <DEDUP_REMOVED lines=18> */
.L_x_10631:
        /* <DEDUP_REMOVED lines=12> */
.L_x_10634:
[----:B------:R-:W-:Y:S02]  /*cfa0*/  IMAD.MOV.U32 R119, RZ, RZ, R152 ;  /* 0x000000ffff777224 */ /* 0x000fe400078e0098 */
.L_x_10635:
[----:B------:R-:W-:Y:S05]  /*cfb0*/  BSYNC B1 ;  /* 0x0000000000017941 */ /* 0x000fea0003800000 */
.L_x_10633:
        /* <DEDUP_REMOVED lines=16> */
.L_x_10639:
[----:B------:R-:W-:Y:S05]  /*d0c0*/  BSYNC B2 ;  /* 0x0000000000027941 */ /* 0x000fea0003800000 */
.L_x_10638:
        /* <DEDUP_REMOVED lines=44> */
.L_x_10637:
[----:B------:R-:W-:Y:S05]  /*d390*/  BSYNC B1 ;  /* 0x0000000000017941 */ /* 0x000fea0003800000 */
.L_x_10636:
        /* <DEDUP_REMOVED lines=10> */
.L_x_10632:
        /* <DEDUP_REMOVED lines=12> */
.L_x_10641:
[----:B------:R-:W-:Y:S02]  /*d500*/  MOV R119, R152 ;  /* 0x0000009800777202 */ /* 0x000fe40000000f00 */
.L_x_10642:
[----:B------:R-:W-:Y:S05]  /*d510*/  BSYNC B1 ;  /* 0x0000000000017941 */ /* 0x000fea0003800000 */
.L_x_10640:
        /* <DEDUP_REMOVED lines=16> */
.L_x_10646:
[----:B------:R-:W-:Y:S05]  /*d620*/  BSYNC B2 ;  /* 0x0000000000027941 */ /* 0x000fea0003800000 */
.L_x_10645:
        /* <DEDUP_REMOVED lines=44> */
.L_x_10644:
[----:B------:R-:W-:Y:S05]  /*d8f0*/  BSYNC B1 ;  /* 0x0000000000017941 */ /* 0x000fea0003800000 */
.L_x_10643:
        /* <DEDUP_REMOVED lines=12> */
[----:B------:R-:W-:-:S04]  /*d9c0*/  MOV R108, R114 ;  /* 0x00000072006c7202 */ /* 0x000fc80000000f00 */
[----:B------:R-:W-:Y:S01]  /*d9d0*/  FADD.FTZ R172, R113, R172 ;  /* 0x000000ac71ac7221 */ /* 0x000fe20000010000 */
[----:B------:R-:W-:Y:S05]  /*d9e0*/  BRA `(.L_x_10648) ;  /* 0x0000056000007947 */ /* 0x000fea0003800000 */
.L_x_10647:
        /* <DEDUP_REMOVED lines=12> */
.L_x_10650:
[----:B------:R-:W-:Y:S02]  /*dab0*/  IMAD.MOV.U32 R113, RZ, RZ, R152 ;  /* 0x000000ffff717224 */ /* 0x000fe400078e0098 */
.L_x_10651:
[----:B------:R-:W-:Y:S05]  /*dac0*/  BSYNC B1 ;  /* 0x0000000000017941 */ /* 0x000fea0003800000 */
.L_x_10649:
        /* <DEDUP_REMOVED lines=16> */
.L_x_10655:
[----:B------:R-:W-:Y:S05]  /*dbd0*/  BSYNC B2 ;  /* 0x0000000000027941 */ /* 0x000fea0003800000 */
.L_x_10654:
        /* <DEDUP_REMOVED lines=44> */
.L_x_10653:
[----:B------:R-:W-:Y:S05]  /*dea0*/  BSYNC B1 ;  /* 0x0000000000017941 */ /* 0x000fea0003800000 */
.L_x_10652:
        /* <DEDUP_REMOVED lines=10> */
.L_x_10648:
        /* <DEDUP_REMOVED lines=12> */
.L_x_10657:
[----:B------:R-:W-:Y:S02]  /*e010*/  IMAD.MOV.U32 R119, RZ, RZ, R152 ;  /* 0x000000ffff777224 */ /* 0x000fe400078e0098 */
.L_x_10658:
[----:B------:R-:W-:Y:S05]  /*e020*/  BSYNC B1 ;  /* 0x0000000000017941 */ /* 0x000fea0003800000 */
.L_x_10656:
        /* <DEDUP_REMOVED lines=16> */
.L_x_10662:
[----:B------:R-:W-:Y:S05]  /*e130*/  BSYNC B2 ;  /* 0x0000000000027941 */ /* 0x000fea0003800000 */
.L_x_10661:
        /* <DEDUP_REMOVED lines=44> */
.L_x_10660:
[----:B------:R-:W-:Y:S05]  /*e400*/  BSYNC B1 ;  /* 0x0000000000017941 */ /* 0x000fea0003800000 */
.L_x_10659:
        /* <DEDUP_REMOVED lines=15> */
.L_x_10663:
        /* <DEDUP_REMOVED lines=12> */
.L_x_10666:
[----:B------:R-:W-:Y:S02]  /*e5c0*/  IMAD.MOV.U32 R119, RZ, RZ, R152 ;  /* 0x000000ffff777224 */ /* 0x000fe400078e0098 */
.L_x_10667:
[----:B------:R-:W-:Y:S05]  /*e5d0*/  BSYNC B1 ;  /* 0x0000000000017941 */ /* 0x000fea0003800000 */
.L_x_10665:
        /* <DEDUP_REMOVED lines=16> */
.L_x_10671:
[----:B------:R-:W-:Y:S05]  /*e6e0*/  BSYNC B2 ;  /* 0x0000000000027941 */ /* 0x000fea0003800000 */
.L_x_10670:
        /* <DEDUP_REMOVED lines=44> */
.L_x_10669:
[----:B------:R-:W-:Y:S05]  /*e9b0*/  BSYNC B1 ;  /* 0x0000000000017941 */ /* 0x000fea0003800000 */
.L_x_10668:
        /* <DEDUP_REMOVED lines=10> */
.L_x_10664:
        /* <DEDUP_REMOVED lines=12> */
.L_x_10673:
[----:B------:R-:W-:Y:S02]  /*eb20*/  IMAD.MOV.U32 R119, RZ, RZ, R152 ;  /* 0x000000ffff777224 */ /* 0x000fe400078e0098 */
.L_x_10674:
[----:B------:R-:W-:Y:S05]  /*eb30*/  BSYNC B1 ;  /* 0x0000000000017941 */ /* 0x000fea0003800000 */
.L_x_10672:
        /* <DEDUP_REMOVED lines=16> */
.L_x_10678:
[----:B------:R-:W-:Y:S05]  /*ec40*/  BSYNC B2 ;  /* 0x0000000000027941 */ /* 0x000fea0003800000 */
.L_x_10677:
        /* <DEDUP_REMOVED lines=44> */
.L_x_10676:
[----:B------:R-:W-:Y:S05]  /*ef10*/  BSYNC B1 ;  /* 0x0000000000017941 */ /* 0x000fea0003800000 */
.L_x_10675:
        /* <DEDUP_REMOVED lines=15> */
.L_x_10679:
        /* <DEDUP_REMOVED lines=12> */
.L_x_10682:
[----:B------:R-:W-:Y:S02]  /*f0d0*/  MOV R119, R152 ;  /* 0x0000009800777202 */ /* 0x000fe40000000f00 */
.L_x_10683:
[----:B------:R-:W-:Y:S05]  /*f0e0*/  BSYNC B1 ;  /* 0x0000000000017941 */ /* 0x000fea0003800000 */
.L_x_10681:
        /* <DEDUP_REMOVED lines=16> */
.L_x_10687:
[----:B------:R-:W-:Y:S05]  /*f1f0*/  BSYNC B2 ;  /* 0x0000000000027941 */ /* 0x000fea0003800000 */
.L_x_10686:
        /* <DEDUP_REMOVED lines=44> */
.L_x_10685:
[----:B------:R-:W-:Y:S05]  /*f4c0*/  BSYNC B1 ;  /* 0x0000000000017941 */ /* 0x000fea0003800000 */
.L_x_10684:
[----:B------:R-:W0:Y:S01]  /*f4d0*/  I2F.U32 R109, R119 ;  /* 0x00000077006d7306 */ /* 0x000e220000201000 */
[----:B------:R-:W-:-:S05]  /*f4e0*/  HADD2.F32 R113, -RZ, R101.H1_H1 ;  /* 0x30000065ff717230 */ /* 0x000fca0000004100 */
[----:B------:R-:W-:Y:S02]  /*f4f0*/  FMUL.FTZ R113, R113, c[0x0][0x1e8] ;  /* 0x00007a0071717a20 */ /* 0x000fe40000410000 */
[----:B0-----:R-:W-:-:S05]  /*f500*/  FFMA.FTZ R109, R109, R112, 1.1641532182693481445e-10 ;  /* 0x2f0000006d6d7423 */ /* 0x001fca0000010070 */
[----:B------:R-:W-:-:S04]  /*f510*/  FSETP.GTU.FTZ.AND P2, PT, R109, c[0x0][0x1e4], PT ;  /* 0x000079006d007a0b */ /* 0x000fc80003f5c000 */
[----:B------:R-:W-:Y:S01]  /*f520*/  FSEL R109, R113, RZ, !P2 ;  /* 0x000000ff716d7208 */ /* 0x000fe20005000000 */
[----:B------:R-:W-:Y:S01]  /*f530*/  @P0 HADD2.F32 R113, -RZ, R105.H1_H1 ;  /* 0x30000069ff710230 */ /* 0x000fe20000004100 */
[----:B------:R-:W-:-:S03]  /*f540*/  SEL R157, RZ, 0x1, P2 ;  /* 0x00000001ff9d7807 */ /* 0x000fc60001000000 */
[----:B------:R-:W-:-:S04]  /*f550*/  FADD.FTZ R174, R109, R174 ;  /* 0x000000ae6dae7221 */ /* 0x000fc80000010000 */
[----:B------:R-:W-:Y:S02]  /*f560*/  @P0 FADD.FTZ R174, R113, R174 ;  /* 0x000000ae71ae0221 */ /* 0x000fe40000010000 */
.L_x_10680:
        /* <DEDUP_REMOVED lines=12> */
.L_x_10689:
[----:B------:R-:W-:Y:S02]  /*f630*/  IMAD.MOV.U32 R113, RZ, RZ, R152 ;  /* 0x000000ffff717224 */ /* 0x000fe400078e0098 */
.L_x_10690:
[----:B------:R-:W-:Y:S05]  /*f640*/  BSYNC B1 ;  /* 0x0000000000017941 */ /* 0x000fea0003800000 */
.L_x_10688:
        /* <DEDUP_REMOVED lines=16> */
.L_x_10694:
[----:B------:R-:W-:Y:S05]  /*f750*/  BSYNC B2 ;  /* 0x0000000000027941 */ /* 0x000fea0003800000 */
.L_x_10693:
        /* <DEDUP_REMOVED lines=44> */
.L_x_10692:
[----:B------:R-:W-:Y:S05]  /*fa20*/  BSYNC B1 ;  /* 0x0000000000017941 */ /* 0x000fea0003800000 */
.L_x_10691:
        /* <DEDUP_REMOVED lines=13> */
.L_x_10695:
        /* <DEDUP_REMOVED lines=12> */
.L_x_10698:
[----:B------:R-:W-:Y:S02]  /*fbc0*/  IMAD.MOV.U32 R113, RZ, RZ, R152 ;  /* 0x000000ffff717224 */ /* 0x000fe400078e0098 */
.L_x_10699:
[----:B------:R-:W-:Y:S05]  /*fbd0*/  BSYNC B1 ;  /* 0x0000000000017941 */ /* 0x000fea0003800000 */
.L_x_10697:
        /* <DEDUP_REMOVED lines=16> */
.L_x_10703:
[----:B------:R-:W-:Y:S05]  /*fce0*/  BSYNC B2 ;  /* 0x0000000000027941 */ /* 0x000fea0003800000 */
.L_x_10702:
        /* <DEDUP_REMOVED lines=44> */
.L_x_10701:
[----:B------:R-:W-:Y:S05]  /*ffb0*/  BSYNC B1 ;  /* 0x0000000000017941 */ /* 0x000fea0003800000 */
.L_x_10700:
        /* <DEDUP_REMOVED lines=10> */
.L_x_10696:
        /* <DEDUP_REMOVED lines=12> */
.L_x_10705:
[----:B------:R-:W-:Y:S02]  /*10120*/  MOV R113, R152 ;  /* 0x0000009800717202 */ /* 0x000fe40000000f00 */
.L_x_10706:
[----:B------:R-:W-:Y:S05]  /*10130*/  BSYNC B1 ;  /* 0x0000000000017941 */ /* 0x000fea0003800000 */
.L_x_10704:
        /* <DEDUP_REMOVED lines=16> */
.L_x_10710:
[----:B------:R-:W-:Y:S05]  /*10240*/  BSYNC B2 ;  /* 0x0000000000027941 */ /* 0x000fea0003800000 */
.L_x_10709:
        /* <DEDUP_REMOVED lines=44> */
.L_x_10708:
[----:B------:R-:W-:Y:S05]  /*10510*/  BSYNC B1 ;  /* 0x0000000000017941 */ /* 0x000fea0003800000 */
.L_x_10707:
        /* <DEDUP_REMOVED lines=13> */
.L_x_10711:
        /* <DEDUP_REMOVED lines=12> */
.L_x_10714:
[----:B------:R-:W-:Y:S02]  /*106b0*/  IMAD.MOV.U32 R110, RZ, RZ, R152 ;  /* 0x000000ffff6e7224 */ /* 0x000fe400078e0098 */
.L_x_10715:
[----:B------:R-:W-:Y:S05]  /*106c0*/  BSYNC B1 ;  /* 0x0000000000017941 */ /* 0x000fea0003800000 */
.L_x_10713:
        /* <DEDUP_REMOVED lines=16> */
.L_x_10719:
[----:B------:R-:W-:Y:S05]  /*107d0*/  BSYNC B2 ;  /* 0x0000000000027941 */ /* 0x000fea0003800000 */
.L_x_10718:
        /* <DEDUP_REMOVED lines=44> */
.L_x_10717:
[----:B------:R-:W-:Y:S05]  /*10aa0*/  BSYNC B1 ;  /* 0x0000000000017941 */ /* 0x000fea0003800000 */
.L_x_10716:
        /* <DEDUP_REMOVED lines=10> */
.L_x_10712:
        /* <DEDUP_REMOVED lines=12> */
.L_x_10721:
[----:B------:R-:W-:Y:S02]  /*10c10*/  IMAD.MOV.U32 R110, RZ, RZ, R152 ;  /* 0x000000ffff6e7224 */ /* 0x000fe400078e0098 */
.L_x_10722:
[----:B------:R-:W-:Y:S05]  /*10c20*/  BSYNC B1 ;  /* 0x0000000000017941 */ /* 0x000fea0003800000 */
.L_x_10720:
        /* <DEDUP_REMOVED lines=16> */
.L_x_10726:
[----:B------:R-:W-:Y:S05]  /*10d30*/  BSYNC B2 ;  /* 0x0000000000027941 */ /* 0x000fea0003800000 */
.L_x_10725:
        /* <DEDUP_REMOVED lines=44> */
.L_x_10724:
[----:B------:R-:W-:Y:S05]  /*11000*/  BSYNC B1 ;  /* 0x0000000000017941 */ /* 0x000fea0003800000 */
.L_x_10723:
        /* <DEDUP_REMOVED lines=13> */
.L_x_10727:
        /* <DEDUP_REMOVED lines=12> */
.L_x_10730:
[----:B------:R-:W-:Y:S02]  /*111a0*/  IMAD.MOV.U32 R110, RZ, RZ, R152 ;  /* 0x000000ffff6e7224 */ /* 0x000fe400078e0098 */
.L_x_10731:
[----:B------:R-:W-:Y:S05]  /*111b0*/  BSYNC B1 ;  /* 0x0000000000017941 */ /* 0x000fea0003800000 */
.L_x_10729:
        /* <DEDUP_REMOVED lines=16> */
.L_x_10735:
[----:B------:R-:W-:Y:S05]  /*112c0*/  BSYNC B2 ;  /* 0x0000000000027941 */ /* 0x000fea0003800000 */
.L_x_10734:
        /* <DEDUP_REMOVED lines=44> */
.L_x_10733:
[----:B------:R-:W-:Y:S05]  /*11590*/  BSYNC B1 ;  /* 0x0000000000017941 */ /* 0x000fea0003800000 */
.L_x_10732:
[----:B------:R-:W0:Y:S01]  /*115a0*/  I2F.U32 R109, R110 ;  /* 0x0000006e006d7306 */ /* 0x000e220000201000 */
[----:B------:R-:W-:-:S05]  /*115b0*/  HADD2.F32 R113, -RZ, R103.H0_H0 ;  /* 0x20000067ff717230 */ /* 0x000fca0000004100 */
[----:B------:R-:W-:Y:S02]  /*115c0*/  FMUL.FTZ R113, R113, c[0x0][0x1e8] ;  /* 0x00007a0071717a20 */ /* 0x000fe40000410000 */
[----:B0-----:R-:W-:-:S05]  /*115d0*/  FFMA.FTZ R109, R109, R112, 1.1641532182693481445e-10 ;  /* 0x2f0000006d6d7423 */ /* 0x001fca0000010070 */
[----:B------:R-:W-:-:S04]  /*115e0*/  FSETP.GTU.FTZ.AND P5, PT, R109, c[0x0][0x1e4], PT ;  /* 0x000079006d007a0b */ /* 0x000fc80003fbc000 */
[----:B------:R-:W-:Y:S01]  /*115f0*/  FSEL R109, R113, RZ, !P5 ;  /* 0x000000ff716d7208 */ /* 0x000fe20006800000 */
[----:B------:R-:W-:Y:S01]  /*11600*/  @P0 HADD2.F32 R113, -RZ, R107.H0_H0 ;  /* 0x2000006bff710230 */ /* 0x000fe20000004100 */
[----:B------:R-:W-:-:S03]  /*11610*/  SEL R160, RZ, 0x1, P5 ;  /* 0x00000001ffa07807 */ /* 0x000fc60002800000 */
[----:B------:R-:W-:-:S04]  /*11620*/  FADD.FTZ R176, R109, R176 ;  /* 0x000000b06db07221 */ /* 0x000fc80000010000 */
[----:B------:R-:W-:Y:S02]  /*11630*/  @P0 FADD.FTZ R176, R113, R176 ;  /* 0x000000b071b00221 */ /* 0x000fe40000010000 */
.L_x_10728:
        /* <DEDUP_REMOVED lines=12> */
.L_x_10737:
[----:B------:R-:W-:Y:S02]  /*11700*/  IMAD.MOV.U32 R110, RZ, RZ, R152 ;  /* 0x000000ffff6e7224 */ /* 0x000fe400078e0098 */
.L_x_10738:
[----:B------:R-:W-:Y:S05]  /*11710*/  BSYNC B1 ;  /* 0x0000000000017941 */ /* 0x000fea0003800000 */
.L_x_10736:
        /* <DEDUP_REMOVED lines=16> */
.L_x_10742:
[----:B------:R-:W-:Y:S05]  /*11820*/  BSYNC B2 ;  /* 0x0000000000027941 */ /* 0x000fea0003800000 */
.L_x_10741:
        /* <DEDUP_REMOVED lines=44> */
.L_x_10740:
[----:B------:R-:W-:Y:S05]  /*11af0*/  BSYNC B1 ;  /* 0x0000000000017941 */ /* 0x000fea0003800000 */
.L_x_10739:
        /* <DEDUP_REMOVED lines=13> */
.L_x_10743:
        /* <DEDUP_REMOVED lines=12> */
.L_x_10746:
[----:B------:R-:W-:Y:S02]  /*11c90*/  MOV R113, R152 ;  /* 0x0000009800717202 */ /* 0x000fe40000000f00 */
.L_x_10747:
[----:B------:R-:W-:Y:S05]  /*11ca0*/  BSYNC B1 ;  /* 0x0000000000017941 */ /* 0x000fea0003800000 */
.L_x_10745:
        /* <DEDUP_REMOVED lines=16> */
.L_x_10751:
[----:B------:R-:W-:Y:S05]  /*11db0*/  BSYNC B2 ;  /* 0x0000000000027941 */ /* 0x000fea0003800000 */
.L_x_10750:
        /* <DEDUP_REMOVED lines=44> */
.L_x_10749:
[----:B------:R-:W-:Y:S05]  /*12080*/  BSYNC B1 ;  /* 0x0000000000017941 */ /* 0x000fea0003800000 */
.L_x_10748:
        /* <DEDUP_REMOVED lines=10> */
.L_x_10744:
        /* <DEDUP_REMOVED lines=34> */
[----:B0-----:R-:W-:Y:S02]  /*12350*/  SHF.L.U32 R109, R160, 0x10, RZ ;  /* 0x00000010a06d7819 */ /* 0x001fe400000006ff */
[----:B------:R-:W-:-:S02]  /*12360*/  LOP3.LUT R108, R161, 0xffff, RZ, 0xc0, !PT ;  /* 0x0000ffffa16c7812 */ /* 0x000fc400078ec0ff */
[----:B------:R-:W-:Y:S02]  /*12370*/  LOP3.LUT R109, R109, 0xff0000, RZ, 0xc0, !PT ;  /* 0x00ff00006d6d7812 */ /* 0x000fe400078ec0ff */
[----:B------:R-:W-:Y:S02]  /*12380*/  PRMT R111, R159, 0x7104, RZ ;  /* 0x000071049f6f7816 */ /* 0x000fe400000000ff */
        /* <DEDUP_REMOVED lines=16> */
.L_x_10623:
[----:B------:R-:W-:Y:S05]  /*12490*/  BSYNC B0 ;  /* 0x0000000000007941 */ /* 0x000fea0003800000 */
.L_x_10622:
        /* <DEDUP_REMOVED lines=34> */
.L_x_10762:
        /* <DEDUP_REMOVED lines=70> */
.L_x_10763:
        /* <DEDUP_REMOVED lines=102> */
[----:B------:R-:W-:Y:S01]  /*13180*/  F2FP.PACK_AB R108, R109, R108 ;  /* 0x0000006c6d6c723e */ /* 0x000fe200000000ff */
[----:B------:R-:W-:Y:S02]  /*13190*/  FFMA.FTZ R110, R22, R115, R6 ;  /* 0x00000073166e7223 */ /* 0x000fe40000010006 */
[----:B------:R-:W-:Y:S02]  /*131a0*/  FFMA.FTZ R111, R23, R116, R7 ;  /* 0x00000074176f7223 */ /* 0x000fe40000010007 */
        /* <DEDUP_REMOVED lines=18> */
[----:B------:R-:W-:-:S03]  /*132d0*/  IMAD.MOV.U32 R188, RZ, RZ, 0x10 ;  /* 0x00000010ffbc7424 */ /* 0x000fc600078e00ff */
[----:B------:R-:W-:Y:S01]  /*132e0*/  F2FP.PACK_AB R115, R190, R115 ;  /* 0x00000073be73723e */ /* 0x000fe200000000ff */
[----:B------:R-:W-:-:S04]  /*132f0*/  IMAD.WIDE.U32 R116, R151, R188, c[0x0][0x208] ;  /* 0x0000820097747625 */ /* 0x000fc800078e00bc */
[C---:B------:R-:W-:Y:S01]  /*13300*/  IMAD.WIDE.U32 R118, R151.reuse, R188, c[0x0][0x210] ;  /* 0x0000840097767625 */ /* 0x040fe200078e00bc */
[----:B------:R0:W-:Y:S01]  /*13310*/  STG.E.128 [R116.64], R108 ;  /* 0x0000006c74007986 */ /* 0x0001e2000c101d04 */
[----:B------:R-:W-:-:S03]  /*13320*/  IADD3 R151, R151, 0x100, RZ ;  /* 0x0000010097977810 */ /* 0x000fc60007ffe0ff */
[----:B------:R0:W-:Y:S04]  /*13330*/  STG.E.128 [R118.64], R112 ;  /* 0x0000007076007986 */ /* 0x0001e8000c101d04 */
.L_x_10755:
[----:B------:R-:W-:Y:S05]  /*13340*/  BSYNC B0 ;  /* 0x0000000000007941 */ /* 0x000fea0003800000 */
.L_x_10754:
        /* <DEDUP_REMOVED lines=21> */
[----:B------:R-:W-:Y:S01]  /*134a0*/  F2FP.PACK_AB R108, R109, R108 ;  /* 0x0000006c6d6c723e */ /* 0x000fe200000000ff */
        /* <DEDUP_REMOVED lines=27> */
.L_x_10757:
[----:B------:R-:W-:Y:S05]  /*13660*/  BSYNC B0 ;  /* 0x0000000000007941 */ /* 0x000fea0003800000 */
.L_x_10756:
        /* <DEDUP_REMOVED lines=45> */
[----:B------:R-:W-:Y:S01]  /*13940*/  IMAD.WIDE.U32 R118, R151, R186, c[0x0][0x210] ;  /* 0x0000840097767625 */ /* 0x000fe200078e00ba */
[----:B------:R0:W-:Y:S04]  /*13950*/  STG.E.128 [R116.64], R108 ;  /* 0x0000006c74007986 */ /* 0x0001e8000c101d04 */
[----:B------:R0:W-:Y:S02]  /*13960*/  STG.E.128 [R118.64], R112 ;  /* 0x0000007076007986 */ /* 0x0001e4000c101d04 */
.L_x_10759:
[----:B------:R-:W-:Y:S05]  /*13970*/  BSYNC B0 ;  /* 0x0000000000007941 */ /* 0x000fea0003800000 */
.L_x_10758:
[----:B------:R-:W-:Y:S02]  /*13980*/  IADD3 R126, R126, c[0x0][0x160], RZ ;  /* 0x000058007e7e7a10 */ /* 0x000fe40007ffe0ff */
[----:B------:R-:W-:Y:S02]  /*13990*/  LOP3.LUT P1, RZ, R148, 0xff, RZ, 0xc0, !PT ;  /* 0x000000ff94ff7812 */ /* 0x000fe4000782c0ff */
[----:B------:R-:W-:Y:S02]  /*139a0*/  ISETP.GE.AND P0, PT, R126, c[0x0][0x164], PT ;  /* 0x000059007e007a0c */ /* 0x000fe40003f06270 */
[----:B------:R-:W-:-:S11]  /*139b0*/  SEL R148, RZ, 0x1, P1 ;  /* 0x00000001ff947807 */ /* 0x000fd60000800000 */
[----:B01---5:R-:W-:Y:S01]  /*139c0*/  @P0 CALL.REL.NOINC `(.L_x_10760) ;  /* 0x0000001000000944 */ /* 0x023fe20003c00000 */
[----:B------:R-:W-:Y:S05]  /*139d0*/  BRA `(.L_x_10761) ;  /* 0xfffed41000007947 */ /* 0x000fea000383ffff */
.L_x_10760:
[----:B------:R-:W-:Y:S05]  /*139e0*/  EXIT ;  /* 0x000000000000794d */ /* 0x000fea0003800000 */
.L_x_10752:
[----:B------:R-:W-:Y:S01]  /*139f0*/  IMAD.MOV.U32 R116, RZ, RZ, 0x1 ;  /* 0x00000001ff747424 */ /* 0x000fe200078e00ff */
[----:B------:R-:W-:Y:S01]  /*13a00*/  MOV R114, 0xffffffff ;  /* 0xffffffff00727802 */ /* 0x000fe20000000f00 */
[----:B------:R-:W-:Y:S01]  /*13a10*/  IMAD.MOV.U32 R113, RZ, RZ, 0x1f ;  /* 0x0000001fff717424 */ /* 0x000fe200078e00ff */
[----:B------:R-:W-:Y:S02]  /*13a20*/  MOV R110, 0x13a40 ;  /* 0x00013a40006e7802 */ /* 0x000fe40000000f00 */
[----:B-----5:R-:W-:Y:S05]  /*13a30*/  CALL.REL.NOINC `($__internal_44_$__cuda_sm70_shflsync_bfly_p) ;  /* 0x000006c000007944 */ /* 0x020fea0003c00000 */
[----:B-1----:R-:W-:Y:S01]  /*13a40*/  IMAD.MOV.U32 R108, RZ, RZ, R116 ;  /* 0x000000ffff6c7224 */ /* 0x002fe200078e0074 */
[----:B0-----:R-:W-:Y:S05]  /*13a50*/  BRA `(.L_x_10762) ;  /* 0xffffec6000007947 */ /* 0x001fea000383ffff */
.L_x_10753:
[----:B------:R-:W-:Y:S01]  /*13a60*/  IMAD.MOV.U32 R116, RZ, RZ, 0x2 ;  /* 0x00000002ff747424 */ /* 0x000fe200078e00ff */
[----:B------:R-:W-:Y:S01]  /*13a70*/  MOV R110, 0x13ab0 ;  /* 0x00013ab0006e7802 */ /* 0x000fe20000000f00 */
[----:B------:R-:W-:Y:S02]  /*13a80*/  IMAD.MOV.U32 R113, RZ, RZ, 0x1f ;  /* 0x0000001fff717424 */ /* 0x000fe400078e00ff */
[----:B------:R-:W-:Y:S02]  /*13a90*/  IMAD.MOV.U32 R114, RZ, RZ, -0x1 ;  /* 0xffffffffff727424 */ /* 0x000fe400078e00ff */
[----:B-----5:R-:W-:Y:S05]  /*13aa0*/  CALL.REL.NOINC `($__internal_44_$__cuda_sm70_shflsync_bfly_p) ;  /* 0x0000065000007944 */ /* 0x020fea0003c00000 */
[----:B01----:R-:W-:Y:S01]  /*13ab0*/  FADD.FTZ R109, R109, R116 ;  /* 0x000000746d6d7221 */ /* 0x003fe20000010000 */
[----:B------:R-:W-:Y:S01]  /*13ac0*/  MOV R110, 0x13b10 ;  /* 0x00013b10006e7802 */ /* 0x000fe20000000f00 */
[----:B------:R-:W-:-:S02]  /*13ad0*/  IMAD.MOV.U32 R116, RZ, RZ, 0x4 ;  /* 0x00000004ff747424 */ /* 0x000fc400078e00ff */
[----:B------:R-:W-:Y:S02]  /*13ae0*/  IMAD.MOV.U32 R113, RZ, RZ, 0x1f ;  /* 0x0000001fff717424 */ /* 0x000fe400078e00ff */
[----:B------:R-:W-:Y:S02]  /*13af0*/  IMAD.MOV.U32 R114, RZ, RZ, -0x1 ;  /* 0xffffffffff727424 */ /* 0x000fe400078e00ff */
[----:B------:R-:W-:Y:S05]  /*13b00*/  CALL.REL.NOINC `($__internal_44_$__cuda_sm70_shflsync_bfly_p) ;  /* 0x000005f000007944 */ /* 0x000fea0003c00000 */
[----:B01----:R-:W-:Y:S01]  /*13b10*/  FADD.FTZ R109, R109, R116 ;  /* 0x000000746d6d7221 */ /* 0x003fe20000010000 */
[----:B------:R-:W-:Y:S01]  /*13b20*/  HFMA2.MMA R116, -RZ, RZ, 0, 4.76837158203125e-07 ;  /* 0x00000008ff747435 */ /* 0x000fe200000001ff */
[----:B------:R-:W-:Y:S01]  /*13b30*/  IMAD.MOV.U32 R113, RZ, RZ, 0x1f ;  /* 0x0000001fff717424 */ /* 0x000fe200078e00ff */
[----:B------:R-:W-:Y:S01]  /*13b40*/  MOV R110, 0x13b70 ;  /* 0x00013b70006e7802 */ /* 0x000fe20000000f00 */
[----:B------:R-:W-:-:S03]  /*13b50*/  IMAD.MOV.U32 R114, RZ, RZ, -0x1 ;  /* 0xffffffffff727424 */ /* 0x000fc600078e00ff */
[----:B------:R-:W-:Y:S05]  /*13b60*/  CALL.REL.NOINC `($__internal_44_$__cuda_sm70_shflsync_bfly_p) ;  /* 0x0000059000007944 */ /* 0x000fea0003c00000 */
[----:B01----:R-:W-:Y:S01]  /*13b70*/  FADD.FTZ R109, R109, R116 ;  /* 0x000000746d6d7221 */ /* 0x003fe20000010000 */
[----:B------:R-:W-:Y:S01]  /*13b80*/  MOV R110, 0x13bd0 ;  /* 0x00013bd0006e7802 */ /* 0x000fe20000000f00 */
[----:B------:R-:W-:Y:S02]  /*13b90*/  IMAD.MOV.U32 R116, RZ, RZ, 0x10 ;  /* 0x00000010ff747424 */ /* 0x000fe400078e00ff */
[----:B------:R-:W-:-:S02]  /*13ba0*/  IMAD.MOV.U32 R113, RZ, RZ, 0x1f ;  /* 0x0000001fff717424 */ /* 0x000fc400078e00ff */
[----:B------:R-:W-:Y:S02]  /*13bb0*/  IMAD.MOV.U32 R114, RZ, RZ, -0x1 ;  /* 0xffffffffff727424 */ /* 0x000fe400078e00ff */
[----:B------:R-:W-:Y:S05]  /*13bc0*/  CALL.REL.NOINC `($__internal_44_$__cuda_sm70_shflsync_bfly_p) ;  /* 0x0000053000007944 */ /* 0x000fea0003c00000 */
[----:B-1----:R-:W-:Y:S01]  /*13bd0*/  FADD.FTZ R108, R109, R116 ;  /* 0x000000746d6c7221 */ /* 0x002fe20000010000 */
[----:B------:R-:W-:Y:S01]  /*13be0*/  LOP3.LUT P0, RZ, R185, 0x20, RZ, 0xc0, !PT ;  /* 0x00000020b9ff7812 */ /* 0x000fe2000780c0ff */
[----:B------:R-:W-:Y:S02]  /*13bf0*/  IMAD.MOV.U32 R116, RZ, RZ, 0x1 ;  /* 0x00000001ff747424 */ /* 0x000fe400078e00ff */
        /* <DEDUP_REMOVED lines=51> */
[----:B------:R-:W-:Y:S01]  /*13f30*/  @P2 FFMA.FTZ R109, R111, R111, R114 ;  /* 0x0000006f6f6d2223 */ /* 0x000fe20000010072 */
[----:B------:R-:W-:Y:S02]  /*13f40*/  MOV R114, 0xffffffff ;  /* 0xffffffff00727802 */ /* 0x000fe40000000f00 */
[----:B------:R-:W-:Y:S05]  /*13f50*/  CALL.REL.NOINC `($__internal_44_$__cuda_sm70_shflsync_bfly_p) ;  /* 0x000001a000007944 */ /* 0x000fea0003c00000 */
[----:B01----:R-:W-:Y:S01]  /*13f60*/  FADD.FTZ R109, R109, R116 ;  /* 0x000000746d6d7221 */ /* 0x003fe20000010000 */
[----:B------:R-:W-:Y:S01]  /*13f70*/  MOV R110, 0x13fc0 ;  /* 0x00013fc0006e7802 */ /* 0x000fe20000000f00 */
[----:B------:R-:W-:Y:S02]  /*13f80*/  IMAD.MOV.U32 R116, RZ, RZ, 0x2 ;  /* 0x00000002ff747424 */ /* 0x000fe400078e00ff */
[----:B------:R-:W-:Y:S02]  /*13f90*/  IMAD.MOV.U32 R113, RZ, RZ, 0x1f ;  /* 0x0000001fff717424 */ /* 0x000fe400078e00ff */
[----:B------:R-:W-:Y:S02]  /*13fa0*/  IMAD.MOV.U32 R114, RZ, RZ, -0x1 ;  /* 0xffffffffff727424 */ /* 0x000fe400078e00ff */
[----:B------:R-:W-:Y:S05]  /*13fb0*/  CALL.REL.NOINC `($__internal_44_$__cuda_sm70_shflsync_bfly_p) ;  /* 0x0000014000007944 */ /* 0x000fea0003c00000 */
[----:B01----:R-:W-:Y:S01]  /*13fc0*/  FADD.FTZ R109, R109, R116 ;  /* 0x000000746d6d7221 */ /* 0x003fe20000010000 */
[----:B------:R-:W-:Y:S01]  /*13fd0*/  MOV R110, 0x14020 ;  /* 0x00014020006e7802 */ /* 0x000fe20000000f00 */
[----:B------:R-:W-:Y:S02]  /*13fe0*/  IMAD.MOV.U32 R116, RZ, RZ, 0x4 ;  /* 0x00000004ff747424 */ /* 0x000fe400078e00ff */
[----:B------:R-:W-:-:S02]  /*13ff0*/  IMAD.MOV.U32 R113, RZ, RZ, 0x1f ;  /* 0x0000001fff717424 */ /* 0x000fc400078e00ff */
[----:B------:R-:W-:Y:S02]  /*14000*/  IMAD.MOV.U32 R114, RZ, RZ, -0x1 ;  /* 0xffffffffff727424 */ /* 0x000fe400078e00ff */
[----:B------:R-:W-:Y:S05]  /*14010*/  CALL.REL.NOINC `($__internal_44_$__cuda_sm70_shflsync_bfly_p) ;  /* 0x000000e000007944 */ /* 0x000fea0003c00000 */
[----:B0-----:R-:W-:Y:S01]  /*14020*/  HFMA2.MMA R113, -RZ, RZ, 0, 1.847743988037109375e-06 ;  /* 0x0000001fff717435 */ /* 0x001fe200000001ff */
[----:B-1----:R-:W-:Y:S01]  /*14030*/  FADD.FTZ R109, R109, R116 ;  /* 0x000000746d6d7221 */ /* 0x002fe20000010000 */
[----:B------:R-:W-:Y:S01]  /*14040*/  MOV R110, 0x14080 ;  /* 0x00014080006e7802 */ /* 0x000fe20000000f00 */
[----:B------:R-:W-:Y:S02]  /*14050*/  IMAD.MOV.U32 R116, RZ, RZ, 0x8 ;  /* 0x00000008ff747424 */ /* 0x000fe400078e00ff */
[----:B------:R-:W-:Y:S02]  /*14060*/  IMAD.MOV.U32 R114, RZ, RZ, -0x1 ;  /* 0xffffffffff727424 */ /* 0x000fe400078e00ff */
[----:B------:R-:W-:Y:S05]  /*14070*/  CALL.REL.NOINC `($__internal_44_$__cuda_sm70_shflsync_bfly_p) ;  /* 0x0000008000007944 */ /* 0x000fea0003c00000 */
[----:B-1----:R-:W-:Y:S01]  /*14080*/  FADD.FTZ R115, R109, R116 ;  /* 0x000000746d737221 */ /* 0x002fe20000010000 */
[----:B------:R-:W-:Y:S01]  /*14090*/  MOV R110, 0x140f0 ;  /* 0x000140f0006e7802 */ /* 0x000fe20000000f00 */
[----:B------:R-:W-:Y:S02]  /*140a0*/  IMAD.MOV.U32 R116, RZ, RZ, 0x10 ;  /* 0x00000010ff747424 */ /* 0x000fe400078e00ff */
[----:B0-----:R-:W-:Y:S02]  /*140b0*/  IMAD.MOV.U32 R113, RZ, RZ, 0x1f ;  /* 0x0000001fff717424 */ /* 0x001fe400078e00ff */
[----:B------:R-:W-:-:S02]  /*140c0*/  IMAD.MOV.U32 R114, RZ, RZ, -0x1 ;  /* 0xffffffffff727424 */ /* 0x000fc400078e00ff */
[----:B------:R-:W-:Y:S02]  /*140d0*/  IMAD.MOV.U32 R109, RZ, RZ, R115 ;  /* 0x000000ffff6d7224 */ /* 0x000fe400078e0073 */
[----:B------:R-:W-:Y:S05]  /*140e0*/  CALL.REL.NOINC `($__internal_44_$__cuda_sm70_shflsync_bfly_p) ;  /* 0x0000001000007944 */ /* 0x000fea0003c00000 */
[----:B01----:R-:W-:Y:S05]  /*140f0*/  BRA `(.L_x_10763) ;  /* 0xffffea2000007947 */ /* 0x003fea000383ffff */
        .weak           $__internal_44_$__cuda_sm70_shflsync_bfly_p
        .type           $__internal_44_$__cuda_sm70_shflsync_bfly_p,@function
        .size           $__internal_44_$__cuda_sm70_shflsync_bfly_p,(.L_x_20024 - $__internal_44_$__cuda_sm70_shflsync_bfly_p)
$__internal_44_$__cuda_sm70_shflsync_bfly_p:
[----:B------:R-:W-:Y:S01]  /*14100*/  IMAD.MOV.U32 R111, RZ, RZ, 0x0 ;  /* 0x00000000ff6f7424 */ /* 0x000fe200078e00ff */
[----:B------:R-:W-:Y:S04]  /*14110*/  WARPSYNC R114 ;  /* 0x0000007200007348 */ /* 0x000fe80003800000 */
[----:B------:R0:W1:Y:S01]  /*14120*/  SHFL.BFLY PT, R116, R109, R116, R113 ;  /* 0x0c0000746d747389 */ /* 0x00006200000e0071 */
[----:B------:R-:W-:Y:S05]  /*14130*/  RET.REL.NODEC R110 `(_ZN10layer_norm31ln_parallel_residual_fwd_kernelINS_13Kernel_traitsIf6__halfS2_S2_fjLj6144ELj1ELj1ELj8ELj16ENS_18Kernel_traits_baseILj6144EfS2_S2_S2_fjLj256EEEEELb1ELb0ELb0EEEvNS_9FwdParamsE) ;  /* 0xfffebec06e007950 */ /* 0x000fea0003c3ffff */
.L_x_10764:
        /* <DEDUP_REMOVED lines=12> */
.L_x_20024:


//--------------------- .text._ZN10layer_norm31ln_parallel_residual_fwd_kernelINS_13Kernel_traitsIf6__halfS2_S2_fjLj6144ELj1ELj1ELj8ELj16ENS_18Kernel_traits_baseILj6144EfS2_S2_S2_fjLj256EEEEELb1ELb0ELb1EEEvNS_9FwdParamsE --------------------------
	.section	.text._ZN10layer_norm31ln_parallel_residual_fwd_kernelINS_13Kernel_traitsIf6__halfS2_S2_fjLj6144ELj1ELj1ELj8ELj16ENS_18Kernel_traits_baseILj6144EfS2_S2_S2_fjLj256EEEEELb1ELb0ELb1EEEvNS_9FwdParamsE,"ax",@progbits
	.sectioninfo	@"SHI_REGISTERS=191"
	.align	128
        .global         _ZN10layer_norm31ln_parallel_residual_fwd_kernelINS_13Kernel_traitsIf6__halfS2_S2_fjLj6144ELj1ELj1ELj8ELj16ENS_18Kernel_traits_baseILj6144EfS2_S2_S2_fjLj256EEEEELb1ELb0ELb1EEEvNS_9FwdParamsE
        .type           _ZN10layer_norm31ln_parallel_residual_fwd_kernelINS_13Kernel_traitsIf6__halfS2_S2_fjLj6144ELj1ELj1ELj8ELj16ENS_18Kernel_traits_baseILj6144EfS2_S2_S2_fjLj256EEEEELb1ELb0ELb1EEEvNS_9FwdParamsE,@function
        .size           _ZN10layer_norm31ln_parallel_residual_fwd_kernelINS_13Kernel_traitsIf6__halfS2_S2_fjLj6144ELj1ELj1ELj8ELj16ENS_18Kernel_traits_baseILj6144EfS2_S2_S2_fjLj256EEEEELb1ELb0ELb1EEEvNS_9FwdParamsE,(.L_x_20025 - _ZN10layer_norm31ln_parallel_residual_fwd_kernelINS_13Kernel_traitsIf6__halfS2_S2_fjLj6144ELj1ELj1ELj8ELj16ENS_18Kernel_traits_baseILj6144EfS2_S2_S2_fjLj256EEEEELb1ELb0ELb1EEEvNS_9FwdParamsE)
        .other          _ZN10layer_norm31ln_parallel_residual_fwd_kernelINS_13Kernel_traitsIf6__halfS2_S2_fjLj6144ELj1ELj1ELj8ELj16ENS_18Kernel_traits_baseILj6144EfS2_S2_S2_fjLj256EEEEELb1ELb0ELb1EEEvNS_9FwdParamsE,@"STO_CUDA_ENTRY STV_DEFAULT"
_ZN10layer_norm31ln_parallel_residual_fwd_kernelINS_13Kernel_traitsIf6__halfS2_S2_fjLj6144ELj1ELj1ELj8ELj16ENS_18Kernel_traits_baseILj6144EfS2_S2_S2_fjLj256EEEEELb1ELb0ELb1EEEvNS_9FwdParamsE:
.text._ZN10layer_norm31ln_parallel_residual_fwd_kernelINS_13Kernel_traitsIf6__halfS2_S2_fjLj6144ELj1ELj1ELj8ELj16ENS_18Kernel_traits_baseILj6144EfS2_S2_S2_fjLj256EEEEELb1ELb0ELb1EEEvNS_9FwdParamsE:
        /* <DEDUP_REMOVED lines=66> */
[----:B------:R-:W-:Y:S01]  /*0420*/  IMAD.X R103, RZ, RZ, c[0x0][0x1bc], P4 ;  /* 0x00006f00ff677624 */ /* 0x000fe200020e06ff */
[----:B------:R-:W-:-:S11]  /*0430*/  IADD3.X R101, RZ, c[0x0][0x1b4], RZ, P3, !PT ;  /* 0x00006d00ff657a10 */ /* 0x000fd60001ffe4ff */
        /* <DEDUP_REMOVED lines=84> */
.L_x_11155:
        /* <DEDUP_REMOVED lines=29> */
.L_x_10766:
[----:B------:R-:W-:Y:S02]  /*0b50*/  IMAD.MOV.U32 R115, RZ, RZ, R152 ;  /* 0x000000ffff737224 */ /* 0x000fe400078e0098 */
.L_x_10767:
[----:B------:R-:W-:Y:S05]  /*0b60*/  BSYNC B0 ;  /* 0x0000000000007941 */ /* 0x000fea0003800000 */
.L_x_10765:
        /* <DEDUP_REMOVED lines=16> */
.L_x_10771:
[----:B------:R-:W-:Y:S05]  /*0c70*/  BSYNC B1 ;  /* 0x0000000000017941 */ /* 0x000fea0003800000 */
.L_x_10770:
        /* <DEDUP_REMOVED lines=44> */
.L_x_10769:
[----:B------:R-:W-:Y:S05]  /*0f40*/  BSYNC B0 ;  /* 0x0000000000007941 */ /* 0x000fea0003800000 */
.L_x_10768:
[----:B0-----:R-:W0:Y:S01]  /*0f50*/  I2F.U32 R109, R115 ;  /* 0x00000073006d7306 */ /* 0x001e220000201000 */
        /* <DEDUP_REMOVED lines=14> */
[----:B------:R-:W-:-:S04]  /*1040*/  MOV R109, R112 ;  /* 0x00000070006d7202 */ /* 0x000fc80000000f00 */
[----:B------:R-:W-:Y:S01]  /*1050*/  FADD.FTZ R110, R110, R111 ;  /* 0x0000006f6e6e7221 */ /* 0x000fe20000010000 */
[----:B------:R-:W-:Y:S05]  /*1060*/  BRA `(.L_x_10773) ;  /* 0x0000056000007947 */ /* 0x000fea0003800000 */
.L_x_10772:
        /* <DEDUP_REMOVED lines=12> */
.L_x_10775:
[----:B------:R-:W-:Y:S02]  /*1130*/  IMAD.MOV.U32 R111, RZ, RZ, R152 ;  /* 0x000000ffff6f7224 */ /* 0x000fe400078e0098 */
.L_x_10776:
[----:B------:R-:W-:Y:S05]  /*1140*/  BSYNC B0 ;  /* 0x0000000000007941 */ /* 0x000fea0003800000 */
.L_x_10774:
        /* <DEDUP_REMOVED lines=16> */
.L_x_10780:
[----:B------:R-:W-:Y:S05]  /*1250*/  BSYNC B1 ;  /* 0x0000000000017941 */ /* 0x000fea0003800000 */
.L_x_10779:
        /* <DEDUP_REMOVED lines=44> */
.L_x_10778:
[----:B------:R-:W-:Y:S05]  /*1520*/  BSYNC B0 ;  /* 0x0000000000007941 */ /* 0x000fea0003800000 */
.L_x_10777:
        /* <DEDUP_REMOVED lines=10> */
.L_x_10773:
        /* <DEDUP_REMOVED lines=12> */
.L_x_10782:
[----:B------:R-:W-:Y:S02]  /*1690*/  IMAD.MOV.U32 R115, RZ, RZ, R152 ;  /* 0x000000ffff737224 */ /* 0x000fe400078e0098 */
.L_x_10783:
[----:B------:R-:W-:Y:S05]  /*16a0*/  BSYNC B0 ;  /* 0x0000000000007941 */ /* 0x000fea0003800000 */
.L_x_10781:
        /* <DEDUP_REMOVED lines=16> */
.L_x_10787:
[----:B------:R-:W-:Y:S05]  /*17b0*/  BSYNC B1 ;  /* 0x0000000000017941 */ /* 0x000fea0003800000 */
.L_x_10786:
        /* <DEDUP_REMOVED lines=44> */
.L_x_10785:
[----:B------:R-:W-:Y:S05]  /*1a80*/  BSYNC B0 ;  /* 0x0000000000007941 */ /* 0x000fea0003800000 */
.L_x_10784:
        /* <DEDUP_REMOVED lines=15> */
.L_x_10788:
        /* <DEDUP_REMOVED lines=12> */
.L_x_10791:
[----:B------:R-:W-:Y:S02]  /*1c40*/  IMAD.MOV.U32 R109, RZ, RZ, R152 ;  /* 0x000000ffff6d7224 */ /* 0x000fe400078e0098 */
.L_x_10792:
[----:B------:R-:W-:Y:S05]  /*1c50*/  BSYNC B0 ;  /* 0x0000000000007941 */ /* 0x000fea0003800000 */
.L_x_10790:
        /* <DEDUP_REMOVED lines=16> */
.L_x_10796:
[----:B------:R-:W-:Y:S05]  /*1d60*/  BSYNC B1 ;  /* 0x0000000000017941 */ /* 0x000fea0003800000 */
.L_x_10795:
        /* <DEDUP_REMOVED lines=44> */
.L_x_10794:
[----:B------:R-:W-:Y:S05]  /*2030*/  BSYNC B0 ;  /* 0x0000000000007941 */ /* 0x000fea0003800000 */
.L_x_10793:
        /* <DEDUP_REMOVED lines=10> */
.L_x_10789:
        /* <DEDUP_REMOVED lines=12> */
.L_x_10798:
[----:B------:R-:W-:Y:S02]  /*21a0*/  MOV R115, R152 ;  /* 0x0000009800737202 */ /* 0x000fe40000000f00 */
.L_x_10799:
[----:B------:R-:W-:Y:S05]  /*21b0*/  BSYNC B0 ;  /* 0x0000000000007941 */ /* 0x000fea0003800000 */
.L_x_10797:
        /* <DEDUP_REMOVED lines=16> */
.L_x_10803:
[----:B------:R-:W-:Y:S05]  /*22c0*/  BSYNC B1 ;  /* 0x0000000000017941 */ /* 0x000fea0003800000 */
.L_x_10802:
        /* <DEDUP_REMOVED lines=44> */
.L_x_10801:
[----:B------:R-:W-:Y:S05]  /*2590*/  BSYNC B0 ;  /* 0x0000000000007941 */ /* 0x000fea0003800000 */
.L_x_10800:
        /* <DEDUP_REMOVED lines=15> */
.L_x_10804:
        /* <DEDUP_REMOVED lines=12> */
.L_x_10807:
[----:B------:R-:W-:Y:S02]  /*2750*/  MOV R113, R152 ;  /* 0x0000009800717202 */ /* 0x000fe40000000f00 */
.L_x_10808:
[----:B------:R-:W-:Y:S05]  /*2760*/  BSYNC B0 ;  /* 0x0000000000007941 */ /* 0x000fea0003800000 */
.L_x_10806:
        /* <DEDUP_REMOVED lines=16> */
.L_x_10812:
[----:B------:R-:W-:Y:S05]  /*2870*/  BSYNC B1 ;  /* 0x0000000000017941 */ /* 0x000fea0003800000 */
.L_x_10811:
        /* <DEDUP_REMOVED lines=44> */
.L_x_10810:
[----:B------:R-:W-:Y:S05]  /*2b40*/  BSYNC B0 ;  /* 0x0000000000007941 */ /* 0x000fea0003800000 */
.L_x_10809:
        /* <DEDUP_REMOVED lines=10> */
.L_x_10805:
        /* <DEDUP_REMOVED lines=12> */
.L_x_10814:
[----:B------:R-:W-:Y:S02]  /*2cb0*/  IMAD.MOV.U32 R115, RZ, RZ, R152 ;  /* 0x000000ffff737224 */ /* 0x000fe400078e0098 */
.L_x_10815:
[----:B------:R-:W-:Y:S05]  /*2cc0*/  BSYNC B0 ;  /* 0x0000000000007941 */ /* 0x000fea0003800000 */
.L_x_10813:
        /* <DEDUP_REMOVED lines=16> */
.L_x_10819:
[----:B------:R-:W-:Y:S05]  /*2dd0*/  BSYNC B1 ;  /* 0x0000000000017941 */ /* 0x000fea0003800000 */
.L_x_10818:
        /* <DEDUP_REMOVED lines=44> */
.L_x_10817:
[----:B------:R-:W-:Y:S05]  /*30a0*/  BSYNC B0 ;  /* 0x0000000000007941 */ /* 0x000fea0003800000 */
.L_x_10816:
        /* <DEDUP_REMOVED lines=15> */
.L_x_10820:
        /* <DEDUP_REMOVED lines=12> */
.L_x_10823:
[----:B------:R-:W-:Y:S02]  /*3260*/  IMAD.MOV.U32 R115, RZ, RZ, R152 ;  /* 0x000000ffff737224 */ /* 0x000fe400078e0098 */
.L_x_10824:
[----:B------:R-:W-:Y:S05]  /*3270*/  BSYNC B0 ;  /* 0x0000000000007941 */ /* 0x000fea0003800000 */
.L_x_10822:
        /* <DEDUP_REMOVED lines=16> */
.L_x_10828:
[----:B------:R-:W-:Y:S05]  /*3380*/  BSYNC B1 ;  /* 0x0000000000017941 */ /* 0x000fea0003800000 */
.L_x_10827:
        /* <DEDUP_REMOVED lines=44> */
.L_x_10826:
[----:B------:R-:W-:Y:S05]  /*3650*/  BSYNC B0 ;  /* 0x0000000000007941 */ /* 0x000fea0003800000 */
.L_x_10825:
        /* <DEDUP_REMOVED lines=10> */
.L_x_10821:
        /* <DEDUP_REMOVED lines=12> */
.L_x_10830:
[----:B------:R-:W-:Y:S02]  /*37c0*/  IMAD.MOV.U32 R109, RZ, RZ, R152 ;  /* 0x000000ffff6d7224 */ /* 0x000fe400078e0098 */
.L_x_10831:
[----:B------:R-:W-:Y:S05]  /*37d0*/  BSYNC B0 ;  /* 0x0000000000007941 */ /* 0x000fea0003800000 */
.L_x_10829:
        /* <DEDUP_REMOVED lines=16> */
.L_x_10835:
[----:B------:R-:W-:Y:S05]  /*38e0*/  BSYNC B1 ;  /* 0x0000000000017941 */ /* 0x000fea0003800000 */
.L_x_10834:
        /* <DEDUP_REMOVED lines=44> */
.L_x_10833:
[----:B------:R-:W-:Y:S05]  /*3bb0*/  BSYNC B0 ;  /* 0x0000000000007941 */ /* 0x000fea0003800000 */
.L_x_10832:
        /* <DEDUP_REMOVED lines=13> */
.L_x_10836:
        /* <DEDUP_REMOVED lines=12> */
.L_x_10839:
[----:B------:R-:W-:Y:S02]  /*3d50*/  IMAD.MOV.U32 R109, RZ, RZ, R152 ;  /* 0x000000ffff6d7224 */ /* 0x000fe400078e0098 */
.L_x_10840:
[----:B------:R-:W-:Y:S05]  /*3d60*/  BSYNC B0 ;  /* 0x0000000000007941 */ /* 0x000fea0003800000 */
.L_x_10838:
        /* <DEDUP_REMOVED lines=16> */
.L_x_10844:
[----:B------:R-:W-:Y:S05]  /*3e70*/  BSYNC B1 ;  /* 0x0000000000017941 */ /* 0x000fea0003800000 */
.L_x_10843:
        /* <DEDUP_REMOVED lines=44> */
.L_x_10842:
[----:B------:R-:W-:Y:S05]  /*4140*/  BSYNC B0 ;  /* 0x0000000000007941 */ /* 0x000fea0003800000 */
.L_x_10841:
        /* <DEDUP_REMOVED lines=10> */
.L_x_10837:
        /* <DEDUP_REMOVED lines=12> */
.L_x_10846:
[----:B------:R-:W-:Y:S02]  /*42b0*/  IMAD.MOV.U32 R109, RZ, RZ, R152 ;  /* 0x000000ffff6d7224 */ /* 0x000fe400078e0098 */
.L_x_10847:
[----:B------:R-:W-:Y:S05]  /*42c0*/  BSYNC B0 ;  /* 0x0000000000007941 */ /* 0x000fea0003800000 */
.L_x_10845:
        /* <DEDUP_REMOVED lines=16> */
.L_x_10851:
[----:B------:R-:W-:Y:S05]  /*43d0*/  BSYNC B1 ;  /* 0x0000000000017941 */ /* 0x000fea0003800000 */
.L_x_10850:
        /* <DEDUP_REMOVED lines=44> */
.L_x_10849:
[----:B------:R-:W-:Y:S05]  /*46a0*/  BSYNC B0 ;  /* 0x0000000000007941 */ /* 0x000fea0003800000 */
.L_x_10848:
        /* <DEDUP_REMOVED lines=13> */
.L_x_10852:
        /* <DEDUP_REMOVED lines=12> */
.L_x_10855:
[----:B------:R-:W-:Y:S02]  /*4840*/  IMAD.MOV.U32 R106, RZ, RZ, R152 ;  /* 0x000000ffff6a7224 */ /* 0x000fe400078e0098 */
.L_x_10856:
[----:B------:R-:W-:Y:S05]  /*4850*/  BSYNC B0 ;  /* 0x0000000000007941 */ /* 0x000fea0003800000 */
.L_x_10854:
        /* <DEDUP_REMOVED lines=16> */
.L_x_10860:
[----:B------:R-:W-:Y:S05]  /*4960*/  BSYNC B1 ;  /* 0x0000000000017941 */ /* 0x000fea0003800000 */
.L_x_10859:
        /* <DEDUP_REMOVED lines=44> */
.L_x_10858:
[----:B------:R-:W-:Y:S05]  /*4c30*/  BSYNC B0 ;  /* 0x0000000000007941 */ /* 0x000fea0003800000 */
.L_x_10857:
        /* <DEDUP_REMOVED lines=10> */
.L_x_10853:
        /* <DEDUP_REMOVED lines=12> */
.L_x_10862:
[----:B------:R-:W-:Y:S02]  /*4da0*/  IMAD.MOV.U32 R106, RZ, RZ, R152 ;  /* 0x000000ffff6a7224 */ /* 0x000fe400078e0098 */
.L_x_10863:
[----:B------:R-:W-:Y:S05]  /*4db0*/  BSYNC B0 ;  /* 0x0000000000007941 */ /* 0x000fea0003800000 */
.L_x_10861:
        /* <DEDUP_REMOVED lines=16> */
.L_x_10867:
[----:B------:R-:W-:Y:S05]  /*4ec0*/  BSYNC B1 ;  /* 0x0000000000017941 */ /* 0x000fea0003800000 */
.L_x_10866:
        /* <DEDUP_REMOVED lines=44> */
.L_x_10865:
[----:B------:R-:W-:Y:S05]  /*5190*/  BSYNC B0 ;  /* 0x0000000000007941 */ /* 0x000fea0003800000 */
.L_x_10864:
        /* <DEDUP_REMOVED lines=13> */
.L_x_10868:
        /* <DEDUP_REMOVED lines=12> */
.L_x_10871:
[----:B------:R-:W-:Y:S02]  /*5330*/  IMAD.MOV.U32 R106, RZ, RZ, R152 ;  /* 0x000000ffff6a7224 */ /* 0x000fe400078e0098 */
.L_x_10872:
[----:B------:R-:W-:Y:S05]  /*5340*/  BSYNC B0 ;  /* 0x0000000000007941 */ /* 0x000fea0003800000 */
.L_x_10870:
        /* <DEDUP_REMOVED lines=16> */
.L_x_10876:
[----:B------:R-:W-:Y:S05]  /*5450*/  BSYNC B1 ;  /* 0x0000000000017941 */ /* 0x000fea0003800000 */
.L_x_10875:
        /* <DEDUP_REMOVED lines=44> */
.L_x_10874:
[----:B------:R-:W-:Y:S05]  /*5720*/  BSYNC B0 ;  /* 0x0000000000007941 */ /* 0x000fea0003800000 */
.L_x_10873:
        /* <DEDUP_REMOVED lines=10> */
.L_x_10869:
        /* <DEDUP_REMOVED lines=12> */
.L_x_10878:
[----:B------:R-:W-:Y:S02]  /*5890*/  IMAD.MOV.U32 R106, RZ, RZ, R152 ;  /* 0x000000ffff6a7224 */ /* 0x000fe400078e0098 */
.L_x_10879:
[----:B------:R-:W-:Y:S05]  /*58a0*/  BSYNC B0 ;  /* 0x0000000000007941 */ /* 0x000fea0003800000 */
.L_x_10877:
        /* <DEDUP_REMOVED lines=16> */
.L_x_10883:
[----:B------:R-:W-:Y:S05]  /*59b0*/  BSYNC B1 ;  /* 0x0000000000017941 */ /* 0x000fea0003800000 */
.L_x_10882:
        /* <DEDUP_REMOVED lines=44> */
.L_x_10881:
[----:B------:R-:W-:Y:S05]  /*5c80*/  BSYNC B0 ;  /* 0x0000000000007941 */ /* 0x000fea0003800000 */
.L_x_10880:
[----:B------:R-:W0:Y:S01]  /*5c90*/  I2F.U32 R109, R106 ;  /* 0x0000006a006d7306 */ /* 0x000e220000201000 */
[----:B------:R-:W-:-:S05]  /*5ca0*/  HADD2.F32 R107, -RZ, R107.H1_H1 ;  /* 0x3000006bff6b7230 */ /* 0x000fca0000004100 */
[----:B------:R-:W-:Y:S02]  /*5cb0*/  FMUL.FTZ R107, R107, c[0x0][0x1e8] ;  /* 0x00007a006b6b7a20 */ /* 0x000fe40000410000 */
[----:B0-----:R-:W-:-:S05]  /*5cc0*/  FFMA.FTZ R109, R109, R108, 1.1641532182693481445e-10 ;  /* 0x2f0000006d6d7423 */ /* 0x001fca000001006c */
[----:B------:R-:W-:-:S04]  /*5cd0*/  FSETP.GTU.FTZ.AND P5, PT, R109, c[0x0][0x1e4], PT ;  /* 0x000079006d007a0b */ /* 0x000fc80003fbc000 */
        /* <DEDUP_REMOVED lines=8> */
.L_x_10884:
        /* <DEDUP_REMOVED lines=12> */
.L_x_10887:
[----:B------:R-:W-:Y:S02]  /*5e20*/  MOV R119, R152 ;  /* 0x0000009800777202 */ /* 0x000fe40000000f00 */
.L_x_10888:
[----:B------:R-:W-:Y:S05]  /*5e30*/  BSYNC B0 ;  /* 0x0000000000007941 */ /* 0x000fea0003800000 */
.L_x_10886:
        /* <DEDUP_REMOVED lines=18> */
.L_x_10892:
[----:B------:R-:W-:Y:S05]  /*5f60*/  BSYNC B1 ;  /* 0x0000000000017941 */ /* 0x000fea0003800000 */
.L_x_10891:
        /* <DEDUP_REMOVED lines=44> */
.L_x_10890:
[----:B------:R-:W-:Y:S05]  /*6230*/  BSYNC B0 ;  /* 0x0000000000007941 */ /* 0x000fea0003800000 */
.L_x_10889:
        /* <DEDUP_REMOVED lines=10> */
.L_x_10885:
        /* <DEDUP_REMOVED lines=17> */
[----:B------:R-:W-:Y:S01]  /*63f0*/  F2FP.PACK_AB R107, R118, R117 ;  /* 0x00000075766b723e */ /* 0x000fe200000000ff */
[----:B------:R-:W-:Y:S01]  /*6400*/  IMAD.WIDE.U32 R164, R164, 0x100, RZ ;  /* 0x00000100a4a47825 */ /* 0x000fe200078e00ff */
[----:B------:R-:W-:Y:S02]  /*6410*/  LOP3.LUT R175, R161, R104, R175, 0xfe, !PT ;  /* 0x00000068a1af7212 */ /* 0x000fe400078efeaf */
[----:B------:R-:W-:Y:S02]  /*6420*/  SEL R161, RZ, 0x1, P5 ;  /* 0x00000001ffa17807 */ /* 0x000fe40002800000 */
[----:B------:R-:W-:Y:S02]  /*6430*/  LOP3.LUT R160, R164, R160, R162, 0xfe, !PT ;  /* 0x000000a0a4a07212 */ /* 0x000fe400078efea2 */
[----:B------:R-:W-:Y:S02]  /*6440*/  F2FP.PACK_AB R106, R116, R115 ;  /* 0x00000073746a723e */ /* 0x000fe400000000ff */
[----:B------:R-:W-:-:S02]  /*6450*/  F2FP.PACK_AB R105, R113, R112 ;  /* 0x000000707169723e */ /* 0x000fc400000000ff */
[----:B------:R-:W-:Y:S02]  /*6460*/  F2FP.PACK_AB R104, R111, R110 ;  /* 0x0000006e6f68723e */ /* 0x000fe400000000ff */
        /* <DEDUP_REMOVED lines=29> */
.L_x_10893:
        /* <DEDUP_REMOVED lines=15> */
.L_x_10895:
[----:B-1----:R-:W-:Y:S02]  /*6730*/  IMAD.MOV.U32 R168, RZ, RZ, R152 ;  /* 0x000000ffffa87224 */ /* 0x002fe400078e0098 */
.L_x_10896:
[----:B------:R-:W-:Y:S05]  /*6740*/  BSYNC B0 ;  /* 0x0000000000007941 */ /* 0x000fea0003800000 */
.L_x_10894:
        /* <DEDUP_REMOVED lines=16> */
.L_x_10900:
[----:B------:R-:W-:Y:S05]  /*6850*/  BSYNC B1 ;  /* 0x0000000000017941 */ /* 0x000fea0003800000 */
.L_x_10899:
        /* <DEDUP_REMOVED lines=44> */
.L_x_10898:
[----:B------:R-:W-:Y:S05]  /*6b20*/  BSYNC B0 ;  /* 0x0000000000007941 */ /* 0x000fea0003800000 */
.L_x_10897:
[----:B------:R-:W0:Y:S01]  /*6b30*/  I2F.U32 R109, R168 ;  /* 0x000000a8006d7306 */ /* 0x000e220000201000 */
[----:B-----5:R-:W-:Y:S01]  /*6b40*/  HADD2.F32 R160, -RZ, R104.H0_H0 ;  /* 0x20000068ffa07230 */ /* 0x020fe20000004100 */
        /* <DEDUP_REMOVED lines=13> */
.L_x_10901:
        /* <DEDUP_REMOVED lines=12> */
.L_x_10904:
[----:B------:R-:W-:Y:S02]  /*6ce0*/  IMAD.MOV.U32 R160, RZ, RZ, R152 ;  /* 0x000000ffffa07224 */ /* 0x000fe400078e0098 */
.L_x_10905:
[----:B------:R-:W-:Y:S05]  /*6cf0*/  BSYNC B0 ;  /* 0x0000000000007941 */ /* 0x000fea0003800000 */
.L_x_10903:
        /* <DEDUP_REMOVED lines=16> */
.L_x_10909:
[----:B------:R-:W-:Y:S05]  /*6e00*/  BSYNC B1 ;  /* 0x0000000000017941 */ /* 0x000fea0003800000 */
.L_x_10908:
        /* <DEDUP_REMOVED lines=43> */
.L_x_10907:
[----:B------:R-:W-:Y:S05]  /*70c0*/  BSYNC B0 ;  /* 0x0000000000007941 */ /* 0x000fea0003800000 */
.L_x_10906:
        /* <DEDUP_REMOVED lines=10> */
.L_x_10902:
        /* <DEDUP_REMOVED lines=12> */
.L_x_10911:
[----:B------:R-:W-:Y:S02]  /*7230*/  IMAD.MOV.U32 R168, RZ, RZ, R152 ;  /* 0x000000ffffa87224 */ /* 0x000fe400078e0098 */
.L_x_10912:
[----:B------:R-:W-:Y:S05]  /*7240*/  BSYNC B0 ;  /* 0x0000000000007941 */ /* 0x000fea0003800000 */
.L_x_10910:
        /* <DEDUP_REMOVED lines=16> */
.L_x_10916:
[----:B------:R-:W-:Y:S05]  /*7350*/  BSYNC B1 ;  /* 0x0000000000017941 */ /* 0x000fea0003800000 */
.L_x_10915:
        /* <DEDUP_REMOVED lines=44> */
.L_x_10914:
[----:B------:R-:W-:Y:S05]  /*7620*/  BSYNC B0 ;  /* 0x0000000000007941 */ /* 0x000fea0003800000 */
.L_x_10913:
        /* <DEDUP_REMOVED lines=11> */
[----:B------:R-:W-:Y:S01]  /*76e0*/  HADD2.F32 R109, -RZ, R100.H1_H1 ;  /* 0x30000064ff6d7230 */ /* 0x000fe20000004100 */
[----:B------:R-:W-:-:S04]  /*76f0*/  IMAD.MOV.U32 R104, RZ, RZ, R160 ;  /* 0x000000ffff687224 */ /* 0x000fc800078e00a0 */
[----:B------:R-:W-:Y:S01]  /*7700*/  FADD.FTZ R162, R109, R162 ;  /* 0x000000a26da27221 */ /* 0x000fe20000010000 */
[----:B------:R-:W-:Y:S05]  /*7710*/  BRA `(.L_x_10918) ;  /* 0x0000055000007947 */ /* 0x000fea0003800000 */
.L_x_10917:
        /* <DEDUP_REMOVED lines=12> */
.L_x_10920:
[----:B------:R-:W-:Y:S02]  /*77e0*/  MOV R109, R152 ;  /* 0x00000098006d7202 */ /* 0x000fe40000000f00 */
.L_x_10921:
[----:B------:R-:W-:Y:S05]  /*77f0*/  BSYNC B0 ;  /* 0x0000000000007941 */ /* 0x000fea0003800000 */
.L_x_10919:
        /* <DEDUP_REMOVED lines=16> */
.L_x_10925:
[----:B------:R-:W-:Y:S05]  /*7900*/  BSYNC B1 ;  /* 0x0000000000017941 */ /* 0x000fea0003800000 */
.L_x_10924:
        /* <DEDUP_REMOVED lines=43> */
.L_x_10923:
[----:B------:R-:W-:Y:S05]  /*7bc0*/  BSYNC B0 ;  /* 0x0000000000007941 */ /* 0x000fea0003800000 */
.L_x_10922:
        /* <DEDUP_REMOVED lines=10> */
.L_x_10918:
        /* <DEDUP_REMOVED lines=12> */
.L_x_10927:
[----:B------:R-:W-:Y:S02]  /*7d30*/  IMAD.MOV.U32 R160, RZ, RZ, R152 ;  /* 0x000000ffffa07224 */ /* 0x000fe400078e0098 */
.L_x_10928:
[----:B------:R-:W-:Y:S05]  /*7d40*/  BSYNC B0 ;  /* 0x0000000000007941 */ /* 0x000fea0003800000 */
.L_x_10926:
        /* <DEDUP_REMOVED lines=16> */
.L_x_10932:
[----:B------:R-:W-:Y:S05]  /*7e50*/  BSYNC B1 ;  /* 0x0000000000017941 */ /* 0x000fea0003800000 */
.L_x_10931:
        /* <DEDUP_REMOVED lines=44> */
.L_x_10930:
[----:B------:R-:W-:Y:S05]  /*8120*/  BSYNC B0 ;  /* 0x0000000000007941 */ /* 0x000fea0003800000 */
.L_x_10929:
        /* <DEDUP_REMOVED lines=15> */
.L_x_10933:
        /* <DEDUP_REMOVED lines=12> */
.L_x_10936:
[----:B------:R-:W-:Y:S02]  /*82e0*/  IMAD.MOV.U32 R160, RZ, RZ, R152 ;  /* 0x000000ffffa07224 */ /* 0x000fe400078e0098 */
.L_x_10937:
[----:B------:R-:W-:Y:S05]  /*82f0*/  BSYNC B0 ;  /* 0x0000000000007941 */ /* 0x000fea0003800000 */
.L_x_10935:
        /* <DEDUP_REMOVED lines=16> */
.L_x_10941:
[----:B------:R-:W-:Y:S05]  /*8400*/  BSYNC B1 ;  /* 0x0000000000017941 */ /* 0x000fea0003800000 */
.L_x_10940:
        /* <DEDUP_REMOVED lines=44> */
.L_x_10939:
[----:B------:R-:W-:Y:S05]  /*86d0*/  BSYNC B0 ;  /* 0x0000000000007941 */ /* 0x000fea0003800000 */
.L_x_10938:
        /* <DEDUP_REMOVED lines=10> */
.L_x_10934:
        /* <DEDUP_REMOVED lines=12> */
.L_x_10943:
[----:B------:R-:W-:Y:S02]  /*8840*/  IMAD.MOV.U32 R160, RZ, RZ, R152 ;  /* 0x000000ffffa07224 */ /* 0x000fe400078e0098 */
.L_x_10944:
[----:B------:R-:W-:Y:S05]  /*8850*/  BSYNC B0 ;  /* 0x0000000000007941 */ /* 0x000fea0003800000 */
.L_x_10942:
        /* <DEDUP_REMOVED lines=16> */
.L_x_10948:
[----:B------:R-:W-:Y:S05]  /*8960*/  BSYNC B1 ;  /* 0x0000000000017941 */ /* 0x000fea0003800000 */
.L_x_10947:
        /* <DEDUP_REMOVED lines=44> */
.L_x_10946:
[----:B------:R-:W-:Y:S05]  /*8c30*/  BSYNC B0 ;  /* 0x0000000000007941 */ /* 0x000fea0003800000 */
.L_x_10945:
        /* <DEDUP_REMOVED lines=15> */
.L_x_10949:
        /* <DEDUP_REMOVED lines=12> */
.L_x_10952:
[----:B------:R-:W-:Y:S02]  /*8df0*/  IMAD.MOV.U32 R160, RZ, RZ, R152 ;  /* 0x000000ffffa07224 */ /* 0x000fe400078e0098 */
.L_x_10953:
[----:B------:R-:W-:Y:S05]  /*8e00*/  BSYNC B0 ;  /* 0x0000000000007941 */ /* 0x000fea0003800000 */
.L_x_10951:
        /* <DEDUP_REMOVED lines=16> */
.L_x_10957:
[----:B------:R-:W-:Y:S05]  /*8f10*/  BSYNC B1 ;  /* 0x0000000000017941 */ /* 0x000fea0003800000 */
.L_x_10956:
        /* <DEDUP_REMOVED lines=44> */
.L_x_10955:
[----:B------:R-:W-:Y:S05]  /*91e0*/  BSYNC B0 ;  /* 0x0000000000007941 */ /* 0x000fea0003800000 */
.L_x_10954:
        /* <DEDUP_REMOVED lines=10> */
.L_x_10950:
        /* <DEDUP_REMOVED lines=12> */
.L_x_10959:
[----:B------:R-:W-:Y:S02]  /*9350*/  IMAD.MOV.U32 R109, RZ, RZ, R152 ;  /* 0x000000ffff6d7224 */ /* 0x000fe400078e0098 */
.L_x_10960:
[----:B------:R-:W-:Y:S05]  /*9360*/  BSYNC B0 ;  /* 0x0000000000007941 */ /* 0x000fea0003800000 */
.L_x_10958:
        /* <DEDUP_REMOVED lines=16> */
.L_x_10964:
[----:B------:R-:W-:Y:S05]  /*9470*/  BSYNC B1 ;  /* 0x0000000000017941 */ /* 0x000fea0003800000 */
.L_x_10963:
        /* <DEDUP_REMOVED lines=44> */
.L_x_10962:
[----:B------:R-:W-:Y:S05]  /*9740*/  BSYNC B0 ;  /* 0x0000000000007941 */ /* 0x000fea0003800000 */
.L_x_10961:
        /* <DEDUP_REMOVED lines=13> */
.L_x_10965:
        /* <DEDUP_REMOVED lines=12> */
.L_x_10968:
[----:B------:R-:W-:Y:S02]  /*98e0*/  MOV R109, R152 ;  /* 0x00000098006d7202 */ /* 0x000fe40000000f00 */
.L_x_10969:
[----:B------:R-:W-:Y:S05]  /*98f0*/  BSYNC B0 ;  /* 0x0000000000007941 */ /* 0x000fea0003800000 */
.L_x_10967:
        /* <DEDUP_REMOVED lines=16> */
.L_x_10973:
[----:B------:R-:W-:Y:S05]  /*9a00*/  BSYNC B1 ;  /* 0x0000000000017941 */ /* 0x000fea0003800000 */
.L_x_10972:
        /* <DEDUP_REMOVED lines=44> */
.L_x_10971:
[----:B------:R-:W-:Y:S05]  /*9cd0*/  BSYNC B0 ;  /* 0x0000000000007941 */ /* 0x000fea0003800000 */
.L_x_10970:
        /* <DEDUP_REMOVED lines=10> */
.L_x_10966:
        /* <DEDUP_REMOVED lines=12> */
.L_x_10975:
[----:B------:R-:W-:Y:S02]  /*9e40*/  MOV R109, R152 ;  /* 0x00000098006d7202 */ /* 0x000fe40000000f00 */
.L_x_10976:
[----:B------:R-:W-:Y:S05]  /*9e50*/  BSYNC B0 ;  /* 0x0000000000007941 */ /* 0x000fea0003800000 */
.L_x_10974:
        /* <DEDUP_REMOVED lines=16> */
.L_x_10980:
[----:B------:R-:W-:Y:S05]  /*9f60*/  BSYNC B1 ;  /* 0x0000000000017941 */ /* 0x000fea0003800000 */
.L_x_10979:
        /* <DEDUP_REMOVED lines=44> */
.L_x_10978:
[----:B------:R-:W-:Y:S05]  /*a230*/  BSYNC B0 ;  /* 0x0000000000007941 */ /* 0x000fea0003800000 */
.L_x_10977:
        /* <DEDUP_REMOVED lines=13> */
.L_x_10981:
        /* <DEDUP_REMOVED lines=12> */
.L_x_10984:
[----:B------:R-:W-:Y:S02]  /*a3d0*/  IMAD.MOV.U32 R106, RZ, RZ, R152 ;  /* 0x000000ffff6a7224 */ /* 0x000fe400078e0098 */
.L_x_10985:
[----:B------:R-:W-:Y:S05]  /*a3e0*/  BSYNC B0 ;  /* 0x0000000000007941 */ /* 0x000fea0003800000 */
.L_x_10983:
        /* <DEDUP_REMOVED lines=16> */
.L_x_10989:
[----:B------:R-:W-:Y:S05]  /*a4f0*/  BSYNC B1 ;  /* 0x0000000000017941 */ /* 0x000fea0003800000 */
.L_x_10988:
        /* <DEDUP_REMOVED lines=44> */
.L_x_10987:
[----:B------:R-:W-:Y:S05]  /*a7c0*/  BSYNC B0 ;  /* 0x0000000000007941 */ /* 0x000fea0003800000 */
.L_x_10986:
        /* <DEDUP_REMOVED lines=10> */
.L_x_10982:
        /* <DEDUP_REMOVED lines=12> */
.L_x_10991:
[----:B------:R-:W-:Y:S02]  /*a930*/  IMAD.MOV.U32 R106, RZ, RZ, R152 ;  /* 0x000000ffff6a7224 */ /* 0x000fe400078e0098 */
.L_x_10992:
[----:B------:R-:W-:Y:S05]  /*a940*/  BSYNC B0 ;  /* 0x0000000000007941 */ /* 0x000fea0003800000 */
.L_x_10990:
        /* <DEDUP_REMOVED lines=16> */
.L_x_10996:
[----:B------:R-:W-:Y:S05]  /*aa50*/  BSYNC B1 ;  /* 0x0000000000017941 */ /* 0x000fea0003800000 */
.L_x_10995:
        /* <DEDUP_REMOVED lines=44> */
.L_x_10994:
[----:B------:R-:W-:Y:S05]  /*ad20*/  BSYNC B0 ;  /* 0x0000000000007941 */ /* 0x000fea0003800000 */
.L_x_10993:
        /* <DEDUP_REMOVED lines=13> */
.L_x_10997:
        /* <DEDUP_REMOVED lines=12> */
.L_x_11000:
[----:B------:R-:W-:Y:S02]  /*aec0*/  IMAD.MOV.U32 R106, RZ, RZ, R152 ;  /* 0x000000ffff6a7224 */ /* 0x000fe400078e0098 */
.L_x_11001:
[----:B------:R-:W-:Y:S05]  /*aed0*/  BSYNC B0 ;  /* 0x0000000000007941 */ /* 0x000fea0003800000 */
.L_x_10999:
        /* <DEDUP_REMOVED lines=16> */
.L_x_11005:
[----:B------:R-:W-:Y:S05]  /*afe0*/  BSYNC B1 ;  /* 0x0000000000017941 */ /* 0x000fea0003800000 */
.L_x_11004:
        /* <DEDUP_REMOVED lines=44> */
.L_x_11003:
[----:B------:R-:W-:Y:S05]  /*b2b0*/  BSYNC B0 ;  /* 0x0000000000007941 */ /* 0x000fea0003800000 */
.L_x_11002:
        /* <DEDUP_REMOVED lines=10> */
.L_x_10998:
        /* <DEDUP_REMOVED lines=12> */
.L_x_11007:
[----:B------:R-:W-:Y:S02]  /*b420*/  IMAD.MOV.U32 R106, RZ, RZ, R152 ;  /* 0x000000ffff6a7224 */ /* 0x000fe400078e0098 */
.L_x_11008:
[----:B------:R-:W-:Y:S05]  /*b430*/  BSYNC B0 ;  /* 0x0000000000007941 */ /* 0x000fea0003800000 */
.L_x_11006:
        /* <DEDUP_REMOVED lines=16> */
.L_x_11012:
[----:B------:R-:W-:Y:S05]  /*b540*/  BSYNC B1 ;  /* 0x0000000000017941 */ /* 0x000fea0003800000 */
.L_x_11011:
        /* <DEDUP_REMOVED lines=44> */
.L_x_11010:
[----:B------:R-:W-:Y:S05]  /*b810*/  BSYNC B0 ;  /* 0x0000000000007941 */ /* 0x000fea0003800000 */
.L_x_11009:
        /* <DEDUP_REMOVED lines=13> */
.L_x_11013:
        /* <DEDUP_REMOVED lines=12> */
.L_x_11016:
[----:B------:R-:W-:Y:S02]  /*b9b0*/  IMAD.MOV.U32 R160, RZ, RZ, R152 ;  /* 0x000000ffffa07224 */ /* 0x000fe400078e0098 */
.L_x_11017:
[----:B------:R-:W-:Y:S05]  /*b9c0*/  BSYNC B0 ;  /* 0x0000000000007941 */ /* 0x000fea0003800000 */
.L_x_11015:
        /* <DEDUP_REMOVED lines=18> */
.L_x_11021:
[----:B------:R-:W-:Y:S05]  /*baf0*/  BSYNC B1 ;  /* 0x0000000000017941 */ /* 0x000fea0003800000 */
.L_x_11020:
        /* <DEDUP_REMOVED lines=44> */
.L_x_11019:
[----:B------:R-:W-:Y:S05]  /*bdc0*/  BSYNC B0 ;  /* 0x0000000000007941 */ /* 0x000fea0003800000 */
.L_x_11018:
        /* <DEDUP_REMOVED lines=10> */
.L_x_11014:
        /* <DEDUP_REMOVED lines=53> */
.L_x_11022:
        /* <DEDUP_REMOVED lines=15> */
.L_x_11024:
[----:B-1----:R-:W-:Y:S02]  /*c2b0*/  IMAD.MOV.U32 R178, RZ, RZ, R152 ;  /* 0x000000ffffb27224 */ /* 0x002fe400078e0098 */
.L_x_11025:
[----:B------:R-:W-:Y:S05]  /*c2c0*/  BSYNC B0 ;  /* 0x0000000000007941 */ /* 0x000fea0003800000 */
.L_x_11023:
        /* <DEDUP_REMOVED lines=16> */
.L_x_11029:
[----:B------:R-:W-:Y:S05]  /*c3d0*/  BSYNC B1 ;  /* 0x0000000000017941 */ /* 0x000fea0003800000 */
.L_x_11028:
        /* <DEDUP_REMOVED lines=44> */
.L_x_11027:
[----:B------:R-:W-:Y:S05]  /*c6a0*/  BSYNC B0 ;  /* 0x0000000000007941 */ /* 0x000fea0003800000 */
.L_x_11026:
        /* <DEDUP_REMOVED lines=15> */
.L_x_11030:
        /* <DEDUP_REMOVED lines=12> */
.L_x_11033:
[----:B------:R-:W-:Y:S02]  /*c860*/  IMAD.MOV.U32 R178, RZ, RZ, R152 ;  /* 0x000000ffffb27224 */ /* 0x000fe400078e0098 */
.L_x_11034:
[----:B------:R-:W-:Y:S05]  /*c870*/  BSYNC B0 ;  /* 0x0000000000007941 */ /* 0x000fea0003800000 */
.L_x_11032:
        /* <DEDUP_REMOVED lines=16> */
.L_x_11038:
[----:B------:R-:W-:Y:S05]  /*c980*/  BSYNC B1 ;  /* 0x0000000000017941 */ /* 0x000fea0003800000 */
.L_x_11037:
        /* <DEDUP_REMOVED lines=43> */
.L_x_11036:
[----:B------:R-:W-:Y:S05]  /*cc40*/  BSYNC B0 ;  /* 0x0000000000007941 */ /* 0x000fea0003800000 */
.L_x_11035:
        /* <DEDUP_REMOVED lines=10> */
.L_x_11031:
        /* <DEDUP_REMOVED lines=12> */
.L_x_11040:
[----:B------:R-:W-:Y:S02]  /*cdb0*/  IMAD.MOV.U32 R180, RZ, RZ, R152 ;  /* 0x000000ffffb47224 */ /* 0x000fe400078e0098 */
.L_x_11041:
[----:B------:R-:W-:Y:S05]  /*cdc0*/  BSYNC B0 ;  /* 0x0000000000007941 */ /* 0x000fea0003800000 */
.L_x_11039:
        /* <DEDUP_REMOVED lines=16> */
.L_x_11045:
[----:B------:R-:W-:Y:S05]  /*ced0*/  BSYNC B1 ;  /* 0x0000000000017941 */ /* 0x000fea0003800000 */
.L_x_11044:
        /* <DEDUP_REMOVED lines=44> */
.L_x_11043:
[----:B------:R-:W-:Y:S05]  /*d1a0*/  BSYNC B0 ;  /* 0x0000000000007941 */ /* 0x000fea0003800000 */
.L_x_11042:
        /* <DEDUP_REMOVED lines=15> */
.L_x_11046:
        /* <DEDUP_REMOVED lines=12> */
.L_x_11049:
[----:B------:R-:W-:Y:S02]  /*d360*/  MOV R109, R152 ;  /* 0x00000098006d7202 */ /* 0x000fe40000000f00 */
.L_x_11050:
[----:B------:R-:W-:Y:S05]  /*d370*/  BSYNC B0 ;  /* 0x0000000000007941 */ /* 0x000fea0003800000 */
.L_x_11048:
        /* <DEDUP_REMOVED lines=16> */
.L_x_11054:
[----:B------:R-:W-:Y:S05]  /*d480*/  BSYNC B1 ;  /* 0x0000000000017941 */ /* 0x000fea0003800000 */
.L_x_11053:
        /* <DEDUP_REMOVED lines=43> */
.L_x_11052:
[----:B------:R-:W-:Y:S05]  /*d740*/  BSYNC B0 ;  /* 0x0000000000007941 */ /* 0x000fea0003800000 */
.L_x_11051:
        /* <DEDUP_REMOVED lines=10> */
.L_x_11047:
        /* <DEDUP_REMOVED lines=12> */
.L_x_11056:
[----:B------:R-:W-:Y:S02]  /*d8b0*/  IMAD.MOV.U32 R180, RZ, RZ, R152 ;  /* 0x000000ffffb47224 */ /* 0x000fe400078e0098 */
.L_x_11057:
[----:B------:R-:W-:Y:S05]  /*d8c0*/  BSYNC B0 ;  /* 0x0000000000007941 */ /* 0x000fea0003800000 */
.L_x_11055:
        /* <DEDUP_REMOVED lines=16> */
.L_x_11061:
[----:B------:R-:W-:Y:S05]  /*d9d0*/  BSYNC B1 ;  /* 0x0000000000017941 */ /* 0x000fea0003800000 */
.L_x_11060:
        /* <DEDUP_REMOVED lines=44> */
.L_x_11059:
[----:B------:R-:W-:Y:S05]  /*dca0*/  BSYNC B0 ;  /* 0x0000000000007941 */ /* 0x000fea0003800000 */
.L_x_11058:
        /* <DEDUP_REMOVED lines=15> */
.L_x_11062:
        /* <DEDUP_REMOVED lines=12> */
.L_x_11065:
[----:B------:R-:W-:Y:S02]  /*de60*/  IMAD.MOV.U32 R173, RZ, RZ, R152 ;  /* 0x000000ffffad7224 */ /* 0x000fe400078e0098 */
.L_x_11066:
[----:B------:R-:W-:Y:S05]  /*de70*/  BSYNC B0 ;  /* 0x0000000000007941 */ /* 0x000fea0003800000 */
.L_x_11064:
        /* <DEDUP_REMOVED lines=16> */
.L_x_11070:
[----:B------:R-:W-:Y:S05]  /*df80*/  BSYNC B1 ;  /* 0x0000000000017941 */ /* 0x000fea0003800000 */
.L_x_11069:
        /* <DEDUP_REMOVED lines=44> */
.L_x_11068:
[----:B------:R-:W-:Y:S05]  /*e250*/  BSYNC B0 ;  /* 0x0000000000007941 */ /* 0x000fea0003800000 */
.L_x_11067:
        /* <DEDUP_REMOVED lines=10> */
.L_x_11063:
        /* <DEDUP_REMOVED lines=12> */
.L_x_11072:
[----:B------:R-:W-:Y:S02]  /*e3c0*/  IMAD.MOV.U32 R182, RZ, RZ, R152 ;  /* 0x000000ffffb67224 */ /* 0x000fe400078e0098 */
.L_x_11073:
[----:B------:R-:W-:Y:S05]  /*e3d0*/  BSYNC B0 ;  /* 0x0000000000007941 */ /* 0x000fea0003800000 */
.L_x_11071:
        /* <DEDUP_REMOVED lines=16> */
.L_x_11077:
[----:B------:R-:W-:Y:S05]  /*e4e0*/  BSYNC B1 ;  /* 0x0000000000017941 */ /* 0x000fea0003800000 */
.L_x_11076:
        /* <DEDUP_REMOVED lines=44> */
.L_x_11075:
[----:B------:R-:W-:Y:S05]  /*e7b0*/  BSYNC B0 ;  /* 0x0000000000007941 */ /* 0x000fea0003800000 */
.L_x_11074:
        /* <DEDUP_REMOVED lines=15> */
.L_x_11078:
        /* <DEDUP_REMOVED lines=12> */
.L_x_11081:
[----:B------:R-:W-:Y:S02]  /*e970*/  IMAD.MOV.U32 R180, RZ, RZ, R152 ;  /* 0x000000ffffb47224 */ /* 0x000fe400078e0098 */
.L_x_11082:
[----:B------:R-:W-:Y:S05]  /*e980*/  BSYNC B0 ;  /* 0x0000000000007941 */ /* 0x000fea0003800000 */
.L_x_11080:
        /* <DEDUP_REMOVED lines=16> */
.L_x_11086:
[----:B------:R-:W-:Y:S05]  /*ea90*/  BSYNC B1 ;  /* 0x0000000000017941 */ /* 0x000fea0003800000 */
.L_x_11085:
        /* <DEDUP_REMOVED lines=44> */
.L_x_11084:
[----:B------:R-:W-:Y:S05]  /*ed60*/  BSYNC B0 ;  /* 0x0000000000007941 */ /* 0x000fea0003800000 */
.L_x_11083:
        /* <DEDUP_REMOVED lines=10> */
.L_x_11079:
        /* <DEDUP_REMOVED lines=12> */
.L_x_11088:
[----:B------:R-:W-:Y:S02]  /*eed0*/  IMAD.MOV.U32 R109, RZ, RZ, R152 ;  /* 0x000000ffff6d7224 */ /* 0x000fe400078e0098 */
.L_x_11089:
[----:B------:R-:W-:Y:S05]  /*eee0*/  BSYNC B0 ;  /* 0x0000000000007941 */ /* 0x000fea0003800000 */
.L_x_11087:
        /* <DEDUP_REMOVED lines=16> */
.L_x_11093:
[----:B------:R-:W-:Y:S05]  /*eff0*/  BSYNC B1 ;  /* 0x0000000000017941 */ /* 0x000fea0003800000 */
.L_x_11092:
        /* <DEDUP_REMOVED lines=44> */
.L_x_11091:
[----:B------:R-:W-:Y:S05]  /*f2c0*/  BSYNC B0 ;  /* 0x0000000000007941 */ /* 0x000fea0003800000 */
.L_x_11090:
        /* <DEDUP_REMOVED lines=13> */
.L_x_11094:
        /* <DEDUP_REMOVED lines=12> */
.L_x_11097:
[----:B------:R-:W-:Y:S02]  /*f460*/  MOV R109, R152 ;  /* 0x00000098006d7202 */ /* 0x000fe40000000f00 */
.L_x_11098:
[----:B------:R-:W-:Y:S05]  /*f470*/  BSYNC B0 ;  /* 0x0000000000007941 */ /* 0x000fea0003800000 */
.L_x_11096:
        /* <DEDUP_REMOVED lines=16> */
.L_x_11102:
[----:B------:R-:W-:Y:S05]  /*f580*/  BSYNC B1 ;  /* 0x0000000000017941 */ /* 0x000fea0003800000 */
.L_x_11101:
        /* <DEDUP_REMOVED lines=44> */
.L_x_11100:
[----:B------:R-:W-:Y:S05]  /*f850*/  BSYNC B0 ;  /* 0x0000000000007941 */ /* 0x000fea0003800000 */
.L_x_11099:
        /* <DEDUP_REMOVED lines=10> */
.L_x_11095:
        /* <DEDUP_REMOVED lines=12> */
.L_x_11104:
[----:B------:R-:W-:Y:S02]  /*f9c0*/  MOV R109, R152 ;  /* 0x00000098006d7202 */ /* 0x000fe40000000f00 */
.L_x_11105:
[----:B------:R-:W-:Y:S05]  /*f9d0*/  BSYNC B0 ;  /* 0x0000000000007941 */ /* 0x000fea0003800000 */
.L_x_11103:
        /* <DEDUP_REMOVED lines=16> */
.L_x_11109:
[----:B------:R-:W-:Y:S05]  /*fae0*/  BSYNC B1 ;  /* 0x0000000000017941 */ /* 0x000fea0003800000 */
.L_x_11108:
        /* <DEDUP_REMOVED lines=43> */
[----:B------:R-:W-:Y:S02]  /*fda0*/  MOV R150, R176 ;  /* 0x000000b000967202 */ /* 0x000fe40000000f00 */
.L_x_11107:
[----:B------:R-:W-:Y:S05]  /*fdb0*/  BSYNC B0 ;  /* 0x0000000000007941 */ /* 0x000fea0003800000 */
.L_x_11106:
        /* <DEDUP_REMOVED lines=13> */
.L_x_11110:
        /* <DEDUP_REMOVED lines=12> */
.L_x_11113:
[----:B------:R-:W-:Y:S02]  /*ff50*/  IMAD.MOV.U32 R106, RZ, RZ, R152 ;  /* 0x000000ffff6a7224 */ /* 0x000fe400078e0098 */
.L_x_11114:
[----:B------:R-:W-:Y:S05]  /*ff60*/  BSYNC B0 ;  /* 0x0000000000007941 */ /* 0x000fea0003800000 */
.L_x_11112:
        /* <DEDUP_REMOVED lines=16> */
.L_x_11118:
[----:B------:R-:W-:Y:S05]  /*10070*/  BSYNC B1 ;  /* 0x0000000000017941 */ /* 0x000fea0003800000 */
.L_x_11117:
        /* <DEDUP_REMOVED lines=44> */
.L_x_11116:
[----:B------:R-:W-:Y:S05]  /*10340*/  BSYNC B0 ;  /* 0x0000000000007941 */ /* 0x000fea0003800000 */
.L_x_11115:
        /* <DEDUP_REMOVED lines=10> */
.L_x_11111:
        /* <DEDUP_REMOVED lines=12> */
.L_x_11120:
[----:B------:R-:W-:Y:S02]  /*104b0*/  IMAD.MOV.U32 R106, RZ, RZ, R152 ;  /* 0x000000ffff6a7224 */ /* 0x000fe400078e0098 */
.L_x_11121:
[----:B------:R-:W-:Y:S05]  /*104c0*/  BSYNC B0 ;  /* 0x0000000000007941 */ /* 0x000fea0003800000 */
.L_x_11119:
        /* <DEDUP_REMOVED lines=16> */
.L_x_11125:
[----:B------:R-:W-:Y:S05]  /*105d0*/  BSYNC B1 ;  /* 0x0000000000017941 */ /* 0x000fea0003800000 */
.L_x_11124:
        /* <DEDUP_REMOVED lines=44> */
.L_x_11123:
[----:B------:R-:W-:Y:S05]  /*108a0*/  BSYNC B0 ;  /* 0x0000000000007941 */ /* 0x000fea0003800000 */
.L_x_11122:
        /* <DEDUP_REMOVED lines=13> */
.L_x_11126:
        /* <DEDUP_REMOVED lines=12> */
.L_x_11129:
[----:B------:R-:W-:Y:S02]  /*10a40*/  IMAD.MOV.U32 R106, RZ, RZ, R152 ;  /* 0x000000ffff6a7224 */ /* 0x000fe400078e0098 */
.L_x_11130:
[----:B------:R-:W-:Y:S05]  /*10a50*/  BSYNC B0 ;  /* 0x0000000000007941 */ /* 0x000fea0003800000 */
.L_x_11128:
        /* <DEDUP_REMOVED lines=16> */
.L_x_11134:
[----:B------:R-:W-:Y:S05]  /*10b60*/  BSYNC B1 ;  /* 0x0000000000017941 */ /* 0x000fea0003800000 */
.L_x_11133:
        /* <DEDUP_REMOVED lines=44> */
.L_x_11132:
[----:B------:R-:W-:Y:S05]  /*10e30*/  BSYNC B0 ;  /* 0x0000000000007941 */ /* 0x000fea0003800000 */
.L_x_11131:
        /* <DEDUP_REMOVED lines=10> */
.L_x_11127:
        /* <DEDUP_REMOVED lines=12> */
.L_x_11136:
[----:B------:R-:W-:Y:S02]  /*10fa0*/  IMAD.MOV.U32 R106, RZ, RZ, R152 ;  /* 0x000000ffff6a7224 */ /* 0x000fe400078e0098 */
.L_x_11137:
[----:B------:R-:W-:Y:S05]  /*10fb0*/  BSYNC B0 ;  /* 0x0000000000007941 */ /* 0x000fea0003800000 */
.L_x_11135:
        /* <DEDUP_REMOVED lines=16> */
.L_x_11141:
[----:B------:R-:W-:Y:S05]  /*110c0*/  BSYNC B1 ;  /* 0x0000000000017941 */ /* 0x000fea0003800000 */
.L_x_11140:
        /* <DEDUP_REMOVED lines=44> */
.L_x_11139:
[----:B------:R-:W-:Y:S05]  /*11390*/  BSYNC B0 ;  /* 0x0000000000007941 */ /* 0x000fea0003800000 */
.L_x_11138:
        /* <DEDUP_REMOVED lines=13> */
.L_x_11142:
        /* <DEDUP_REMOVED lines=12> */
.L_x_11145:
[----:B------:R-:W-:Y:S02]  /*11530*/  IMAD.MOV.U32 R109, RZ, RZ, R152 ;  /* 0x000000ffff6d7224 */ /* 0x000fe400078e0098 */
.L_x_11146:
[----:B------:R-:W-:Y:S05]  /*11540*/  BSYNC B0 ;  /* 0x0000000000007941 */ /* 0x000fea0003800000 */
.L_x_11144:
        /* <DEDUP_REMOVED lines=16> */
.L_x_11150:
[----:B------:R-:W-:Y:S05]  /*11650*/  BSYNC B1 ;  /* 0x0000000000017941 */ /* 0x000fea0003800000 */
.L_x_11149:
        /* <DEDUP_REMOVED lines=44> */
.L_x_11148:
[----:B------:R-:W-:Y:S05]  /*11920*/  BSYNC B0 ;  /* 0x0000000000007941 */ /* 0x000fea0003800000 */
.L_x_11147:
        /* <DEDUP_REMOVED lines=10> */
.L_x_11143:
        /* <DEDUP_REMOVED lines=39> */
[----:B------:R-:W-:Y:S01]  /*11c40*/  F2FP.PACK_AB R107, R179, R176 ;  /* 0x000000b0b36b723e */ /* 0x000fe200000000ff */
[----:B------:R-:W-:Y:S01]  /*11c50*/  IMAD.WIDE.U32 R180, R160, R169, c[0x0][0x188] ;  /* 0x00006200a0b47625 */ /* 0x000fe200078e00a9 */
[----:B------:R-:W-:-:S02]  /*11c60*/  F2FP.PACK_AB R106, R175, R174 ;  /* 0x000000aeaf6a723e */ /* 0x000fc400000000ff */
[----:B------:R-:W-:Y:S01]  /*11c70*/  F2FP.PACK_AB R105, R173, R172 ;  /* 0x000000acad69723e */ /* 0x000fe200000000ff */
[----:B------:R-:W-:Y:S01]  /*11c80*/  FADD.FTZ R169, R104, R171 ;  /* 0x000000ab68a97221 */ /* 0x000fe20000010000 */
[----:B------:R-:W-:Y:S02]  /*11c90*/  F2FP.PACK_AB R104, R171, R170 ;  /* 0x000000aaab68723e */ /* 0x000fe400000000ff */
        /* <DEDUP_REMOVED lines=32> */
.L_x_11151:
[----:B-1----:R-:W-:Y:S01]  /*11ea0*/  @!P1 IADD3 R169, R169, 0x8, RZ ;  /* 0x00000008a9a99810 */ /* 0x002fe20007ffe0ff */
[----:B------:R-:W-:Y:S01]  /*11eb0*/  FADD.FTZ R180, R186, R179 ;  /* 0x000000b3bab47221 */ /* 0x000fe20000010000 */
[----:B------:R-:W-:Y:S05]  /*11ec0*/  BRA.DIV ~URZ, `(.L_x_11152) ;  /* 0x000012d27f007947 */ /* 0x000fea000b800000 */
[----:B0-----:R0:W1:Y:S02]  /*11ed0*/  SHFL.BFLY PT, R104, R180, 0x1, 0x1f ;  /* 0x0c201f00b4687f89 */ /* 0x00106400000e0000 */
.L_x_11156:
        /* <DEDUP_REMOVED lines=68> */
.L_x_11157:
        /* <DEDUP_REMOVED lines=12> */
[----:B------:R-:W-:Y:S01]  /*123e0*/  @!P1 IADD3 R169, R169, R182, RZ ;  /* 0x000000b6a9a99210 */ /* 0x000fe20007ffe0ff */
        /* <DEDUP_REMOVED lines=88> */
[----:B------:R-:W-:Y:S01]  /*12970*/  F2FP.PACK_AB R104, R105, R104 ;  /* 0x000000686968723e */ /* 0x000fe200000000ff */
        /* <DEDUP_REMOVED lines=23> */
[----:B------:R-:W-:Y:S01]  /*12af0*/  F2FP.PACK_AB R105, R106, R105 ;  /* 0x000000696a69723e */ /* 0x000fe200000000ff */
[----:B------:R-:W-:Y:S02]  /*12b00*/  FFMA.FTZ R118, R45, R108, R93 ;  /* 0x0000006c2d767223 */ /* 0x000fe4000001005d */
        /* <DEDUP_REMOVED lines=9> */
[C---:B------:R-:W-:Y:S02]  /*12ba0*/  FMUL.FTZ R165, R188.reuse, R161 ;  /* 0x000000a1bca57220 */ /* 0x040fe40000410000 */
[----:B------:R-:W-:Y:S01]  /*12bb0*/  FMUL.FTZ R170, R188, R162 ;  /* 0x000000a2bcaa7220 */ /* 0x000fe20000410000 */
[----:B------:R-:W-:Y:S01]  /*12bc0*/  F2FP.PACK_AB R111, R166, R117 ;  /* 0x00000075a66f723e */ /* 0x000fe200000000ff */
        /* <DEDUP_REMOVED lines=10> */
[----:B------:R-:W-:Y:S02]  /*12c70*/  IMAD.SHL.U32 R166, R114, 0x10, RZ ;  /* 0x0000001072a67824 */ /* 0x000fe400078e00ff */
[----:B------:R-:W-:Y:S01]  /*12c80*/  FFMA.FTZ R117, R42, R171, R90 ;  /* 0x000000ab2a757223 */ /* 0x000fe2000001005a */
[----:B------:R-:W-:Y:S01]  /*12c90*/  F2FP.PACK_AB R112, R115, R112 ;  /* 0x000000707370723e */ /* 0x000fe200000000ff */
[----:B------:R-:W-:Y:S01]  /*12ca0*/  FFMA.FTZ R118, R43, R172, R91 ;  /* 0x000000ac2b767223 */ /* 0x000fe2000001005b */
[----:B------:R-:W-:Y:S01]  /*12cb0*/  IADD3 R116, P0, R166, c[0x0][0x208], RZ ;  /* 0x00008200a6747a10 */ /* 0x000fe20007f1e0ff */
[C---:B------:R-:W-:Y:S01]  /*12cc0*/  FMUL.FTZ R175, R188.reuse, R167 ;  /* 0x000000a7bcaf7220 */ /* 0x040fe20000410000 */
[----:B------:R-:W-:Y:S01]  /*12cd0*/  SHF.R.U32.HI R167, RZ, 0x1c, R114 ;  /* 0x0000001cffa77819 */ /* 0x000fe20000011672 */
[----:B------:R-:W-:Y:S01]  /*12ce0*/  FMUL.FTZ R163, R188, R181 ;  /* 0x000000b5bca37220 */ /* 0x000fe20000410000 */
[----:B------:R-:W-:Y:S01]  /*12cf0*/  IADD3 R181, R114, 0x100, RZ ;  /* 0x0000010072b57810 */ /* 0x000fe20007ffe0ff */
[----:B------:R-:W-:Y:S01]  /*12d00*/  FMUL.FTZ R164, R188, R182 ;  /* 0x000000b6bca47220 */ /* 0x000fe20000410000 */
[----:B------:R-:W-:Y:S01]  /*12d10*/  F2FP.PACK_AB R113, R118, R117 ;  /* 0x000000757671723e */ /* 0x000fe200000000ff */
[----:B------:R-:W-:Y:S01]  /*12d20*/  FFMA.FTZ R114, R36, R173, R84 ;  /* 0x000000ad24727223 */ /* 0x000fe20000010054 */
[----:B------:R-:W-:Y:S01]  /*12d30*/  HFMA2.MMA R182, -RZ, RZ, 0, 9.5367431640625e-07 ;  /* 0x00000010ffb67435 */ /* 0x000fe200000001ff */
[----:B------:R-:W-:Y:S01]  /*12d40*/  FFMA.FTZ R115, R37, R174, R85 ;  /* 0x000000ae25737223 */ /* 0x000fe20000010055 */
[----:B------:R-:W-:Y:S01]  /*12d50*/  IADD3.X R117, R167, c[0x0][0x20c], RZ, P0, !PT ;  /* 0x00008300a7757a10 */ /* 0x000fe200007fe4ff */
[----:B------:R-:W-:Y:S01]  /*12d60*/  FFMA.FTZ R118, R38, R175, R86 ;  /* 0x000000af26767223 */ /* 0x000fe20000010056 */
[----:B------:R-:W-:Y:S01]  /*12d70*/  IADD3 R166, P1, R166, c[0x0][0x210], RZ ;  /* 0x00008400a6a67a10 */ /* 0x000fe20007f3e0ff */
[----:B------:R-:W-:Y:S01]  /*12d80*/  FFMA.FTZ R119, R39, R176, R87 ;  /* 0x000000b027777223 */ /* 0x000fe20000010057 */
[----:B------:R-:W-:Y:S01]  /*12d90*/  F2FP.PACK_AB R114, R115, R114 ;  /* 0x000000727372723e */ /* 0x000fe200000000ff */
[C---:B------:R-:W-:Y:S01]  /*12da0*/  FMUL.FTZ R161, R188.reuse, R178 ;  /* 0x000000b2bca17220 */ /* 0x040fe20000410000 */
[----:B------:R0:W-:Y:S01]  /*12db0*/  STG.E.128 [R116.64], R104 ;  /* 0x0000006874007986 */ /* 0x0001e2000c101d04 */
[----:B------:R-:W-:Y:S01]  /*12dc0*/  FMUL.FTZ R162, R188, R180 ;  /* 0x000000b4bca27220 */ /* 0x000fe20000410000 */
[----:B------:R-:W-:Y:S01]  /*12dd0*/  F2FP.PACK_AB R115, R119, R118 ;  /* 0x000000767773723e */ /* 0x000fe200000000ff */
[----:B------:R-:W-:Y:S01]  /*12de0*/  FFMA.FTZ R118, R12, R173, R60 ;  /* 0x000000ad0c767223 */ /* 0x000fe2000001003c */
[----:B------:R-:W-:Y:S01]  /*12df0*/  IADD3.X R167, R167, c[0x0][0x214], RZ, P1, !PT ;  /* 0x00008500a7a77a10 */ /* 0x000fe20000ffe4ff */
[----:B------:R-:W-:-:S02]  /*12e00*/  FFMA.FTZ R173, R13, R174, R61 ;  /* 0x000000ae0dad7223 */ /* 0x000fc4000001003d */
[----:B------:R-:W-:Y:S02]  /*12e10*/  FFMA.FTZ R174, R32, R161, R80 ;  /* 0x000000a120ae7223 */ /* 0x000fe40000010050 */
[----:B------:R-:W-:Y:S01]  /*12e20*/  IMAD.WIDE.U32 R168, R181, R182, c[0x0][0x208] ;  /* 0x00008200b5a87625 */ /* 0x000fe200078e00b6 */
[----:B------:R1:W-:Y:S01]  /*12e30*/  STG.E.128 [R166.64], R108 ;  /* 0x0000006ca6007986 */ /* 0x0003e2000c101d04 */
[----:B------:R-:W-:Y:S02]  /*12e40*/  F2FP.PACK_AB R118, R173, R118 ;  /* 0x00000076ad76723e */ /* 0x000fe400000000ff */
[C---:B------:R-:W-:Y:S01]  /*12e50*/  FMUL.FTZ R183, R188.reuse, R183 ;  /* 0x000000b7bcb77220 */ /* 0x040fe20000410000 */
[----:B------:R2:W-:Y:S01]  /*12e60*/  STG.E.128 [R168.64], R112 ;  /* 0x00000070a8007986 */ /* 0x0005e2000c101d04 */
[C---:B------:R-:W-:Y:S02]  /*12e70*/  FMUL.FTZ R178, R188.reuse, R185 ;  /* 0x000000b9bcb27220 */ /* 0x040fe40000410000 */
[----:B------:R-:W-:-:S02]  /*12e80*/  FMUL.FTZ R179, R188, R186 ;  /* 0x000000babcb37220 */ /* 0x000fc40000410000 */
[----:B0-----:R-:W-:Y:S02]  /*12e90*/  FFMA.FTZ R105, R33, R162, R81 ;  /* 0x000000a221697223 */ /* 0x001fe40000010051 */
[----:B------:R-:W-:Y:S02]  /*12ea0*/  FFMA.FTZ R106, R34, R163, R82 ;  /* 0x000000a3226a7223 */ /* 0x000fe40000010052 */
[----:B------:R-:W-:Y:S01]  /*12eb0*/  FFMA.FTZ R107, R35, R164, R83 ;  /* 0x000000a4236b7223 */ /* 0x000fe20000010053 */
[----:B------:R-:W-:Y:S01]  /*12ec0*/  F2FP.PACK_AB R104, R105, R174 ;  /* 0x000000ae6968723e */ /* 0x000fe200000000ff */
[----:B------:R-:W-:Y:S02]  /*12ed0*/  FMUL.FTZ R180, R188, R187 ;  /* 0x000000bbbcb47220 */ /* 0x000fe40000410000 */
[----:B------:R-:W-:Y:S01]  /*12ee0*/  FFMA.FTZ R165, R16, R165, R64 ;  /* 0x000000a510a57223 */ /* 0x000fe20000010040 */
[----:B------:R-:W-:Y:S01]  /*12ef0*/  F2FP.PACK_AB R105, R107, R106 ;  /* 0x0000006a6b69723e */ /* 0x000fe200000000ff */
[----:B------:R-:W-:-:S02]  /*12f00*/  FFMA.FTZ R106, R28, R183, R76 ;  /* 0x000000b71c6a7223 */ /* 0x000fc4000001004c */
[----:B------:R-:W-:Y:S02]  /*12f10*/  FFMA.FTZ R107, R29, R178, R77 ;  /* 0x000000b21d6b7223 */ /* 0x000fe4000001004d */
[----:B-1----:R-:W-:Y:S02]  /*12f20*/  FFMA.FTZ R108, R30, R179, R78 ;  /* 0x000000b31e6c7223 */ /* 0x002fe4000001004e */
[----:B--2---:R-:W-:Y:S01]  /*12f30*/  FFMA.FTZ R113, R31, R180, R79 ;  /* 0x000000b41f717223 */ /* 0x004fe2000001004f */
[----:B------:R-:W-:Y:S01]  /*12f40*/  F2FP.PACK_AB R106, R107, R106 ;  /* 0x0000006a6b6a723e */ /* 0x000fe200000000ff */
[----:B------:R-:W-:Y:S02]  /*12f50*/  FFMA.FTZ R170, R17, R170, R65 ;  /* 0x000000aa11aa7223 */ /* 0x000fe40000010041 */
[----:B------:R-:W-:Y:S01]  /*12f60*/  FFMA.FTZ R110, R4, R183, R52 ;  /* 0x000000b7046e7223 */ /* 0x000fe20000010034 */
[----:B------:R-:W-:Y:S01]  /*12f70*/  F2FP.PACK_AB R107, R113, R108 ;  /* 0x0000006c716b723e */ /* 0x000fe200000000ff */
[----:B------:R-:W-:Y:S01]  /*12f80*/  FFMA.FTZ R109, R5, R178, R53 ;  /* 0x000000b2056d7223 */ /* 0x000fe20000010035 */
[----:B------:R-:W-:Y:S01]  /*12f90*/  F2FP.PACK_AB R116, R170, R165 ;  /* 0x000000a5aa74723e */ /* 0x000fe200000000ff */
[----:B------:R-:W-:Y:S01]  /*12fa0*/  IMAD.SHL.U32 R108, R160, 0x10, RZ ;  /* 0x00000010a06c7824 */ /* 0x000fe200078e00ff */
[----:B------:R-:W-:Y:S01]  /*12fb0*/  SHF.R.U32.HI R165, RZ, 0x1c, R160 ;  /* 0x0000001cffa57819 */ /* 0x000fe200000116a0 */
        /* <DEDUP_REMOVED lines=9> */
[----:B------:R-:W-:Y:S01]  /*13050*/  IADD3.X R115, R165, c[0x0][0x20c], RZ, P0, !PT ;  /* 0x00008300a5737a10 */ /* 0x000fe200007fe4ff */
[----:B------:R-:W-:Y:S01]  /*13060*/  FFMA.FTZ R111, R6, R179, R54 ;  /* 0x000000b3066f7223 */ /* 0x000fe20000010036 */
[----:B------:R-:W-:Y:S01]  /*13070*/  F2FP.PACK_AB R117, R172, R171 ;  /* 0x000000abac75723e */ /* 0x000fe200000000ff */
[----:B------:R-:W-:Y:S01]  /*13080*/  FFMA.FTZ R180, R7, R180, R55 ;  /* 0x000000b407b47223 */ /* 0x000fe20000010037 */
[----:B------:R-:W-:Y:S01]  /*13090*/  ISETP.GE.AND P0, PT, R120, c[0x0][0x164], PT ;  /* 0x0000590078007a0c */ /* 0x000fe20003f06270 */
[----:B------:R-:W-:-:S02]  /*130a0*/  FFMA.FTZ R164, R11, R164, R59 ;  /* 0x000000a40ba47223 */ /* 0x000fc4000001003b */
[----:B------:R-:W-:Y:S01]  /*130b0*/  FFMA.FTZ R108, R8, R161, R56 ;  /* 0x000000a1086c7223 */ /* 0x000fe20000010038 */
[----:B------:R-:W-:Y:S01]  /*130c0*/  F2FP.PACK_AB R111, R180, R111 ;  /* 0x0000006fb46f723e */ /* 0x000fe200000000ff */
[----:B------:R-:W-:Y:S01]  /*130d0*/  FFMA.FTZ R163, R9, R162, R57 ;  /* 0x000000a209a37223 */ /* 0x000fe20000010039 */
[----:B------:R-:W-:Y:S01]  /*130e0*/  F2FP.PACK_AB R109, R164, R109 ;  /* 0x0000006da46d723e */ /* 0x000fe200000000ff */
[----:B------:R-:W-:Y:S01]  /*130f0*/  IMAD.WIDE.U32 R112, R181, R182, c[0x0][0x210] ;  /* 0x00008400b5707625 */ /* 0x000fe200078e00b6 */
[----:B------:R-:W-:Y:S02]  /*13100*/  IADD3.X R161, R165, c[0x0][0x214], RZ, P1, !PT ;  /* 0x00008500a5a17a10 */ /* 0x000fe40000ffe4ff */
[----:B------:R-:W-:Y:S02]  /*13110*/  F2FP.PACK_AB R108, R163, R108 ;  /* 0x0000006ca36c723e */ /* 0x000fe400000000ff */
[----:B------:R0:W-:Y:S01]  /*13120*/  STG.E.128 [R112.64], R116 ;  /* 0x0000007470007986 */ /* 0x0001e2000c101d04 */
[----:B------:R-:W-:-:S03]  /*13130*/  LOP3.LUT P1, RZ, R148, 0xff, RZ, 0xc0, !PT ;  /* 0x000000ff94ff7812 */ /* 0x000fc6000782c0ff */
[----:B------:R0:W-:Y:S01]  /*13140*/  STG.E.128 [R114.64], R104 ;  /* 0x0000006872007986 */ /* 0x0001e2000c101d04 */
[----:B------:R-:W-:-:S03]  /*13150*/  SEL R148, RZ, 0x1, P1 ;  /* 0x00000001ff947807 */ /* 0x000fc60000800000 */
[----:B------:R0:W-:Y:S02]  /*13160*/  STG.E.128 [R160.64], R108 ;  /* 0x0000006ca0007986 */ /* 0x0001e4000c101d04 */
[----:B0-----:R-:W-:Y:S01]  /*13170*/  @P0 CALL.REL.NOINC `(.L_x_11154) ;  /* 0x0000001000000944 */ /* 0x001fe20003c00000 */
[----:B------:R-:W-:Y:S05]  /*13180*/  BRA `(.L_x_11155) ;  /* 0xfffed7f000007947 */ /* 0x000fea000383ffff */
.L_x_11154:
[----:B------:R-:W-:Y:S05]  /*13190*/  EXIT ;  /* 0x000000000000794d */ /* 0x000fea0003800000 */
.L_x_11152:
[----:B------:R-:W-:Y:S01]  /*131a0*/  IMAD.MOV.U32 R109, RZ, RZ, 0x1 ;  /* 0x00000001ff6d7424 */ /* 0x000fe200078e00ff */
[----:B0-----:R-:W-:Y:S01]  /*131b0*/  MOV R106, 0x131f0 ;  /* 0x000131f0006a7802 */ /* 0x001fe20000000f00 */
[----:B------:R-:W-:Y:S02]  /*131c0*/  IMAD.MOV.U32 R105, RZ, RZ, 0x1f ;  /* 0x0000001fff697424 */ /* 0x000fe400078e00ff */
[----:B------:R-:W-:Y:S02]  /*131d0*/  IMAD.MOV.U32 R108, RZ, RZ, -0x1 ;  /* 0xffffffffff6c7424 */ /* 0x000fe400078e00ff */
[----:B------:R-:W-:Y:S05]  /*131e0*/  CALL.REL.NOINC `($__internal_45_$__cuda_sm70_shflsync_bfly_p) ;  /* 0x0000069000007944 */ /* 0x000fea0003c00000 */
[----:B-1----:R-:W-:Y:S01]  /*131f0*/  MOV R104, R109 ;  /* 0x0000006d00687202 */ /* 0x002fe20000000f00 */
[----:B0-----:R-:W-:Y:S05]  /*13200*/  BRA `(.L_x_11156) ;  /* 0xffffecd000007947 */ /* 0x001fea000383ffff */
.L_x_11153:
[----:B------:R-:W-:Y:S01]  /*13210*/  IMAD.MOV.U32 R109, RZ, RZ, 0x2 ;  /* 0x00000002ff6d7424 */ /* 0x000fe200078e00ff */
[----:B------:R-:W-:Y:S01]  /*13220*/  MOV R106, 0x13260 ;  /* 0x00013260006a7802 */ /* 0x000fe20000000f00 */
[----:B------:R-:W-:Y:S02]  /*13230*/  IMAD.MOV.U32 R105, RZ, RZ, 0x1f ;  /* 0x0000001fff697424 */ /* 0x000fe400078e00ff */
[----:B------:R-:W-:-:S02]  /*13240*/  IMAD.MOV.U32 R108, RZ, RZ, -0x1 ;  /* 0xffffffffff6c7424 */ /* 0x000fc400078e00ff */
[----:B------:R-:W-:Y:S05]  /*13250*/  CALL.REL.NOINC `($__internal_45_$__cuda_sm70_shflsync_bfly_p) ;  /* 0x0000062000007944 */ /* 0x000fea0003c00000 */
[----:B0-----:R-:W-:Y:S01]  /*13260*/  HFMA2.MMA R105, -RZ, RZ, 0, 1.847743988037109375e-06 ;  /* 0x0000001fff697435 */ /* 0x001fe200000001ff */
[----:B-1----:R-:W-:Y:S01]  /*13270*/  FADD.FTZ R180, R180, R109 ;  /* 0x0000006db4b47221 */ /* 0x002fe20000010000 */
[----:B------:R-:W-:Y:S01]  /*13280*/  MOV R106, 0x132c0 ;  /* 0x000132c0006a7802 */ /* 0x000fe20000000f00 */
[----:B------:R-:W-:-:S02]  /*13290*/  IMAD.MOV.U32 R109, RZ, RZ, 0x4 ;  /* 0x00000004ff6d7424 */ /* 0x000fc400078e00ff */
[----:B------:R-:W-:Y:S02]  /*132a0*/  IMAD.MOV.U32 R108, RZ, RZ, -0x1 ;  /* 0xffffffffff6c7424 */ /* 0x000fe400078e00ff */
[----:B------:R-:W-:Y:S05]  /*132b0*/  CALL.REL.NOINC `($__internal_45_$__cuda_sm70_shflsync_bfly_p) ;  /* 0x000005c000007944 */ /* 0x000fea0003c00000 */
[----:B01----:R-:W-:Y:S01]  /*132c0*/  FADD.FTZ R180, R180, R109 ;  /* 0x0000006db4b47221 */ /* 0x003fe20000010000 */
[----:B------:R-:W-:Y:S01]  /*132d0*/  MOV R106, 0x13320 ;  /* 0x00013320006a7802 */ /* 0x000fe20000000f00 */
[----:B------:R-:W-:Y:S02]  /*132e0*/  IMAD.MOV.U32 R109, RZ, RZ, 0x8 ;  /* 0x00000008ff6d7424 */ /* 0x000fe400078e00ff */
[----:B------:R-:W-:Y:S02]  /*132f0*/  IMAD.MOV.U32 R105, RZ, RZ, 0x1f ;  /* 0x0000001fff697424 */ /* 0x000fe400078e00ff */
[----:B------:R-:W-:Y:S02]  /*13300*/  IMAD.MOV.U32 R108, RZ, RZ, -0x1 ;  /* 0xffffffffff6c7424 */ /* 0x000fe400078e00ff */
[----:B------:R-:W-:Y:S05]  /*13310*/  CALL.REL.NOINC `($__internal_45_$__cuda_sm70_shflsync_bfly_p) ;  /* 0x0000056000007944 */ /* 0x000fea0003c00000 */
[----:B01----:R-:W-:Y:S01]  /*13320*/  FADD.FTZ R180, R180, R109 ;  /* 0x0000006db4b47221 */ /* 0x003fe20000010000 */
[----:B------:R-:W-:Y:S01]  /*13330*/  MOV R109, 0x10 ;  /* 0x00000010006d7802 */ /* 0x000fe20000000f00 */
[----:B------:R-:W-:Y:S01]  /*13340*/  IMAD.MOV.U32 R105, RZ, RZ, 0x1f ;  /* 0x0000001fff697424 */ /* 0x000fe200078e00ff */
[----:B------:R-:W-:Y:S01]  /*13350*/  MOV R106, 0x13380 ;  /* 0x00013380006a7802 */ /* 0x000fe20000000f00 */
[----:B------:R-:W-:-:S02]  /*13360*/  IMAD.MOV.U32 R108, RZ, RZ, -0x1 ;  /* 0xffffffffff6c7424 */ /* 0x000fc400078e00ff */
[----:B------:R-:W-:Y:S05]  /*13370*/  CALL.REL.NOINC `($__internal_45_$__cuda_sm70_shflsync_bfly_p) ;  /* 0x0000050000007944 */ /* 0x000fea0003c00000 */
        /* <DEDUP_REMOVED lines=54> */
[----:B------:R-:W-:Y:S05]  /*136e0*/  CALL.REL.NOINC `($__internal_45_$__cuda_sm70_shflsync_bfly_p) ;  /* 0x0000019000007944 */ /* 0x000fea0003c00000 */
[----:B01----:R-:W-:Y:S01]  /*136f0*/  FADD.FTZ R180, R180, R109 ;  /* 0x0000006db4b47221 */ /* 0x003fe20000010000 */
[----:B------:R-:W-:Y:S01]  /*13700*/  MOV R106, 0x13750 ;  /* 0x00013750006a7802 */ /* 0x000fe20000000f00 */
[----:B------:R-:W-:Y:S02]  /*13710*/  IMAD.MOV.U32 R109, RZ, RZ, 0x2 ;  /* 0x00000002ff6d7424 */ /* 0x000fe400078e00ff */
[----:B------:R-:W-:Y:S02]  /*13720*/  IMAD.MOV.U32 R105, RZ, RZ, 0x1f ;  /* 0x0000001fff697424 */ /* 0x000fe400078e00ff */
[----:B------:R-:W-:Y:S02]  /*13730*/  IMAD.MOV.U32 R108, RZ, RZ, -0x1 ;  /* 0xffffffffff6c7424 */ /* 0x000fe400078e00ff */
        /* <DEDUP_REMOVED lines=19> */
[----:B01----:R-:W-:Y:S05]  /*13870*/  BRA `(.L_x_11157) ;  /* 0xffffeaa000007947 */ /* 0x003fea000383ffff */
        .weak           $__internal_45_$__cuda_sm70_shflsync_bfly_p
        .type           $__internal_45_$__cuda_sm70_shflsync_bfly_p,@function
        .size           $__internal_45_$__cuda_sm70_shflsync_bfly_p,(.L_x_20025 - $__internal_45_$__cuda_sm70_shflsync_bfly_p)
$__internal_45_$__cuda_sm70_shflsync_bfly_p:
[----:B------:R-:W-:Y:S01]  /*13880*/  IMAD.MOV.U32 R107, RZ, RZ, 0x0 ;  /* 0x00000000ff6b7424 */ /* 0x000fe200078e00ff */
[----:B------:R-:W-:Y:S04]  /*13890*/  WARPSYNC R108 ;  /* 0x0000006c00007348 */ /* 0x000fe80003800000 */
[----:B------:R0:W1:Y:S01]  /*138a0*/  SHFL.BFLY PT, R109, R180, R109, R105 ;  /* 0x0c00006db46d7389 */ /* 0x00006200000e0069 */
[----:B------:R-:W-:Y:S05]  /*138b0*/  RET.REL.NODEC R106 `(_ZN10layer_norm31ln_parallel_residual_fwd_kernelINS_13Kernel_traitsIf6__halfS2_S2_fjLj6144ELj1ELj1ELj8ELj16ENS_18Kernel_traits_baseILj6144EfS2_S2_S2_fjLj256EEEEELb1ELb0ELb1EEEvNS_9FwdParamsE) ;  /* 0xfffec7406a007950 */ /* 0x000fea0003c3ffff */
.L_x_11158:
        /* <DEDUP_REMOVED lines=12> */
.L_x_20025:


//--------------------- .text._ZN10layer_norm31ln_parallel_residual_fwd_kernelINS_13Kernel_traitsIf6__halfS2_S2_fjLj6144ELj1ELj1ELj8ELj16ENS_18Kernel_traits_baseILj6144EfS2_S2_S2_fjLj256EEEEELb1ELb1ELb0EEEvNS_9FwdParamsE --------------------------
	.section	.text._ZN10layer_norm31ln_parallel_residual_fwd_kernelINS_13Kernel_traitsIf6__halfS2_S2_fjLj6144ELj1ELj1ELj8ELj16ENS_18Kernel_traits_baseILj6144EfS2_S2_S2_fjLj256EEEEELb1ELb1ELb0EEEvNS_9FwdParamsE,"ax",@progbits
	.sectioninfo	@"SHI_REGISTERS=126"
	.align	128
        .global         _ZN10layer_norm31ln_parallel_residual_fwd_kernelINS_13Kernel_traitsIf6__halfS2_S2_fjLj6144ELj1ELj1ELj8ELj16ENS_18Kernel_traits_baseILj6144EfS2_S2_S2_fjLj256EEEEELb1ELb1ELb0EEEvNS_9FwdParamsE
        .type           _ZN10layer_norm31ln_parallel_residual_fwd_kernelINS_13Kernel_traitsIf6__halfS2_S2_fjLj6144ELj1ELj1ELj8ELj16ENS_18Kernel_traits_baseILj6144EfS2_S2_S2_fjLj256EEEEELb1ELb1ELb0EEEvNS_9FwdParamsE,@function
        .size           _ZN10layer_norm31ln_parallel_residual_fwd_kernelINS_13Kernel_traitsIf6__halfS2_S2_fjLj6144ELj1ELj1ELj8ELj16ENS_18Kernel_traits_baseILj6144EfS2_S2_S2_fjLj256EEEEELb1ELb1ELb0EEEvNS_9FwdParamsE,(.L_x_20026 - _ZN10layer_norm31ln_parallel_residual_fwd_kernelINS_13Kernel_traitsIf6__halfS2_S2_fjLj6144ELj1ELj1ELj8ELj16ENS_18Kernel_traits_baseILj6144EfS2_S2_S2_fjLj256EEEEELb1ELb1ELb0EEEvNS_9FwdParamsE)
        .other          _ZN10layer_norm31ln_parallel_residual_fwd_kernelINS_13Kernel_traitsIf6__halfS2_S2_fjLj6144ELj1ELj1ELj8ELj16ENS_18Kernel_traits_baseILj6144EfS2_S2_S2_fjLj256EEEEELb1ELb1ELb0EEEvNS_9FwdParamsE,@"STO_CUDA_ENTRY STV_DEFAULT"
_ZN10layer_norm31ln_parallel_residual_fwd_kernelINS_13Kernel_traitsIf6__halfS2_S2_fjLj6144ELj1ELj1ELj8ELj16ENS_18Kernel_traits_baseILj6144EfS2_S2_S2_fjLj256EEEEELb1ELb1ELb0EEEvNS_9FwdParamsE:
.text._ZN10layer_norm31ln_parallel_residual_fwd_kernelINS_13Kernel_traitsIf6__halfS2_S2_fjLj6144ELj1ELj1ELj8ELj16ENS_18Kernel_traits_baseILj6144EfS2_S2_S2_fjLj256EEEEELb1ELb1ELb0EEEvNS_9FwdParamsE:
        /* <DEDUP_REMOVED lines=102> */
.L_x_11160:
[----:B------:R-:W-:Y:S05]  /*0660*/  BSYNC B0 ;  /* 0x0000000000007941 */ /* 0x000fea0003800000 */
.L_x_11159:
        /* <DEDUP_REMOVED lines=17> */
.L_x_11162:
[----:B------:R-:W-:Y:S05]  /*0780*/  BSYNC B0 ;  /* 0x0000000000007941 */ /* 0x000fea0003800000 */
.L_x_11161:
        /* <DEDUP_REMOVED lines=16> */
.L_x_11164:
[----:B------:R-:W-:Y:S05]  /*0890*/  BSYNC B0 ;  /* 0x0000000000007941 */ /* 0x000fea0003800000 */
.L_x_11163:
        /* <DEDUP_REMOVED lines=25> */
[----:B------:R-:W-:Y:S01]  /*0a30*/  IMAD.SHL.U32 R9, R8, 0x8, RZ ;  /* 0x0000000808097824 */ /* 0x000fe200078e00ff */
[----:B------:R-:W-:Y:S01]  /*0a40*/  IADD3 R15, R11, R12, RZ ;  /* 0x0000000c0b0f7210 */ /* 0x000fe20007ffe0ff */
[----:B------:R-:W-:Y:S02]  /*0a50*/  IMAD R11, R17, -0x326172a9, RZ ;  /* 0xcd9e8d57110b7824 */ /* 0x000fe400078e02ff */
[----:B------:R0:W1:Y:S01]  /*0a60*/  I2F.U32 R8, R9 ;  /* 0x0000000900087306 */ /* 0x0000620000201000 */
[----:B------:R-:W-:Y:S02]  /*0a70*/  IMAD R12, R19, -0x2daee0ad, RZ ;  /* 0xd2511f53130c7824 */ /* 0x000fe400078e02ff */
[----:B------:R-:W-:Y:S01]  /*0a80*/  IMAD.SHL.U32 R15, R15, 0x8, RZ ;  /* 0x000000080f0f7824 */ /* 0x000fe200078e00ff */
[----:B0-----:R-:W-:Y:S01]  /*0a90*/  LOP3.LUT R9, R13, UR26, R14, 0x96, !PT ;  /* 0x0000001a0d097c12 */ /* 0x001fe2000f8e960e */
[----:B------:R-:W-:Y:S02]  /*0aa0*/  IMAD.MOV.U32 R14, RZ, RZ, 0x1 ;  /* 0x00000001ff0e7424 */ /* 0x000fe400078e00ff */
[----:B------:R-:W-:Y:S01]  /*0ab0*/  IMAD.MOV.U32 R13, RZ, RZ, RZ ;  /* 0x000000ffff0d7224 */ /* 0x000fe200078e00ff */
[----:B-1----:R-:W0:Y:S06]  /*0ac0*/  MUFU.RCP R8, R8 ;  /* 0x0000000800087308 */ /* 0x002e2c0000001000 */
.L_x_11566:
        /* <DEDUP_REMOVED lines=35> */
.L_x_11168:
[----:B-1----:R-:W-:Y:S02]  /*0d00*/  IMAD.MOV.U32 R78, RZ, RZ, R11 ;  /* 0x000000ffff4e7224 */ /* 0x002fe400078e000b */
.L_x_11169:
[----:B------:R-:W-:Y:S05]  /*0d10*/  BSYNC B1 ;  /* 0x0000000000017941 */ /* 0x000fea0003800000 */
.L_x_11167:
        /* <DEDUP_REMOVED lines=16> */
.L_x_11173:
[----:B------:R-:W-:Y:S05]  /*0e20*/  BSYNC B2 ;  /* 0x0000000000027941 */ /* 0x000fea0003800000 */
.L_x_11172:
        /* <DEDUP_REMOVED lines=44> */
.L_x_11171:
[----:B------:R-:W-:Y:S05]  /*10f0*/  BSYNC B1 ;  /* 0x0000000000017941 */ /* 0x000fea0003800000 */
.L_x_11170:
[----:B------:R-:W1:Y:S01]  /*1100*/  I2F.U32 R93, R78 ;  /* 0x0000004e005d7306 */ /* 0x000e620000201000 */
[----:B------:R-:W-:Y:S01]  /*1110*/  HFMA2.MMA R116, -RZ, RZ, 0.1171875, 0 ;  /* 0x2f800000ff747435 */ /* 0x000fe200000001ff */
[----:B------:R-:W-:Y:S01]  /*1120*/  ISETP.NE.U32.AND P1, PT, RZ, c[0x0][0x178], PT ;  /* 0x00005e00ff007a0c */ /* 0x000fe20003f25070 */
[----:B-----5:R-:W-:-:S03]  /*1130*/  HADD2.F32 R10, -RZ, R72.H0_H0 ;  /* 0x20000048ff0a7230 */ /* 0x020fc60000004100 */
[----:B------:R-:W-:Y:S02]  /*1140*/  ISETP.NE.AND.EX P1, PT, RZ, c[0x0][0x17c], PT, P1 ;  /* 0x00005f00ff007a0c */ /* 0x000fe40003f25310 */
[----:B------:R-:W-:-:S03]  /*1150*/  FMUL.FTZ R10, R10, c[0x0][0x1e8] ;  /* 0x00007a000a0a7a20 */ /* 0x000fc60000410000 */
[----:B-1----:R-:W-:-:S05]  /*1160*/  FFMA.FTZ R93, R93, R116, 1.1641532182693481445e-10 ;  /* 0x2f0000005d5d7423 */ /* 0x002fca0000010074 */
        /* <DEDUP_REMOVED lines=10> */
.L_x_11174:
        /* <DEDUP_REMOVED lines=12> */
.L_x_11177:
[----:B------:R-:W-:Y:S02]  /*12d0*/  IMAD.MOV.U32 R79, RZ, RZ, R11 ;  /* 0x000000ffff4f7224 */ /* 0x000fe400078e000b */
.L_x_11178:
[----:B------:R-:W-:Y:S05]  /*12e0*/  BSYNC B1 ;  /* 0x0000000000017941 */ /* 0x000fea0003800000 */
.L_x_11176:
        /* <DEDUP_REMOVED lines=16> */
.L_x_11182:
[----:B------:R-:W-:Y:S05]  /*13f0*/  BSYNC B2 ;  /* 0x0000000000027941 */ /* 0x000fea0003800000 */
.L_x_11181:
        /* <DEDUP_REMOVED lines=44> */
.L_x_11180:
[----:B------:R-:W-:Y:S05]  /*16c0*/  BSYNC B1 ;  /* 0x0000000000017941 */ /* 0x000fea0003800000 */
.L_x_11179:
[----:B------:R-:W1:Y:S01]  /*16d0*/  I2F.U32 R79, R79 ;  /* 0x0000004f004f7306 */ /* 0x000e620000201000 */
[----:B------:R-:W-:Y:S02]  /*16e0*/  HADD2.F32 R93, -RZ, R20.H0_H0 ;  /* 0x20000014ff5d7230 */ /* 0x000fe40000004100 */
[----:B------:R-:W-:-:S03]  /*16f0*/  @P0 HADD2.F32 R97, -RZ, R16.H0_H0 ;  /* 0x20000010ff610230 */ /* 0x000fc60000004100 */
        /* <DEDUP_REMOVED lines=8> */
.L_x_11175:
        /* <DEDUP_REMOVED lines=12> */
.L_x_11184:
[----:B------:R-:W-:Y:S02]  /*1840*/  MOV R97, R11 ;  /* 0x0000000b00617202 */ /* 0x000fe40000000f00 */
.L_x_11185:
[----:B------:R-:W-:Y:S05]  /*1850*/  BSYNC B1 ;  /* 0x0000000000017941 */ /* 0x000fea0003800000 */
.L_x_11183:
        /* <DEDUP_REMOVED lines=16> */
.L_x_11189:
[----:B------:R-:W-:Y:S05]  /*1960*/  BSYNC B2 ;  /* 0x0000000000027941 */ /* 0x000fea0003800000 */
.L_x_11188:
        /* <DEDUP_REMOVED lines=44> */
.L_x_11187:
[----:B------:R-:W-:Y:S05]  /*1c30*/  BSYNC B1 ;  /* 0x0000000000017941 */ /* 0x000fea0003800000 */
.L_x_11186:
[----:B------:R-:W1:Y:S01]  /*1c40*/  I2F.U32 R93, R97 ;  /* 0x00000061005d7306 */ /* 0x000e620000201000 */
[----:B------:R-:W-:-:S05]  /*1c50*/  HADD2.F32 R72, -RZ, R72.H1_H1 ;  /* 0x30000048ff487230 */ /* 0x000fca0000004100 */
        /* <DEDUP_REMOVED lines=12> */
.L_x_11190:
        /* <DEDUP_REMOVED lines=12> */
.L_x_11193:
[----:B------:R-:W-:Y:S02]  /*1de0*/  IMAD.MOV.U32 R72, RZ, RZ, R11 ;  /* 0x000000ffff487224 */ /* 0x000fe400078e000b */
.L_x_11194:
[----:B------:R-:W-:Y:S05]  /*1df0*/  BSYNC B1 ;  /* 0x0000000000017941 */ /* 0x000fea0003800000 */
.L_x_11192:
        /* <DEDUP_REMOVED lines=16> */
.L_x_11198:
[----:B------:R-:W-:Y:S05]  /*1f00*/  BSYNC B2 ;  /* 0x0000000000027941 */ /* 0x000fea0003800000 */
.L_x_11197:
        /* <DEDUP_REMOVED lines=44> */
.L_x_11196:
[----:B------:R-:W-:Y:S05]  /*21d0*/  BSYNC B1 ;  /* 0x0000000000017941 */ /* 0x000fea0003800000 */
.L_x_11195:
[----:B------:R-:W1:Y:S01]  /*21e0*/  I2F.U32 R97, R72 ;  /* 0x0000004800617306 */ /* 0x000e620000201000 */
[----:B------:R-:W-:Y:S02]  /*21f0*/  HADD2.F32 R80, -RZ, R20.H1_H1 ;  /* 0x30000014ff507230 */ /* 0x000fe40000004100 */
[----:B------:R-:W-:-:S03]  /*2200*/  @P0 HADD2.F32 R98, -RZ, R16.H1_H1 ;  /* 0x30000010ff620230 */ /* 0x000fc60000004100 */
[----:B------:R-:W-:Y:S02]  /*2210*/  FMUL.FTZ R80, R80, c[0x0][0x1e8] ;  /* 0x00007a0050507a20 */ /* 0x000fe40000410000 */
[----:B-1----:R-:W-:-:S05]  /*2220*/  FFMA.FTZ R97, R97, R116, 1.1641532182693481445e-10 ;  /* 0x2f00000061617423 */ /* 0x002fca0000010074 */
[----:B------:R-:W-:-:S04]  /*2230*/  FSETP.GTU.FTZ.AND P2, PT, R97, c[0x0][0x1e4], PT ;  /* 0x0000790061007a0b */ /* 0x000fc80003f5c000 */
[----:B------:R-:W-:Y:S02]  /*2240*/  FSEL R92, R80, RZ, !P2 ;  /* 0x000000ff505c7208 */ /* 0x000fe40005000000 */
[----:B------:R-:W-:-:S03]  /*2250*/  SEL R80, RZ, 0x1, P2 ;  /* 0x00000001ff507807 */ /* 0x000fc60001000000 */
[----:B------:R-:W-:-:S04]  /*2260*/  FADD.FTZ R93, R92, R93 ;  /* 0x0000005d5c5d7221 */ /* 0x000fc80000010000 */
[----:B------:R-:W-:Y:S02]  /*2270*/  @P0 FADD.FTZ R93, R98, R93 ;  /* 0x0000005d625d0221 */ /* 0x000fe40000010000 */
.L_x_11191:
        /* <DEDUP_REMOVED lines=12> */
.L_x_11200:
[----:B------:R-:W-:Y:S02]  /*2340*/  IMAD.MOV.U32 R72, RZ, RZ, R11 ;  /* 0x000000ffff487224 */ /* 0x000fe400078e000b */
.L_x_11201:
[----:B------:R-:W-:Y:S05]  /*2350*/  BSYNC B1 ;  /* 0x0000000000017941 */ /* 0x000fea0003800000 */
.L_x_11199:
        /* <DEDUP_REMOVED lines=16> */
.L_x_11205:
[----:B------:R-:W-:Y:S05]  /*2460*/  BSYNC B2 ;  /* 0x0000000000027941 */ /* 0x000fea0003800000 */
.L_x_11204:
        /* <DEDUP_REMOVED lines=44> */
.L_x_11203:
[----:B------:R-:W-:Y:S05]  /*2730*/  BSYNC B1 ;  /* 0x0000000000017941 */ /* 0x000fea0003800000 */
.L_x_11202:
[----:B------:R-:W1:Y:S01]  /*2740*/  I2F.U32 R103, R72 ;  /* 0x0000004800677306 */ /* 0x000e620000201000 */
[----:B------:R-:W-:-:S05]  /*2750*/  HADD2.F32 R10, -RZ, R73.H0_H0 ;  /* 0x20000049ff0a7230 */ /* 0x000fca0000004100 */
        /* <DEDUP_REMOVED lines=12> */
.L_x_11206:
        /* <DEDUP_REMOVED lines=12> */
.L_x_11209:
[----:B------:R-:W-:Y:S02]  /*28e0*/  IMAD.MOV.U32 R72, RZ, RZ, R11 ;  /* 0x000000ffff487224 */ /* 0x000fe400078e000b */
.L_x_11210:
[----:B------:R-:W-:Y:S05]  /*28f0*/  BSYNC B1 ;  /* 0x0000000000017941 */ /* 0x000fea0003800000 */
.L_x_11208:
        /* <DEDUP_REMOVED lines=16> */
.L_x_11214:
[----:B------:R-:W-:Y:S05]  /*2a00*/  BSYNC B2 ;  /* 0x0000000000027941 */ /* 0x000fea0003800000 */
.L_x_11213:
        /* <DEDUP_REMOVED lines=44> */
.L_x_11212:
[----:B------:R-:W-:Y:S05]  /*2cd0*/  BSYNC B1 ;  /* 0x0000000000017941 */ /* 0x000fea0003800000 */
.L_x_11211:
        /* <DEDUP_REMOVED lines=8> */
[----:B------:R-:W-:-:S04]  /*2d60*/  FADD.FTZ R92, R97, R92 ;  /* 0x0000005c615c7221 */ /* 0x000fc80000010000 */
[----:B------:R-:W-:Y:S02]  /*2d70*/  @P0 FADD.FTZ R92, R103, R92 ;  /* 0x0000005c675c0221 */ /* 0x000fe40000010000 */
.L_x_11207:
        /* <DEDUP_REMOVED lines=12> */
.L_x_11216:
[----:B------:R-:W-:Y:S02]  /*2e40*/  IMAD.MOV.U32 R72, RZ, RZ, R11 ;  /* 0x000000ffff487224 */ /* 0x000fe400078e000b */
.L_x_11217:
[----:B------:R-:W-:Y:S05]  /*2e50*/  BSYNC B1 ;  /* 0x0000000000017941 */ /* 0x000fea0003800000 */
.L_x_11215:
        /* <DEDUP_REMOVED lines=16> */
.L_x_11221:
[----:B------:R-:W-:Y:S05]  /*2f60*/  BSYNC B2 ;  /* 0x0000000000027941 */ /* 0x000fea0003800000 */
.L_x_11220:
        /* <DEDUP_REMOVED lines=44> */
.L_x_11219:
[----:B------:R-:W-:Y:S05]  /*3230*/  BSYNC B1 ;  /* 0x0000000000017941 */ /* 0x000fea0003800000 */
.L_x_11218:
        /* <DEDUP_REMOVED lines=14> */
.L_x_11222:
        /* <DEDUP_REMOVED lines=12> */
.L_x_11225:
[----:B------:R-:W-:Y:S02]  /*33e0*/  MOV R82, R11 ;  /* 0x0000000b00527202 */ /* 0x000fe40000000f00 */
.L_x_11226:
[----:B------:R-:W-:Y:S05]  /*33f0*/  BSYNC B1 ;  /* 0x0000000000017941 */ /* 0x000fea0003800000 */
.L_x_11224:
        /* <DEDUP_REMOVED lines=16> */
.L_x_11230:
[----:B------:R-:W-:Y:S05]  /*3500*/  BSYNC B2 ;  /* 0x0000000000027941 */ /* 0x000fea0003800000 */
.L_x_11229:
        /* <DEDUP_REMOVED lines=44> */
.L_x_11228:
[----:B------:R-:W-:Y:S05]  /*37d0*/  BSYNC B1 ;  /* 0x0000000000017941 */ /* 0x000fea0003800000 */
.L_x_11227:
        /* <DEDUP_REMOVED lines=11> */
.L_x_11223:
        /* <DEDUP_REMOVED lines=12> */
.L_x_11232:
[----:B------:R-:W-:Y:S02]  /*3950*/  IMAD.MOV.U32 R98, RZ, RZ, R11 ;  /* 0x000000ffff627224 */ /* 0x000fe400078e000b */
.L_x_11233:
[----:B------:R-:W-:Y:S05]  /*3960*/  BSYNC B1 ;  /* 0x0000000000017941 */ /* 0x000fea0003800000 */
.L_x_11231:
        /* <DEDUP_REMOVED lines=16> */
.L_x_11237:
[----:B------:R-:W-:Y:S05]  /*3a70*/  BSYNC B2 ;  /* 0x0000000000027941 */ /* 0x000fea0003800000 */
.L_x_11236:
        /* <DEDUP_REMOVED lines=44> */
.L_x_11235:
[----:B------:R-:W-:Y:S05]  /*3d40*/  BSYNC B1 ;  /* 0x0000000000017941 */ /* 0x000fea0003800000 */
.L_x_11234:
[----:B------:R-:W1:Y:S01]  /*3d50*/  I2F.U32 R73, R98 ;  /* 0x0000006200497306 */ /* 0x000e620000201000 */
[----:B------:R-:W-:-:S05]  /*3d60*/  HADD2.F32 R10, -RZ, R74.H0_H0 ;  /* 0x2000004aff0a7230 */ /* 0x000fca0000004100 */
[----:B------:R-:W-:Y:S02]  /*3d70*/  FMUL.FTZ R10, R10, c[0x0][0x1e8] ;  /* 0x00007a000a0a7a20 */ /* 0x000fe40000410000 */
[----:B-1----:R-:W-:-:S05]  /*3d80*/  FFMA.FTZ R73, R73, R116, 1.1641532182693481445e-10 ;  /* 0x2f00000049497423 */ /* 0x002fca0000010074 */
        /* <DEDUP_REMOVED lines=9> */
.L_x_11238:
        /* <DEDUP_REMOVED lines=12> */
.L_x_11241:
[----:B------:R-:W-:Y:S02]  /*3ee0*/  IMAD.MOV.U32 R83, RZ, RZ, R11 ;  /* 0x000000ffff537224 */ /* 0x000fe400078e000b */
.L_x_11242:
[----:B------:R-:W-:Y:S05]  /*3ef0*/  BSYNC B1 ;  /* 0x0000000000017941 */ /* 0x000fea0003800000 */
.L_x_11240:
        /* <DEDUP_REMOVED lines=16> */
.L_x_11246:
[----:B------:R-:W-:Y:S05]  /*4000*/  BSYNC B2 ;  /* 0x0000000000027941 */ /* 0x000fea0003800000 */
.L_x_11245:
        /* <DEDUP_REMOVED lines=44> */
.L_x_11244:
[----:B------:R-:W-:Y:S05]  /*42d0*/  BSYNC B1 ;  /* 0x0000000000017941 */ /* 0x000fea0003800000 */
.L_x_11243:
        /* <DEDUP_REMOVED lines=11> */
.L_x_11239:
        /* <DEDUP_REMOVED lines=12> */
.L_x_11248:
[----:B------:R-:W-:Y:S02]  /*4450*/  IMAD.MOV.U32 R103, RZ, RZ, R11 ;  /* 0x000000ffff677224 */ /* 0x000fe400078e000b */
.L_x_11249:
[----:B------:R-:W-:Y:S05]  /*4460*/  BSYNC B1 ;  /* 0x0000000000017941 */ /* 0x000fea0003800000 */
.L_x_11247:
        /* <DEDUP_REMOVED lines=16> */
.L_x_11253:
[----:B------:R-:W-:Y:S05]  /*4570*/  BSYNC B2 ;  /* 0x0000000000027941 */ /* 0x000fea0003800000 */
.L_x_11252:
        /* <DEDUP_REMOVED lines=44> */
.L_x_11251:
[----:B------:R-:W-:Y:S05]  /*4840*/  BSYNC B1 ;  /* 0x0000000000017941 */ /* 0x000fea0003800000 */
.L_x_11250:
[----:B------:R-:W1:Y:S01]  /*4850*/  I2F.U32 R73, R103 ;  /* 0x0000006700497306 */ /* 0x000e620000201000 */
[----:B------:R-:W-:-:S05]  /*4860*/  HADD2.F32 R74, -RZ, R74.H1_H1 ;  /* 0x3000004aff4a7230 */ /* 0x000fca0000004100 */
[----:B------:R-:W-:Y:S02]  /*4870*/  FMUL.FTZ R74, R74, c[0x0][0x1e8] ;  /* 0x00007a004a4a7a20 */ /* 0x000fe40000410000 */
[----:B-1----:R-:W-:-:S05]  /*4880*/  FFMA.FTZ R73, R73, R116, 1.1641532182693481445e-10 ;  /* 0x2f00000049497423 */ /* 0x002fca0000010074 */
        /* <DEDUP_REMOVED lines=9> */
.L_x_11254:
        /* <DEDUP_REMOVED lines=12> */
.L_x_11257:
[----:B------:R-:W-:Y:S02]  /*49e0*/  IMAD.MOV.U32 R74, RZ, RZ, R11 ;  /* 0x000000ffff4a7224 */ /* 0x000fe400078e000b */
.L_x_11258:
[----:B------:R-:W-:Y:S05]  /*49f0*/  BSYNC B1 ;  /* 0x0000000000017941 */ /* 0x000fea0003800000 */
.L_x_11256:
        /* <DEDUP_REMOVED lines=16> */
.L_x_11262:
[----:B------:R-:W-:Y:S05]  /*4b00*/  BSYNC B2 ;  /* 0x0000000000027941 */ /* 0x000fea0003800000 */
.L_x_11261:
        /* <DEDUP_REMOVED lines=44> */
.L_x_11260:
[----:B------:R-:W-:Y:S05]  /*4dd0*/  BSYNC B1 ;  /* 0x0000000000017941 */ /* 0x000fea0003800000 */
.L_x_11259:
        /* <DEDUP_REMOVED lines=10> */
.L_x_11255:
        /* <DEDUP_REMOVED lines=12> */
.L_x_11264:
[----:B------:R-:W-:Y:S02]  /*4f40*/  IMAD.MOV.U32 R74, RZ, RZ, R11 ;  /* 0x000000ffff4a7224 */ /* 0x000fe400078e000b */
.L_x_11265:
[----:B------:R-:W-:Y:S05]  /*4f50*/  BSYNC B1 ;  /* 0x0000000000017941 */ /* 0x000fea0003800000 */
.L_x_11263:
        /* <DEDUP_REMOVED lines=16> */
.L_x_11269:
[----:B------:R-:W-:Y:S05]  /*5060*/  BSYNC B2 ;  /* 0x0000000000027941 */ /* 0x000fea0003800000 */
.L_x_11268:
        /* <DEDUP_REMOVED lines=44> */
.L_x_11267:
[----:B------:R-:W-:Y:S05]  /*5330*/  BSYNC B1 ;  /* 0x0000000000017941 */ /* 0x000fea0003800000 */
.L_x_11266:
        /* <DEDUP_REMOVED lines=13> */
.L_x_11270:
        /* <DEDUP_REMOVED lines=12> */
.L_x_11273:
[----:B------:R-:W-:Y:S02]  /*54d0*/  IMAD.MOV.U32 R74, RZ, RZ, R11 ;  /* 0x000000ffff4a7224 */ /* 0x000fe400078e000b */
.L_x_11274:
[----:B------:R-:W-:Y:S05]  /*54e0*/  BSYNC B1 ;  /* 0x0000000000017941 */ /* 0x000fea0003800000 */
.L_x_11272:
        /* <DEDUP_REMOVED lines=16> */
.L_x_11278:
[----:B------:R-:W-:Y:S05]  /*55f0*/  BSYNC B2 ;  /* 0x0000000000027941 */ /* 0x000fea0003800000 */
.L_x_11277:
        /* <DEDUP_REMOVED lines=44> */
.L_x_11276:
[----:B------:R-:W-:Y:S05]  /*58c0*/  BSYNC B1 ;  /* 0x0000000000017941 */ /* 0x000fea0003800000 */
.L_x_11275:
        /* <DEDUP_REMOVED lines=10> */
.L_x_11271:
        /* <DEDUP_REMOVED lines=12> */
.L_x_11280:
[----:B------:R-:W-:Y:S02]  /*5a30*/  IMAD.MOV.U32 R74, RZ, RZ, R11 ;  /* 0x000000ffff4a7224 */ /* 0x000fe400078e000b */
.L_x_11281:
[----:B------:R-:W-:Y:S05]  /*5a40*/  BSYNC B1 ;  /* 0x0000000000017941 */ /* 0x000fea0003800000 */
.L_x_11279:
        /* <DEDUP_REMOVED lines=16> */
.L_x_11285:
[----:B------:R-:W-:Y:S05]  /*5b50*/  BSYNC B2 ;  /* 0x0000000000027941 */ /* 0x000fea0003800000 */
.L_x_11284:
        /* <DEDUP_REMOVED lines=44> */
.L_x_11283:
[----:B------:R-:W-:Y:S05]  /*5e20*/  BSYNC B1 ;  /* 0x0000000000017941 */ /* 0x000fea0003800000 */
.L_x_11282:
        /* <DEDUP_REMOVED lines=13> */
.L_x_11286:
        /* <DEDUP_REMOVED lines=12> */
.L_x_11289:
[----:B------:R-:W-:Y:S02]  /*5fc0*/  IMAD.MOV.U32 R86, RZ, RZ, R11 ;  /* 0x000000ffff567224 */ /* 0x000fe400078e000b */
.L_x_11290:
[----:B------:R-:W-:Y:S05]  /*5fd0*/  BSYNC B1 ;  /* 0x0000000000017941 */ /* 0x000fea0003800000 */
.L_x_11288:
        /* <DEDUP_REMOVED lines=16> */
.L_x_11294:
[----:B------:R-:W-:Y:S05]  /*60e0*/  BSYNC B2 ;  /* 0x0000000000027941 */ /* 0x000fea0003800000 */
.L_x_11293:
        /* <DEDUP_REMOVED lines=44> */
.L_x_11292:
[----:B------:R-:W-:Y:S05]  /*63b0*/  BSYNC B1 ;  /* 0x0000000000017941 */ /* 0x000fea0003800000 */
.L_x_11291:
        /* <DEDUP_REMOVED lines=11> */
.L_x_11287:
        /* <DEDUP_REMOVED lines=54> */
.L_x_11295:
[----:B------:R-:W-:Y:S02]  /*67d0*/  IADD3 R112, R77, 0x100, RZ ;  /* 0x000001004d707810 */ /* 0x000fe40007ffe0ff */
.L_x_11166:
[----:B------:R-:W-:Y:S05]  /*67e0*/  BSYNC B0 ;  /* 0x0000000000007941 */ /* 0x000fea0003800000 */
.L_x_11165:
        /* <DEDUP_REMOVED lines=29> */
.L_x_11299:
[----:B-1----:R-:W-:Y:S02]  /*69c0*/  IMAD.MOV.U32 R88, RZ, RZ, R11 ;  /* 0x000000ffff587224 */ /* 0x002fe400078e000b */
.L_x_11300:
[----:B------:R-:W-:Y:S05]  /*69d0*/  BSYNC B1 ;  /* 0x0000000000017941 */ /* 0x000fea0003800000 */
.L_x_11298:
        /* <DEDUP_REMOVED lines=16> */
.L_x_11304:
[----:B------:R-:W-:Y:S05]  /*6ae0*/  BSYNC B2 ;  /* 0x0000000000027941 */ /* 0x000fea0003800000 */
.L_x_11303:
        /* <DEDUP_REMOVED lines=44> */
.L_x_11302:
[----:B------:R-:W-:Y:S05]  /*6db0*/  BSYNC B1 ;  /* 0x0000000000017941 */ /* 0x000fea0003800000 */
.L_x_11301:
[----:B------:R-:W1:Y:S01]  /*6dc0*/  I2F.U32 R10, R88 ;  /* 0x00000058000a7306 */ /* 0x000e620000201000 */
[----:B------:R-:W-:Y:S01]  /*6dd0*/  ISETP.NE.U32.AND P1, PT, RZ, c[0x0][0x178], PT ;  /* 0x00005e00ff007a0c */ /* 0x000fe20003f25070 */
[----:B------:R-:W-:Y:S01]  /*6de0*/  IMAD.MOV.U32 R119, RZ, RZ, 0x2f800000 ;  /* 0x2f800000ff777424 */ /* 0x000fe200078e00ff */
[----:B-----5:R-:W-:Y:S02]  /*6df0*/  HADD2.F32 R94, -RZ, R72.H0_H0 ;  /* 0x20000048ff5e7230 */ /* 0x020fe40000004100 */
        /* <DEDUP_REMOVED lines=13> */
.L_x_11305:
        /* <DEDUP_REMOVED lines=12> */
.L_x_11308:
[----:B------:R-:W-:Y:S02]  /*6f90*/  IMAD.MOV.U32 R79, RZ, RZ, R11 ;  /* 0x000000ffff4f7224 */ /* 0x000fe400078e000b */
.L_x_11309:
[----:B------:R-:W-:Y:S05]  /*6fa0*/  BSYNC B1 ;  /* 0x0000000000017941 */ /* 0x000fea0003800000 */
.L_x_11307:
        /* <DEDUP_REMOVED lines=16> */
.L_x_11313:
[----:B------:R-:W-:Y:S05]  /*70b0*/  BSYNC B2 ;  /* 0x0000000000027941 */ /* 0x000fea0003800000 */
.L_x_11312:
        /* <DEDUP_REMOVED lines=44> */
.L_x_11311:
[----:B------:R-:W-:Y:S05]  /*7380*/  BSYNC B1 ;  /* 0x0000000000017941 */ /* 0x000fea0003800000 */
.L_x_11310:
        /* <DEDUP_REMOVED lines=11> */
.L_x_11306:
        /* <DEDUP_REMOVED lines=12> */
.L_x_11315:
[----:B------:R-:W-:Y:S02]  /*7500*/  IMAD.MOV.U32 R91, RZ, RZ, R11 ;  /* 0x000000ffff5b7224 */ /* 0x000fe400078e000b */
.L_x_11316:
[----:B------:R-:W-:Y:S05]  /*7510*/  BSYNC B1 ;  /* 0x0000000000017941 */ /* 0x000fea0003800000 */
.L_x_11314:
        /* <DEDUP_REMOVED lines=16> */
.L_x_11320:
[----:B------:R-:W-:Y:S05]  /*7620*/  BSYNC B2 ;  /* 0x0000000000027941 */ /* 0x000fea0003800000 */
.L_x_11319:
        /* <DEDUP_REMOVED lines=44> */
.L_x_11318:
[----:B------:R-:W-:Y:S05]  /*78f0*/  BSYNC B1 ;  /* 0x0000000000017941 */ /* 0x000fea0003800000 */
.L_x_11317:
        /* <DEDUP_REMOVED lines=14> */
.L_x_11321:
        /* <DEDUP_REMOVED lines=12> */
.L_x_11324:
[----:B------:R-:W-:Y:S02]  /*7aa0*/  IMAD.MOV.U32 R72, RZ, RZ, R11 ;  /* 0x000000ffff487224 */ /* 0x000fe400078e000b */
.L_x_11325:
[----:B------:R-:W-:Y:S05]  /*7ab0*/  BSYNC B1 ;  /* 0x0000000000017941 */ /* 0x000fea0003800000 */
.L_x_11323:
        /* <DEDUP_REMOVED lines=16> */
.L_x_11329:
[----:B------:R-:W-:Y:S05]  /*7bc0*/  BSYNC B2 ;  /* 0x0000000000027941 */ /* 0x000fea0003800000 */
.L_x_11328:
        /* <DEDUP_REMOVED lines=44> */
.L_x_11327:
[----:B------:R-:W-:Y:S05]  /*7e90*/  BSYNC B1 ;  /* 0x0000000000017941 */ /* 0x000fea0003800000 */
.L_x_11326:
        /* <DEDUP_REMOVED lines=10> */
.L_x_11322:
        /* <DEDUP_REMOVED lines=12> */
.L_x_11331:
[----:B------:R-:W-:Y:S02]  /*8000*/  IMAD.MOV.U32 R72, RZ, RZ, R11 ;  /* 0x000000ffff487224 */ /* 0x000fe400078e000b */
.L_x_11332:
[----:B------:R-:W-:Y:S05]  /*8010*/  BSYNC B1 ;  /* 0x0000000000017941 */ /* 0x000fea0003800000 */
.L_x_11330:
        /* <DEDUP_REMOVED lines=16> */
.L_x_11336:
[----:B------:R-:W-:Y:S05]  /*8120*/  BSYNC B2 ;  /* 0x0000000000027941 */ /* 0x000fea0003800000 */
.L_x_11335:
        /* <DEDUP_REMOVED lines=44> */
.L_x_11334:
[----:B------:R-:W-:Y:S05]  /*83f0*/  BSYNC B1 ;  /* 0x0000000000017941 */ /* 0x000fea0003800000 */
.L_x_11333:
        /* <DEDUP_REMOVED lines=14> */
.L_x_11337:
        /* <DEDUP_REMOVED lines=12> */
.L_x_11340:
[----:B------:R-:W-:Y:S02]  /*85a0*/  IMAD.MOV.U32 R72, RZ, RZ, R11 ;  /* 0x000000ffff487224 */ /* 0x000fe400078e000b */
.L_x_11341:
[----:B------:R-:W-:Y:S05]  /*85b0*/  BSYNC B1 ;  /* 0x0000000000017941 */ /* 0x000fea0003800000 */
.L_x_11339:
        /* <DEDUP_REMOVED lines=16> */
.L_x_11345:
[----:B------:R-:W-:Y:S05]  /*86c0*/  BSYNC B2 ;  /* 0x0000000000027941 */ /* 0x000fea0003800000 */
.L_x_11344:
        /* <DEDUP_REMOVED lines=44> */
.L_x_11343:
[----:B------:R-:W-:Y:S05]  /*8990*/  BSYNC B1 ;  /* 0x0000000000017941 */ /* 0x000fea0003800000 */
.L_x_11342:
        /* <DEDUP_REMOVED lines=10> */
.L_x_11338:
        /* <DEDUP_REMOVED lines=12> */
.L_x_11347:
[----:B------:R-:W-:Y:S02]  /*8b00*/  MOV R72, R11 ;  /* 0x0000000b00487202 */ /* 0x000fe40000000f00 */
.L_x_11348:
[----:B------:R-:W-:Y:S05]  /*8b10*/  BSYNC B1 ;  /* 0x0000000000017941 */ /* 0x000fea0003800000 */
.L_x_11346:
        /* <DEDUP_REMOVED lines=16> */
.L_x_11352:
[----:B------:R-:W-:Y:S05]  /*8c20*/  BSYNC B2 ;  /* 0x0000000000027941 */ /* 0x000fea0003800000 */
.L_x_11351:
        /* <DEDUP_REMOVED lines=44> */
.L_x_11350:
[----:B------:R-:W-:Y:S05]  /*8ef0*/  BSYNC B1 ;  /* 0x0000000000017941 */ /* 0x000fea0003800000 */
.L_x_11349:
        /* <DEDUP_REMOVED lines=14> */
.L_x_11353:
        /* <DEDUP_REMOVED lines=12> */
.L_x_11356:
[----:B------:R-:W-:Y:S02]  /*90a0*/  IMAD.MOV.U32 R82, RZ, RZ, R11 ;  /* 0x000000ffff527224 */ /* 0x000fe400078e000b */
.L_x_11357:
[----:B------:R-:W-:Y:S05]  /*90b0*/  BSYNC B1 ;  /* 0x0000000000017941 */ /* 0x000fea0003800000 */
.L_x_11355:
        /* <DEDUP_REMOVED lines=16> */
.L_x_11361:
[----:B------:R-:W-:Y:S05]  /*91c0*/  BSYNC B2 ;  /* 0x0000000000027941 */ /* 0x000fea0003800000 */
.L_x_11360:
        /* <DEDUP_REMOVED lines=44> */
.L_x_11359:
[----:B------:R-:W-:Y:S05]  /*9490*/  BSYNC B1 ;  /* 0x0000000000017941 */ /* 0x000fea0003800000 */
.L_x_11358:
        /* <DEDUP_REMOVED lines=11> */
.L_x_11354:
        /* <DEDUP_REMOVED lines=12> */
.L_x_11363:
[----:B------:R-:W-:Y:S02]  /*9610*/  IMAD.MOV.U32 R100, RZ, RZ, R11 ;  /* 0x000000ffff647224 */ /* 0x000fe400078e000b */
.L_x_11364:
[----:B------:R-:W-:Y:S05]  /*9620*/  BSYNC B1 ;  /* 0x0000000000017941 */ /* 0x000fea0003800000 */
.L_x_11362:
        /* <DEDUP_REMOVED lines=16> */
.L_x_11368:
[----:B------:R-:W-:Y:S05]  /*9730*/  BSYNC B2 ;  /* 0x0000000000027941 */ /* 0x000fea0003800000 */
.L_x_11367:
        /* <DEDUP_REMOVED lines=44> */
.L_x_11366:
[----:B------:R-:W-:Y:S05]  /*9a00*/  BSYNC B1 ;  /* 0x0000000000017941 */ /* 0x000fea0003800000 */
.L_x_11365:
        /* <DEDUP_REMOVED lines=13> */
.L_x_11369:
        /* <DEDUP_REMOVED lines=12> */
.L_x_11372:
[----:B------:R-:W-:Y:S02]  /*9ba0*/  IMAD.MOV.U32 R83, RZ, RZ, R11 ;  /* 0x000000ffff537224 */ /* 0x000fe400078e000b */
.L_x_11373:
[----:B------:R-:W-:Y:S05]  /*9bb0*/  BSYNC B1 ;  /* 0x0000000000017941 */ /* 0x000fea0003800000 */
.L_x_11371:
        /* <DEDUP_REMOVED lines=16> */
.L_x_11377:
[----:B------:R-:W-:Y:S05]  /*9cc0*/  BSYNC B2 ;  /* 0x0000000000027941 */ /* 0x000fea0003800000 */
.L_x_11376:
        /* <DEDUP_REMOVED lines=44> */
.L_x_11375:
[----:B------:R-:W-:Y:S05]  /*9f90*/  BSYNC B1 ;  /* 0x0000000000017941 */ /* 0x000fea0003800000 */
.L_x_11374:
        /* <DEDUP_REMOVED lines=11> */
.L_x_11370:
        /* <DEDUP_REMOVED lines=12> */
.L_x_11379:
[----:B------:R-:W-:Y:S02]  /*a110*/  IMAD.MOV.U32 R105, RZ, RZ, R11 ;  /* 0x000000ffff697224 */ /* 0x000fe400078e000b */
.L_x_11380:
[----:B------:R-:W-:Y:S05]  /*a120*/  BSYNC B1 ;  /* 0x0000000000017941 */ /* 0x000fea0003800000 */
.L_x_11378:
        /* <DEDUP_REMOVED lines=16> */
.L_x_11384:
[----:B------:R-:W-:Y:S05]  /*a230*/  BSYNC B2 ;  /* 0x0000000000027941 */ /* 0x000fea0003800000 */
.L_x_11383:
        /* <DEDUP_REMOVED lines=44> */
.L_x_11382:
[----:B------:R-:W-:Y:S05]  /*a500*/  BSYNC B1 ;  /* 0x0000000000017941 */ /* 0x000fea0003800000 */
.L_x_11381:
        /* <DEDUP_REMOVED lines=13> */
.L_x_11385:
        /* <DEDUP_REMOVED lines=12> */
.L_x_11388:
[----:B------:R-:W-:Y:S02]  /*a6a0*/  MOV R74, R11 ;  /* 0x0000000b004a7202 */ /* 0x000fe40000000f00 */
.L_x_11389:
[----:B------:R-:W-:Y:S05]  /*a6b0*/  BSYNC B1 ;  /* 0x0000000000017941 */ /* 0x000fea0003800000 */
.L_x_11387:
        /* <DEDUP_REMOVED lines=16> */
.L_x_11393:
[----:B------:R-:W-:Y:S05]  /*a7c0*/  BSYNC B2 ;  /* 0x0000000000027941 */ /* 0x000fea0003800000 */
.L_x_11392:
        /* <DEDUP_REMOVED lines=44> */
.L_x_11391:
[----:B------:R-:W-:Y:S05]  /*aa90*/  BSYNC B1 ;  /* 0x0000000000017941 */ /* 0x000fea0003800000 */
.L_x_11390:
        /* <DEDUP_REMOVED lines=10> */
.L_x_11386:
        /* <DEDUP_REMOVED lines=12> */
.L_x_11395:
[----:B------:R-:W-:Y:S02]  /*ac00*/  IMAD.MOV.U32 R74, RZ, RZ, R11 ;  /* 0x000000ffff4a7224 */ /* 0x000fe400078e000b */
.L_x_11396:
[----:B------:R-:W-:Y:S05]  /*ac10*/  BSYNC B1 ;  /* 0x0000000000017941 */ /* 0x000fea0003800000 */
.L_x_11394:
        /* <DEDUP_REMOVED lines=16> */
.L_x_11400:
[----:B------:R-:W-:Y:S05]  /*ad20*/  BSYNC B2 ;  /* 0x0000000000027941 */ /* 0x000fea0003800000 */
.L_x_11399:
        /* <DEDUP_REMOVED lines=44> */
.L_x_11398:
[----:B------:R-:W-:Y:S05]  /*aff0*/  BSYNC B1 ;  /* 0x0000000000017941 */ /* 0x000fea0003800000 */
.L_x_11397:
        /* <DEDUP_REMOVED lines=13> */
.L_x_11401:
        /* <DEDUP_REMOVED lines=12> */
.L_x_11404:
[----:B------:R-:W-:Y:S02]  /*b190*/  IMAD.MOV.U32 R74, RZ, RZ, R11 ;  /* 0x000000ffff4a7224 */ /* 0x000fe400078e000b */
.L_x_11405:
[----:B------:R-:W-:Y:S05]  /*b1a0*/  BSYNC B1 ;  /* 0x0000000000017941 */ /* 0x000fea0003800000 */
.L_x_11403:
        /* <DEDUP_REMOVED lines=16> */
.L_x_11409:
[----:B------:R-:W-:Y:S05]  /*b2b0*/  BSYNC B2 ;  /* 0x0000000000027941 */ /* 0x000fea0003800000 */
.L_x_11408:
        /* <DEDUP_REMOVED lines=44> */
.L_x_11407:
[----:B------:R-:W-:Y:S05]  /*b580*/  BSYNC B1 ;  /* 0x0000000000017941 */ /* 0x000fea0003800000 */
.L_x_11406:
        /* <DEDUP_REMOVED lines=10> */
.L_x_11402:
        /* <DEDUP_REMOVED lines=12> */
.L_x_11411:
[----:B------:R-:W-:Y:S02]  /*b6f0*/  IMAD.MOV.U32 R74, RZ, RZ, R11 ;  /* 0x000000ffff4a7224 */ /* 0x000fe400078e000b */
.L_x_11412:
[----:B------:R-:W-:Y:S05]  /*b700*/  BSYNC B1 ;  /* 0x0000000000017941 */ /* 0x000fea0003800000 */
.L_x_11410:
        /* <DEDUP_REMOVED lines=16> */
.L_x_11416:
[----:B------:R-:W-:Y:S05]  /*b810*/  BSYNC B2 ;  /* 0x0000000000027941 */ /* 0x000fea0003800000 */
.L_x_11415:
        /* <DEDUP_REMOVED lines=44> */
.L_x_11414:
[----:B------:R-:W-:Y:S05]  /*bae0*/  BSYNC B1 ;  /* 0x0000000000017941 */ /* 0x000fea0003800000 */
.L_x_11413:
        /* <DEDUP_REMOVED lines=13> */
.L_x_11417:
        /* <DEDUP_REMOVED lines=12> */
.L_x_11420:
[----:B------:R-:W-:Y:S02]  /*bc80*/  IMAD.MOV.U32 R86, RZ, RZ, R11 ;  /* 0x000000ffff567224 */ /* 0x000fe400078e000b */
.L_x_11421:
[----:B------:R-:W-:Y:S05]  /*bc90*/  BSYNC B1 ;  /* 0x0000000000017941 */ /* 0x000fea0003800000 */
.L_x_11419:
        /* <DEDUP_REMOVED lines=16> */
.L_x_11425:
[----:B------:R-:W-:Y:S05]  /*bda0*/  BSYNC B2 ;  /* 0x0000000000027941 */ /* 0x000fea0003800000 */
.L_x_11424:
        /* <DEDUP_REMOVED lines=44> */
.L_x_11423:
[----:B------:R-:W-:Y:S05]  /*c070*/  BSYNC B1 ;  /* 0x0000000000017941 */ /* 0x000fea0003800000 */
.L_x_11422:
        /* <DEDUP_REMOVED lines=11> */
.L_x_11418:
        /* <DEDUP_REMOVED lines=54> */
.L_x_11426:
[----:B------:R-:W-:Y:S02]  /*c490*/  IADD3 R112, R112, 0x100, RZ ;  /* 0x0000010070707810 */ /* 0x000fe40007ffe0ff */
.L_x_11297:
[----:B------:R-:W-:Y:S05]  /*c4a0*/  BSYNC B0 ;  /* 0x0000000000007941 */ /* 0x000fea0003800000 */
.L_x_11296:
        /* <DEDUP_REMOVED lines=29> */
.L_x_11430:
[----:B-1----:R-:W-:Y:S02]  /*c680*/  IMAD.MOV.U32 R90, RZ, RZ, R11 ;  /* 0x000000ffff5a7224 */ /* 0x002fe400078e000b */
.L_x_11431:
[----:B------:R-:W-:Y:S05]  /*c690*/  BSYNC B1 ;  /* 0x0000000000017941 */ /* 0x000fea0003800000 */
.L_x_11429:
        /* <DEDUP_REMOVED lines=16> */
.L_x_11435:
[----:B------:R-:W-:Y:S05]  /*c7a0*/  BSYNC B2 ;  /* 0x0000000000027941 */ /* 0x000fea0003800000 */
.L_x_11434:
        /* <DEDUP_REMOVED lines=44> */
.L_x_11433:
[----:B------:R-:W-:Y:S05]  /*ca70*/  BSYNC B1 ;  /* 0x0000000000017941 */ /* 0x000fea0003800000 */
.L_x_11432:
        /* <DEDUP_REMOVED lines=17> */
.L_x_11436:
        /* <DEDUP_REMOVED lines=12> */
.L_x_11439:
[----:B------:R-:W-:Y:S02]  /*cc50*/  MOV R79, R11 ;  /* 0x0000000b004f7202 */ /* 0x000fe40000000f00 */
.L_x_11440:
[----:B------:R-:W-:Y:S05]  /*cc60*/  BSYNC B1 ;  /* 0x0000000000017941 */ /* 0x000fea0003800000 */
.L_x_11438:
        /* <DEDUP_REMOVED lines=16> */
.L_x_11444:
[----:B------:R-:W-:Y:S05]  /*cd70*/  BSYNC B2 ;  /* 0x0000000000027941 */ /* 0x000fea0003800000 */
.L_x_11443:
        /* <DEDUP_REMOVED lines=44> */
.L_x_11442:
[----:B------:R-:W-:Y:S05]  /*d040*/  BSYNC B1 ;  /* 0x0000000000017941 */ /* 0x000fea0003800000 */
.L_x_11441:
        /* <DEDUP_REMOVED lines=11> */
.L_x_11437:
        /* <DEDUP_REMOVED lines=12> */
.L_x_11446:
[----:B------:R-:W-:Y:S02]  /*d1c0*/  IMAD.MOV.U32 R95, RZ, RZ, R11 ;  /* 0x000000ffff5f7224 */ /* 0x000fe400078e000b */
.L_x_11447:
[----:B------:R-:W-:Y:S05]  /*d1d0*/  BSYNC B1 ;  /* 0x0000000000017941 */ /* 0x000fea0003800000 */
.L_x_11445:
        /* <DEDUP_REMOVED lines=16> */
.L_x_11451:
[----:B------:R-:W-:Y:S05]  /*d2e0*/  BSYNC B2 ;  /* 0x0000000000027941 */ /* 0x000fea0003800000 */
.L_x_11450:
        /* <DEDUP_REMOVED lines=44> */
.L_x_11449:
[----:B------:R-:W-:Y:S05]  /*d5b0*/  BSYNC B1 ;  /* 0x0000000000017941 */ /* 0x000fea0003800000 */
.L_x_11448:
        /* <DEDUP_REMOVED lines=14> */
.L_x_11452:
        /* <DEDUP_REMOVED lines=12> */
.L_x_11455:
[----:B------:R-:W-:Y:S02]  /*d760*/  IMAD.MOV.U32 R72, RZ, RZ, R11 ;  /* 0x000000ffff487224 */ /* 0x000fe400078e000b */
.L_x_11456:
[----:B------:R-:W-:Y:S05]  /*d770*/  BSYNC B1 ;  /* 0x0000000000017941 */ /* 0x000fea0003800000 */
.L_x_11454:
        /* <DEDUP_REMOVED lines=16> */
.L_x_11460:
[----:B------:R-:W-:Y:S05]  /*d880*/  BSYNC B2 ;  /* 0x0000000000027941 */ /* 0x000fea0003800000 */
.L_x_11459:
        /* <DEDUP_REMOVED lines=44> */
.L_x_11458:
[----:B------:R-:W-:Y:S05]  /*db50*/  BSYNC B1 ;  /* 0x0000000000017941 */ /* 0x000fea0003800000 */
.L_x_11457:
        /* <DEDUP_REMOVED lines=10> */
.L_x_11453:
        /* <DEDUP_REMOVED lines=12> */
.L_x_11462:
[----:B------:R-:W-:Y:S02]  /*dcc0*/  IMAD.MOV.U32 R72, RZ, RZ, R11 ;  /* 0x000000ffff487224 */ /* 0x000fe400078e000b */
.L_x_11463:
[----:B------:R-:W-:Y:S05]  /*dcd0*/  BSYNC B1 ;  /* 0x0000000000017941 */ /* 0x000fea0003800000 */
.L_x_11461:
        /* <DEDUP_REMOVED lines=16> */
.L_x_11467:
[----:B------:R-:W-:Y:S05]  /*dde0*/  BSYNC B2 ;  /* 0x0000000000027941 */ /* 0x000fea0003800000 */
.L_x_11466:
        /* <DEDUP_REMOVED lines=44> */
.L_x_11465:
[----:B------:R-:W-:Y:S05]  /*e0b0*/  BSYNC B1 ;  /* 0x0000000000017941 */ /* 0x000fea0003800000 */
.L_x_11464:
        /* <DEDUP_REMOVED lines=14> */
.L_x_11468:
        /* <DEDUP_REMOVED lines=12> */
.L_x_11471:
[----:B------:R-:W-:Y:S02]  /*e260*/  IMAD.MOV.U32 R72, RZ, RZ, R11 ;  /* 0x000000ffff487224 */ /* 0x000fe400078e000b */
.L_x_11472:
[----:B------:R-:W-:Y:S05]  /*e270*/  BSYNC B1 ;  /* 0x0000000000017941 */ /* 0x000fea0003800000 */
.L_x_11470:
        /* <DEDUP_REMOVED lines=16> */
.L_x_11476:
[----:B------:R-:W-:Y:S05]  /*e380*/  BSYNC B2 ;  /* 0x0000000000027941 */ /* 0x000fea0003800000 */
.L_x_11475:
        /* <DEDUP_REMOVED lines=44> */
.L_x_11474:
[----:B------:R-:W-:Y:S05]  /*e650*/  BSYNC B1 ;  /* 0x0000000000017941 */ /* 0x000fea0003800000 */
.L_x_11473:
        /* <DEDUP_REMOVED lines=10> */
.L_x_11469:
        /* <DEDUP_REMOVED lines=12> */
.L_x_11478:
[----:B------:R-:W-:Y:S02]  /*e7c0*/  IMAD.MOV.U32 R72, RZ, RZ, R11 ;  /* 0x000000ffff487224 */ /* 0x000fe400078e000b */
.L_x_11479:
[----:B------:R-:W-:Y:S05]  /*e7d0*/  BSYNC B1 ;  /* 0x0000000000017941 */ /* 0x000fea0003800000 */
.L_x_11477:
        /* <DEDUP_REMOVED lines=16> */
.L_x_11483:
[----:B------:R-:W-:Y:S05]  /*e8e0*/  BSYNC B2 ;  /* 0x0000000000027941 */ /* 0x000fea0003800000 */
.L_x_11482:
        /* <DEDUP_REMOVED lines=44> */
.L_x_11481:
[----:B------:R-:W-:Y:S05]  /*ebb0*/  BSYNC B1 ;  /* 0x0000000000017941 */ /* 0x000fea0003800000 */
.L_x_11480:
        /* <DEDUP_REMOVED lines=14> */
.L_x_11484:
        /* <DEDUP_REMOVED lines=12> */
.L_x_11487:
[----:B------:R-:W-:Y:S02]  /*ed60*/  IMAD.MOV.U32 R82, RZ, RZ, R11 ;  /* 0x000000ffff527224 */ /* 0x000fe400078e000b */
.L_x_11488:
[----:B------:R-:W-:Y:S05]  /*ed70*/  BSYNC B1 ;  /* 0x0000000000017941 */ /* 0x000fea0003800000 */
.L_x_11486:
        /* <DEDUP_REMOVED lines=16> */
.L_x_11492:
[----:B------:R-:W-:Y:S05]  /*ee80*/  BSYNC B2 ;  /* 0x0000000000027941 */ /* 0x000fea0003800000 */
.L_x_11491:
        /* <DEDUP_REMOVED lines=44> */
.L_x_11490:
[----:B------:R-:W-:Y:S05]  /*f150*/  BSYNC B1 ;  /* 0x0000000000017941 */ /* 0x000fea0003800000 */
.L_x_11489:
        /* <DEDUP_REMOVED lines=11> */
.L_x_11485:
        /* <DEDUP_REMOVED lines=12> */
.L_x_11494:
[----:B------:R-:W-:Y:S02]  /*f2d0*/  IMAD.MOV.U32 R102, RZ, RZ, R11 ;  /* 0x000000ffff667224 */ /* 0x000fe400078e000b */
.L_x_11495:
[----:B------:R-:W-:Y:S05]  /*f2e0*/  BSYNC B1 ;  /* 0x0000000000017941 */ /* 0x000fea0003800000 */
.L_x_11493:
        /* <DEDUP_REMOVED lines=16> */
.L_x_11499:
[----:B------:R-:W-:Y:S05]  /*f3f0*/  BSYNC B2 ;  /* 0x0000000000027941 */ /* 0x000fea0003800000 */
.L_x_11498:
        /* <DEDUP_REMOVED lines=44> */
.L_x_11497:
[----:B------:R-:W-:Y:S05]  /*f6c0*/  BSYNC B1 ;  /* 0x0000000000017941 */ /* 0x000fea0003800000 */
.L_x_11496:
        /* <DEDUP_REMOVED lines=13> */
.L_x_11500:
        /* <DEDUP_REMOVED lines=12> */
.L_x_11503:
[----:B------:R-:W-:Y:S02]  /*f860*/  IMAD.MOV.U32 R83, RZ, RZ, R11 ;  /* 0x000000ffff537224 */ /* 0x000fe400078e000b */
.L_x_11504:
[----:B------:R-:W-:Y:S05]  /*f870*/  BSYNC B1 ;  /* 0x0000000000017941 */ /* 0x000fea0003800000 */
.L_x_11502:
        /* <DEDUP_REMOVED lines=16> */
.L_x_11508:
[----:B------:R-:W-:Y:S05]  /*f980*/  BSYNC B2 ;  /* 0x0000000000027941 */ /* 0x000fea0003800000 */
.L_x_11507:
        /* <DEDUP_REMOVED lines=44> */
.L_x_11506:
[----:B------:R-:W-:Y:S05]  /*fc50*/  BSYNC B1 ;  /* 0x0000000000017941 */ /* 0x000fea0003800000 */
.L_x_11505:
        /* <DEDUP_REMOVED lines=11> */
.L_x_11501:
        /* <DEDUP_REMOVED lines=12> */
.L_x_11510:
[----:B------:R-:W-:Y:S02]  /*fdd0*/  MOV R107, R11 ;  /* 0x0000000b006b7202 */ /* 0x000fe40000000f00 */
.L_x_11511:
[----:B------:R-:W-:Y:S05]  /*fde0*/  BSYNC B1 ;  /* 0x0000000000017941 */ /* 0x000fea0003800000 */
.L_x_11509:
        /* <DEDUP_REMOVED lines=16> */
.L_x_11515:
[----:B------:R-:W-:Y:S05]  /*fef0*/  BSYNC B2 ;  /* 0x0000000000027941 */ /* 0x000fea0003800000 */
.L_x_11514:
        /* <DEDUP_REMOVED lines=44> */
.L_x_11513:
[----:B------:R-:W-:Y:S05]  /*101c0*/  BSYNC B1 ;  /* 0x0000000000017941 */ /* 0x000fea0003800000 */
.L_x_11512:
[----:B------:R-:W1:Y:S01]  /*101d0*/  I2F.U32 R10, R107 ;  /* 0x0000006b000a7306 */ /* 0x000e620000201000 */
[----:B------:R-:W-:-:S05]  /*101e0*/  HADD2.F32 R74, -RZ, R74.H1_H1 ;  /* 0x3000004aff4a7230 */ /* 0x000fca0000004100 */
[----:B------:R-:W-:Y:S02]  /*101f0*/  FMUL.FTZ R74, R74, c[0x0][0x1e8] ;  /* 0x00007a004a4a7a20 */ /* 0x000fe40000410000 */
[----:B-1----:R-:W-:-:S05]  /*10200*/  FFMA.FTZ R10, R10, R119, 1.1641532182693481445e-10 ;  /* 0x2f0000000a0a7423 */ /* 0x002fca0000010077 */
        /* <DEDUP_REMOVED lines=9> */
.L_x_11516:
        /* <DEDUP_REMOVED lines=12> */
.L_x_11519:
[----:B------:R-:W-:Y:S02]  /*10360*/  IMAD.MOV.U32 R74, RZ, RZ, R11 ;  /* 0x000000ffff4a7224 */ /* 0x000fe400078e000b */
.L_x_11520:
[----:B------:R-:W-:Y:S05]  /*10370*/  BSYNC B1 ;  /* 0x0000000000017941 */ /* 0x000fea0003800000 */
.L_x_11518:
        /* <DEDUP_REMOVED lines=16> */
.L_x_11524:
[----:B------:R-:W-:Y:S05]  /*10480*/  BSYNC B2 ;  /* 0x0000000000027941 */ /* 0x000fea0003800000 */
.L_x_11523:
        /* <DEDUP_REMOVED lines=44> */
.L_x_11522:
[----:B------:R-:W-:Y:S05]  /*10750*/  BSYNC B1 ;  /* 0x0000000000017941 */ /* 0x000fea0003800000 */
.L_x_11521:
        /* <DEDUP_REMOVED lines=10> */
.L_x_11517:
        /* <DEDUP_REMOVED lines=12> */
.L_x_11526:
[----:B------:R-:W-:Y:S02]  /*108c0*/  IMAD.MOV.U32 R74, RZ, RZ, R11 ;  /* 0x000000ffff4a7224 */ /* 0x000fe400078e000b */
.L_x_11527:
[----:B------:R-:W-:Y:S05]  /*108d0*/  BSYNC B1 ;  /* 0x0000000000017941 */ /* 0x000fea0003800000 */
.L_x_11525:
        /* <DEDUP_REMOVED lines=16> */
.L_x_11531:
[----:B------:R-:W-:Y:S05]  /*109e0*/  BSYNC B2 ;  /* 0x0000000000027941 */ /* 0x000fea0003800000 */
.L_x_11530:
        /* <DEDUP_REMOVED lines=44> */
.L_x_11529:
[----:B------:R-:W-:Y:S05]  /*10cb0*/  BSYNC B1 ;  /* 0x0000000000017941 */ /* 0x000fea0003800000 */
.L_x_11528:
        /* <DEDUP_REMOVED lines=13> */
.L_x_11532:
        /* <DEDUP_REMOVED lines=12> */
.L_x_11535:
[----:B------:R-:W-:Y:S02]  /*10e50*/  IMAD.MOV.U32 R74, RZ, RZ, R11 ;  /* 0x000000ffff4a7224 */ /* 0x000fe400078e000b */
.L_x_11536:
[----:B------:R-:W-:Y:S05]  /*10e60*/  BSYNC B1 ;  /* 0x0000000000017941 */ /* 0x000fea0003800000 */
.L_x_11534:
        /* <DEDUP_REMOVED lines=16> */
.L_x_11540:
[----:B------:R-:W-:Y:S05]  /*10f70*/  BSYNC B2 ;  /* 0x0000000000027941 */ /* 0x000fea0003800000 */
.L_x_11539:
        /* <DEDUP_REMOVED lines=44> */
.L_x_11538:
[----:B------:R-:W-:Y:S05]  /*11240*/  BSYNC B1 ;  /* 0x0000000000017941 */ /* 0x000fea0003800000 */
.L_x_11537:
        /* <DEDUP_REMOVED lines=10> */
.L_x_11533:
        /* <DEDUP_REMOVED lines=12> */
.L_x_11542:
[----:B------:R-:W-:Y:S02]  /*113b0*/  IMAD.MOV.U32 R74, RZ, RZ, R11 ;  /* 0x000000ffff4a7224 */ /* 0x000fe400078e000b */
.L_x_11543:
[----:B------:R-:W-:Y:S05]  /*113c0*/  BSYNC B1 ;  /* 0x0000000000017941 */ /* 0x000fea0003800000 */
.L_x_11541:
        /* <DEDUP_REMOVED lines=16> */
.L_x_11547:
[----:B------:R-:W-:Y:S05]  /*114d0*/  BSYNC B2 ;  /* 0x0000000000027941 */ /* 0x000fea0003800000 */
.L_x_11546:
        /* <DEDUP_REMOVED lines=44> */
.L_x_11545:
[----:B------:R-:W-:Y:S05]  /*117a0*/  BSYNC B1 ;  /* 0x0000000000017941 */ /* 0x000fea0003800000 */
.L_x_11544:
        /* <DEDUP_REMOVED lines=13> */
.L_x_11548:
        /* <DEDUP_REMOVED lines=12> */
.L_x_11551:
[----:B------:R-:W-:Y:S02]  /*11940*/  MOV R86, R11 ;  /* 0x0000000b00567202 */ /* 0x000fe40000000f00 */
.L_x_11552:
[----:B------:R-:W-:Y:S05]  /*11950*/  BSYNC B1 ;  /* 0x0000000000017941 */ /* 0x000fea0003800000 */
.L_x_11550:
        /* <DEDUP_REMOVED lines=16> */
.L_x_11556:
[----:B------:R-:W-:Y:S05]  /*11a60*/  BSYNC B2 ;  /* 0x0000000000027941 */ /* 0x000fea0003800000 */
.L_x_11555:
        /* <DEDUP_REMOVED lines=44> */
.L_x_11554:
[----:B------:R-:W-:Y:S05]  /*11d30*/  BSYNC B1 ;  /* 0x0000000000017941 */ /* 0x000fea0003800000 */
.L_x_11553:
        /* <DEDUP_REMOVED lines=11> */
.L_x_11549:
        /* <DEDUP_REMOVED lines=22> */
[----:B------:R-:W-:Y:S02]  /*11f50*/  SHF.L.U32 R116, R112, 0x3, RZ ;  /* 0x0000000370747819 */ /* 0x000fe400000006ff */
[----:B------:R-:W-:Y:S01]  /*11f60*/  LOP3.LUT R119, R115, R118, R119, 0xfe, !PT ;  /* 0x0000007673777212 */ /* 0x000fe200078efe77 */
[----:B------:R-:W-:Y:S01]  /*11f70*/  IMAD.WIDE.U32 R72, R117, 0x100, RZ ;  /* 0x0000010075487825 */ /* 0x000fe200078e00ff */
[----:B------:R-:W-:-:S04]  /*11f80*/  SHF.R.U32.HI R117, RZ, 0x1d, R112 ;  /* 0x0000001dff757819 */ /* 0x000fc80000011670 */
[----:B------:R-:W-:Y:S02]  /*11f90*/  LOP3.LUT R113, R72, R114, R74, 0xfe, !PT ;  /* 0x0000007248717212 */ /* 0x000fe400078efe4a */
[----:B------:R-:W-:Y:S02]  /*11fa0*/  IADD3 R72, P0, R116, c[0x0][0x190], RZ ;  /* 0x0000640074487a10 */ /* 0x000fe40007f1e0ff */
[----:B------:R-:W-:Y:S02]  /*11fb0*/  SEL R74, RZ, 0x1, P6 ;  /* 0x00000001ff4a7807 */ /* 0x000fe40003000000 */
[----:B------:R-:W-:Y:S02]  /*11fc0*/  LOP3.LUT R75, R73, R119, R75, 0xfe, !PT ;  /* 0x00000077494b7212 */ /* 0x000fe400078efe4b */
[----:B------:R-:W-:Y:S02]  /*11fd0*/  IADD3.X R73, R117, c[0x0][0x194], RZ, P0, !PT ;  /* 0x0000650075497a10 */ /* 0x000fe400007fe4ff */
[----:B------:R-:W-:-:S05]  /*11fe0*/  LOP3.LUT R74, R113, R74, RZ, 0xfc, !PT ;  /* 0x0000004a714a7212 */ /* 0x000fca00078efcff */
        /* <DEDUP_REMOVED lines=22> */
.L_x_11428:
[----:B------:R-:W-:Y:S05]  /*12150*/  BSYNC B0 ;  /* 0x0000000000007941 */ /* 0x000fea0003800000 */
.L_x_11427:
        /* <DEDUP_REMOVED lines=34> */
.L_x_11567:
        /* <DEDUP_REMOVED lines=70> */
.L_x_11568:
        /* <DEDUP_REMOVED lines=28> */
[----:B0-----:R-:W-:-:S03]  /*129a0*/  IADD3 R112, R120, R113, RZ ;  /* 0x0000007178707210 */ /* 0x001fc60007ffe0ff */
        /* <DEDUP_REMOVED lines=63> */
[----:B------:R-:W-:Y:S01]  /*12da0*/  F2FP.PACK_AB R72, R73, R72 ;  /* 0x000000484948723e */ /* 0x000fe200000000ff */
        /* <DEDUP_REMOVED lines=23> */
.L_x_11560:
[----:B------:R-:W-:Y:S05]  /*12f20*/  BSYNC B0 ;  /* 0x0000000000007941 */ /* 0x000fea0003800000 */
.L_x_11559:
        /* <DEDUP_REMOVED lines=35> */
.L_x_11562:
[----:B------:R-:W-:Y:S05]  /*13160*/  BSYNC B0 ;  /* 0x0000000000007941 */ /* 0x000fea0003800000 */
.L_x_11561:
        /* <DEDUP_REMOVED lines=12> */
[C---:B------:R-:W-:Y:S01]  /*13230*/  FMUL.FTZ R113, R115.reuse, R116 ;  /* 0x0000007473717220 */ /* 0x040fe20000410000 */
[----:B------:R-:W-:Y:S01]  /*13240*/  HFMA2.MMA R116, -RZ, RZ, 0, 9.5367431640625e-07 ;  /* 0x00000010ff747435 */ /* 0x000fe200000001ff */
        /* <DEDUP_REMOVED lines=16> */
[----:B------:R-:W-:Y:S01]  /*13350*/  IMAD.WIDE.U32 R112, R77, R116, c[0x0][0x208] ;  /* 0x000082004d707625 */ /* 0x000fe200078e0074 */
[----:B------:R-:W-:-:S02]  /*13360*/  F2FP.PACK_AB R74, R118, R115 ;  /* 0x00000073764a723e */ /* 0x000fc400000000ff */
[----:B------:R-:W-:-:S05]  /*13370*/  F2FP.PACK_AB R73, R114, R73 ;  /* 0x000000497249723e */ /* 0x000fca00000000ff */
[----:B------:R0:W-:Y:S02]  /*13380*/  STG.E.128 [R112.64], R72 ;  /* 0x0000004870007986 */ /* 0x0001e4000c101d06 */
.L_x_11564:
[----:B------:R-:W-:Y:S05]  /*13390*/  BSYNC B0 ;  /* 0x0000000000007941 */ /* 0x000fea0003800000 */
.L_x_11563:
[----:B------:R-:W-:Y:S02]  /*133a0*/  IADD3 R6, R6, c[0x0][0x160], RZ ;  /* 0x0000580006067a10 */ /* 0x000fe40007ffe0ff */
[----:B------:R-:W-:Y:S02]  /*133b0*/  LOP3.LUT P1, RZ, R14, 0xff, RZ, 0xc0, !PT ;  /* 0x000000ff0eff7812 */ /* 0x000fe4000782c0ff */
[----:B------:R-:W-:Y:S02]  /*133c0*/  ISETP.GE.AND P0, PT, R6, c[0x0][0x164], PT ;  /* 0x0000590006007a0c */ /* 0x000fe40003f06270 */
[----:B------:R-:W-:-:S11]  /*133d0*/  SEL R14, RZ, 0x1, P1 ;  /* 0x00000001ff0e7807 */ /* 0x000fd60000800000 */
[----:B0----5:R-:W-:Y:S01]  /*133e0*/  @P0 CALL.REL.NOINC `(.L_x_11565) ;  /* 0x0000001000000944 */ /* 0x021fe20003c00000 */
[----:B------:R-:W-:Y:S05]  /*133f0*/  BRA `(.L_x_11566) ;  /* 0xfffed6d000007947 */ /* 0x000fea000383ffff */
.L_x_11565:
[----:B------:R-:W-:Y:S05]  /*13400*/  EXIT ;  /* 0x000000000000794d */ /* 0x000fea0003800000 */
.L_x_11557:
[----:B------:R-:W-:Y:S01]  /*13410*/  IMAD.MOV.U32 R116, RZ, RZ, 0x1 ;  /* 0x00000001ff747424 */ /* 0x000fe200078e00ff */
[----:B------:R-:W-:Y:S01]  /*13420*/  MOV R74, 0x13460 ;  /* 0x00013460004a7802 */ /* 0x000fe20000000f00 */
[----:B------:R-:W-:Y:S02]  /*13430*/  IMAD.MOV.U32 R114, RZ, RZ, 0x1f ;  /* 0x0000001fff727424 */ /* 0x000fe400078e00ff */
[----:B------:R-:W-:Y:S02]  /*13440*/  IMAD.MOV.U32 R115, RZ, RZ, -0x1 ;  /* 0xffffffffff737424 */ /* 0x000fe400078e00ff */
[----:B0----5:R-:W-:Y:S05]  /*13450*/  CALL.REL.NOINC `($__internal_46_$__cuda_sm70_shflsync_bfly_p) ;  /* 0x000006c000007944 */ /* 0x021fea0003c00000 */
[----:B-1----:R-:W-:Y:S01]  /*13460*/  IMAD.MOV.U32 R72, RZ, RZ, R116 ;  /* 0x000000ffff487224 */ /* 0x002fe200078e0074 */
[----:B0-----:R-:W-:Y:S05]  /*13470*/  BRA `(.L_x_11567) ;  /* 0xffffef0000007947 */ /* 0x001fea000383ffff */
.L_x_11558:
[----:B------:R-:W-:Y:S01]  /*13480*/  IMAD.MOV.U32 R116, RZ, RZ, 0x2 ;  /* 0x00000002ff747424 */ /* 0x000fe200078e00ff */
[----:B------:R-:W-:Y:S01]  /*13490*/  MOV R115, 0xffffffff ;  /* 0xffffffff00737802 */ /* 0x000fe20000000f00 */
[----:B------:R-:W-:Y:S01]  /*134a0*/  IMAD.MOV.U32 R114, RZ, RZ, 0x1f ;  /* 0x0000001fff727424 */ /* 0x000fe200078e00ff */
[----:B------:R-:W-:Y:S02]  /*134b0*/  MOV R74, 0x134d0 ;  /* 0x000134d0004a7802 */ /* 0x000fe40000000f00 */
[----:B0----5:R-:W-:Y:S05]  /*134c0*/  CALL.REL.NOINC `($__internal_46_$__cuda_sm70_shflsync_bfly_p) ;  /* 0x0000065000007944 */ /* 0x021fea0003c00000 */
[----:B01----:R-:W-:Y:S01]  /*134d0*/  FADD.FTZ R73, R73, R116 ;  /* 0x0000007449497221 */ /* 0x003fe20000010000 */
[----:B------:R-:W-:Y:S01]  /*134e0*/  MOV R74, 0x13530 ;  /* 0x00013530004a7802 */ /* 0x000fe20000000f00 */
[----:B------:R-:W-:-:S02]  /*134f0*/  IMAD.MOV.U32 R116, RZ, RZ, 0x4 ;  /* 0x00000004ff747424 */ /* 0x000fc400078e00ff */
[----:B------:R-:W-:Y:S02]  /*13500*/  IMAD.MOV.U32 R114, RZ, RZ, 0x1f ;  /* 0x0000001fff727424 */ /* 0x000fe400078e00ff */
[----:B------:R-:W-:Y:S02]  /*13510*/  IMAD.MOV.U32 R115, RZ, RZ, -0x1 ;  /* 0xffffffffff737424 */ /* 0x000fe400078e00ff */
[----:B------:R-:W-:Y:S05]  /*13520*/  CALL.REL.NOINC `($__internal_46_$__cuda_sm70_shflsync_bfly_p) ;  /* 0x000005f000007944 */ /* 0x000fea0003c00000 */
[----:B01----:R-:W-:Y:S01]  /*13530*/  FADD.FTZ R73, R73, R116 ;  /* 0x0000007449497221 */ /* 0x003fe20000010000 */
[----:B------:R-:W-:Y:S01]  /*13540*/  MOV R74, 0x13590 ;  /* 0x00013590004a7802 */ /* 0x000fe20000000f00 */
[----:B------:R-:W-:Y:S02]  /*13550*/  IMAD.MOV.U32 R116, RZ, RZ, 0x8 ;  /* 0x00000008ff747424 */ /* 0x000fe400078e00ff */
[----:B------:R-:W-:Y:S02]  /*13560*/  IMAD.MOV.U32 R114, RZ, RZ, 0x1f ;  /* 0x0000001fff727424 */ /* 0x000fe400078e00ff */
[----:B------:R-:W-:Y:S02]  /*13570*/  IMAD.MOV.U32 R115, RZ, RZ, -0x1 ;  /* 0xffffffffff737424 */ /* 0x000fe400078e00ff */
[----:B------:R-:W-:Y:S05]  /*13580*/  CALL.REL.NOINC `($__internal_46_$__cuda_sm70_shflsync_bfly_p) ;  /* 0x0000059000007944 */ /* 0x000fea0003c00000 */
[----:B01----:R-:W-:Y:S01]  /*13590*/  FADD.FTZ R73, R73, R116 ;  /* 0x0000007449497221 */ /* 0x003fe20000010000 */
[----:B------:R-:W-:Y:S01]  /*135a0*/  HFMA2.MMA R116, -RZ, RZ, 0, 9.5367431640625e-07 ;  /* 0x00000010ff747435 */ /* 0x000fe200000001ff */
[----:B------:R-:W-:Y:S01]  /*135b0*/  IMAD.MOV.U32 R114, RZ, RZ, 0x1f ;  /* 0x0000001fff727424 */ /* 0x000fe200078e00ff */
[----:B------:R-:W-:Y:S01]  /*135c0*/  MOV R74, 0x135f0 ;  /* 0x000135f0004a7802 */ /* 0x000fe20000000f00 */
[----:B------:R-:W-:-:S03]  /*135d0*/  IMAD.MOV.U32 R115, RZ, RZ, -0x1 ;  /* 0xffffffffff737424 */ /* 0x000fc600078e00ff */
[----:B------:R-:W-:Y:S05]  /*135e0*/  CALL.REL.NOINC `($__internal_46_$__cuda_sm70_shflsync_bfly_p) ;  /* 0x0000053000007944 */ /* 0x000fea0003c00000 */
        /* <DEDUP_REMOVED lines=56> */
[----:B------:R-:W-:Y:S05]  /*13970*/  CALL.REL.NOINC `($__internal_46_$__cuda_sm70_shflsync_bfly_p) ;  /* 0x000001a000007944 */ /* 0x000fea0003c00000 */
[----:B01----:R-:W-:Y:S01]  /*13980*/  FADD.FTZ R73, R73, R116 ;  /* 0x0000007449497221 */ /* 0x003fe20000010000 */
[----:B------:R-:W-:Y:S01]  /*13990*/  MOV R114, 0x1f ;  /* 0x0000001f00727802 */ /* 0x000fe20000000f00 */
[----:B------:R-:W-:Y:S01]  /*139a0*/  IMAD.MOV.U32 R116, RZ, RZ, 0x2 ;  /* 0x00000002ff747424 */ /* 0x000fe200078e00ff */
[----:B------:R-:W-:Y:S01]  /*139b0*/  MOV R74, 0x139e0 ;  /* 0x000139e0004a7802 */ /* 0x000fe20000000f00 */
[----:B------:R-:W-:Y:S02]  /*139c0*/  IMAD.MOV.U32 R115, RZ, RZ, -0x1 ;  /* 0xffffffffff737424 */ /* 0x000fe400078e00ff */
[----:B------:R-:W-:Y:S05]  /*139d0*/  CALL.REL.NOINC `($__internal_46_$__cuda_sm70_shflsync_bfly_p) ;  /* 0x0000014000007944 */ /* 0x000fea0003c00000 */
[----:B01----:R-:W-:Y:S01]  /*139e0*/  FADD.FTZ R73, R73, R116 ;  /* 0x0000007449497221 */ /* 0x003fe20000010000 */
[----:B------:R-:W-:Y:S01]  /*139f0*/  MOV R74, 0x13a40 ;  /* 0x00013a40004a7802 */ /* 0x000fe20000000f00 */
[----:B------:R-:W-:Y:S02]  /*13a00*/  IMAD.MOV.U32 R116, RZ, RZ, 0x4 ;  /* 0x00000004ff747424 */ /* 0x000fe400078e00ff */
[----:B------:R-:W-:-:S02]  /*13a10*/  IMAD.MOV.U32 R114, RZ, RZ, 0x1f ;  /* 0x0000001fff727424 */ /* 0x000fc400078e00ff */
[----:B------:R-:W-:Y:S02]  /*13a20*/  IMAD.MOV.U32 R115, RZ, RZ, -0x1 ;  /* 0xffffffffff737424 */ /* 0x000fe400078e00ff */
[----:B------:R-:W-:Y:S05]  /*13a30*/  CALL.REL.NOINC `($__internal_46_$__cuda_sm70_shflsync_bfly_p) ;  /* 0x000000e000007944 */ /* 0x000fea0003c00000 */
[----:B01----:R-:W-:Y:S01]  /*13a40*/  FADD.FTZ R73, R73, R116 ;  /* 0x0000007449497221 */ /* 0x003fe20000010000 */
[----:B------:R-:W-:Y:S01]  /*13a50*/  MOV R115, 0xffffffff ;  /* 0xffffffff00737802 */ /* 0x000fe20000000f00 */
[----:B------:R-:W-:Y:S01]  /*13a60*/  IMAD.MOV.U32 R116, RZ, RZ, 0x8 ;  /* 0x00000008ff747424 */ /* 0x000fe200078e00ff */
[----:B------:R-:W-:Y:S01]  /*13a70*/  MOV R74, 0x13aa0 ;  /* 0x00013aa0004a7802 */ /* 0x000fe20000000f00 */
[----:B------:R-:W-:Y:S02]  /*13a80*/  IMAD.MOV.U32 R114, RZ, RZ, 0x1f ;  /* 0x0000001fff727424 */ /* 0x000fe400078e00ff */
[----:B------:R-:W-:Y:S05]  /*13a90*/  CALL.REL.NOINC `($__internal_46_$__cuda_sm70_shflsync_bfly_p) ;  /* 0x0000008000007944 */ /* 0x000fea0003c00000 */
[----:B-1----:R-:W-:Y:S01]  /*13aa0*/  FADD.FTZ R113, R73, R116 ;  /* 0x0000007449717221 */ /* 0x002fe20000010000 */
[----:B------:R-:W-:Y:S01]  /*13ab0*/  MOV R74, 0x13b10 ;  /* 0x00013b10004a7802 */ /* 0x000fe20000000f00 */
[----:B------:R-:W-:Y:S02]  /*13ac0*/  IMAD.MOV.U32 R116, RZ, RZ, 0x10 ;  /* 0x00000010ff747424 */ /* 0x000fe400078e00ff */
[----:B0-----:R-:W-:Y:S02]  /*13ad0*/  IMAD.MOV.U32 R114, RZ, RZ, 0x1f ;  /* 0x0000001fff727424 */ /* 0x001fe400078e00ff */
[----:B------:R-:W-:-:S02]  /*13ae0*/  IMAD.MOV.U32 R115, RZ, RZ, -0x1 ;  /* 0xffffffffff737424 */ /* 0x000fc400078e00ff */
[----:B------:R-:W-:Y:S02]  /*13af0*/  IMAD.MOV.U32 R73, RZ, RZ, R113 ;  /* 0x000000ffff497224 */ /* 0x000fe400078e0071 */
[----:B------:R-:W-:Y:S05]  /*13b00*/  CALL.REL.NOINC `($__internal_46_$__cuda_sm70_shflsync_bfly_p) ;  /* 0x0000001000007944 */ /* 0x000fea0003c00000 */
[----:B01----:R-:W-:Y:S05]  /*13b10*/  BRA `(.L_x_11568) ;  /* 0xffffecc000007947 */ /* 0x003fea000383ffff */
        .weak           $__internal_46_$__cuda_sm70_shflsync_bfly_p
        .type           $__internal_46_$__cuda_sm70_shflsync_bfly_p,@function
        .size           $__internal_46_$__cuda_sm70_shflsync_bfly_p,(.L_x_20026 - $__internal_46_$__cuda_sm70_shflsync_bfly_p)
$__internal_46_$__cuda_sm70_shflsync_bfly_p:
[----:B------:R-:W-:Y:S01]  /*13b20*/  IMAD.MOV.U32 R75, RZ, RZ, 0x0 ;  /* 0x00000000ff4b7424 */ /* 0x000fe200078e00ff */
[----:B------:R-:W-:Y:S04]  /*13b30*/  WARPSYNC R115 ;  /* 0x0000007300007348 */ /* 0x000fe80003800000 */
[----:B------:R0:W1:Y:S01]  /*13b40*/  SHFL.BFLY PT, R116, R73, R116, R114 ;  /* 0x0c00007449747389 */ /* 0x00006200000e0072 */
[----:B------:R-:W-:Y:S05]  /*13b50*/  RET.REL.NODEC R74 `(_ZN10layer_norm31ln_parallel_residual_fwd_kernelINS_13Kernel_traitsIf6__halfS2_S2_fjLj6144ELj1ELj1ELj8ELj16ENS_18Kernel_traits_baseILj6144EfS2_S2_S2_fjLj256EEEEELb1ELb1ELb0EEEvNS_9FwdParamsE) ;  /* 0xfffec4a04a007950 */ /* 0x000fea0003c3ffff */
.L_x_11569:
        /* <DEDUP_REMOVED lines=10> */
.L_x_20026:


//--------------------- .text._ZN10layer_norm31ln_parallel_residual_fwd_kernelINS_13Kernel_traitsIf6__halfS2_S2_fjLj6144ELj1ELj1ELj8ELj16ENS_18Kernel_traits_baseILj6144EfS2_S2_S2_fjLj256EEEEELb1ELb1ELb1EEEvNS_9FwdParamsE --------------------------
	.section	.text._ZN10layer_norm31ln_parallel_residual_fwd_kernelINS_13Kernel_traitsIf6__halfS2_S2_fjLj6144ELj1ELj1ELj8ELj16ENS_18Kernel_traits_baseILj6144EfS2_S2_S2_fjLj256EEEEELb1ELb1ELb1EEEvNS_9FwdParamsE,"ax",@progbits
	.sectioninfo	@"SHI_REGISTERS=128"
	.align	128
        .global         _ZN10layer_norm31ln_parallel_residual_fwd_kernelINS_13Kernel_traitsIf6__halfS2_S2_fjLj6144ELj1ELj1ELj8ELj16ENS_18Kernel_traits_baseILj6144EfS2_S2_S2_fjLj256EEEEELb1ELb1ELb1EEEvNS_9FwdParamsE
        .type           _ZN10layer_norm31ln_parallel_residual_fwd_kernelINS_13Kernel_traitsIf6__halfS2_S2_fjLj6144ELj1ELj1ELj8ELj16ENS_18Kernel_traits_baseILj6144EfS2_S2_S2_fjLj256EEEEELb1ELb1ELb1EEEvNS_9FwdParamsE,@function
        .size           _ZN10layer_norm31ln_parallel_residual_fwd_kernelINS_13Kernel_traitsIf6__halfS2_S2_fjLj6144ELj1ELj1ELj8ELj16ENS_18Kernel_traits_baseILj6144EfS2_S2_S2_fjLj256EEEEELb1ELb1ELb1EEEvNS_9FwdParamsE,(.L_x_20027 - _ZN10layer_norm31ln_parallel_residual_fwd_kernelINS_13Kernel_traitsIf6__halfS2_S2_fjLj6144ELj1ELj1ELj8ELj16ENS_18Kernel_traits_baseILj6144EfS2_S2_S2_fjLj256EEEEELb1ELb1ELb1EEEvNS_9FwdParamsE)
        .other          _ZN10layer_norm31ln_parallel_residual_fwd_kernelINS_13Kernel_traitsIf6__halfS2_S2_fjLj6144ELj1ELj1ELj8ELj16ENS_18Kernel_traits_baseILj6144EfS2_S2_S2_fjLj256EEEEELb1ELb1ELb1EEEvNS_9FwdParamsE,@"STO_CUDA_ENTRY STV_DEFAULT"
_ZN10layer_norm31ln_parallel_residual_fwd_kernelINS_13Kernel_traitsIf6__halfS2_S2_fjLj6144ELj1ELj1ELj8ELj16ENS_18Kernel_traits_baseILj6144EfS2_S2_S2_fjLj256EEEEELb1ELb1ELb1EEEvNS_9FwdParamsE:
.text._ZN10layer_norm31ln_parallel_residual_fwd_kernelINS_13Kernel_traitsIf6__halfS2_S2_fjLj6144ELj1ELj1ELj8ELj16ENS_18Kernel_traits_baseILj6144EfS2_S2_S2_fjLj256EEEEELb1ELb1ELb1EEEvNS_9FwdParamsE:
        /* <DEDUP_REMOVED lines=10> */
[----:B------:R-:W-:Y:S01]  /*00a0*/  @P0 MOV R10, R94 ;  /* 0x0000005e000a0202 */ /* 0x000fe20000000f00 */
        /* <DEDUP_REMOVED lines=106> */
[----:B------:R-:W-:Y:S01]  /*0750*/  MOV R6, R12 ;  /* 0x0000000c00067202 */ /* 0x000fe20000000f00 */
[----:B------:R-:W-:Y:S01]  /*0760*/  IMAD.MOV.U32 R7, RZ, RZ, R14 ;  /* 0x000000ffff077224 */ /* 0x000fe200078e000e */
[----:B------:R-:W-:Y:S01]  /*0770*/  LOP3.LUT R94, R94, 0x3, RZ, 0xc0, !PT ;  /* 0x000000035e5e7812 */ /* 0x000fe200078ec0ff */
[----:B------:R0:W5:Y:S01]  /*0780*/  LDG.E.128 R56, [R8.64+0x4000] ;  /* 0x0040000608387981 */ /* 0x000162000c1e1d00 */
[----:B------:R-:W-:-:S03]  /*0790*/  PRMT R10, R11, 0x7610, R10 ;  /* 0x000076100b0a7816 */ /* 0x000fc6000000000a */
[----:B------:R0:W5:Y:S01]  /*07a0*/  LDG.E.128 R60, [R8.64+0x4010] ;  /* 0x00401006083c7981 */ /* 0x000162000c1e1d00 */
[----:B------:R-:W-:Y:S01]  /*07b0*/  ULDC.U8 UR8, c[0x0][0x1f0] ;  /* 0x00007c0000087ab9 */ /* 0x000fe20000000000 */
[----:B0-----:R-:W-:Y:S02]  /*07c0*/  IMAD.MOV.U32 R8, RZ, RZ, R15 ;  /* 0x000000ffff087224 */ /* 0x001fe400078e000f */
[----:B------:R-:W-:Y:S02]  /*07d0*/  IMAD.MOV.U32 R9, RZ, RZ, RZ ;  /* 0x000000ffff097224 */ /* 0x000fe400078e00ff */
.L_x_11960:
        /* <DEDUP_REMOVED lines=29> */
.L_x_11571:
[----:B0-----:R-:W-:Y:S02]  /*09b0*/  IMAD.MOV.U32 R77, RZ, RZ, R2 ;  /* 0x000000ffff4d7224 */ /* 0x001fe400078e0002 */
.L_x_11572:
[----:B------:R-:W-:Y:S05]  /*09c0*/  BSYNC B0 ;  /* 0x0000000000007941 */ /* 0x000fea0003800000 */
.L_x_11570:
        /* <DEDUP_REMOVED lines=16> */
.L_x_11576:
[----:B------:R-:W-:Y:S05]  /*0ad0*/  BSYNC B1 ;  /* 0x0000000000017941 */ /* 0x000fea0003800000 */
.L_x_11575:
        /* <DEDUP_REMOVED lines=43> */
.L_x_11574:
[----:B------:R-:W-:Y:S05]  /*0d90*/  BSYNC B0 ;  /* 0x0000000000007941 */ /* 0x000fea0003800000 */
.L_x_11573:
        /* <DEDUP_REMOVED lines=17> */
.L_x_11577:
        /* <DEDUP_REMOVED lines=12> */
.L_x_11580:
[----:B------:R-:W-:Y:S02]  /*0f70*/  IMAD.MOV.U32 R77, RZ, RZ, R2 ;  /* 0x000000ffff4d7224 */ /* 0x000fe400078e0002 */
.L_x_11581:
[----:B------:R-:W-:Y:S05]  /*0f80*/  BSYNC B0 ;  /* 0x0000000000007941 */ /* 0x000fea0003800000 */
.L_x_11579:
        /* <DEDUP_REMOVED lines=16> */
.L_x_11585:
[----:B------:R-:W-:Y:S05]  /*1090*/  BSYNC B1 ;  /* 0x0000000000017941 */ /* 0x000fea0003800000 */
.L_x_11584:
        /* <DEDUP_REMOVED lines=43> */
.L_x_11583:
[----:B------:R-:W-:Y:S05]  /*1350*/  BSYNC B0 ;  /* 0x0000000000007941 */ /* 0x000fea0003800000 */
.L_x_11582:
        /* <DEDUP_REMOVED lines=10> */
.L_x_11578:
        /* <DEDUP_REMOVED lines=12> */
.L_x_11587:
[----:B------:R-:W-:Y:S02]  /*14c0*/  MOV R77, R2 ;  /* 0x00000002004d7202 */ /* 0x000fe40000000f00 */
.L_x_11588:
[----:B------:R-:W-:Y:S05]  /*14d0*/  BSYNC B0 ;  /* 0x0000000000007941 */ /* 0x000fea0003800000 */
.L_x_11586:
        /* <DEDUP_REMOVED lines=16> */
.L_x_11592:
[----:B------:R-:W-:Y:S05]  /*15e0*/  BSYNC B1 ;  /* 0x0000000000017941 */ /* 0x000fea0003800000 */
.L_x_11591:
        /* <DEDUP_REMOVED lines=43> */
.L_x_11590:
[----:B------:R-:W-:Y:S05]  /*18a0*/  BSYNC B0 ;  /* 0x0000000000007941 */ /* 0x000fea0003800000 */
.L_x_11589:
        /* <DEDUP_REMOVED lines=14> */
.L_x_11593:
        /* <DEDUP_REMOVED lines=12> */
.L_x_11596:
[----:B------:R-:W-:Y:S02]  /*1a50*/  IMAD.MOV.U32 R72, RZ, RZ, R2 ;  /* 0x000000ffff487224 */ /* 0x000fe400078e0002 */
.L_x_11597:
[----:B------:R-:W-:Y:S05]  /*1a60*/  BSYNC B0 ;  /* 0x0000000000007941 */ /* 0x000fea0003800000 */
.L_x_11595:
        /* <DEDUP_REMOVED lines=16> */
.L_x_11601:
[----:B------:R-:W-:Y:S05]  /*1b70*/  BSYNC B1 ;  /* 0x0000000000017941 */ /* 0x000fea0003800000 */
.L_x_11600:
        /* <DEDUP_REMOVED lines=43> */
.L_x_11599:
[----:B------:R-:W-:Y:S05]  /*1e30*/  BSYNC B0 ;  /* 0x0000000000007941 */ /* 0x000fea0003800000 */
.L_x_11598:
        /* <DEDUP_REMOVED lines=10> */
.L_x_11594:
        /* <DEDUP_REMOVED lines=12> */
.L_x_11603:
[----:B------:R-:W-:Y:S02]  /*1fa0*/  IMAD.MOV.U32 R72, RZ, RZ, R2 ;  /* 0x000000ffff487224 */ /* 0x000fe400078e0002 */
.L_x_11604:
[----:B------:R-:W-:Y:S05]  /*1fb0*/  BSYNC B0 ;  /* 0x0000000000007941 */ /* 0x000fea0003800000 */
.L_x_11602:
        /* <DEDUP_REMOVED lines=16> */
.L_x_11608:
[----:B------:R-:W-:Y:S05]  /*20c0*/  BSYNC B1 ;  /* 0x0000000000017941 */ /* 0x000fea0003800000 */
.L_x_11607:
        /* <DEDUP_REMOVED lines=42> */
[----:B------:R-:W-:Y:S02]  /*2370*/  MOV R88, R96 ;  /* 0x0000006000587202 */ /* 0x000fe40000000f00 */
.L_x_11606:
[----:B------:R-:W-:Y:S05]  /*2380*/  BSYNC B0 ;  /* 0x0000000000007941 */ /* 0x000fea0003800000 */
.L_x_11605:
        /* <DEDUP_REMOVED lines=14> */
.L_x_11609:
        /* <DEDUP_REMOVED lines=12> */
.L_x_11612:
[----:B------:R-:W-:Y:S02]  /*2530*/  IMAD.MOV.U32 R78, RZ, RZ, R2 ;  /* 0x000000ffff4e7224 */ /* 0x000fe400078e0002 */
.L_x_11613:
[----:B------:R-:W-:Y:S05]  /*2540*/  BSYNC B0 ;  /* 0x0000000000007941 */ /* 0x000fea0003800000 */
.L_x_11611:
        /* <DEDUP_REMOVED lines=16> */
.L_x_11617:
[----:B------:R-:W-:Y:S05]  /*2650*/  BSYNC B1 ;  /* 0x0000000000017941 */ /* 0x000fea0003800000 */
.L_x_11616:
        /* <DEDUP_REMOVED lines=42> */
[----:B------:R-:W-:-:S06]  /*2900*/  HFMA2.MMA R82, -RZ, RZ, 0, 0 ;  /* 0x00000000ff527435 */ /* 0x000fcc00000001ff */
.L_x_11615:
[----:B------:R-:W-:Y:S05]  /*2910*/  BSYNC B0 ;  /* 0x0000000000007941 */ /* 0x000fea0003800000 */
.L_x_11614:
        /* <DEDUP_REMOVED lines=10> */
.L_x_11610:
        /* <DEDUP_REMOVED lines=12> */
.L_x_11619:
[----:B------:R-:W-:Y:S02]  /*2a80*/  IMAD.MOV.U32 R78, RZ, RZ, R2 ;  /* 0x000000ffff4e7224 */ /* 0x000fe400078e0002 */
.L_x_11620:
[----:B------:R-:W-:Y:S05]  /*2a90*/  BSYNC B0 ;  /* 0x0000000000007941 */ /* 0x000fea0003800000 */
.L_x_11618:
        /* <DEDUP_REMOVED lines=16> */
.L_x_11624:
[----:B------:R-:W-:Y:S05]  /*2ba0*/  BSYNC B1 ;  /* 0x0000000000017941 */ /* 0x000fea0003800000 */
.L_x_11623:
        /* <DEDUP_REMOVED lines=43> */
.L_x_11622:
[----:B------:R-:W-:Y:S05]  /*2e60*/  BSYNC B0 ;  /* 0x0000000000007941 */ /* 0x000fea0003800000 */
.L_x_11621:
        /* <DEDUP_REMOVED lines=14> */
.L_x_11625:
        /* <DEDUP_REMOVED lines=12> */
.L_x_11628:
[----:B------:R-:W-:Y:S02]  /*3010*/  IMAD.MOV.U32 R78, RZ, RZ, R2 ;  /* 0x000000ffff4e7224 */ /* 0x000fe400078e0002 */
.L_x_11629:
[----:B------:R-:W-:Y:S05]  /*3020*/  BSYNC B0 ;  /* 0x0000000000007941 */ /* 0x000fea0003800000 */
.L_x_11627:
        /* <DEDUP_REMOVED lines=16> */
.L_x_11633:
[----:B------:R-:W-:Y:S05]  /*3130*/  BSYNC B1 ;  /* 0x0000000000017941 */ /* 0x000fea0003800000 */
.L_x_11632:
        /* <DEDUP_REMOVED lines=43> */
.L_x_11631:
[----:B------:R-:W-:Y:S05]  /*33f0*/  BSYNC B0 ;  /* 0x0000000000007941 */ /* 0x000fea0003800000 */
.L_x_11630:
        /* <DEDUP_REMOVED lines=10> */
.L_x_11626:
        /* <DEDUP_REMOVED lines=12> */
.L_x_11635:
[----:B------:R-:W-:Y:S02]  /*3560*/  IMAD.MOV.U32 R81, RZ, RZ, R2 ;  /* 0x000000ffff517224 */ /* 0x000fe400078e0002 */
.L_x_11636:
[----:B------:R-:W-:Y:S05]  /*3570*/  BSYNC B0 ;  /* 0x0000000000007941 */ /* 0x000fea0003800000 */
.L_x_11634:
        /* <DEDUP_REMOVED lines=16> */
.L_x_11640:
[----:B------:R-:W-:Y:S05]  /*3680*/  BSYNC B1 ;  /* 0x0000000000017941 */ /* 0x000fea0003800000 */
.L_x_11639:
        /* <DEDUP_REMOVED lines=43> */
.L_x_11638:
[----:B------:R-:W-:Y:S05]  /*3940*/  BSYNC B0 ;  /* 0x0000000000007941 */ /* 0x000fea0003800000 */
.L_x_11637:
        /* <DEDUP_REMOVED lines=13> */
.L_x_11641:
        /* <DEDUP_REMOVED lines=12> */
.L_x_11644:
[----:B------:R-:W-:Y:S02]  /*3ae0*/  IMAD.MOV.U32 R81, RZ, RZ, R2 ;  /* 0x000000ffff517224 */ /* 0x000fe400078e0002 */
.L_x_11645:
[----:B------:R-:W-:Y:S05]  /*3af0*/  BSYNC B0 ;  /* 0x0000000000007941 */ /* 0x000fea0003800000 */
.L_x_11643:
        /* <DEDUP_REMOVED lines=16> */
.L_x_11649:
[----:B------:R-:W-:Y:S05]  /*3c00*/  BSYNC B1 ;  /* 0x0000000000017941 */ /* 0x000fea0003800000 */
.L_x_11648:
        /* <DEDUP_REMOVED lines=43> */
.L_x_11647:
[----:B------:R-:W-:Y:S05]  /*3ec0*/  BSYNC B0 ;  /* 0x0000000000007941 */ /* 0x000fea0003800000 */
.L_x_11646:
        /* <DEDUP_REMOVED lines=10> */
.L_x_11642:
        /* <DEDUP_REMOVED lines=12> */
.L_x_11651:
[----:B------:R-:W-:Y:S02]  /*4030*/  IMAD.MOV.U32 R83, RZ, RZ, R2 ;  /* 0x000000ffff537224 */ /* 0x000fe400078e0002 */
.L_x_11652:
[----:B------:R-:W-:Y:S05]  /*4040*/  BSYNC B0 ;  /* 0x0000000000007941 */ /* 0x000fea0003800000 */
.L_x_11650:
        /* <DEDUP_REMOVED lines=16> */
.L_x_11656:
[----:B------:R-:W-:Y:S05]  /*4150*/  BSYNC B1 ;  /* 0x0000000000017941 */ /* 0x000fea0003800000 */
.L_x_11655:
        /* <DEDUP_REMOVED lines=44> */
.L_x_11654:
[----:B------:R-:W-:Y:S05]  /*4420*/  BSYNC B0 ;  /* 0x0000000000007941 */ /* 0x000fea0003800000 */
.L_x_11653:
        /* <DEDUP_REMOVED lines=13> */
.L_x_11657:
        /* <DEDUP_REMOVED lines=12> */
.L_x_11660:
[----:B------:R-:W-:Y:S02]  /*45c0*/  MOV R74, R2 ;  /* 0x00000002004a7202 */ /* 0x000fe40000000f00 */
.L_x_11661:
[----:B------:R-:W-:Y:S05]  /*45d0*/  BSYNC B0 ;  /* 0x0000000000007941 */ /* 0x000fea0003800000 */
.L_x_11659:
        /* <DEDUP_REMOVED lines=16> */
.L_x_11665:
[----:B------:R-:W-:Y:S05]  /*46e0*/  BSYNC B1 ;  /* 0x0000000000017941 */ /* 0x000fea0003800000 */
.L_x_11664:
        /* <DEDUP_REMOVED lines=44> */
.L_x_11663:
[----:B------:R-:W-:Y:S05]  /*49b0*/  BSYNC B0 ;  /* 0x0000000000007941 */ /* 0x000fea0003800000 */
.L_x_11662:
        /* <DEDUP_REMOVED lines=10> */
.L_x_11658:
        /* <DEDUP_REMOVED lines=12> */
.L_x_11667:
[----:B------:R-:W-:Y:S02]  /*4b20*/  MOV R74, R2 ;  /* 0x00000002004a7202 */ /* 0x000fe40000000f00 */
.L_x_11668:
[----:B------:R-:W-:Y:S05]  /*4b30*/  BSYNC B0 ;  /* 0x0000000000007941 */ /* 0x000fea0003800000 */
.L_x_11666:
        /* <DEDUP_REMOVED lines=16> */
.L_x_11672:
[----:B------:R-:W-:Y:S05]  /*4c40*/  BSYNC B1 ;  /* 0x0000000000017941 */ /* 0x000fea0003800000 */
.L_x_11671:
        /* <DEDUP_REMOVED lines=11> */
[----:B------:R-:W-:Y:S01]  /*4d00*/  IMAD.WIDE.U32 R100, R87, -0x326172a9, RZ ;  /* 0xcd9e8d5757647825 */ /* 0x000fe200078e00ff */
[----:B------:R-:W-:-:S04]  /*4d10*/  HFMA2.MMA R87, -RZ, RZ, 0, 0 ;  /* 0x00000000ff577435 */ /* 0x000fc800000001ff */
        /* <DEDUP_REMOVED lines=30> */
.L_x_11670:
[----:B------:R-:W-:Y:S05]  /*4f00*/  BSYNC B0 ;  /* 0x0000000000007941 */ /* 0x000fea0003800000 */
.L_x_11669:
        /* <DEDUP_REMOVED lines=13> */
.L_x_11673:
        /* <DEDUP_REMOVED lines=12> */
.L_x_11676:
[----:B------:R-:W-:Y:S02]  /*50a0*/  IMAD.MOV.U32 R74, RZ, RZ, R2 ;  /* 0x000000ffff4a7224 */ /* 0x000fe400078e0002 */
.L_x_11677:
[----:B------:R-:W-:Y:S05]  /*50b0*/  BSYNC B0 ;  /* 0x0000000000007941 */ /* 0x000fea0003800000 */
.L_x_11675:
        /* <DEDUP_REMOVED lines=16> */
.L_x_11681:
[----:B------:R-:W-:Y:S05]  /*51c0*/  BSYNC B1 ;  /* 0x0000000000017941 */ /* 0x000fea0003800000 */
.L_x_11680:
        /* <DEDUP_REMOVED lines=43> */
.L_x_11679:
[----:B------:R-:W-:Y:S05]  /*5480*/  BSYNC B0 ;  /* 0x0000000000007941 */ /* 0x000fea0003800000 */
.L_x_11678:
        /* <DEDUP_REMOVED lines=10> */
.L_x_11674:
        /* <DEDUP_REMOVED lines=12> */
.L_x_11683:
[----:B------:R-:W-:Y:S02]  /*55f0*/  MOV R74, R2 ;  /* 0x00000002004a7202 */ /* 0x000fe40000000f00 */
.L_x_11684:
[----:B------:R-:W-:Y:S05]  /*5600*/  BSYNC B0 ;  /* 0x0000000000007941 */ /* 0x000fea0003800000 */
.L_x_11682:
        /* <DEDUP_REMOVED lines=16> */
.L_x_11688:
[----:B------:R-:W-:Y:S05]  /*5710*/  BSYNC B1 ;  /* 0x0000000000017941 */ /* 0x000fea0003800000 */
.L_x_11687:
        /* <DEDUP_REMOVED lines=43> */
.L_x_11686:
[----:B------:R-:W-:Y:S05]  /*59d0*/  BSYNC B0 ;  /* 0x0000000000007941 */ /* 0x000fea0003800000 */
.L_x_11685:
        /* <DEDUP_REMOVED lines=13> */
.L_x_11689:
        /* <DEDUP_REMOVED lines=12> */
.L_x_11692:
[----:B------:R-:W-:Y:S02]  /*5b70*/  IMAD.MOV.U32 R95, RZ, RZ, R2 ;  /* 0x000000ffff5f7224 */ /* 0x000fe400078e0002 */
.L_x_11693:
[----:B------:R-:W-:Y:S05]  /*5b80*/  BSYNC B0 ;  /* 0x0000000000007941 */ /* 0x000fea0003800000 */
.L_x_11691:
        /* <DEDUP_REMOVED lines=18> */
.L_x_11697:
[----:B------:R-:W-:Y:S05]  /*5cb0*/  BSYNC B1 ;  /* 0x0000000000017941 */ /* 0x000fea0003800000 */
.L_x_11696:
        /* <DEDUP_REMOVED lines=42> */
[----:B------:R-:W-:Y:S02]  /*5f60*/  MOV R88, R74 ;  /* 0x0000004a00587202 */ /* 0x000fe40000000f00 */
.L_x_11695:
[----:B------:R-:W-:Y:S05]  /*5f70*/  BSYNC B0 ;  /* 0x0000000000007941 */ /* 0x000fea0003800000 */
.L_x_11694:
        /* <DEDUP_REMOVED lines=10> */
.L_x_11690:
        /* <DEDUP_REMOVED lines=18> */
[----:B------:R-:W-:Y:S01]  /*6140*/  F2FP.PACK_AB R75, R90, R83 ;  /* 0x000000535a4b723e */ /* 0x000fe200000000ff */
[----:B------:R-:W-:Y:S01]  /*6150*/  IMAD.MOV.U32 R89, RZ, RZ, 0x8 ;  /* 0x00000008ff597424 */ /* 0x000fe200078e00ff */
[----:B------:R-:W-:Y:S02]  /*6160*/  LOP3.LUT R96, R102, R96, R94, 0xfe, !PT ;  /* 0x0000006066607212 */ /* 0x000fe400078efe5e */
[----:B------:R-:W-:Y:S01]  /*6170*/  F2FP.PACK_AB R74, R81, R78 ;  /* 0x0000004e514a723e */ /* 0x000fe200000000ff */
[----:B------:R-:W-:Y:S01]  /*6180*/  IMAD.WIDE.U32 R104, R80, R89, c[0x0][0x190] ;  /* 0x0000640050687625 */ /* 0x000fe200078e0059 */
        /* <DEDUP_REMOVED lines=31> */
.L_x_11698:
        /* <DEDUP_REMOVED lines=15> */
.L_x_11700:
[----:B-1----:R-:W-:Y:S02]  /*6470*/  IMAD.MOV.U32 R101, RZ, RZ, R2 ;  /* 0x000000ffff657224 */ /* 0x002fe400078e0002 */
.L_x_11701:
[----:B------:R-:W-:Y:S05]  /*6480*/  BSYNC B0 ;  /* 0x0000000000007941 */ /* 0x000fea0003800000 */
.L_x_11699:
        /* <DEDUP_REMOVED lines=16> */
.L_x_11705:
[----:B------:R-:W-:Y:S05]  /*6590*/  BSYNC B1 ;  /* 0x0000000000017941 */ /* 0x000fea0003800000 */
.L_x_11704:
        /* <DEDUP_REMOVED lines=43> */
.L_x_11703:
[----:B------:R-:W-:Y:S05]  /*6850*/  BSYNC B0 ;  /* 0x0000000000007941 */ /* 0x000fea0003800000 */
.L_x_11702:
        /* <DEDUP_REMOVED lines=14> */
.L_x_11706:
        /* <DEDUP_REMOVED lines=12> */
.L_x_11709:
[----:B------:R-:W-:Y:S02]  /*6a00*/  IMAD.MOV.U32 R99, RZ, RZ, R2 ;  /* 0x000000ffff637224 */ /* 0x000fe400078e0002 */
.L_x_11710:
[----:B------:R-:W-:Y:S05]  /*6a10*/  BSYNC B0 ;  /* 0x0000000000007941 */ /* 0x000fea0003800000 */
.L_x_11708:
        /* <DEDUP_REMOVED lines=16> */
.L_x_11714:
[----:B------:R-:W-:Y:S05]  /*6b20*/  BSYNC B1 ;  /* 0x0000000000017941 */ /* 0x000fea0003800000 */
.L_x_11713:
        /* <DEDUP_REMOVED lines=43> */
.L_x_11712:
[----:B------:R-:W-:Y:S05]  /*6de0*/  BSYNC B0 ;  /* 0x0000000000007941 */ /* 0x000fea0003800000 */
.L_x_11711:
        /* <DEDUP_REMOVED lines=10> */
.L_x_11707:
        /* <DEDUP_REMOVED lines=12> */
.L_x_11716:
[----:B------:R-:W-:Y:S02]  /*6f50*/  IMAD.MOV.U32 R99, RZ, RZ, R2 ;  /* 0x000000ffff637224 */ /* 0x000fe400078e0002 */
.L_x_11717:
[----:B------:R-:W-:Y:S05]  /*6f60*/  BSYNC B0 ;  /* 0x0000000000007941 */ /* 0x000fea0003800000 */
.L_x_11715:
        /* <DEDUP_REMOVED lines=16> */
.L_x_11721:
[----:B------:R-:W-:Y:S05]  /*7070*/  BSYNC B1 ;  /* 0x0000000000017941 */ /* 0x000fea0003800000 */
.L_x_11720:
        /* <DEDUP_REMOVED lines=43> */
.L_x_11719:
[----:B------:R-:W-:Y:S05]  /*7330*/  BSYNC B0 ;  /* 0x0000000000007941 */ /* 0x000fea0003800000 */
.L_x_11718:
        /* <DEDUP_REMOVED lines=14> */
.L_x_11722:
        /* <DEDUP_REMOVED lines=12> */
.L_x_11725:
[----:B------:R-:W-:Y:S02]  /*74e0*/  IMAD.MOV.U32 R72, RZ, RZ, R2 ;  /* 0x000000ffff487224 */ /* 0x000fe400078e0002 */
.L_x_11726:
[----:B------:R-:W-:Y:S05]  /*74f0*/  BSYNC B0 ;  /* 0x0000000000007941 */ /* 0x000fea0003800000 */
.L_x_11724:
        /* <DEDUP_REMOVED lines=16> */
.L_x_11730:
[----:B------:R-:W-:Y:S05]  /*7600*/  BSYNC B1 ;  /* 0x0000000000017941 */ /* 0x000fea0003800000 */
.L_x_11729:
        /* <DEDUP_REMOVED lines=43> */
.L_x_11728:
[----:B------:R-:W-:Y:S05]  /*78c0*/  BSYNC B0 ;  /* 0x0000000000007941 */ /* 0x000fea0003800000 */
.L_x_11727:
        /* <DEDUP_REMOVED lines=10> */
.L_x_11723:
        /* <DEDUP_REMOVED lines=12> */
.L_x_11732:
[----:B------:R-:W-:Y:S02]  /*7a30*/  IMAD.MOV.U32 R72, RZ, RZ, R2 ;  /* 0x000000ffff487224 */ /* 0x000fe400078e0002 */
.L_x_11733:
[----:B------:R-:W-:Y:S05]  /*7a40*/  BSYNC B0 ;  /* 0x0000000000007941 */ /* 0x000fea0003800000 */
.L_x_11731:
        /* <DEDUP_REMOVED lines=16> */
.L_x_11737:
[----:B------:R-:W-:Y:S05]  /*7b50*/  BSYNC B1 ;  /* 0x0000000000017941 */ /* 0x000fea0003800000 */
.L_x_11736:
        /* <DEDUP_REMOVED lines=43> */
.L_x_11735:
[----:B------:R-:W-:Y:S05]  /*7e10*/  BSYNC B0 ;  /* 0x0000000000007941 */ /* 0x000fea0003800000 */
.L_x_11734:
        /* <DEDUP_REMOVED lines=14> */
.L_x_11738:
        /* <DEDUP_REMOVED lines=12> */
.L_x_11741:
[----:B------:R-:W-:Y:S02]  /*7fc0*/  IMAD.MOV.U32 R72, RZ, RZ, R2 ;  /* 0x000000ffff487224 */ /* 0x000fe400078e0002 */
.L_x_11742:
[----:B------:R-:W-:Y:S05]  /*7fd0*/  BSYNC B0 ;  /* 0x0000000000007941 */ /* 0x000fea0003800000 */
.L_x_11740:
        /* <DEDUP_REMOVED lines=16> */
.L_x_11746:
[----:B------:R-:W-:Y:S05]  /*80e0*/  BSYNC B1 ;  /* 0x0000000000017941 */ /* 0x000fea0003800000 */
.L_x_11745:
        /* <DEDUP_REMOVED lines=43> */
.L_x_11744:
[----:B------:R-:W-:Y:S05]  /*83a0*/  BSYNC B0 ;  /* 0x0000000000007941 */ /* 0x000fea0003800000 */
.L_x_11743:
        /* <DEDUP_REMOVED lines=10> */
.L_x_11739:
        /* <DEDUP_REMOVED lines=12> */
.L_x_11748:
[----:B------:R-:W-:Y:S02]  /*8510*/  IMAD.MOV.U32 R72, RZ, RZ, R2 ;  /* 0x000000ffff487224 */ /* 0x000fe400078e0002 */
.L_x_11749:
[----:B------:R-:W-:Y:S05]  /*8520*/  BSYNC B0 ;  /* 0x0000000000007941 */ /* 0x000fea0003800000 */
.L_x_11747:
        /* <DEDUP_REMOVED lines=16> */
.L_x_11753:
[----:B------:R-:W-:Y:S05]  /*8630*/  BSYNC B1 ;  /* 0x0000000000017941 */ /* 0x000fea0003800000 */
.L_x_11752:
        /* <DEDUP_REMOVED lines=43> */
.L_x_11751:
[----:B------:R-:W-:Y:S05]  /*88f0*/  BSYNC B0 ;  /* 0x0000000000007941 */ /* 0x000fea0003800000 */
.L_x_11750:
        /* <DEDUP_REMOVED lines=14> */
.L_x_11754:
        /* <DEDUP_REMOVED lines=12> */
.L_x_11757:
[----:B------:R-:W-:Y:S02]  /*8aa0*/  IMAD.MOV.U32 R102, RZ, RZ, R2 ;  /* 0x000000ffff667224 */ /* 0x000fe400078e0002 */
.L_x_11758:
[----:B------:R-:W-:Y:S05]  /*8ab0*/  BSYNC B0 ;  /* 0x0000000000007941 */ /* 0x000fea0003800000 */
.L_x_11756:
        /* <DEDUP_REMOVED lines=16> */
.L_x_11762:
[----:B------:R-:W-:Y:S05]  /*8bc0*/  BSYNC B1 ;  /* 0x0000000000017941 */ /* 0x000fea0003800000 */
.L_x_11761:
        /* <DEDUP_REMOVED lines=43> */
.L_x_11760:
[----:B------:R-:W-:Y:S05]  /*8e80*/  BSYNC B0 ;  /* 0x0000000000007941 */ /* 0x000fea0003800000 */
.L_x_11759:
        /* <DEDUP_REMOVED lines=10> */
.L_x_11755:
        /* <DEDUP_REMOVED lines=12> */
.L_x_11764:
[----:B------:R-:W-:Y:S02]  /*8ff0*/  IMAD.MOV.U32 R102, RZ, RZ, R2 ;  /* 0x000000ffff667224 */ /* 0x000fe400078e0002 */
.L_x_11765:
[----:B------:R-:W-:Y:S05]  /*9000*/  BSYNC B0 ;  /* 0x0000000000007941 */ /* 0x000fea0003800000 */
.L_x_11763:
        /* <DEDUP_REMOVED lines=16> */
.L_x_11769:
[----:B------:R-:W-:Y:S05]  /*9110*/  BSYNC B1 ;  /* 0x0000000000017941 */ /* 0x000fea0003800000 */
.L_x_11768:
        /* <DEDUP_REMOVED lines=43> */
.L_x_11767:
[----:B------:R-:W-:Y:S05]  /*93d0*/  BSYNC B0 ;  /* 0x0000000000007941 */ /* 0x000fea0003800000 */
.L_x_11766:
        /* <DEDUP_REMOVED lines=13> */
.L_x_11770:
        /* <DEDUP_REMOVED lines=12> */
.L_x_11773:
[----:B------:R-:W-:Y:S02]  /*9570*/  IMAD.MOV.U32 R102, RZ, RZ, R2 ;  /* 0x000000ffff667224 */ /* 0x000fe400078e0002 */
.L_x_11774:
[----:B------:R-:W-:Y:S05]  /*9580*/  BSYNC B0 ;  /* 0x0000000000007941 */ /* 0x000fea0003800000 */
.L_x_11772:
        /* <DEDUP_REMOVED lines=16> */
.L_x_11778:
[----:B------:R-:W-:Y:S05]  /*9690*/  BSYNC B1 ;  /* 0x0000000000017941 */ /* 0x000fea0003800000 */
.L_x_11777:
        /* <DEDUP_REMOVED lines=43> */
.L_x_11776:
[----:B------:R-:W-:Y:S05]  /*9950*/  BSYNC B0 ;  /* 0x0000000000007941 */ /* 0x000fea0003800000 */
.L_x_11775:
        /* <DEDUP_REMOVED lines=10> */
.L_x_11771:
        /* <DEDUP_REMOVED lines=12> */
.L_x_11780:
[----:B------:R-:W-:Y:S02]  /*9ac0*/  IMAD.MOV.U32 R102, RZ, RZ, R2 ;  /* 0x000000ffff667224 */ /* 0x000fe400078e0002 */
.L_x_11781:
[----:B------:R-:W-:Y:S05]  /*9ad0*/  BSYNC B0 ;  /* 0x0000000000007941 */ /* 0x000fea0003800000 */
.L_x_11779:
        /* <DEDUP_REMOVED lines=16> */
.L_x_11785:
[----:B------:R-:W-:Y:S05]  /*9be0*/  BSYNC B1 ;  /* 0x0000000000017941 */ /* 0x000fea0003800000 */
.L_x_11784:
        /* <DEDUP_REMOVED lines=43> */
.L_x_11783:
[----:B------:R-:W-:Y:S05]  /*9ea0*/  BSYNC B0 ;  /* 0x0000000000007941 */ /* 0x000fea0003800000 */
.L_x_11782:
        /* <DEDUP_REMOVED lines=13> */
.L_x_11786:
        /* <DEDUP_REMOVED lines=12> */
.L_x_11789:
[----:B------:R-:W-:Y:S02]  /*a040*/  IMAD.MOV.U32 R74, RZ, RZ, R2 ;  /* 0x000000ffff4a7224 */ /* 0x000fe400078e0002 */
.L_x_11790:
[----:B------:R-:W-:Y:S05]  /*a050*/  BSYNC B0 ;  /* 0x0000000000007941 */ /* 0x000fea0003800000 */
.L_x_11788:
        /* <DEDUP_REMOVED lines=16> */
.L_x_11794:
[----:B------:R-:W-:Y:S05]  /*a160*/  BSYNC B1 ;  /* 0x0000000000017941 */ /* 0x000fea0003800000 */
.L_x_11793:
        /* <DEDUP_REMOVED lines=43> */
.L_x_11792:
[----:B------:R-:W-:Y:S05]  /*a420*/  BSYNC B0 ;  /* 0x0000000000007941 */ /* 0x000fea0003800000 */
.L_x_11791:
        /* <DEDUP_REMOVED lines=10> */
.L_x_11787:
        /* <DEDUP_REMOVED lines=12> */
.L_x_11796:
[----:B------:R-:W-:Y:S02]  /*a590*/  IMAD.MOV.U32 R74, RZ, RZ, R2 ;  /* 0x000000ffff4a7224 */ /* 0x000fe400078e0002 */
.L_x_11797:
[----:B------:R-:W-:Y:S05]  /*a5a0*/  BSYNC B0 ;  /* 0x0000000000007941 */ /* 0x000fea0003800000 */
.L_x_11795:
        /* <DEDUP_REMOVED lines=16> */
.L_x_11801:
[----:B------:R-:W-:Y:S05]  /*a6b0*/  BSYNC B1 ;  /* 0x0000000000017941 */ /* 0x000fea0003800000 */
.L_x_11800:
        /* <DEDUP_REMOVED lines=43> */
.L_x_11799:
[----:B------:R-:W-:Y:S05]  /*a970*/  BSYNC B0 ;  /* 0x0000000000007941 */ /* 0x000fea0003800000 */
.L_x_11798:
        /* <DEDUP_REMOVED lines=13> */
.L_x_11802:
        /* <DEDUP_REMOVED lines=12> */
.L_x_11805:
[----:B------:R-:W-:Y:S02]  /*ab10*/  IMAD.MOV.U32 R74, RZ, RZ, R2 ;  /* 0x000000ffff4a7224 */ /* 0x000fe400078e0002 */
.L_x_11806:
[----:B------:R-:W-:Y:S05]  /*ab20*/  BSYNC B0 ;  /* 0x0000000000007941 */ /* 0x000fea0003800000 */
.L_x_11804:
        /* <DEDUP_REMOVED lines=16> */
.L_x_11810:
[----:B------:R-:W-:Y:S05]  /*ac30*/  BSYNC B1 ;  /* 0x0000000000017941 */ /* 0x000fea0003800000 */
.L_x_11809:
        /* <DEDUP_REMOVED lines=43> */
.L_x_11808:
[----:B------:R-:W-:Y:S05]  /*aef0*/  BSYNC B0 ;  /* 0x0000000000007941 */ /* 0x000fea0003800000 */
.L_x_11807:
        /* <DEDUP_REMOVED lines=10> */
.L_x_11803:
        /* <DEDUP_REMOVED lines=12> */
.L_x_11812:
[----:B------:R-:W-:Y:S02]  /*b060*/  IMAD.MOV.U32 R74, RZ, RZ, R2 ;  /* 0x000000ffff4a7224 */ /* 0x000fe400078e0002 */
.L_x_11813:
[----:B------:R-:W-:Y:S05]  /*b070*/  BSYNC B0 ;  /* 0x0000000000007941 */ /* 0x000fea0003800000 */
.L_x_11811:
        /* <DEDUP_REMOVED lines=16> */
.L_x_11817:
[----:B------:R-:W-:Y:S05]  /*b180*/  BSYNC B1 ;  /* 0x0000000000017941 */ /* 0x000fea0003800000 */
.L_x_11816:
        /* <DEDUP_REMOVED lines=43> */
.L_x_11815:
[----:B------:R-:W-:Y:S05]  /*b440*/  BSYNC B0 ;  /* 0x0000000000007941 */ /* 0x000fea0003800000 */
.L_x_11814:
        /* <DEDUP_REMOVED lines=13> */
.L_x_11818:
        /* <DEDUP_REMOVED lines=12> */
.L_x_11821:
[----:B------:R-:W-:Y:S02]  /*b5e0*/  IMAD.MOV.U32 R96, RZ, RZ, R2 ;  /* 0x000000ffff607224 */ /* 0x000fe400078e0002 */
.L_x_11822:
[----:B------:R-:W-:Y:S05]  /*b5f0*/  BSYNC B0 ;  /* 0x0000000000007941 */ /* 0x000fea0003800000 */
.L_x_11820:
        /* <DEDUP_REMOVED lines=11> */
[----:B------:R-:W-:Y:S02]  /*b6b0*/  @!P6 IADD3 R6, R6, 0x1, RZ ;  /* 0x000000010606e810 */ /* 0x000fe40007ffe0ff */
[----:B------:R-:W-:Y:S02]  /*b6c0*/  @!P6 IADD3 R3, R9, 0x1, RZ ;  /* 0x000000010903e810 */ /* 0x000fe40007ffe0ff */
[----:B------:R-:W-:Y:S02]  /*b6d0*/  ISETP.NE.AND P0, PT, R6, RZ, !P6 ;  /* 0x000000ff0600720c */ /* 0x000fe40007705270 */
[----:B------:R-:W-:-:S11]  /*b6e0*/  @!P6 MOV R8, RZ ;  /* 0x000000ff0008e202 */ /* 0x000fd60000000f00 */
[----:B------:R-:W-:Y:S01]  /*b6f0*/  @P0 IMAD.MOV R3, RZ, RZ, R9 ;  /* 0x000000ffff030224 */ /* 0x000fe200078e0209 */
[----:B------:R-:W-:-:S03]  /*b700*/  ISETP.NE.AND P0, PT, R2, RZ, PT ;  /* 0x000000ff0200720c */ /* 0x000fc60003f05270 */
[----:B------:R-:W-:-:S05]  /*b710*/  @!P6 IMAD.MOV.U32 R9, RZ, RZ, R3 ;  /* 0x000000ffff09e224 */ /* 0x000fca00078e0003 */
.L_x_11826:
[----:B------:R-:W-:Y:S05]  /*b720*/  BSYNC B1 ;  /* 0x0000000000017941 */ /* 0x000fea0003800000 */
.L_x_11825:
        /* <DEDUP_REMOVED lines=43> */
.L_x_11824:
[----:B------:R-:W-:Y:S05]  /*b9e0*/  BSYNC B0 ;  /* 0x0000000000007941 */ /* 0x000fea0003800000 */
.L_x_11823:
        /* <DEDUP_REMOVED lines=10> */
.L_x_11819:
        /* <DEDUP_REMOVED lines=15> */
[----:B------:R-:W-:Y:S01]  /*bb80*/  F2FP.PACK_AB R75, R111, R107 ;  /* 0x0000006b6f4b723e */ /* 0x000fe200000000ff */
[----:B------:R-:W-:Y:S01]  /*bb90*/  IMAD.WIDE.U32 R96, R96, 0x10000, RZ ;  /* 0x0001000060607825 */ /* 0x000fe200078e00ff */
[----:B------:R-:W-:Y:S02]  /*bba0*/  LOP3.LUT R115, R113, R87, R115, 0xfe, !PT ;  /* 0x0000005771737212 */ /* 0x000fe400078efe73 */
[----:B------:R-:W-:Y:S01]  /*bbb0*/  SEL R113, RZ, 0x1, P5 ;  /* 0x00000001ff717807 */ /* 0x000fe20002800000 */
[----:B------:R-:W-:Y:S01]  /*bbc0*/  IMAD.WIDE.U32 R94, R94, 0x100, RZ ;  /* 0x000001005e5e7825 */ /* 0x000fe200078e00ff */
[----:B------:R-:W-:Y:S02]  /*bbd0*/  F2FP.PACK_AB R74, R109, R105 ;  /* 0x000000696d4a723e */ /* 0x000fe400000000ff */
[----:B------:R-:W-:Y:S02]  /*bbe0*/  F2FP.PACK_AB R73, R103, R99 ;  /* 0x000000636749723e */ /* 0x000fe400000000ff */
[----:B------:R-:W-:-:S02]  /*bbf0*/  LOP3.LUT R112, R94, R112, R96, 0xfe, !PT ;  /* 0x000000705e707212 */ /* 0x000fc400078efe60 */
        /* <DEDUP_REMOVED lines=30> */
.L_x_11827:
[----:B------:R1:W5:Y:S04]  /*bde0*/  @P6 LDG.E.128 R68, [R112.64] ;  /* 0x0000000670446981 */ /* 0x000368000c1e1d00 */
[----:B------:R1:W5:Y:S04]  /*bdf0*/  @P0 LDG.E.128 R64, [R96.64] ;  /* 0x0000000660400981 */ /* 0x000368000c1e1d00 */
[----:B0-----:R1:W5:Y:S01]  /*be00*/  LDG.E.128 R72, [R114.64] ;  /* 0x0000000672487981 */ /* 0x001362000c1e1d00 */
        /* <DEDUP_REMOVED lines=12> */
.L_x_11829:
[----:B-1----:R-:W-:Y:S02]  /*bed0*/  IMAD.MOV.U32 R100, RZ, RZ, R2 ;  /* 0x000000ffff647224 */ /* 0x002fe400078e0002 */
.L_x_11830:
[----:B------:R-:W-:Y:S05]  /*bee0*/  BSYNC B0 ;  /* 0x0000000000007941 */ /* 0x000fea0003800000 */
.L_x_11828:
        /* <DEDUP_REMOVED lines=16> */
.L_x_11834:
[----:B------:R-:W-:Y:S05]  /*bff0*/  BSYNC B1 ;  /* 0x0000000000017941 */ /* 0x000fea0003800000 */
.L_x_11833:
        /* <DEDUP_REMOVED lines=43> */
.L_x_11832:
[----:B------:R-:W-:Y:S05]  /*c2b0*/  BSYNC B0 ;  /* 0x0000000000007941 */ /* 0x000fea0003800000 */
.L_x_11831:
        /* <DEDUP_REMOVED lines=14> */
.L_x_11835:
        /* <DEDUP_REMOVED lines=12> */
.L_x_11838:
[----:B------:R-:W-:Y:S02]  /*c460*/  IMAD.MOV.U32 R102, RZ, RZ, R2 ;  /* 0x000000ffff667224 */ /* 0x000fe400078e0002 */
.L_x_11839:
[----:B------:R-:W-:Y:S05]  /*c470*/  BSYNC B0 ;  /* 0x0000000000007941 */ /* 0x000fea0003800000 */
.L_x_11837:
        /* <DEDUP_REMOVED lines=16> */
.L_x_11843:
[----:B------:R-:W-:Y:S05]  /*c580*/  BSYNC B1 ;  /* 0x0000000000017941 */ /* 0x000fea0003800000 */
.L_x_11842:
        /* <DEDUP_REMOVED lines=43> */
.L_x_11841:
[----:B------:R-:W-:Y:S05]  /*c840*/  BSYNC B0 ;  /* 0x0000000000007941 */ /* 0x000fea0003800000 */
.L_x_11840:
        /* <DEDUP_REMOVED lines=10> */
.L_x_11836:
        /* <DEDUP_REMOVED lines=12> */
.L_x_11845:
[----:B------:R-:W-:Y:S02]  /*c9b0*/  IMAD.MOV.U32 R102, RZ, RZ, R2 ;  /* 0x000000ffff667224 */ /* 0x000fe400078e0002 */
.L_x_11846:
[----:B------:R-:W-:Y:S05]  /*c9c0*/  BSYNC B0 ;  /* 0x0000000000007941 */ /* 0x000fea0003800000 */
.L_x_11844:
        /* <DEDUP_REMOVED lines=16> */
.L_x_11850:
[----:B------:R-:W-:Y:S05]  /*cad0*/  BSYNC B1 ;  /* 0x0000000000017941 */ /* 0x000fea0003800000 */
.L_x_11849:
        /* <DEDUP_REMOVED lines=43> */
.L_x_11848:
[----:B------:R-:W-:Y:S05]  /*cd90*/  BSYNC B0 ;  /* 0x0000000000007941 */ /* 0x000fea0003800000 */
.L_x_11847:
        /* <DEDUP_REMOVED lines=14> */
.L_x_11851:
        /* <DEDUP_REMOVED lines=12> */
.L_x_11854:
[----:B------:R-:W-:Y:S02]  /*cf40*/  IMAD.MOV.U32 R72, RZ, RZ, R2 ;  /* 0x000000ffff487224 */ /* 0x000fe400078e0002 */
.L_x_11855:
[----:B------:R-:W-:Y:S05]  /*cf50*/  BSYNC B0 ;  /* 0x0000000000007941 */ /* 0x000fea0003800000 */
.L_x_11853:
        /* <DEDUP_REMOVED lines=16> */
.L_x_11859:
[----:B------:R-:W-:Y:S05]  /*d060*/  BSYNC B1 ;  /* 0x0000000000017941 */ /* 0x000fea0003800000 */
.L_x_11858:
        /* <DEDUP_REMOVED lines=43> */
.L_x_11857:
[----:B------:R-:W-:Y:S05]  /*d320*/  BSYNC B0 ;  /* 0x0000000000007941 */ /* 0x000fea0003800000 */
.L_x_11856:
        /* <DEDUP_REMOVED lines=10> */
.L_x_11852:
        /* <DEDUP_REMOVED lines=12> */
.L_x_11861:
[----:B------:R-:W-:Y:S02]  /*d490*/  IMAD.MOV.U32 R72, RZ, RZ, R2 ;  /* 0x000000ffff487224 */ /* 0x000fe400078e0002 */
.L_x_11862:
[----:B------:R-:W-:Y:S05]  /*d4a0*/  BSYNC B0 ;  /* 0x0000000000007941 */ /* 0x000fea0003800000 */
.L_x_11860:
        /* <DEDUP_REMOVED lines=16> */
.L_x_11866:
[----:B------:R-:W-:Y:S05]  /*d5b0*/  BSYNC B1 ;  /* 0x0000000000017941 */ /* 0x000fea0003800000 */
.L_x_11865:
        /* <DEDUP_REMOVED lines=43> */
.L_x_11864:
[----:B------:R-:W-:Y:S05]  /*d870*/  BSYNC B0 ;  /* 0x0000000000007941 */ /* 0x000fea0003800000 */
.L_x_11863:
        /* <DEDUP_REMOVED lines=14> */
.L_x_11867:
        /* <DEDUP_REMOVED lines=12> */
.L_x_11870:
[----:B------:R-:W-:Y:S02]  /*da20*/  IMAD.MOV.U32 R72, RZ, RZ, R2 ;  /* 0x000000ffff487224 */ /* 0x000fe400078e0002 */
.L_x_11871:
[----:B------:R-:W-:Y:S05]  /*da30*/  BSYNC B0 ;  /* 0x0000000000007941 */ /* 0x000fea0003800000 */
.L_x_11869:
        /* <DEDUP_REMOVED lines=16> */
.L_x_11875:
[----:B------:R-:W-:Y:S05]  /*db40*/  BSYNC B1 ;  /* 0x0000000000017941 */ /* 0x000fea0003800000 */
.L_x_11874:
        /* <DEDUP_REMOVED lines=43> */
.L_x_11873:
[----:B------:R-:W-:Y:S05]  /*de00*/  BSYNC B0 ;  /* 0x0000000000007941 */ /* 0x000fea0003800000 */
.L_x_11872:
        /* <DEDUP_REMOVED lines=10> */
.L_x_11868:
        /* <DEDUP_REMOVED lines=12> */
.L_x_11877:
[----:B------:R-:W-:Y:S02]  /*df70*/  IMAD.MOV.U32 R72, RZ, RZ, R2 ;  /* 0x000000ffff487224 */ /* 0x000fe400078e0002 */
.L_x_11878:
[----:B------:R-:W-:Y:S05]  /*df80*/  BSYNC B0 ;  /* 0x0000000000007941 */ /* 0x000fea0003800000 */
.L_x_11876:
        /* <DEDUP_REMOVED lines=16> */
.L_x_11882:
[----:B------:R-:W-:Y:S05]  /*e090*/  BSYNC B1 ;  /* 0x0000000000017941 */ /* 0x000fea0003800000 */
.L_x_11881:
        /* <DEDUP_REMOVED lines=43> */
.L_x_11880:
[----:B------:R-:W-:Y:S05]  /*e350*/  BSYNC B0 ;  /* 0x0000000000007941 */ /* 0x000fea0003800000 */
.L_x_11879:
        /* <DEDUP_REMOVED lines=14> */
.L_x_11883:
        /* <DEDUP_REMOVED lines=12> */
.L_x_11886:
[----:B------:R-:W-:Y:S02]  /*e500*/  IMAD.MOV.U32 R108, RZ, RZ, R2 ;  /* 0x000000ffff6c7224 */ /* 0x000fe400078e0002 */
.L_x_11887:
[----:B------:R-:W-:Y:S05]  /*e510*/  BSYNC B0 ;  /* 0x0000000000007941 */ /* 0x000fea0003800000 */
.L_x_11885:
        /* <DEDUP_REMOVED lines=16> */
.L_x_11891:
[----:B------:R-:W-:Y:S05]  /*e620*/  BSYNC B1 ;  /* 0x0000000000017941 */ /* 0x000fea0003800000 */
.L_x_11890:
        /* <DEDUP_REMOVED lines=43> */
.L_x_11889:
[----:B------:R-:W-:Y:S05]  /*e8e0*/  BSYNC B0 ;  /* 0x0000000000007941 */ /* 0x000fea0003800000 */
.L_x_11888:
        /* <DEDUP_REMOVED lines=10> */
.L_x_11884:
        /* <DEDUP_REMOVED lines=12> */
.L_x_11893:
[----:B------:R-:W-:Y:S02]  /*ea50*/  IMAD.MOV.U32 R108, RZ, RZ, R2 ;  /* 0x000000ffff6c7224 */ /* 0x000fe400078e0002 */
.L_x_11894:
[----:B------:R-:W-:Y:S05]  /*ea60*/  BSYNC B0 ;  /* 0x0000000000007941 */ /* 0x000fea0003800000 */
.L_x_11892:
        /* <DEDUP_REMOVED lines=16> */
.L_x_11898:
[----:B------:R-:W-:Y:S05]  /*eb70*/  BSYNC B1 ;  /* 0x0000000000017941 */ /* 0x000fea0003800000 */
.L_x_11897:
        /* <DEDUP_REMOVED lines=43> */
.L_x_11896:
[----:B------:R-:W-:Y:S05]  /*ee30*/  BSYNC B0 ;  /* 0x0000000000007941 */ /* 0x000fea0003800000 */
.L_x_11895:
        /* <DEDUP_REMOVED lines=13> */
.L_x_11899:
        /* <DEDUP_REMOVED lines=12> */
.L_x_11902:
[----:B------:R-:W-:Y:S02]  /*efd0*/  IMAD.MOV.U32 R108, RZ, RZ, R2 ;  /* 0x000000ffff6c7224 */ /* 0x000fe400078e0002 */
.L_x_11903:
[----:B------:R-:W-:Y:S05]  /*efe0*/  BSYNC B0 ;  /* 0x0000000000007941 */ /* 0x000fea0003800000 */
.L_x_11901:
        /* <DEDUP_REMOVED lines=16> */
.L_x_11907:
[----:B------:R-:W-:Y:S05]  /*f0f0*/  BSYNC B1 ;  /* 0x0000000000017941 */ /* 0x000fea0003800000 */
.L_x_11906:
        /* <DEDUP_REMOVED lines=43> */
.L_x_11905:
[----:B------:R-:W-:Y:S05]  /*f3b0*/  BSYNC B0 ;  /* 0x0000000000007941 */ /* 0x000fea0003800000 */
.L_x_11904:
        /* <DEDUP_REMOVED lines=10> */
.L_x_11900:
        /* <DEDUP_REMOVED lines=12> */
.L_x_11909:
[----:B------:R-:W-:Y:S02]  /*f520*/  IMAD.MOV.U32 R108, RZ, RZ, R2 ;  /* 0x000000ffff6c7224 */ /* 0x000fe400078e0002 */
.L_x_11910:
[----:B------:R-:W-:Y:S05]  /*f530*/  BSYNC B0 ;  /* 0x0000000000007941 */ /* 0x000fea0003800000 */
.L_x_11908:
        /* <DEDUP_REMOVED lines=16> */
.L_x_11914:
[----:B------:R-:W-:Y:S05]  /*f640*/  BSYNC B1 ;  /* 0x0000000000017941 */ /* 0x000fea0003800000 */
.L_x_11913:
        /* <DEDUP_REMOVED lines=43> */
.L_x_11912:
[----:B------:R-:W-:Y:S05]  /*f900*/  BSYNC B0 ;  /* 0x0000000000007941 */ /* 0x000fea0003800000 */
.L_x_11911:
        /* <DEDUP_REMOVED lines=13> */
.L_x_11915:
        /* <DEDUP_REMOVED lines=12> */
.L_x_11918:
[----:B------:R-:W-:Y:S02]  /*faa0*/  IMAD.MOV.U32 R74, RZ, RZ, R2 ;  /* 0x000000ffff4a7224 */ /* 0x000fe400078e0002 */
.L_x_11919:
[----:B------:R-:W-:Y:S05]  /*fab0*/  BSYNC B0 ;  /* 0x0000000000007941 */ /* 0x000fea0003800000 */
.L_x_11917:
        /* <DEDUP_REMOVED lines=16> */
.L_x_11923:
[----:B------:R-:W-:Y:S05]  /*fbc0*/  BSYNC B1 ;  /* 0x0000000000017941 */ /* 0x000fea0003800000 */
.L_x_11922:
        /* <DEDUP_REMOVED lines=43> */
.L_x_11921:
[----:B------:R-:W-:Y:S05]  /*fe80*/  BSYNC B0 ;  /* 0x0000000000007941 */ /* 0x000fea0003800000 */
.L_x_11920:
        /* <DEDUP_REMOVED lines=10> */
.L_x_11916:
        /* <DEDUP_REMOVED lines=12> */
.L_x_11925:
[----:B------:R-:W-:Y:S02]  /*fff0*/  IMAD.MOV.U32 R74, RZ, RZ, R2 ;  /* 0x000000ffff4a7224 */ /* 0x000fe400078e0002 */
.L_x_11926:
[----:B------:R-:W-:Y:S05]  /*10000*/  BSYNC B0 ;  /* 0x0000000000007941 */ /* 0x000fea0003800000 */
.L_x_11924:
        /* <DEDUP_REMOVED lines=16> */
.L_x_11930:
[----:B------:R-:W-:Y:S05]  /*10110*/  BSYNC B1 ;  /* 0x0000000000017941 */ /* 0x000fea0003800000 */
.L_x_11929:
        /* <DEDUP_REMOVED lines=43> */
.L_x_11928:
[----:B------:R-:W-:Y:S05]  /*103d0*/  BSYNC B0 ;  /* 0x0000000000007941 */ /* 0x000fea0003800000 */
.L_x_11927:
        /* <DEDUP_REMOVED lines=13> */
.L_x_11931:
        /* <DEDUP_REMOVED lines=12> */
.L_x_11934:
[----:B------:R-:W-:Y:S02]  /*10570*/  IMAD.MOV.U32 R74, RZ, RZ, R2 ;  /* 0x000000ffff4a7224 */ /* 0x000fe400078e0002 */
.L_x_11935:
[----:B------:R-:W-:Y:S05]  /*10580*/  BSYNC B0 ;  /* 0x0000000000007941 */ /* 0x000fea0003800000 */
.L_x_11933:
        /* <DEDUP_REMOVED lines=16> */
.L_x_11939:
[----:B------:R-:W-:Y:S05]  /*10690*/  BSYNC B1 ;  /* 0x0000000000017941 */ /* 0x000fea0003800000 */
.L_x_11938:
        /* <DEDUP_REMOVED lines=43> */
.L_x_11937:
[----:B------:R-:W-:Y:S05]  /*10950*/  BSYNC B0 ;  /* 0x0000000000007941 */ /* 0x000fea0003800000 */
.L_x_11936:
        /* <DEDUP_REMOVED lines=10> */
.L_x_11932:
        /* <DEDUP_REMOVED lines=12> */
.L_x_11941:
[----:B------:R-:W-:Y:S02]  /*10ac0*/  IMAD.MOV.U32 R74, RZ, RZ, R2 ;  /* 0x000000ffff4a7224 */ /* 0x000fe400078e0002 */
.L_x_11942:
[----:B------:R-:W-:Y:S05]  /*10ad0*/  BSYNC B0 ;  /* 0x0000000000007941 */ /* 0x000fea0003800000 */
.L_x_11940:
        /* <DEDUP_REMOVED lines=16> */
.L_x_11946:
[----:B------:R-:W-:Y:S05]  /*10be0*/  BSYNC B1 ;  /* 0x0000000000017941 */ /* 0x000fea0003800000 */
.L_x_11945:
        /* <DEDUP_REMOVED lines=43> */
.L_x_11944:
[----:B------:R-:W-:Y:S05]  /*10ea0*/  BSYNC B0 ;  /* 0x0000000000007941 */ /* 0x000fea0003800000 */
.L_x_11943:
        /* <DEDUP_REMOVED lines=13> */
.L_x_11947:
        /* <DEDUP_REMOVED lines=12> */
.L_x_11950:
[----:B------:R-:W-:Y:S02]  /*11040*/  IMAD.MOV.U32 R108, RZ, RZ, R2 ;  /* 0x000000ffff6c7224 */ /* 0x000fe400078e0002 */
.L_x_11951:
[----:B------:R-:W-:Y:S05]  /*11050*/  BSYNC B0 ;  /* 0x0000000000007941 */ /* 0x000fea0003800000 */
.L_x_11949:
        /* <DEDUP_REMOVED lines=16> */
.L_x_11955:
[----:B------:R-:W-:Y:S05]  /*11160*/  BSYNC B1 ;  /* 0x0000000000017941 */ /* 0x000fea0003800000 */
.L_x_11954:
        /* <DEDUP_REMOVED lines=43> */
.L_x_11953:
[----:B------:R-:W-:Y:S05]  /*11420*/  BSYNC B0 ;  /* 0x0000000000007941 */ /* 0x000fea0003800000 */
.L_x_11952:
        /* <DEDUP_REMOVED lines=10> */
.L_x_11948:
        /* <DEDUP_REMOVED lines=13> */
[----:B------:R-:W-:Y:S01]  /*115a0*/  F2FP.PACK_AB R75, R95, R125 ;  /* 0x0000007d5f4b723e */ /* 0x000fe200000000ff */
[----:B------:R-:W-:Y:S01]  /*115b0*/  FADD.FTZ R72, R73, R78 ;  /* 0x0000004e49487221 */ /* 0x000fe20000010000 */
[----:B------:R-:W-:Y:S02]  /*115c0*/  F2FP.PACK_AB R74, R123, R121 ;  /* 0x000000797b4a723e */ /* 0x000fe400000000ff */
        /* <DEDUP_REMOVED lines=9> */
[----:B------:R-:W-:-:S03]  /*11660*/  F2FP.PACK_AB R73, R119, R115 ;  /* 0x000000737749723e */ /* 0x000fc600000000ff */
[----:B------:R-:W-:-:S04]  /*11670*/  FADD.FTZ R72, R72, R101 ;  /* 0x0000006548487221 */ /* 0x000fc80000010000 */
[----:B------:R-:W-:-:S04]  /*11680*/  FADD.FTZ R72, R72, R99 ;  /* 0x0000006348487221 */ /* 0x000fc80000010000 */
[----:B------:R-:W-:Y:S01]  /*11690*/  FADD.FTZ R100, R72, R103 ;  /* 0x0000006748647221 */ /* 0x000fe20000010000 */
[----:B------:R-:W-:-:S03]  /*116a0*/  F2FP.PACK_AB R72, R117, R113 ;  /* 0x000000717548723e */ /* 0x000fc600000000ff */
        /* <DEDUP_REMOVED lines=46> */
.L_x_11956:
[----:B------:R-:W-:Y:S01]  /*11990*/  @!P1 IADD3 R91, R91, 0x8, RZ ;  /* 0x000000085b5b9810 */ /* 0x000fe20007ffe0ff */
[----:B------:R-:W-:Y:S01]  /*119a0*/  FADD.FTZ R93, R96, R95 ;  /* 0x0000005f605d7221 */ /* 0x000fe20000010000 */
[----:B------:R-:W-:Y:S05]  /*119b0*/  BRA.DIV ~URZ, `(.L_x_11957) ;  /* 0x00000fa27f007947 */ /* 0x000fea000b800000 */
[----:B0-----:R0:W1:Y:S02]  /*119c0*/  SHFL.BFLY PT, R72, R93, 0x1, 0x1f ;  /* 0x0c201f005d487f89 */ /* 0x00106400000e0000 */
.L_x_11961:
        /* <DEDUP_REMOVED lines=68> */
.L_x_11962:
        /* <DEDUP_REMOVED lines=13> */
[----:B------:R-:W-:Y:S02]  /*11ee0*/  @!P1 IMAD.MOV.U32 R93, RZ, RZ, 0x300 ;  /* 0x00000300ff5d9424 */ /* 0x000fe400078e00ff */
[----:B------:R-:W-:-:S02]  /*11ef0*/  IMAD.MOV.U32 R89, RZ, RZ, c[0x0][0x1e0] ;  /* 0x00007800ff597624 */ /* 0x000fc400078e00ff */
[----:B------:R-:W-:Y:S01]  /*11f00*/  I2F R104, R93 ;  /* 0x0000005d00687306 */ /* 0x000fe20000201400 */
[----:B------:R-:W0:Y:S04]  /*11f10*/  SHFL.DOWN PT, R100, R93, 0x4, 0x1f ;  /* 0x08801f005d647f89 */ /* 0x000e2800000e0000 */
[----:B------:R1:W2:Y:S01]  /*11f20*/  @!P1 LDS.64 R74, [R96.X8] ;  /* 0x00000000604a9984 */ /* 0x0002a20000008a00 */
[----:B------:R-:W-:Y:S02]  /*11f30*/  ISETP.NE.AND P1, PT, RZ, UR8, PT ;  /* 0x00000008ff007c0c */ /* 0x000fe4000bf25270 */
[----:B0-----:R-:W-:Y:S02]  /*11f40*/  IADD3 R102, R100, R93, RZ ;  /* 0x0000005d64667210 */ /* 0x001fe40007ffe0ff */
        /* <DEDUP_REMOVED lines=34> */
[----:B------:R-:W-:Y:S01]  /*12170*/  FFMA.FTZ R91, R96, R100, R91 ;  /* 0x00000064605b7223 */ /* 0x000fe2000001005b */
[----:B------:R-:W-:-:S04]  /*12180*/  @!P0 MOV R100, 0x4 ;  /* 0x0000000400648802 */ /* 0x000fc80000000f00 */
        /* <DEDUP_REMOVED lines=57> */
[----:B------:R-:W-:Y:S01]  /*12520*/  F2FP.PACK_AB R73, R82, R73 ;  /* 0x000000495249723e */ /* 0x000fe200000000ff */
        /* <DEDUP_REMOVED lines=9> */
[----:B------:R-:W-:Y:S01]  /*125c0*/  F2FP.PACK_AB R72, R95, R72 ;  /* 0x000000485f48723e */ /* 0x000fe200000000ff */
        /* <DEDUP_REMOVED lines=17> */
[----:B------:R-:W-:Y:S01]  /*126e0*/  F2FP.PACK_AB R75, R90, R75 ;  /* 0x0000004b5a4b723e */ /* 0x000fe200000000ff */
[----:B------:R-:W-:Y:S01]  /*126f0*/  FFMA.FTZ R81, R53, R98, R29 ;  /* 0x0000006235517223 */ /* 0x000fe2000001001d */
[----:B------:R-:W-:Y:S01]  /*12700*/  LEA R90, P0, R80, c[0x0][0x208], 0x4 ;  /* 0x00008200505a7a11 */ /* 0x000fe200078020ff */
[----:B------:R-:W-:-:S02]  /*12710*/  FFMA.FTZ R76, R51, R76, R27 ;  /* 0x0000004c334c7223 */ /* 0x000fc4000001001b */
[----:B------:R-:W-:Y:S01]  /*12720*/  FFMA.FTZ R83, R62, R93, R38 ;  /* 0x0000005d3e537223 */ /* 0x000fe20000010026 */
[----:B------:R-:W-:Y:S01]  /*12730*/  F2FP.PACK_AB R78, R81, R78 ;  /* 0x0000004e514e723e */ /* 0x000fe200000000ff */
[----:B------:R-:W-:Y:S01]  /*12740*/  FFMA.FTZ R92, R63, R92, R39 ;  /* 0x0000005c3f5c7223 */ /* 0x000fe20000010027 */
[----:B------:R-:W-:Y:S01]  /*12750*/  F2FP.PACK_AB R77, R76, R77 ;  /* 0x0000004d4c4d723e */ /* 0x000fe200000000ff */
[----:B------:R-:W-:Y:S02]  /*12760*/  FFMA.FTZ R95, R49, R102, R25 ;  /* 0x00000066315f7223 */ /* 0x000fe40000010019 */
[----:B------:R-:W-:Y:S01]  /*12770*/  FFMA.FTZ R91, R60, R91, R36 ;  /* 0x0000005b3c5b7223 */ /* 0x000fe20000010024 */
[----:B------:R-:W-:Y:S01]  /*12780*/  F2FP.PACK_AB R83, R92, R83 ;  /* 0x000000535c53723e */ /* 0x000fe200000000ff */
[----:B------:R-:W-:Y:S01]  /*12790*/  FFMA.FTZ R118, R61, R118, R37 ;  /* 0x000000763d767223 */ /* 0x000fe20000010025 */
[----:B------:R-:W-:Y:S01]  /*127a0*/  F2FP.PACK_AB R76, R95, R82 ;  /* 0x000000525f4c723e */ /* 0x000fe200000000ff */
[----:B------:R-:W-:Y:S01]  /*127b0*/  FFMA.FTZ R74, R44, R99, R20 ;  /* 0x000000632c4a7223 */ /* 0x000fe20000010014 */
[----:B------:R-:W-:Y:S01]  /*127c0*/  LEA R92, P1, R87, c[0x0][0x208], 0x4 ;  /* 0x00008200575c7a11 */ /* 0x000fe200078220ff */
[----:B------:R-:W-:Y:S01]  /*127d0*/  FFMA.FTZ R79, R45, R100, R21 ;  /* 0x000000642d4f7223 */ /* 0x000fe20000010015 */
[----:B------:R-:W-:Y:S01]  /*127e0*/  F2FP.PACK_AB R82, R118, R91 ;  /* 0x0000005b7652723e */ /* 0x000fe200000000ff */
[----:B------:R-:W-:Y:S01]  /*127f0*/  FFMA.FTZ R103, R54, R103, R30 ;  /* 0x0000006736677223 */ /* 0x000fe2000001001e */
[----:B------:R-:W-:Y:S01]  /*12800*/  LEA.HI.X R91, R80, c[0x0][0x20c], RZ, 0x4, P0 ;  /* 0x00008300505b7a11 */ /* 0x000fe200000f24ff */
[----:B------:R-:W-:Y:S01]  /*12810*/  FFMA.FTZ R112, R55, R112, R31 ;  /* 0x0000007037707223 */ /* 0x000fe2000001001f */
[----:B------:R-:W-:Y:S01]  /*12820*/  F2FP.PACK_AB R74, R79, R74 ;  /* 0x0000004a4f4a723e */ /* 0x000fe200000000ff */
[----:B------:R-:W-:Y:S01]  /*12830*/  IMAD.MOV.U32 R97, RZ, RZ, 0x10 ;  /* 0x00000010ff617424 */ /* 0x000fe200078e00ff */
[----:B------:R-:W-:Y:S01]  /*12840*/  LEA.HI.X R93, R87, c[0x0][0x20c], RZ, 0x4, P1 ;  /* 0x00008300575d7a11 */ /* 0x000fe200008f24ff */
[----:B------:R-:W-:Y:S01]  /*12850*/  FFMA.FTZ R81, R58, R89, R34 ;  /* 0x000000593a517223 */ /* 0x000fe20000010022 */
[----:B------:R-:W-:Y:S01]  /*12860*/  F2FP.PACK_AB R79, R112, R103 ;  /* 0x00000067704f723e */ /* 0x000fe200000000ff */
[----:B------:R-:W-:Y:S01]  /*12870*/  FFMA.FTZ R116, R59, R116, R35 ;  /* 0x000000743b747223 */ /* 0x000fe20000010023 */
[----:B------:R0:W-:Y:S01]  /*12880*/  STG.E.128 [R90.64], R72 ;  /* 0x000000485a007986 */ /* 0x0001e2000c101d06 */
[----:B------:R-:W-:Y:S01]  /*12890*/  FFMA.FTZ R113, R56, R113, R32 ;  /* 0x0000007138717223 */ /* 0x000fe20000010020 */
[----:B------:R-:W-:Y:S01]  /*128a0*/  ISETP.GE.AND P0, PT, R5, c[0x0][0x164], PT ;  /* 0x0000590005007a0c */ /* 0x000fe20003f06270 */
[----:B------:R-:W-:Y:S01]  /*128b0*/  FFMA.FTZ R120, R57, R120, R33 ;  /* 0x0000007839787223 */ /* 0x000fe20000010021 */
[----:B------:R-:W-:Y:S01]  /*128c0*/  F2FP.PACK_AB R81, R116, R81 ;  /* 0x000000517451723e */ /* 0x000fe200000000ff */
[----:B------:R-:W-:Y:S01]  /*128d0*/  IMAD.WIDE.U32 R96, R96, R97, c[0x0][0x208] ;  /* 0x0000820060607625 */ /* 0x000fe200078e0061 */
[----:B------:R-:W-:-:S02]  /*128e0*/  LOP3.LUT P1, RZ, R10, 0xff, RZ, 0xc0, !PT ;  /* 0x000000ff0aff7812 */ /* 0x000fc4000782c0ff */
[----:B------:R-:W-:Y:S02]  /*128f0*/  F2FP.PACK_AB R80, R120, R113 ;  /* 0x000000717850723e */ /* 0x000fe400000000ff */
[----:B------:R0:W-:Y:S01]  /*12900*/  STG.E.128 [R96.64], R76 ;  /* 0x0000004c60007986 */ /* 0x0001e2000c101d06 */
[----:B------:R-:W-:-:S03]  /*12910*/  SEL R10, RZ, 0x1, P1 ;  /* 0x00000001ff0a7807 */ /* 0x000fc60000800000 */
[----:B------:R0:W-:Y:S02]  /*12920*/  STG.E.128 [R92.64], R80 ;  /* 0x000000505c007986 */ /* 0x0001e4000c101d06 */
[----:B0-----:R-:W-:Y:S01]  /*12930*/  @P0 CALL.REL.NOINC `(.L_x_11959) ;  /* 0x0000001000000944 */ /* 0x001fe20003c00000 */
[----:B------:R-:W-:Y:S05]  /*12940*/  BRA `(.L_x_11960) ;  /* 0xfffede9000007947 */ /* 0x000fea000383ffff */
.L_x_11959:
[----:B------:R-:W-:Y:S05]  /*12950*/  EXIT ;  /* 0x000000000000794d */ /* 0x000fea0003800000 */
.L_x_11957:
[----:B------:R-:W-:Y:S01]  /*12960*/  IMAD.MOV.U32 R96, RZ, RZ, 0x1 ;  /* 0x00000001ff607424 */ /* 0x000fe200078e00ff */
[----:B0-----:R-:W-:Y:S01]  /*12970*/  MOV R74, 0x129b0 ;  /* 0x000129b0004a7802 */ /* 0x001fe20000000f00 */
[----:B------:R-:W-:Y:S02]  /*12980*/  IMAD.MOV.U32 R73, RZ, RZ, 0x1f ;  /* 0x0000001fff497424 */ /* 0x000fe400078e00ff */
[----:B------:R-:W-:Y:S02]  /*12990*/  IMAD.MOV.U32 R92, RZ, RZ, -0x1 ;  /* 0xffffffffff5c7424 */ /* 0x000fe400078e00ff */
[----:B------:R-:W-:Y:S05]  /*129a0*/  CALL.REL.NOINC `($__internal_47_$__cuda_sm70_shflsync_bfly_p) ;  /* 0x0000069000007944 */ /* 0x000fea0003c00000 */
[----:B-1----:R-:W-:Y:S01]  /*129b0*/  MOV R72, R96 ;  /* 0x0000006000487202 */ /* 0x002fe20000000f00 */
[----:B0-----:R-:W-:Y:S05]  /*129c0*/  BRA `(.L_x_11961) ;  /* 0xfffff00000007947 */ /* 0x001fea000383ffff */
.L_x_11958:
[----:B------:R-:W-:Y:S01]  /*129d0*/  IMAD.MOV.U32 R96, RZ, RZ, 0x2 ;  /* 0x00000002ff607424 */ /* 0x000fe200078e00ff */
[----:B------:R-:W-:Y:S01]  /*129e0*/  MOV R74, 0x12a20 ;  /* 0x00012a20004a7802 */ /* 0x000fe20000000f00 */
[----:B------:R-:W-:Y:S02]  /*129f0*/  IMAD.MOV.U32 R73, RZ, RZ, 0x1f ;  /* 0x0000001fff497424 */ /* 0x000fe400078e00ff */
[----:B------:R-:W-:-:S02]  /*12a00*/  IMAD.MOV.U32 R92, RZ, RZ, -0x1 ;  /* 0xffffffffff5c7424 */ /* 0x000fc400078e00ff */
[----:B------:R-:W-:Y:S05]  /*12a10*/  CALL.REL.NOINC `($__internal_47_$__cuda_sm70_shflsync_bfly_p) ;  /* 0x0000062000007944 */ /* 0x000fea0003c00000 */
[----:B0-----:R-:W-:Y:S01]  /*12a20*/  HFMA2.MMA R73, -RZ, RZ, 0, 1.847743988037109375e-06 ;  /* 0x0000001fff497435 */ /* 0x001fe200000001ff */
[----:B-1----:R-:W-:Y:S01]  /*12a30*/  FADD.FTZ R93, R93, R96 ;  /* 0x000000605d5d7221 */ /* 0x002fe20000010000 */
[----:B------:R-:W-:Y:S01]  /*12a40*/  MOV R74, 0x12a80 ;  /* 0x00012a80004a7802 */ /* 0x000fe20000000f00 */
[----:B------:R-:W-:-:S02]  /*12a50*/  IMAD.MOV.U32 R96, RZ, RZ, 0x4 ;  /* 0x00000004ff607424 */ /* 0x000fc400078e00ff */
[----:B------:R-:W-:Y:S02]  /*12a60*/  IMAD.MOV.U32 R92, RZ, RZ, -0x1 ;  /* 0xffffffffff5c7424 */ /* 0x000fe400078e00ff */
[----:B------:R-:W-:Y:S05]  /*12a70*/  CALL.REL.NOINC `($__internal_47_$__cuda_sm70_shflsync_bfly_p) ;  /* 0x000005c000007944 */ /* 0x000fea0003c00000 */
[----:B01----:R-:W-:Y:S01]  /*12a80*/  FADD.FTZ R93, R93, R96 ;  /* 0x000000605d5d7221 */ /* 0x003fe20000010000 */
[----:B------:R-:W-:Y:S01]  /*12a90*/  MOV R74, 0x12ae0 ;  /* 0x00012ae0004a7802 */ /* 0x000fe20000000f00 */
[----:B------:R-:W-:Y:S02]  /*12aa0*/  IMAD.MOV.U32 R96, RZ, RZ, 0x8 ;  /* 0x00000008ff607424 */ /* 0x000fe400078e00ff */
[----:B------:R-:W-:Y:S02]  /*12ab0*/  IMAD.MOV.U32 R73, RZ, RZ, 0x1f ;  /* 0x0000001fff497424 */ /* 0x000fe400078e00ff */
[----:B------:R-:W-:Y:S02]  /*12ac0*/  IMAD.MOV.U32 R92, RZ, RZ, -0x1 ;  /* 0xffffffffff5c7424 */ /* 0x000fe400078e00ff */
[----:B------:R-:W-:Y:S05]  /*12ad0*/  CALL.REL.NOINC `($__internal_47_$__cuda_sm70_shflsync_bfly_p) ;  /* 0x0000056000007944 */ /* 0x000fea0003c00000 */
[----:B01----:R-:W-:Y:S01]  /*12ae0*/  FADD.FTZ R93, R93, R96 ;  /* 0x000000605d5d7221 */ /* 0x003fe20000010000 */
[----:B------:R-:W-:Y:S01]  /*12af0*/  MOV R96, 0x10 ;  /* 0x0000001000607802 */ /* 0x000fe20000000f00 */
[----:B------:R-:W-:Y:S01]  /*12b00*/  IMAD.MOV.U32 R73, RZ, RZ, 0x1f ;  /* 0x0000001fff497424 */ /* 0x000fe200078e00ff */
[----:B------:R-:W-:Y:S01]  /*12b10*/  MOV R74, 0x12b40 ;  /* 0x00012b40004a7802 */ /* 0x000fe20000000f00 */
[----:B------:R-:W-:-:S02]  /*12b20*/  IMAD.MOV.U32 R92, RZ, RZ, -0x1 ;  /* 0xffffffffff5c7424 */ /* 0x000fc400078e00ff */
[----:B------:R-:W-:Y:S05]  /*12b30*/  CALL.REL.NOINC `($__internal_47_$__cuda_sm70_shflsync_bfly_p) ;  /* 0x0000050000007944 */ /* 0x000fea0003c00000 */
        /* <DEDUP_REMOVED lines=54> */
[----:B------:R-:W-:Y:S05]  /*12ea0*/  CALL.REL.NOINC `($__internal_47_$__cuda_sm70_shflsync_bfly_p) ;  /* 0x0000019000007944 */ /* 0x000fea0003c00000 */
[----:B01----:R-:W-:Y:S01]  /*12eb0*/  FADD.FTZ R93, R93, R96 ;  /* 0x000000605d5d7221 */ /* 0x003fe20000010000 */
[----:B------:R-:W-:Y:S01]  /*12ec0*/  MOV R74, 0x12f10 ;  /* 0x00012f10004a7802 */ /* 0x000fe20000000f00 */
[----:B------:R-:W-:Y:S02]  /*12ed0*/  IMAD.MOV.U32 R96, RZ, RZ, 0x2 ;  /* 0x00000002ff607424 */ /* 0x000fe400078e00ff */
[----:B------:R-:W-:Y:S02]  /*12ee0*/  IMAD.MOV.U32 R73, RZ, RZ, 0x1f ;  /* 0x0000001fff497424 */ /* 0x000fe400078e00ff */
[----:B------:R-:W-:Y:S02]  /*12ef0*/  IMAD.MOV.U32 R92, RZ, RZ, -0x1 ;  /* 0xffffffffff5c7424 */ /* 0x000fe400078e00ff */
        /* <DEDUP_REMOVED lines=19> */
[----:B01----:R-:W-:Y:S05]  /*13030*/  BRA `(.L_x_11962) ;  /* 0xffffedd000007947 */ /* 0x003fea000383ffff */
        .weak           $__internal_47_$__cuda_sm70_shflsync_bfly_p
        .type           $__internal_47_$__cuda_sm70_shflsync_bfly_p,@function
        .size           $__internal_47_$__cuda_sm70_shflsync_bfly_p,(.L_x_20027 - $__internal_47_$__cuda_sm70_shflsync_bfly_p)
$__internal_47_$__cuda_sm70_shflsync_bfly_p:
[----:B------:R-:W-:Y:S01]  /*13040*/  IMAD.MOV.U32 R75, RZ, RZ, 0x0 ;  /* 0x00000000ff4b7424 */ /* 0x000fe200078e00ff */
[----:B------:R-:W-:Y:S04]  /*13050*/  WARPSYNC R92 ;  /* 0x0000005c00007348 */ /* 0x000fe80003800000 */
[----:B------:R0:W1:Y:S01]  /*13060*/  SHFL.BFLY PT, R96, R93, R96, R73 ;  /* 0x0c0000605d607389 */ /* 0x00006200000e0049 */
[----:B------:R-:W-:Y:S05]  /*13070*/  RET.REL.NODEC R74 `(_ZN10layer_norm31ln_parallel_residual_fwd_kernelINS_13Kernel_traitsIf6__halfS2_S2_fjLj6144ELj1ELj1ELj8ELj16ENS_18Kernel_traits_baseILj6144EfS2_S2_S2_fjLj256EEEEELb1ELb1ELb1EEEvNS_9FwdParamsE) ;  /* 0xfffecf804a007950 */ /* 0x000fea0003c3ffff */
.L_x_11963:
        /* <DEDUP_REMOVED lines=16> */
.L_x_20027:


//--------------------- .text._ZN10layer_norm31ln_parallel_residual_fwd_kernelINS_13Kernel_traitsI6__halfS2_fS2_fjLj6144ELj1ELj1ELj8ELj16ENS_18Kernel_traits_baseILj6144ES2_S2_fS2_fjLj256EEEEELb0ELb0ELb0EEEvNS_9FwdParamsE --------------------------
	.section	.text._ZN10layer_norm31ln_parallel_residual_fwd_kernelINS_13Kernel_traitsI6__halfS2_fS2_fjLj6144ELj1ELj1ELj8ELj16ENS_18Kernel_traits_baseILj6144ES2_S2_fS2_fjLj256EEEEELb0ELb0ELb0EEEvNS_9FwdParamsE,"ax",@progbits
	.sectioninfo	@"SHI_REGISTERS=162"
	.align	128
        .global         _ZN10layer_norm31ln_parallel_residual_fwd_kernelINS_13Kernel_traitsI6__halfS2_fS2_fjLj6144ELj1ELj1ELj8ELj16ENS_18Kernel_traits_baseILj6144ES2_S2_fS2_fjLj256EEEEELb0ELb0ELb0EEEvNS_9FwdParamsE
        .type           _ZN10layer_norm31ln_parallel_residual_fwd_kernelINS_13Kernel_traitsI6__halfS2_fS2_fjLj6144ELj1ELj1ELj8ELj16ENS_18Kernel_traits_baseILj6144ES2_S2_fS2_fjLj256EEEEELb0ELb0ELb0EEEvNS_9FwdParamsE,@function
        .size           _ZN10layer_norm31ln_parallel_residual_fwd_kernelINS_13Kernel_traitsI6__halfS2_fS2_fjLj6144ELj1ELj1ELj8ELj16ENS_18Kernel_traits_baseILj6144ES2_S2_fS2_fjLj256EEEEELb0ELb0ELb0EEEvNS_9FwdParamsE,(.L_x_20028 - _ZN10layer_norm31ln_parallel_residual_fwd_kernelINS_13Kernel_traitsI6__halfS2_fS2_fjLj6144ELj1ELj1ELj8ELj16ENS_18Kernel_traits_baseILj6144ES2_S2_fS2_fjLj256EEEEELb0ELb0ELb0EEEvNS_9FwdParamsE)
        .other          _ZN10layer_norm31ln_parallel_residual_fwd_kernelINS_13Kernel_traitsI6__halfS2_fS2_fjLj6144ELj1ELj1ELj8ELj16ENS_18Kernel_traits_baseILj6144ES2_S2_fS2_fjLj256EEEEELb0ELb0ELb0EEEvNS_9FwdParamsE,@"STO_CUDA_ENTRY STV_DEFAULT"
_ZN10layer_norm31ln_parallel_residual_fwd_kernelINS_13Kernel_traitsI6__halfS2_fS2_fjLj6144ELj1ELj1ELj8ELj16ENS_18Kernel_traits_baseILj6144ES2_S2_fS2_fjLj256EEEEELb0ELb0ELb0EEEvNS_9FwdParamsE:
.text._ZN10layer_norm31ln_parallel_residual_fwd_kernelINS_13Kernel_traitsI6__halfS2_fS2_fjLj6144ELj1ELj1ELj8ELj16ENS_18Kernel_traits_baseILj6144ES2_S2_fS2_fjLj256EEEEELb0ELb0ELb0EEEvNS_9FwdParamsE:
        /* <DEDUP_REMOVED lines=37> */
.L_x_11965:
[----:B0-----:R-:W-:Y:S05]  /*0250*/  BSYNC B0 ;  /* 0x0000000000007941 */ /* 0x001fea0003800000 */
.L_x_11964:
        /* <DEDUP_REMOVED lines=25> */
.L_x_11967:
[----:B------:R-:W-:Y:S05]  /*03f0*/  BSYNC B0 ;  /* 0x0000000000007941 */ /* 0x000fea0003800000 */
.L_x_11966:
        /* <DEDUP_REMOVED lines=24> */
.L_x_11969:
[----:B0-----:R-:W-:Y:S05]  /*0580*/  BSYNC B0 ;  /* 0x0000000000007941 */ /* 0x001fea0003800000 */
.L_x_11968:
[----:B------:R-:W0:Y:S02]  /*0590*/  S2UR UR6, SR_CTAID.X ;  /* 0x00000000000679c3 */ /* 0x000e240000002500 */
[----:B0-----:R-:W-:-:S04]  /*05a0*/  LEA.HI R148, R0, UR6, RZ, 0x18 ;  /* 0x0000000600947c11 */ /* 0x001fc8000f8fc0ff */
[----:B------:R-:W-:-:S13]  /*05b0*/  ISETP.GE.AND P0, PT, R148, c[0x0][0x164], PT ;  /* 0x0000590094007a0c */ /* 0x000fda0003f06270 */
[----:B------:R-:W-:Y:S05]  /*05c0*/  @P0 EXIT ;  /* 0x000000000000094d */ /* 0x000fea0003800000 */
[----:B------:R-:W-:Y:S01]  /*05d0*/  SHF.R.S32.HI R40, RZ, 0x3, R40 ;  /* 0x00000003ff287819 */ /* 0x000fe20000011428 */
[--C-:B-----5:R-:W-:Y:S01]  /*05e0*/  HADD2.F32 R115, -RZ, R8.reuse.H0_H0 ;  /* 0x20000008ff737230 */ /* 0x120fe20000004100 */
[----:B------:R-:W-:Y:S01]  /*05f0*/  LOP3.LUT R3, R0, 0xe0, RZ, 0xc0, !PT ;  /* 0x000000e000037812 */ /* 0x000fe200078ec0ff */
[----:B------:R-:W-:Y:S01]  /*0600*/  HADD2.F32 R116, -RZ, R8.H1_H1 ;  /* 0x30000008ff747230 */ /* 0x000fe20000004100 */
[----:B------:R-:W-:Y:S01]  /*0610*/  LOP3.LUT R2, R40, 0xff, RZ, 0xc0, !PT ;  /* 0x000000ff28027812 */ /* 0x000fe200078ec0ff */
[--C-:B------:R-:W-:Y:S01]  /*0620*/  HADD2.F32 R117, -RZ, R9.reuse.H0_H0 ;  /* 0x20000009ff757230 */ /* 0x100fe20000004100 */
[----:B------:R-:W-:Y:S01]  /*0630*/  SHF.R.U32.HI R40, RZ, 0x3, R40 ;  /* 0x00000003ff287819 */ /* 0x000fe20000011628 */
[----:B------:R-:W-:Y:S01]  /*0640*/  HADD2.F32 R118, -RZ, R9.H1_H1 ;  /* 0x30000009ff767230 */ /* 0x000fe20000004100 */
[----:B------:R-:W-:Y:S01]  /*0650*/  IADD3 R3, R2, -R3, RZ ;  /* 0x8000000302037210 */ /* 0x000fe20007ffe0ff */
[--C-:B------:R-:W-:Y:S01]  /*0660*/  HADD2.F32 R51, -RZ, R56.reuse.H0_H0 ;  /* 0x20000038ff337230 */ /* 0x100fe20000004100 */
[----:B------:R-:W-:Y:S01]  /*0670*/  LOP3.LUT R40, R40, 0x1fffffe0, RZ, 0xc0, !PT ;  /* 0x1fffffe028287812 */ /* 0x000fe200078ec0ff */
[----:B------:R-:W-:Y:S01]  /*0680*/  HADD2.F32 R52, -RZ, R56.H1_H1 ;  /* 0x30000038ff347230 */ /* 0x000fe20000004100 */
[----:B------:R-:W-:Y:S01]  /*0690*/  IMNMX R3, RZ, R3, !PT ;  /* 0x00000003ff037217 */ /* 0x000fe20007800200 */
[--C-:B------:R-:W-:Y:S01]  /*06a0*/  HADD2.F32 R67, -RZ, R72.reuse.H0_H0 ;  /* 0x20000048ff437230 */ /* 0x100fe20000004100 */
[----:B------:R-:W-:Y:S01]  /*06b0*/  SHF.L.U32 R8, R0, 0x5, RZ ;  /* 0x0000000500087819 */ /* 0x000fe200000006ff */
[----:B------:R-:W-:Y:S01]  /*06c0*/  HADD2.F32 R68, -RZ, R72.H1_H1 ;  /* 0x30000048ff447230 */ /* 0x000fe20000004100 */
[----:B------:R-:W-:Y:S01]  /*06d0*/  IMNMX R3, R3, 0x20, PT ;  /* 0x0000002003037817 */ /* 0x000fe20003800200 */
[--C-:B------:R-:W-:Y:S01]  /*06e0*/  HADD2.F32 R53, -RZ, R57.reuse.H0_H0 ;  /* 0x20000039ff357230 */ /* 0x100fe20000004100 */
[----:B------:R-:W-:Y:S01]  /*06f0*/  LOP3.LUT R9, R8, 0x3e0, RZ, 0xc0, !PT ;  /* 0x000003e008097812 */ /* 0x000fe200078ec0ff */
[----:B------:R-:W-:Y:S01]  /*0700*/  HADD2.F32 R54, -RZ, R57.H1_H1 ;  /* 0x30000039ff367230 */ /* 0x000fe20000004100 */
[----:B------:R-:W-:Y:S01]  /*0710*/  IADD3 R3, R3, R40, RZ ;  /* 0x0000002803037210 */ /* 0x000fe20007ffe0ff */
[--C-:B------:R-:W-:Y:S01]  /*0720*/  HADD2.F32 R55, -RZ, R58.reuse.H0_H0 ;  /* 0x2000003aff377230 */ /* 0x100fe20000004100 */
[----:B------:R-:W-:Y:S01]  /*0730*/  IADD3 R9, R2, -R9, RZ ;  /* 0x8000000902097210 */ /* 0x000fe20007ffe0ff */
[----:B------:R-:W-:Y:S01]  /*0740*/  HADD2.F32 R56, -RZ, R58.H1_H1 ;  /* 0x3000003aff387230 */ /* 0x000fe20000004100 */
[----:B------:R-:W-:Y:S01]  /*0750*/  SHF.L.U32 R3, R3, 0x3, RZ ;  /* 0x0000000303037819 */ /* 0x000fe200000006ff */
[--C-:B------:R-:W-:Y:S01]  /*0760*/  HADD2.F32 R69, -RZ, R73.reuse.H0_H0 ;  /* 0x20000049ff457230 */ /* 0x100fe20000004100 */
[----:B------:R-:W-:Y:S01]  /*0770*/  IMNMX R9, RZ, R9, !PT ;  /* 0x00000009ff097217 */ /* 0x000fe20007800200 */
[----:B------:R-:W-:Y:S01]  /*0780*/  HADD2.F32 R70, -RZ, R73.H1_H1 ;  /* 0x30000049ff467230 */ /* 0x000fe20000004100 */
[----:B------:R-:W-:Y:S01]  /*0790*/  MOV R149, 0x1 ;  /* 0x0000000100957802 */ /* 0x000fe20000000f00 */
[--C-:B------:R-:W-:Y:S01]  /*07a0*/  HADD2.F32 R71, -RZ, R74.reuse.H0_H0 ;  /* 0x2000004aff477230 */ /* 0x100fe20000004100 */
[----:B------:R-:W0:Y:S01]  /*07b0*/  I2F.U32 R3, R3 ;  /* 0x0000000300037306 */ /* 0x000e220000201000 */
[----:B------:R-:W-:Y:S01]  /*07c0*/  IMNMX R9, R9, 0x20, PT ;  /* 0x0000002009097817 */ /* 0x000fe20003800200 */
[----:B------:R-:W-:Y:S01]  /*07d0*/  HADD2.F32 R72, -RZ, R74.H1_H1 ;  /* 0x3000004aff487230 */ /* 0x000fe20000004100 */
[----:B------:R-:W-:Y:S01]  /*07e0*/  ULDC.U8 UR6, c[0x0][0x1f0] ;  /* 0x00007c0000067ab9 */ /* 0x000fe20000000000 */
[--C-:B------:R-:W-:Y:S01]  /*07f0*/  HADD2.F32 R57, -RZ, R59.reuse.H0_H0 ;  /* 0x2000003bff397230 */ /* 0x100fe20000004100 */
[----:B------:R-:W-:Y:S01]  /*0800*/  IADD3 R9, R40, R9, RZ ;  /* 0x0000000928097210 */ /* 0x000fe20007ffe0ff */
[----:B------:R-:W-:-:S02]  /*0810*/  HADD2.F32 R58, -RZ, R59.H1_H1 ;  /* 0x3000003bff3a7230 */ /* 0x000fc40000004100 */
[--C-:B------:R-:W-:Y:S01]  /*0820*/  HADD2.F32 R73, -RZ, R75.reuse.H0_H0 ;  /* 0x2000004bff497230 */ /* 0x100fe20000004100 */
[----:B------:R-:W-:Y:S01]  /*0830*/  SHF.L.U32 R150, R9, 0x3, RZ ;  /* 0x0000000309967819 */ /* 0x000fe200000006ff */
[----:B------:R-:W-:Y:S02]  /*0840*/  HADD2.F32 R74, -RZ, R75.H1_H1 ;  /* 0x3000004bff4a7230 */ /* 0x000fe40000004100 */
[--C-:B------:R-:W-:Y:S02]  /*0850*/  HADD2.F32 R60, -RZ, R44.reuse.H0_H0 ;  /* 0x2000002cff3c7230 */ /* 0x100fe40000004100 */
[----:B------:R-:W-:Y:S01]  /*0860*/  HADD2.F32 R59, -RZ, R44.H1_H1 ;  /* 0x3000002cff3b7230 */ /* 0x000fe20000004100 */
[----:B0-----:R0:W1:Y:S01]  /*0870*/  MUFU.RCP R141, R3 ;  /* 0x00000003008d7308 */ /* 0x0010620000001000 */
        /* <DEDUP_REMOVED lines=74> */
.L_x_12033:
        /* <DEDUP_REMOVED lines=23> */
[----:B------:R-:W-:Y:S01]  /*0e90*/  ISETP.NE.AND.EX P1, PT, RZ, c[0x0][0x17c], PT, P1 ;  /* 0x00005f00ff007a0c */ /* 0x000fe20003f25310 */
[----:B--2---:R-:W-:-:S12]  /*0ea0*/  HADD2.F32 R16, -RZ, R28.H0_H0 ;  /* 0x2000001cff107230 */ /* 0x004fd80000004100 */
[----:B------:R-:W-:Y:S05]  /*0eb0*/  @P1 BRA `(.L_x_11972) ;  /* 0x0000003000001947 */ /* 0x000fea0003800000 */
[----:B0-----:R-:W-:Y:S05]  /*0ec0*/  @!P0 BRA `(.L_x_11973) ;  /* 0x0000005000008947 */ /* 0x001fea0003800000 */
[----:B-----5:R-:W-:Y:S01]  /*0ed0*/  FADD.FTZ R16, R8, R16 ;  /* 0x0000001008107221 */ /* 0x020fe20000010000 */
[----:B------:R-:W-:Y:S05]  /*0ee0*/  BRA `(.L_x_11973) ;  /* 0x0000003000007947 */ /* 0x000fea0003800000 */
.L_x_11972:
[----:B0----5:R-:W-:-:S05]  /*0ef0*/  HADD2.F32 R3, -RZ, R4.H0_H0 ;  /* 0x20000004ff037230 */ /* 0x021fca0000004100 */
[----:B------:R-:W-:-:S04]  /*0f00*/  FADD.FTZ R16, R3, R16 ;  /* 0x0000001003107221 */ /* 0x000fc80000010000 */
[----:B------:R-:W-:Y:S02]  /*0f10*/  @P0 FADD.FTZ R16, R8, R16 ;  /* 0x0000001008100221 */ /* 0x000fe40000010000 */
.L_x_11973:
[----:B------:R-:W-:Y:S01]  /*0f20*/  HADD2.F32 R17, -RZ, R28.H1_H1 ;  /* 0x3000001cff117230 */ /* 0x000fe20000004100 */
[----:B------:R-:W-:Y:S05]  /*0f30*/  @P1 BRA `(.L_x_11974) ;  /* 0x0000003000001947 */ /* 0x000fea0003800000 */
[----:B------:R-:W-:Y:S05]  /*0f40*/  @!P0 BRA `(.L_x_11975) ;  /* 0x0000005000008947 */ /* 0x000fea0003800000 */
[----:B-----5:R-:W-:Y:S01]  /*0f50*/  FADD.FTZ R17, R9, R17 ;  /* 0x0000001109117221 */ /* 0x020fe20000010000 */
[----:B------:R-:W-:Y:S05]  /*0f60*/  BRA `(.L_x_11975) ;  /* 0x0000003000007947 */ /* 0x000fea0003800000 */
.L_x_11974:
[----:B-----5:R-:W-:-:S05]  /*0f70*/  HADD2.F32 R2, -RZ, R4.H1_H1 ;  /* 0x30000004ff027230 */ /* 0x020fca0000004100 */
[----:B------:R-:W-:-:S04]  /*0f80*/  FADD.FTZ R17, R2, R17 ;  /* 0x0000001102117221 */ /* 0x000fc80000010000 */
[----:B------:R-:W-:Y:S02]  /*0f90*/  @P0 FADD.FTZ R17, R9, R17 ;  /* 0x0000001109110221 */ /* 0x000fe40000010000 */
.L_x_11975:
[----:B------:R-:W-:Y:S01]  /*0fa0*/  HADD2.F32 R18, -RZ, R29.H0_H0 ;  /* 0x2000001dff127230 */ /* 0x000fe20000004100 */
[----:B------:R-:W-:Y:S05]  /*0fb0*/  @P1 BRA `(.L_x_11976) ;  /* 0x0000003000001947 */ /* 0x000fea0003800000 */
[----:B------:R-:W-:Y:S05]  /*0fc0*/  @!P0 BRA `(.L_x_11977) ;  /* 0x0000005000008947 */ /* 0x000fea0003800000 */
[----:B-----5:R-:W-:Y:S01]  /*0fd0*/  FADD.FTZ R18, R10, R18 ;  /* 0x000000120a127221 */ /* 0x020fe20000010000 */
[----:B------:R-:W-:Y:S05]  /*0fe0*/  BRA `(.L_x_11977) ;  /* 0x0000003000007947 */ /* 0x000fea0003800000 */
.L_x_11976:
[----:B-----5:R-:W-:-:S05]  /*0ff0*/  HADD2.F32 R3, -RZ, R5.H0_H0 ;  /* 0x20000005ff037230 */ /* 0x020fca0000004100 */
[----:B------:R-:W-:-:S04]  /*1000*/  FADD.FTZ R18, R3, R18 ;  /* 0x0000001203127221 */ /* 0x000fc80000010000 */
[----:B------:R-:W-:Y:S02]  /*1010*/  @P0 FADD.FTZ R18, R10, R18 ;  /* 0x000000120a120221 */ /* 0x000fe40000010000 */
.L_x_11977:
[----:B------:R-:W-:Y:S01]  /*1020*/  HADD2.F32 R19, -RZ, R29.H1_H1 ;  /* 0x3000001dff137230 */ /* 0x000fe20000004100 */
[----:B------:R-:W-:Y:S05]  /*1030*/  @P1 BRA `(.L_x_11978) ;  /* 0x0000003000001947 */ /* 0x000fea0003800000 */
[----:B------:R-:W-:Y:S05]  /*1040*/  @!P0 BRA `(.L_x_11979) ;  /* 0x0000005000008947 */ /* 0x000fea0003800000 */
[----:B-----5:R-:W-:Y:S01]  /*1050*/  FADD.FTZ R19, R11, R19 ;  /* 0x000000130b137221 */ /* 0x020fe20000010000 */
[----:B------:R-:W-:Y:S05]  /*1060*/  BRA `(.L_x_11979) ;  /* 0x0000003000007947 */ /* 0x000fea0003800000 */
.L_x_11978:
[----:B-----5:R-:W-:-:S05]  /*1070*/  HADD2.F32 R2, -RZ, R5.H1_H1 ;  /* 0x30000005ff027230 */ /* 0x020fca0000004100 */
[----:B------:R-:W-:-:S04]  /*1080*/  FADD.FTZ R19, R2, R19 ;  /* 0x0000001302137221 */ /* 0x000fc80000010000 */
[----:B------:R-:W-:Y:S02]  /*1090*/  @P0 FADD.FTZ R19, R11, R19 ;  /* 0x000000130b130221 */ /* 0x000fe40000010000 */
.L_x_11979:
[----:B------:R-:W-:Y:S01]  /*10a0*/  HADD2.F32 R28, -RZ, R30.H0_H0 ;  /* 0x2000001eff1c7230 */ /* 0x000fe20000004100 */
[----:B------:R-:W-:Y:S05]  /*10b0*/  @P1 BRA `(.L_x_11980) ;  /* 0x0000003000001947 */ /* 0x000fea0003800000 */
[----:B------:R-:W-:Y:S05]  /*10c0*/  @!P0 BRA `(.L_x_11981) ;  /* 0x0000005000008947 */ /* 0x000fea0003800000 */
[----:B-----5:R-:W-:Y:S01]  /*10d0*/  FADD.FTZ R28, R12, R28 ;  /* 0x0000001c0c1c7221 */ /* 0x020fe20000010000 */
[----:B------:R-:W-:Y:S05]  /*10e0*/  BRA `(.L_x_11981) ;  /* 0x0000003000007947 */ /* 0x000fea0003800000 */
.L_x_11980:
[----:B-----5:R-:W-:-:S05]  /*10f0*/  HADD2.F32 R3, -RZ, R6.H0_H0 ;  /* 0x20000006ff037230 */ /* 0x020fca0000004100 */
[----:B------:R-:W-:-:S04]  /*1100*/  FADD.FTZ R28, R3, R28 ;  /* 0x0000001c031c7221 */ /* 0x000fc80000010000 */
[----:B------:R-:W-:Y:S02]  /*1110*/  @P0 FADD.FTZ R28, R12, R28 ;  /* 0x0000001c0c1c0221 */ /* 0x000fe40000010000 */
.L_x_11981:
[----:B------:R-:W-:Y:S01]  /*1120*/  HADD2.F32 R29, -RZ, R30.H1_H1 ;  /* 0x3000001eff1d7230 */ /* 0x000fe20000004100 */
[----:B------:R-:W-:Y:S05]  /*1130*/  @P1 BRA `(.L_x_11982) ;  /* 0x0000003000001947 */ /* 0x000fea0003800000 */
[----:B------:R-:W-:Y:S05]  /*1140*/  @!P0 BRA `(.L_x_11983) ;  /* 0x0000005000008947 */ /* 0x000fea0003800000 */
[----:B-----5:R-:W-:Y:S01]  /*1150*/  FADD.FTZ R29, R13, R29 ;  /* 0x0000001d0d1d7221 */ /* 0x020fe20000010000 */
[----:B------:R-:W-:Y:S05]  /*1160*/  BRA `(.L_x_11983) ;  /* 0x0000003000007947 */ /* 0x000fea0003800000 */
.L_x_11982:
[----:B-----5:R-:W-:-:S05]  /*1170*/  HADD2.F32 R2, -RZ, R6.H1_H1 ;  /* 0x30000006ff027230 */ /* 0x020fca0000004100 */
[----:B------:R-:W-:-:S04]  /*1180*/  FADD.FTZ R29, R2, R29 ;  /* 0x0000001d021d7221 */ /* 0x000fc80000010000 */
[----:B------:R-:W-:Y:S02]  /*1190*/  @P0 FADD.FTZ R29, R13, R29 ;  /* 0x0000001d0d1d0221 */ /* 0x000fe40000010000 */
.L_x_11983:
[----:B------:R-:W-:Y:S01]  /*11a0*/  HADD2.F32 R30, -RZ, R31.H0_H0 ;  /* 0x2000001fff1e7230 */ /* 0x000fe20000004100 */
[----:B------:R-:W-:Y:S05]  /*11b0*/  @P1 BRA `(.L_x_11984) ;  /* 0x0000003000001947 */ /* 0x000fea0003800000 */
[----:B------:R-:W-:Y:S05]  /*11c0*/  @!P0 BRA `(.L_x_11985) ;  /* 0x0000005000008947 */ /* 0x000fea0003800000 */
[----:B-----5:R-:W-:Y:S01]  /*11d0*/  FADD.FTZ R30, R14, R30 ;  /* 0x0000001e0e1e7221 */ /* 0x020fe20000010000 */
[----:B------:R-:W-:Y:S05]  /*11e0*/  BRA `(.L_x_11985) ;  /* 0x0000003000007947 */ /* 0x000fea0003800000 */
.L_x_11984:
[----:B-----5:R-:W-:-:S05]  /*11f0*/  HADD2.F32 R3, -RZ, R7.H0_H0 ;  /* 0x20000007ff037230 */ /* 0x020fca0000004100 */
[----:B------:R-:W-:-:S04]  /*1200*/  FADD.FTZ R30, R3, R30 ;  /* 0x0000001e031e7221 */ /* 0x000fc80000010000 */
[----:B------:R-:W-:Y:S02]  /*1210*/  @P0 FADD.FTZ R30, R14, R30 ;  /* 0x0000001e0e1e0221 */ /* 0x000fe40000010000 */
.L_x_11985:
[----:B------:R-:W-:Y:S01]  /*1220*/  HADD2.F32 R31, -RZ, R31.H1_H1 ;  /* 0x3000001fff1f7230 */ /* 0x000fe20000004100 */
[----:B------:R-:W-:Y:S05]  /*1230*/  @P1 BRA `(.L_x_11986) ;  /* 0x0000003000001947 */ /* 0x000fea0003800000 */
[----:B------:R-:W-:Y:S05]  /*1240*/  @!P0 BRA `(.L_x_11987) ;  /* 0x0000005000008947 */ /* 0x000fea0003800000 */
[----:B-----5:R-:W-:Y:S01]  /*1250*/  FADD.FTZ R31, R15, R31 ;  /* 0x0000001f0f1f7221 */ /* 0x020fe20000010000 */
[----:B------:R-:W-:Y:S05]  /*1260*/  BRA `(.L_x_11987) ;  /* 0x0000003000007947 */ /* 0x000fea0003800000 */
.L_x_11986:
[----:B-----5:R-:W-:-:S05]  /*1270*/  HADD2.F32 R2, -RZ, R7.H1_H1 ;  /* 0x30000007ff027230 */ /* 0x020fca0000004100 */
[----:B------:R-:W-:-:S04]  /*1280*/  FADD.FTZ R31, R2, R31 ;  /* 0x0000001f021f7221 */ /* 0x000fc80000010000 */
[----:B------:R-:W-:Y:S02]  /*1290*/  @P0 FADD.FTZ R31, R15, R31 ;  /* 0x0000001f0f1f0221 */ /* 0x000fe40000010000 */
.L_x_11987:
[C---:B------:R-:W-:Y:S02]  /*12a0*/  LEA R2, P0, R48.reuse, c[0x0][0x188], 0x5 ;  /* 0x0000620030027a11 */ /* 0x040fe400078028ff */
[C---:B------:R-:W-:Y:S02]  /*12b0*/  IADD3 R40, R48.reuse, 0x100, RZ ;  /* 0x0000010030287810 */ /* 0x040fe40007ffe0ff */
[----:B------:R-:W-:-:S05]  /*12c0*/  LEA.HI.X R3, R48, c[0x0][0x18c], RZ, 0x5, P0 ;  /* 0x0000630030037a11 */ /* 0x000fca00000f2cff */
[----:B------:R0:W-:Y:S04]  /*12d0*/  STG.E.128 [R2.64], R16 ;  /* 0x0000001002007986 */ /* 0x0001e8000c101d04 */
[----:B------:R0:W-:Y:S02]  /*12e0*/  STG.E.128 [R2.64+0x10], R28 ;  /* 0x0000101c02007986 */ /* 0x0001e4000c101d04 */
.L_x_11971:
[----:B------:R-:W-:Y:S05]  /*12f0*/  BSYNC B0 ;  /* 0x0000000000007941 */ /* 0x000fea0003800000 */
.L_x_11970:
        /* <DEDUP_REMOVED lines=23> */
.L_x_11990:
[----:B0----5:R-:W-:-:S05]  /*1470*/  HADD2.F32 R3, -RZ, R4.H0_H0 ;  /* 0x20000004ff037230 */ /* 0x021fca0000004100 */
[----:B------:R-:W-:-:S04]  /*1480*/  FADD.FTZ R20, R3, R20 ;  /* 0x0000001403147221 */ /* 0x000fc80000010000 */
[----:B------:R-:W-:Y:S02]  /*1490*/  @P0 FADD.FTZ R20, R8, R20 ;  /* 0x0000001408140221 */ /* 0x000fe40000010000 */
.L_x_11991:
[----:B------:R-:W-:Y:S01]  /*14a0*/  HADD2.F32 R21, -RZ, R32.H1_H1 ;  /* 0x30000020ff157230 */ /* 0x000fe20000004100 */
[----:B------:R-:W-:Y:S05]  /*14b0*/  @P1 BRA `(.L_x_11992) ;  /* 0x0000003000001947 */ /* 0x000fea0003800000 */
[----:B------:R-:W-:Y:S05]  /*14c0*/  @!P0 BRA `(.L_x_11993) ;  /* 0x0000005000008947 */ /* 0x000fea0003800000 */
[----:B-----5:R-:W-:Y:S01]  /*14d0*/  FADD.FTZ R21, R9, R21 ;  /* 0x0000001509157221 */ /* 0x020fe20000010000 */
[----:B------:R-:W-:Y:S05]  /*14e0*/  BRA `(.L_x_11993) ;  /* 0x0000003000007947 */ /* 0x000fea0003800000 */
.L_x_11992:
[----:B-----5:R-:W-:-:S05]  /*14f0*/  HADD2.F32 R2, -RZ, R4.H1_H1 ;  /* 0x30000004ff027230 */ /* 0x020fca0000004100 */
[----:B------:R-:W-:-:S04]  /*1500*/  FADD.FTZ R21, R2, R21 ;  /* 0x0000001502157221 */ /* 0x000fc80000010000 */
[----:B------:R-:W-:Y:S02]  /*1510*/  @P0 FADD.FTZ R21, R9, R21 ;  /* 0x0000001509150221 */ /* 0x000fe40000010000 */
.L_x_11993:
[----:B------:R-:W-:Y:S01]  /*1520*/  HADD2.F32 R22, -RZ, R33.H0_H0 ;  /* 0x20000021ff167230 */ /* 0x000fe20000004100 */
[----:B------:R-:W-:Y:S05]  /*1530*/  @P1 BRA `(.L_x_11994) ;  /* 0x0000003000001947 */ /* 0x000fea0003800000 */
[----:B------:R-:W-:Y:S05]  /*1540*/  @!P0 BRA `(.L_x_11995) ;  /* 0x0000005000008947 */ /* 0x000fea0003800000 */
[----:B-----5:R-:W-:Y:S01]  /*1550*/  FADD.FTZ R22, R10, R22 ;  /* 0x000000160a167221 */ /* 0x020fe20000010000 */
[----:B------:R-:W-:Y:S05]  /*1560*/  BRA `(.L_x_11995) ;  /* 0x0000003000007947 */ /* 0x000fea0003800000 */
.L_x_11994:
[----:B-----5:R-:W-:-:S05]  /*1570*/  HADD2.F32 R3, -RZ, R5.H0_H0 ;  /* 0x20000005ff037230 */ /* 0x020fca0000004100 */
[----:B------:R-:W-:-:S04]  /*1580*/  FADD.FTZ R22, R3, R22 ;  /* 0x0000001603167221 */ /* 0x000fc80000010000 */
[----:B------:R-:W-:Y:S02]  /*1590*/  @P0 FADD.FTZ R22, R10, R22 ;  /* 0x000000160a160221 */ /* 0x000fe40000010000 */
.L_x_11995:
[----:B------:R-:W-:Y:S01]  /*15a0*/  HADD2.F32 R23, -RZ, R33.H1_H1 ;  /* 0x30000021ff177230 */ /* 0x000fe20000004100 */
[----:B------:R-:W-:Y:S05]  /*15b0*/  @P1 BRA `(.L_x_11996) ;  /* 0x0000003000001947 */ /* 0x000fea0003800000 */
[----:B------:R-:W-:Y:S05]  /*15c0*/  @!P0 BRA `(.L_x_11997) ;  /* 0x0000005000008947 */ /* 0x000fea0003800000 */
[----:B-----5:R-:W-:Y:S01]  /*15d0*/  FADD.FTZ R23, R11, R23 ;  /* 0x000000170b177221 */ /* 0x020fe20000010000 */
[----:B------:R-:W-:Y:S05]  /*15e0*/  BRA `(.L_x_11997) ;  /* 0x0000003000007947 */ /* 0x000fea0003800000 */
.L_x_11996:
[----:B-----5:R-:W-:-:S05]  /*15f0*/  HADD2.F32 R2, -RZ, R5.H1_H1 ;  /* 0x30000005ff027230 */ /* 0x020fca0000004100 */
[----:B------:R-:W-:-:S04]  /*1600*/  FADD.FTZ R23, R2, R23 ;  /* 0x0000001702177221 */ /* 0x000fc80000010000 */
[----:B------:R-:W-:Y:S02]  /*1610*/  @P0 FADD.FTZ R23, R11, R23 ;  /* 0x000000170b170221 */ /* 0x000fe40000010000 */
.L_x_11997:
[----:B------:R-:W-:Y:S01]  /*1620*/  HADD2.F32 R32, -RZ, R34.H0_H0 ;  /* 0x20000022ff207230 */ /* 0x000fe20000004100 */
[----:B------:R-:W-:Y:S05]  /*1630*/  @P1 BRA `(.L_x_11998) ;  /* 0x0000003000001947 */ /* 0x000fea0003800000 */
[----:B------:R-:W-:Y:S05]  /*1640*/  @!P0 BRA `(.L_x_11999) ;  /* 0x0000005000008947 */ /* 0x000fea0003800000 */
[----:B-----5:R-:W-:Y:S01]  /*1650*/  FADD.FTZ R32, R12, R32 ;  /* 0x000000200c207221 */ /* 0x020fe20000010000 */
[----:B------:R-:W-:Y:S05]  /*1660*/  BRA `(.L_x_11999) ;  /* 0x0000003000007947 */ /* 0x000fea0003800000 */
.L_x_11998:
[----:B-----5:R-:W-:-:S05]  /*1670*/  HADD2.F32 R3, -RZ, R6.H0_H0 ;  /* 0x20000006ff037230 */ /* 0x020fca0000004100 */
[----:B------:R-:W-:-:S04]  /*1680*/  FADD.FTZ R32, R3, R32 ;  /* 0x0000002003207221 */ /* 0x000fc80000010000 */
[----:B------:R-:W-:Y:S02]  /*1690*/  @P0 FADD.FTZ R32, R12, R32 ;  /* 0x000000200c200221 */ /* 0x000fe40000010000 */
.L_x_11999:
[----:B------:R-:W-:Y:S01]  /*16a0*/  HADD2.F32 R33, -RZ, R34.H1_H1 ;  /* 0x30000022ff217230 */ /* 0x000fe20000004100 */
[----:B------:R-:W-:Y:S05]  /*16b0*/  @P1 BRA `(.L_x_12000) ;  /* 0x0000003000001947 */ /* 0x000fea0003800000 */
[----:B------:R-:W-:Y:S05]  /*16c0*/  @!P0 BRA `(.L_x_12001) ;  /* 0x0000005000008947 */ /* 0x000fea0003800000 */
[----:B-----5:R-:W-:Y:S01]  /*16d0*/  FADD.FTZ R33, R13, R33 ;  /* 0x000000210d217221 */ /* 0x020fe20000010000 */
[----:B------:R-:W-:Y:S05]  /*16e0*/  BRA `(.L_x_12001) ;  /* 0x0000003000007947 */ /* 0x000fea0003800000 */
.L_x_12000:
[----:B-----5:R-:W-:-:S05]  /*16f0*/  HADD2.F32 R2, -RZ, R6.H1_H1 ;  /* 0x30000006ff027230 */ /* 0x020fca0000004100 */
[----:B------:R-:W-:-:S04]  /*1700*/  FADD.FTZ R33, R2, R33 ;  /* 0x0000002102217221 */ /* 0x000fc80000010000 */
[----:B------:R-:W-:Y:S02]  /*1710*/  @P0 FADD.FTZ R33, R13, R33 ;  /* 0x000000210d210221 */ /* 0x000fe40000010000 */
.L_x_12001:
[----:B------:R-:W-:Y:S01]  /*1720*/  HADD2.F32 R34, -RZ, R35.H0_H0 ;  /* 0x20000023ff227230 */ /* 0x000fe20000004100 */
[----:B------:R-:W-:Y:S05]  /*1730*/  @P1 BRA `(.L_x_12002) ;  /* 0x0000003000001947 */ /* 0x000fea0003800000 */
[----:B------:R-:W-:Y:S05]  /*1740*/  @!P0 BRA `(.L_x_12003) ;  /* 0x0000005000008947 */ /* 0x000fea0003800000 */
[----:B-----5:R-:W-:Y:S01]  /*1750*/  FADD.FTZ R34, R14, R34 ;  /* 0x000000220e227221 */ /* 0x020fe20000010000 */
[----:B------:R-:W-:Y:S05]  /*1760*/  BRA `(.L_x_12003) ;  /* 0x0000003000007947 */ /* 0x000fea0003800000 */
.L_x_12002:
[----:B-----5:R-:W-:-:S05]  /*1770*/  HADD2.F32 R3, -RZ, R7.H0_H0 ;  /* 0x20000007ff037230 */ /* 0x020fca0000004100 */
[----:B------:R-:W-:-:S04]  /*1780*/  FADD.FTZ R34, R3, R34 ;  /* 0x0000002203227221 */ /* 0x000fc80000010000 */
[----:B------:R-:W-:Y:S02]  /*1790*/  @P0 FADD.FTZ R34, R14, R34 ;  /* 0x000000220e220221 */ /* 0x000fe40000010000 */
.L_x_12003:
[----:B------:R-:W-:Y:S01]  /*17a0*/  HADD2.F32 R35, -RZ, R35.H1_H1 ;  /* 0x30000023ff237230 */ /* 0x000fe20000004100 */
[----:B------:R-:W-:Y:S05]  /*17b0*/  @P1 BRA `(.L_x_12004) ;  /* 0x0000003000001947 */ /* 0x000fea0003800000 */
[----:B------:R-:W-:Y:S05]  /*17c0*/  @!P0 BRA `(.L_x_12005) ;  /* 0x0000005000008947 */ /* 0x000fea0003800000 */
[----:B-----5:R-:W-:Y:S01]  /*17d0*/  FADD.FTZ R35, R15, R35 ;  /* 0x000000230f237221 */ /* 0x020fe20000010000 */
[----:B------:R-:W-:Y:S05]  /*17e0*/  BRA `(.L_x_12005) ;  /* 0x0000003000007947 */ /* 0x000fea0003800000 */
.L_x_12004:
[----:B-----5:R-:W-:-:S05]  /*17f0*/  HADD2.F32 R2, -RZ, R7.H1_H1 ;  /* 0x30000007ff027230 */ /* 0x020fca0000004100 */
[----:B------:R-:W-:-:S04]  /*1800*/  FADD.FTZ R35, R2, R35 ;  /* 0x0000002302237221 */ /* 0x000fc80000010000 */
[----:B------:R-:W-:Y:S02]  /*1810*/  @P0 FADD.FTZ R35, R15, R35 ;  /* 0x000000230f230221 */ /* 0x000fe40000010000 */
.L_x_12005:
[----:B------:R-:W-:-:S04]  /*1820*/  LEA R2, P0, R40, c[0x0][0x188], 0x5 ;  /* 0x0000620028027a11 */ /* 0x000fc800078028ff */
[C---:B------:R-:W-:Y:S02]  /*1830*/  LEA.HI.X R3, R40.reuse, c[0x0][0x18c], RZ, 0x5, P0 ;  /* 0x0000630028037a11 */ /* 0x040fe400000f2cff */
[----:B------:R-:W-:-:S03]  /*1840*/  IADD3 R40, R40, 0x100, RZ ;  /* 0x0000010028287810 */ /* 0x000fc60007ffe0ff */
[----:B------:R0:W-:Y:S04]  /*1850*/  STG.E.128 [R2.64], R20 ;  /* 0x0000001402007986 */ /* 0x0001e8000c101d04 */
[----:B------:R0:W-:Y:S02]  /*1860*/  STG.E.128 [R2.64+0x10], R32 ;  /* 0x0000102002007986 */ /* 0x0001e4000c101d04 */
.L_x_11989:
[----:B------:R-:W-:Y:S05]  /*1870*/  BSYNC B0 ;  /* 0x0000000000007941 */ /* 0x000fea0003800000 */
.L_x_11988:
        /* <DEDUP_REMOVED lines=23> */
.L_x_12008:
[----:B0----5:R-:W-:-:S05]  /*19f0*/  HADD2.F32 R3, -RZ, R4.H0_H0 ;  /* 0x20000004ff037230 */ /* 0x021fca0000004100 */
[----:B------:R-:W-:-:S04]  /*1a00*/  FADD.FTZ R24, R3, R24 ;  /* 0x0000001803187221 */ /* 0x000fc80000010000 */
[----:B------:R-:W-:Y:S02]  /*1a10*/  @P0 FADD.FTZ R24, R8, R24 ;  /* 0x0000001808180221 */ /* 0x000fe40000010000 */
.L_x_12009:
[----:B------:R-:W-:Y:S01]  /*1a20*/  HADD2.F32 R25, -RZ, R36.H1_H1 ;  /* 0x30000024ff197230 */ /* 0x000fe20000004100 */
[----:B------:R-:W-:Y:S05]  /*1a30*/  @P1 BRA `(.L_x_12010) ;  /* 0x0000003000001947 */ /* 0x000fea0003800000 */
[----:B------:R-:W-:Y:S05]  /*1a40*/  @!P0 BRA `(.L_x_12011) ;  /* 0x0000005000008947 */ /* 0x000fea0003800000 */
[----:B-----5:R-:W-:Y:S01]  /*1a50*/  FADD.FTZ R25, R9, R25 ;  /* 0x0000001909197221 */ /* 0x020fe20000010000 */
[----:B------:R-:W-:Y:S05]  /*1a60*/  BRA `(.L_x_12011) ;  /* 0x0000003000007947 */ /* 0x000fea0003800000 */
.L_x_12010:
[----:B-----5:R-:W-:-:S05]  /*1a70*/  HADD2.F32 R2, -RZ, R4.H1_H1 ;  /* 0x30000004ff027230 */ /* 0x020fca0000004100 */
[----:B------:R-:W-:-:S04]  /*1a80*/  FADD.FTZ R25, R2, R25 ;  /* 0x0000001902197221 */ /* 0x000fc80000010000 */
[----:B------:R-:W-:Y:S02]  /*1a90*/  @P0 FADD.FTZ R25, R9, R25 ;  /* 0x0000001909190221 */ /* 0x000fe40000010000 */
.L_x_12011:
[----:B------:R-:W-:Y:S01]  /*1aa0*/  HADD2.F32 R26, -RZ, R37.H0_H0 ;  /* 0x20000025ff1a7230 */ /* 0x000fe20000004100 */
[----:B------:R-:W-:Y:S05]  /*1ab0*/  @P1 BRA `(.L_x_12012) ;  /* 0x0000003000001947 */ /* 0x000fea0003800000 */
[----:B------:R-:W-:Y:S05]  /*1ac0*/  @!P0 BRA `(.L_x_12013) ;  /* 0x0000005000008947 */ /* 0x000fea0003800000 */
[----:B-----5:R-:W-:Y:S01]  /*1ad0*/  FADD.FTZ R26, R10, R26 ;  /* 0x0000001a0a1a7221 */ /* 0x020fe20000010000 */
[----:B------:R-:W-:Y:S05]  /*1ae0*/  BRA `(.L_x_12013) ;  /* 0x0000003000007947 */ /* 0x000fea0003800000 */
.L_x_12012:
[----:B-----5:R-:W-:-:S05]  /*1af0*/  HADD2.F32 R3, -RZ, R5.H0_H0 ;  /* 0x20000005ff037230 */ /* 0x020fca0000004100 */
[----:B------:R-:W-:-:S04]  /*1b00*/  FADD.FTZ R26, R3, R26 ;  /* 0x0000001a031a7221 */ /* 0x000fc80000010000 */
[----:B------:R-:W-:Y:S02]  /*1b10*/  @P0 FADD.FTZ R26, R10, R26 ;  /* 0x0000001a0a1a0221 */ /* 0x000fe40000010000 */
.L_x_12013:
[----:B------:R-:W-:Y:S01]  /*1b20*/  HADD2.F32 R27, -RZ, R37.H1_H1 ;  /* 0x30000025ff1b7230 */ /* 0x000fe20000004100 */
[----:B------:R-:W-:Y:S05]  /*1b30*/  @P1 BRA `(.L_x_12014) ;  /* 0x0000003000001947 */ /* 0x000fea0003800000 */
[----:B------:R-:W-:Y:S05]  /*1b40*/  @!P0 BRA `(.L_x_12015) ;  /* 0x0000005000008947 */ /* 0x000fea0003800000 */
[----:B-----5:R-:W-:Y:S01]  /*1b50*/  FADD.FTZ R27, R11, R27 ;  /* 0x0000001b0b1b7221 */ /* 0x020fe20000010000 */
[----:B------:R-:W-:Y:S05]  /*1b60*/  BRA `(.L_x_12015) ;  /* 0x0000003000007947 */ /* 0x000fea0003800000 */
.L_x_12014:
[----:B-----5:R-:W-:-:S05]  /*1b70*/  HADD2.F32 R2, -RZ, R5.H1_H1 ;  /* 0x30000005ff027230 */ /* 0x020fca0000004100 */
[----:B------:R-:W-:-:S04]  /*1b80*/  FADD.FTZ R27, R2, R27 ;  /* 0x0000001b021b7221 */ /* 0x000fc80000010000 */
[----:B------:R-:W-:Y:S02]  /*1b90*/  @P0 FADD.FTZ R27, R11, R27 ;  /* 0x0000001b0b1b0221 */ /* 0x000fe40000010000 */
.L_x_12015:
[----:B------:R-:W-:Y:S01]  /*1ba0*/  HADD2.F32 R36, -RZ, R38.H0_H0 ;  /* 0x20000026ff247230 */ /* 0x000fe20000004100 */
[----:B------:R-:W-:Y:S05]  /*1bb0*/  @P1 BRA `(.L_x_12016) ;  /* 0x0000003000001947 */ /* 0x000fea0003800000 */
[----:B------:R-:W-:Y:S05]  /*1bc0*/  @!P0 BRA `(.L_x_12017) ;  /* 0x0000005000008947 */ /* 0x000fea0003800000 */
[----:B-----5:R-:W-:Y:S01]  /*1bd0*/  FADD.FTZ R36, R12, R36 ;  /* 0x000000240c247221 */ /* 0x020fe20000010000 */
[----:B------:R-:W-:Y:S05]  /*1be0*/  BRA `(.L_x_12017) ;  /* 0x0000003000007947 */ /* 0x000fea0003800000 */
.L_x_12016:
[----:B-----5:R-:W-:-:S05]  /*1bf0*/  HADD2.F32 R3, -RZ, R6.H0_H0 ;  /* 0x20000006ff037230 */ /* 0x020fca0000004100 */
[----:B------:R-:W-:-:S04]  /*1c00*/  FADD.FTZ R36, R3, R36 ;  /* 0x0000002403247221 */ /* 0x000fc80000010000 */
[----:B------:R-:W-:Y:S02]  /*1c10*/  @P0 FADD.FTZ R36, R12, R36 ;  /* 0x000000240c240221 */ /* 0x000fe40000010000 */
.L_x_12017:
[----:B------:R-:W-:Y:S01]  /*1c20*/  HADD2.F32 R37, -RZ, R38.H1_H1 ;  /* 0x30000026ff257230 */ /* 0x000fe20000004100 */
[----:B------:R-:W-:Y:S05]  /*1c30*/  @P1 BRA `(.L_x_12018) ;  /* 0x0000003000001947 */ /* 0x000fea0003800000 */
[----:B------:R-:W-:Y:S05]  /*1c40*/  @!P0 BRA `(.L_x_12019) ;  /* 0x0000005000008947 */ /* 0x000fea0003800000 */
[----:B-----5:R-:W-:Y:S01]  /*1c50*/  FADD.FTZ R37, R13, R37 ;  /* 0x000000250d257221 */ /* 0x020fe20000010000 */
[----:B------:R-:W-:Y:S05]  /*1c60*/  BRA `(.L_x_12019) ;  /* 0x0000003000007947 */ /* 0x000fea0003800000 */
.L_x_12018:
[----:B-----5:R-:W-:-:S05]  /*1c70*/  HADD2.F32 R2, -RZ, R6.H1_H1 ;  /* 0x30000006ff027230 */ /* 0x020fca0000004100 */
[----:B------:R-:W-:-:S04]  /*1c80*/  FADD.FTZ R37, R2, R37 ;  /* 0x0000002502257221 */ /* 0x000fc80000010000 */
[----:B------:R-:W-:Y:S02]  /*1c90*/  @P0 FADD.FTZ R37, R13, R37 ;  /* 0x000000250d250221 */ /* 0x000fe40000010000 */
.L_x_12019:
[----:B------:R-:W-:Y:S01]  /*1ca0*/  HADD2.F32 R38, -RZ, R39.H0_H0 ;  /* 0x20000027ff267230 */ /* 0x000fe20000004100 */
[----:B------:R-:W-:Y:S05]  /*1cb0*/  @P1 BRA `(.L_x_12020) ;  /* 0x0000003000001947 */ /* 0x000fea0003800000 */
[----:B------:R-:W-:Y:S05]  /*1cc0*/  @!P0 BRA `(.L_x_12021) ;  /* 0x0000005000008947 */ /* 0x000fea0003800000 */
[----:B-----5:R-:W-:Y:S01]  /*1cd0*/  FADD.FTZ R38, R14, R38 ;  /* 0x000000260e267221 */ /* 0x020fe20000010000 */
[----:B------:R-:W-:Y:S05]  /*1ce0*/  BRA `(.L_x_12021) ;  /* 0x0000003000007947 */ /* 0x000fea0003800000 */
.L_x_12020:
[----:B-----5:R-:W-:-:S05]  /*1cf0*/  HADD2.F32 R3, -RZ, R7.H0_H0 ;  /* 0x20000007ff037230 */ /* 0x020fca0000004100 */
[----:B------:R-:W-:-:S04]  /*1d00*/  FADD.FTZ R38, R3, R38 ;  /* 0x0000002603267221 */ /* 0x000fc80000010000 */
[----:B------:R-:W-:Y:S02]  /*1d10*/  @P0 FADD.FTZ R38, R14, R38 ;  /* 0x000000260e260221 */ /* 0x000fe40000010000 */
.L_x_12021:
[----:B------:R-:W-:Y:S01]  /*1d20*/  HADD2.F32 R39, -RZ, R39.H1_H1 ;  /* 0x30000027ff277230 */ /* 0x000fe20000004100 */
[----:B------:R-:W-:Y:S05]  /*1d30*/  @P1 BRA `(.L_x_12022) ;  /* 0x0000003000001947 */ /* 0x000fea0003800000 */
[----:B------:R-:W-:Y:S05]  /*1d40*/  @!P0 BRA `(.L_x_12023) ;  /* 0x0000005000008947 */ /* 0x000fea0003800000 */
[----:B-----5:R-:W-:Y:S01]  /*1d50*/  FADD.FTZ R39, R15, R39 ;  /* 0x000000270f277221 */ /* 0x020fe20000010000 */
[----:B------:R-:W-:Y:S05]  /*1d60*/  BRA `(.L_x_12023) ;  /* 0x0000003000007947 */ /* 0x000fea0003800000 */
.L_x_12022:
[----:B-----5:R-:W-:-:S05]  /*1d70*/  HADD2.F32 R2, -RZ, R7.H1_H1 ;  /* 0x30000007ff027230 */ /* 0x020fca0000004100 */
[----:B------:R-:W-:-:S04]  /*1d80*/  FADD.FTZ R39, R2, R39 ;  /* 0x0000002702277221 */ /* 0x000fc80000010000 */
[----:B------:R-:W-:Y:S02]  /*1d90*/  @P0 FADD.FTZ R39, R15, R39 ;  /* 0x000000270f270221 */ /* 0x000fe40000010000 */
.L_x_12023:
[----:B------:R-:W-:-:S04]  /*1da0*/  LEA R2, P0, R40, c[0x0][0x188], 0x5 ;  /* 0x0000620028027a11 */ /* 0x000fc800078028ff */
[----:B------:R-:W-:-:S05]  /*1db0*/  LEA.HI.X R3, R40, c[0x0][0x18c], RZ, 0x5, P0 ;  /* 0x0000630028037a11 */ /* 0x000fca00000f2cff */
[----:B------:R0:W-:Y:S04]  /*1dc0*/  STG.E.128 [R2.64], R24 ;  /* 0x0000001802007986 */ /* 0x0001e8000c101d04 */
[----:B------:R0:W-:Y:S02]  /*1dd0*/  STG.E.128 [R2.64+0x10], R36 ;  /* 0x0000102402007986 */ /* 0x0001e4000c101d04 */
.L_x_12007:
[----:B------:R-:W-:Y:S05]  /*1de0*/  BSYNC B0 ;  /* 0x0000000000007941 */ /* 0x000fea0003800000 */
.L_x_12006:
        /* <DEDUP_REMOVED lines=33> */
.L_x_12034:
        /* <DEDUP_REMOVED lines=69> */
.L_x_12035:
        /* <DEDUP_REMOVED lines=109> */
[-C--:B------:R-:W-:Y:S01]  /*2b20*/  FFMA.FTZ R2, R58, R155.reuse, R65 ;  /* 0x0000009b3a027223 */ /* 0x080fe20000010041 */
        /* <DEDUP_REMOVED lines=9> */
[----:B------:R-:W-:Y:S01]  /*2bc0*/  FFMA.FTZ R154, R73, R154, R82 ;  /* 0x0000009a499a7223 */ /* 0x000fe20000010052 */
[----:B------:R-:W-:Y:S01]  /*2bd0*/  F2FP.PACK_AB R46, R155, R46 ;  /* 0x0000002e9b2e723e */ /* 0x000fe200000000ff */
[----:B------:R-:W-:Y:S02]  /*2be0*/  FFMA.FTZ R153, R70, R47, R77 ;  /* 0x0000002f46997223 */ /* 0x000fe4000001004d */
[----:B------:R-:W-:Y:S01]  /*2bf0*/  FFMA.FTZ R151, R68, R45, R75 ;  /* 0x0000002d44977223 */ /* 0x000fe2000001004b */
[----:B------:R-:W-:-:S02]  /*2c00*/  F2FP.PACK_AB R47, R157, R154 ;  /* 0x0000009a9d2f723e */ /* 0x000fc400000000ff */
[----:B------:R-:W-:Y:S02]  /*2c10*/  F2FP.PACK_AB R45, R153, R152 ;  /* 0x00000098992d723e */ /* 0x000fe400000000ff */
[----:B------:R-:W-:Y:S01]  /*2c20*/  F2FP.PACK_AB R44, R151, R44 ;  /* 0x0000002c972c723e */ /* 0x000fe200000000ff */
[C---:B0-----:R-:W-:Y:S01]  /*2c30*/  IMAD.WIDE.U32 R2, R48.reuse, R159, c[0x0][0x210] ;  /* 0x0000840030027625 */ /* 0x041fe200078e009f */
[----:B------:R-:W-:-:S04]  /*2c40*/  IADD3 R48, R48, 0x100, RZ ;  /* 0x0000010030307810 */ /* 0x000fc80007ffe0ff */
[----:B------:R0:W-:Y:S03]  /*2c50*/  STG.E.128 [R2.64], R44 ;  /* 0x0000002c02007986 */ /* 0x0001e6000c101d04 */
.L_x_12027:
[----:B------:R-:W-:Y:S05]  /*2c60*/  BSYNC B0 ;  /* 0x0000000000007941 */ /* 0x000fea0003800000 */
.L_x_12026:
        /* <DEDUP_REMOVED lines=48> */
.L_x_12029:
[----:B------:R-:W-:Y:S05]  /*2f70*/  BSYNC B0 ;  /* 0x0000000000007941 */ /* 0x000fea0003800000 */
.L_x_12028:
        /* <DEDUP_REMOVED lines=18> */
[----:B------:R-:W-:Y:S01]  /*30a0*/  F2FP.PACK_AB R42, R41, R40 ;  /* 0x00000028292a723e */ /* 0x000fe200000000ff */
        /* <DEDUP_REMOVED lines=28> */
.L_x_12031:
[----:B------:R-:W-:Y:S05]  /*3270*/  BSYNC B0 ;  /* 0x0000000000007941 */ /* 0x000fea0003800000 */
.L_x_12030:
[----:B------:R-:W-:Y:S02]  /*3280*/  IADD3 R148, R148, c[0x0][0x160], RZ ;  /* 0x0000580094947a10 */ /* 0x000fe40007ffe0ff */
[----:B------:R-:W-:-:S02]  /*3290*/  LOP3.LUT P1, RZ, R149, 0xff, RZ, 0xc0, !PT ;  /* 0x000000ff95ff7812 */ /* 0x000fc4000782c0ff */
[----:B------:R-:W-:Y:S02]  /*32a0*/  ISETP.GE.AND P0, PT, R148, c[0x0][0x164], PT ;  /* 0x0000590094007a0c */ /* 0x000fe40003f06270 */
[----:B------:R-:W-:-:S11]  /*32b0*/  SEL R149, RZ, 0x1, P1 ;  /* 0x00000001ff957807 */ /* 0x000fd60000800000 */
[----:B01---5:R-:W-:Y:S01]  /*32c0*/  @P0 CALL.REL.NOINC `(.L_x_12032) ;  /* 0x0000001000000944 */ /* 0x023fe20003c00000 */
[----:B------:R-:W-:Y:S05]  /*32d0*/  BRA `(.L_x_12033) ;  /* 0xffffda4000007947 */ /* 0x000fea000383ffff */
.L_x_12032:
[----:B------:R-:W-:Y:S05]  /*32e0*/  EXIT ;  /* 0x000000000000794d */ /* 0x000fea0003800000 */
.L_x_12024:
[----:B------:R-:W-:Y:S01]  /*32f0*/  HFMA2.MMA R43, -RZ, RZ, 0, 1.847743988037109375e-06 ;  /* 0x0000001fff2b7435 */ /* 0x000fe200000001ff */
[----:B------:R-:W-:Y:S02]  /*3300*/  MOV R46, 0x1 ;  /* 0x00000001002e7802 */ /* 0x000fe40000000f00 */
[----:B------:R-:W-:Y:S02]  /*3310*/  MOV R44, 0xffffffff ;  /* 0xffffffff002c7802 */ /* 0x000fe40000000f00 */
[----:B------:R-:W-:Y:S02]  /*3320*/  MOV R40, 0x3340 ;  /* 0x0000334000287802 */ /* 0x000fe40000000f00 */
[----:B-----5:R-:W-:Y:S05]  /*3330*/  CALL.REL.NOINC `($__internal_48_$__cuda_sm70_shflsync_bfly_p) ;  /* 0x000006b000007944 */ /* 0x020fea0003c00000 */
[----:B-1----:R-:W-:Y:S01]  /*3340*/  MOV R2, R46 ;  /* 0x0000002e00027202 */ /* 0x002fe20000000f00 */
[----:B0-----:R-:W-:Y:S05]  /*3350*/  BRA `(.L_x_12034) ;  /* 0xffffeca000007947 */ /* 0x001fea000383ffff */
.L_x_12025:
[----:B------:R-:W-:Y:S01]  /*3360*/  HFMA2.MMA R46, -RZ, RZ, 0, 1.1920928955078125e-07 ;  /* 0x00000002ff2e7435 */ /* 0x000fe200000001ff */
[----:B------:R-:W-:Y:S02]  /*3370*/  MOV R43, 0x1f ;  /* 0x0000001f002b7802 */ /* 0x000fe40000000f00 */
[----:B------:R-:W-:Y:S02]  /*3380*/  MOV R44, 0xffffffff ;  /* 0xffffffff002c7802 */ /* 0x000fe40000000f00 */
[----:B------:R-:W-:-:S02]  /*3390*/  MOV R40, 0x33b0 ;  /* 0x000033b000287802 */ /* 0x000fc40000000f00 */
[----:B-----5:R-:W-:Y:S05]  /*33a0*/  CALL.REL.NOINC `($__internal_48_$__cuda_sm70_shflsync_bfly_p) ;  /* 0x0000064000007944 */ /* 0x020fea0003c00000 */
[----:B01----:R-:W-:Y:S01]  /*33b0*/  FADD.FTZ R3, R3, R46 ;  /* 0x0000002e03037221 */ /* 0x003fe20000010000 */
[----:B------:R-:W-:Y:S01]  /*33c0*/  HFMA2.MMA R46, -RZ, RZ, 0, 2.384185791015625e-07 ;  /* 0x00000004ff2e7435 */ /* 0x000fe200000001ff */
[----:B------:R-:W-:-:S02]  /*33d0*/  MOV R43, 0x1f ;  /* 0x0000001f002b7802 */ /* 0x000fc40000000f00 */
[----:B------:R-:W-:Y:S02]  /*33e0*/  MOV R44, 0xffffffff ;  /* 0xffffffff002c7802 */ /* 0x000fe40000000f00 */
[----:B------:R-:W-:Y:S02]  /*33f0*/  MOV R40, 0x3410 ;  /* 0x0000341000287802 */ /* 0x000fe40000000f00 */
[----:B------:R-:W-:Y:S05]  /*3400*/  CALL.REL.NOINC `($__internal_48_$__cuda_sm70_shflsync_bfly_p) ;  /* 0x000005e000007944 */ /* 0x000fea0003c00000 */
[----:B01----:R-:W-:Y:S01]  /*3410*/  FADD.FTZ R3, R3, R46 ;  /* 0x0000002e03037221 */ /* 0x003fe20000010000 */
[----:B------:R-:W-:Y:S01]  /*3420*/  HFMA2.MMA R46, -RZ, RZ, 0, 4.76837158203125e-07 ;  /* 0x00000008ff2e7435 */ /* 0x000fe200000001ff */
[----:B------:R-:W-:Y:S02]  /*3430*/  MOV R43, 0x1f ;  /* 0x0000001f002b7802 */ /* 0x000fe40000000f00 */
[----:B------:R-:W-:Y:S02]  /*3440*/  MOV R44, 0xffffffff ;  /* 0xffffffff002c7802 */ /* 0x000fe40000000f00 */
[----:B------:R-:W-:Y:S02]  /*3450*/  MOV R40, 0x3470 ;  /* 0x0000347000287802 */ /* 0x000fe40000000f00 */
[----:B------:R-:W-:Y:S05]  /*3460*/  CALL.REL.NOINC `($__internal_48_$__cuda_sm70_shflsync_bfly_p) ;  /* 0x0000058000007944 */ /* 0x000fea0003c00000 */
[----:B01----:R-:W-:Y:S01]  /*3470*/  FADD.FTZ R3, R3, R46 ;  /* 0x0000002e03037221 */ /* 0x003fe20000010000 */
[----:B------:R-:W-:Y:S01]  /*3480*/  HFMA2.MMA R46, -RZ, RZ, 0, 9.5367431640625e-07 ;  /* 0x00000010ff2e7435 */ /* 0x000fe200000001ff */
[----:B------:R-:W-:-:S02]  /*3490*/  MOV R43, 0x1f ;  /* 0x0000001f002b7802 */ /* 0x000fc40000000f00 */
[----:B------:R-:W-:Y:S02]  /*34a0*/  MOV R44, 0xffffffff ;  /* 0xffffffff002c7802 */ /* 0x000fe40000000f00 */
[----:B------:R-:W-:Y:S02]  /*34b0*/  MOV R40, 0x34d0 ;  /* 0x000034d000287802 */ /* 0x000fe40000000f00 */
[----:B------:R-:W-:Y:S05]  /*34c0*/  CALL.REL.NOINC `($__internal_48_$__cuda_sm70_shflsync_bfly_p) ;  /* 0x0000052000007944 */ /* 0x000fea0003c00000 */
        /* <DEDUP_REMOVED lines=55> */
[----:B------:R-:W-:Y:S05]  /*3840*/  CALL.REL.NOINC `($__internal_48_$__cuda_sm70_shflsync_bfly_p) ;  /* 0x000001a000007944 */ /* 0x000fea0003c00000 */
[----:B01----:R-:W-:Y:S01]  /*3850*/  FADD.FTZ R3, R3, R46 ;  /* 0x0000002e03037221 */ /* 0x003fe20000010000 */
[----:B------:R-:W-:Y:S01]  /*3860*/  HFMA2.MMA R46, -RZ, RZ, 0, 1.1920928955078125e-07 ;  /* 0x00000002ff2e7435 */ /* 0x000fe200000001ff */
[----:B------:R-:W-:Y:S02]  /*3870*/  MOV R43, 0x1f ;  /* 0x0000001f002b7802 */ /* 0x000fe40000000f00 */
[----:B------:R-:W-:Y:S02]  /*3880*/  MOV R44, 0xffffffff ;  /* 0xffffffff002c7802 */ /* 0x000fe40000000f00 */
[----:B------:R-:W-:Y:S02]  /*3890*/  MOV R40, 0x38b0 ;  /* 0x000038b000287802 */ /* 0x000fe40000000f00 */
[----:B------:R-:W-:Y:S05]  /*38a0*/  CALL.REL.NOINC `($__internal_48_$__cuda_sm70_shflsync_bfly_p) ;  /* 0x0000014000007944 */ /* 0x000fea0003c00000 */
[----:B01----:R-:W-:Y:S01]  /*38b0*/  FADD.FTZ R3, R3, R46 ;  /* 0x0000002e03037221 */ /* 0x003fe20000010000 */
[----:B------:R-:W-:Y:S01]  /*38c0*/  HFMA2.MMA R46, -RZ, RZ, 0, 2.384185791015625e-07 ;  /* 0x00000004ff2e7435 */ /* 0x000fe200000001ff */
[----:B------:R-:W-:Y:S02]  /*38d0*/  MOV R43, 0x1f ;  /* 0x0000001f002b7802 */ /* 0x000fe40000000f00 */
[----:B------:R-:W-:-:S02]  /*38e0*/  MOV R44, 0xffffffff ;  /* 0xffffffff002c7802 */ /* 0x000fc40000000f00 */
        /* <DEDUP_REMOVED lines=8> */
[----:B-1----:R-:W-:Y:S01]  /*3970*/  FADD.FTZ R45, R3, R46 ;  /* 0x0000002e032d7221 */ /* 0x002fe20000010000 */
[----:B------:R-:W-:Y:S01]  /*3980*/  HFMA2.MMA R46, -RZ, RZ, 0, 9.5367431640625e-07 ;  /* 0x00000010ff2e7435 */ /* 0x000fe200000001ff */
[----:B0-----:R-:W-:Y:S02]  /*3990*/  MOV R43, 0x1f ;  /* 0x0000001f002b7802 */ /* 0x001fe40000000f00 */
[----:B------:R-:W-:-:S02]  /*39a0*/  MOV R44, 0xffffffff ;  /* 0xffffffff002c7802 */ /* 0x000fc40000000f00 */
[----:B------:R-:W-:Y:S02]  /*39b0*/  MOV R3, R45 ;  /* 0x0000002d00037202 */ /* 0x000fe40000000f00 */
[----:B------:R-:W-:Y:S02]  /*39c0*/  MOV R40, 0x39e0 ;  /* 0x000039e000287802 */ /* 0x000fe40000000f00 */
[----:B------:R-:W-:Y:S05]  /*39d0*/  CALL.REL.NOINC `($__internal_48_$__cuda_sm70_shflsync_bfly_p) ;  /* 0x0000001000007944 */ /* 0x000fea0003c00000 */
[----:B01----:R-:W-:Y:S05]  /*39e0*/  BRA `(.L_x_12035) ;  /* 0xffffea6000007947 */ /* 0x003fea000383ffff */
        .weak           $__internal_48_$__cuda_sm70_shflsync_bfly_p
        .type           $__internal_48_$__cuda_sm70_shflsync_bfly_p,@function
        .size           $__internal_48_$__cuda_sm70_shflsync_bfly_p,(.L_x_20028 - $__internal_48_$__cuda_sm70_shflsync_bfly_p)
$__internal_48_$__cuda_sm70_shflsync_bfly_p:
[----:B------:R-:W-:Y:S01]  /*39f0*/  HFMA2.MMA R41, -RZ, RZ, 0, 0 ;  /* 0x00000000ff297435 */ /* 0x000fe200000001ff */
[----:B------:R-:W-:Y:S04]  /*3a00*/  WARPSYNC R44 ;  /* 0x0000002c00007348 */ /* 0x000fe80003800000 */
[----:B------:R0:W1:Y:S01]  /*3a10*/  SHFL.BFLY PT, R46, R3, R46, R43 ;  /* 0x0c00002e032e7389 */ /* 0x00006200000e002b */
[----:B------:R-:W-:Y:S05]  /*3a20*/  RET.REL.NODEC R40 `(_ZN10layer_norm31ln_parallel_residual_fwd_kernelINS_13Kernel_traitsI6__halfS2_fS2_fjLj6144ELj1ELj1ELj8ELj16ENS_18Kernel_traits_baseILj6144ES2_S2_fS2_fjLj256EEEEELb0ELb0ELb0EEEvNS_9FwdParamsE) ;  /* 0xffffc5d028007950 */ /* 0x000fea0003c3ffff */
.L_x_12036:
        /* <DEDUP_REMOVED lines=13> */
.L_x_20028:


//--------------------- .text._ZN10layer_norm31ln_parallel_residual_fwd_kernelINS_13Kernel_traitsI6__halfS2_fS2_fjLj6144ELj1ELj1ELj8ELj16ENS_18Kernel_traits_baseILj6144ES2_S2_fS2_fjLj256EEEEELb0ELb0ELb1EEEvNS_9FwdParamsE --------------------------
	.section	.text._ZN10layer_norm31ln_parallel_residual_fwd_kernelINS_13Kernel_traitsI6__halfS2_fS2_fjLj6144ELj1ELj1ELj8ELj16ENS_18Kernel_traits_baseILj6144ES2_S2_fS2_fjLj256EEEEELb0ELb0ELb1EEEvNS_9FwdParamsE,"ax",@progbits
	.sectioninfo	@"SHI_REGISTERS=159"
	.align	128
        .global         _ZN10layer_norm31ln_parallel_residual_fwd_kernelINS_13Kernel_traitsI6__halfS2_fS2_fjLj6144ELj1ELj1ELj8ELj16ENS_18Kernel_traits_baseILj6144ES2_S2_fS2_fjLj256EEEEELb0ELb0ELb1EEEvNS_9FwdParamsE
        .type           _ZN10layer_norm31ln_parallel_residual_fwd_kernelINS_13Kernel_traitsI6__halfS2_fS2_fjLj6144ELj1ELj1ELj8ELj16ENS_18Kernel_traits_baseILj6144ES2_S2_fS2_fjLj256EEEEELb0ELb0ELb1EEEvNS_9FwdParamsE,@function
        .size           _ZN10layer_norm31ln_parallel_residual_fwd_kernelINS_13Kernel_traitsI6__halfS2_fS2_fjLj6144ELj1ELj1ELj8ELj16ENS_18Kernel_traits_baseILj6144ES2_S2_fS2_fjLj256EEEEELb0ELb0ELb1EEEvNS_9FwdParamsE,(.L_x_20029 - _ZN10layer_norm31ln_parallel_residual_fwd_kernelINS_13Kernel_traitsI6__halfS2_fS2_fjLj6144ELj1ELj1ELj8ELj16ENS_18Kernel_traits_baseILj6144ES2_S2_fS2_fjLj256EEEEELb0ELb0ELb1EEEvNS_9FwdParamsE)
        .other          _ZN10layer_norm31ln_parallel_residual_fwd_kernelINS_13Kernel_traitsI6__halfS2_fS2_fjLj6144ELj1ELj1ELj8ELj16ENS_18Kernel_traits_baseILj6144ES2_S2_fS2_fjLj256EEEEELb0ELb0ELb1EEEvNS_9FwdParamsE,@"STO_CUDA_ENTRY STV_DEFAULT"
_ZN10layer_norm31ln_parallel_residual_fwd_kernelINS_13Kernel_traitsI6__halfS2_fS2_fjLj6144ELj1ELj1ELj8ELj16ENS_18Kernel_traits_baseILj6144ES2_S2_fS2_fjLj256EEEEELb0ELb0ELb1EEEvNS_9FwdParamsE:
.text._ZN10layer_norm31ln_parallel_residual_fwd_kernelINS_13Kernel_traitsI6__halfS2_fS2_fjLj6144ELj1ELj1ELj8ELj16ENS_18Kernel_traits_baseILj6144ES2_S2_fS2_fjLj256EEEEELb0ELb0ELb1EEEvNS_9FwdParamsE:
        /* <DEDUP_REMOVED lines=42> */
[--C-:B------:R-:W-:Y:S01]  /*02a0*/  HADD2.F32 R51, -RZ, R56.reuse.H0_H0 ;  /* 0x20000038ff337230 */ /* 0x100fe20000004100 */
[----:B------:R-:W-:Y:S01]  /*02b0*/  @!P1 CS2R R80, SRZ ;  /* 0x0000000000509805 */ /* 0x000fe2000001ff00 */
[----:B------:R-:W-:Y:S01]  /*02c0*/  HADD2.F32 R52, -RZ, R56.H1_H1 ;  /* 0x30000038ff347230 */ /* 0x000fe20000004100 */
        /* <DEDUP_REMOVED lines=10> */
[----:B------:R-:W-:Y:S01]  /*0370*/  SHF.L.U32 R139, R139, 0x3, RZ ;  /* 0x000000038b8b7819 */ /* 0x000fe200000006ff */
[----:B------:R-:W-:Y:S01]  /*0380*/  HADD2.F32 R58, -RZ, R59.H1_H1 ;  /* 0x3000003bff3a7230 */ /* 0x000fe20000004100 */
[----:B------:R-:W-:Y:S01]  /*0390*/  SHF.R.U32.HI R143, RZ, 0x5, R0 ;  /* 0x00000005ff8f7819 */ /* 0x000fe20000011600 */
[--C-:B------:R-:W-:Y:S01]  /*03a0*/  HADD2.F32 R59, -RZ, R64.reuse.H0_H0 ;  /* 0x20000040ff3b7230 */ /* 0x100fe20000004100 */
[----:B------:R-:W-:Y:S01]  /*03b0*/  HFMA2.MMA R142, -RZ, RZ, 0, 5.9604644775390625e-08 ;  /* 0x00000001ff8e7435 */ /* 0x000fe200000001ff */
[----:B------:R-:W-:Y:S01]  /*03c0*/  HADD2.F32 R60, -RZ, R64.H1_H1 ;  /* 0x30000040ff3c7230 */ /* 0x000fe20000004100 */
[----:B------:R-:W-:Y:S01]  /*03d0*/  LOP3.LUT R141, R0, 0x1f, RZ, 0xc0, !PT ;  /* 0x0000001f008d7812 */ /* 0x000fe200078ec0ff */
[--C-:B------:R-:W-:Y:S01]  /*03e0*/  HADD2.F32 R61, -RZ, R65.reuse.H0_H0 ;  /* 0x20000041ff3d7230 */ /* 0x100fe20000004100 */
[----:B------:R-:W-:Y:S01]  /*03f0*/  LOP3.LUT R143, R143, 0x7, RZ, 0xc0, !PT ;  /* 0x000000078f8f7812 */ /* 0x000fe200078ec0ff */
[----:B------:R-:W-:Y:S01]  /*0400*/  HADD2.F32 R62, -RZ, R65.H1_H1 ;  /* 0x30000041ff3e7230 */ /* 0x000fe20000004100 */
[----:B------:R-:W-:Y:S01]  /*0410*/  IADD3 R144, R139, 0x8, RZ ;  /* 0x000000088b907810 */ /* 0x000fe20007ffe0ff */
        /* <DEDUP_REMOVED lines=37> */
[--C-:B--2---:R-:W-:Y:S02]  /*0670*/  HADD2.F32 R92, -RZ, R4.reuse.H0_H0 ;  /* 0x20000004ff5c7230 */ /* 0x104fe40000004100 */
[----:B------:R-:W-:-:S02]  /*0680*/  HADD2.F32 R91, -RZ, R4.H1_H1 ;  /* 0x30000004ff5b7230 */ /* 0x000fc40000004100 */
[--C-:B------:R-:W-:Y:S02]  /*0690*/  HADD2.F32 R94, -RZ, R5.reuse.H0_H0 ;  /* 0x20000005ff5e7230 */ /* 0x100fe40000004100 */
[----:B------:R-:W-:Y:S02]  /*06a0*/  HADD2.F32 R93, -RZ, R5.H1_H1 ;  /* 0x30000005ff5d7230 */ /* 0x000fe40000004100 */
[--C-:B------:R-:W-:Y:S02]  /*06b0*/  HADD2.F32 R96, -RZ, R6.reuse.H0_H0 ;  /* 0x20000006ff607230 */ /* 0x100fe40000004100 */
[----:B------:R-:W-:Y:S02]  /*06c0*/  HADD2.F32 R95, -RZ, R6.H1_H1 ;  /* 0x30000006ff5f7230 */ /* 0x000fe40000004100 */
[--C-:B------:R-:W-:Y:S02]  /*06d0*/  HADD2.F32 R98, -RZ, R7.reuse.H0_H0 ;  /* 0x20000007ff627230 */ /* 0x100fe40000004100 */
[----:B------:R-:W-:-:S02]  /*06e0*/  HADD2.F32 R97, -RZ, R7.H1_H1 ;  /* 0x30000007ff617230 */ /* 0x000fc40000004100 */
[--C-:B---3--:R-:W-:Y:S02]  /*06f0*/  HADD2.F32 R100, -RZ, R8.reuse.H0_H0 ;  /* 0x20000008ff647230 */ /* 0x108fe40000004100 */
[----:B------:R-:W-:Y:S02]  /*0700*/  HADD2.F32 R99, -RZ, R8.H1_H1 ;  /* 0x30000008ff637230 */ /* 0x000fe40000004100 */
[--C-:B------:R-:W-:Y:S02]  /*0710*/  HADD2.F32 R102, -RZ, R9.reuse.H0_H0 ;  /* 0x20000009ff667230 */ /* 0x100fe40000004100 */
[----:B------:R-:W-:Y:S02]  /*0720*/  HADD2.F32 R101, -RZ, R9.H1_H1 ;  /* 0x30000009ff657230 */ /* 0x000fe40000004100 */
[--C-:B------:R-:W-:Y:S02]  /*0730*/  HADD2.F32 R104, -RZ, R10.reuse.H0_H0 ;  /* 0x2000000aff687230 */ /* 0x100fe40000004100 */
[----:B------:R-:W-:-:S02]  /*0740*/  HADD2.F32 R103, -RZ, R10.H1_H1 ;  /* 0x3000000aff677230 */ /* 0x000fc40000004100 */
[--C-:B------:R-:W-:Y:S02]  /*0750*/  HADD2.F32 R106, -RZ, R11.reuse.H0_H0 ;  /* 0x2000000bff6a7230 */ /* 0x100fe40000004100 */
[----:B------:R-:W-:Y:S02]  /*0760*/  HADD2.F32 R105, -RZ, R11.H1_H1 ;  /* 0x3000000bff697230 */ /* 0x000fe40000004100 */
[--C-:B----4-:R-:W-:Y:S02]  /*0770*/  HADD2.F32 R108, -RZ, R12.reuse.H0_H0 ;  /* 0x2000000cff6c7230 */ /* 0x110fe40000004100 */
        /* <DEDUP_REMOVED lines=31> */
.L_x_12088:
[----:B------:R-:W-:Y:S01]  /*0970*/  IMAD R2, R140, c[0x0][0x168], RZ ;  /* 0x00005a008c027a24 */ /* 0x000fe200078e02ff */
[----:B------:R-:W-:Y:S02]  /*0980*/  ISETP.NE.U32.AND P0, PT, RZ, c[0x0][0x178], PT ;  /* 0x00005e00ff007a0c */ /* 0x000fe40003f05070 */
[----:B------:R-:W-:Y:S02]  /*0990*/  ISETP.NE.U32.AND P1, PT, RZ, c[0x0][0x180], PT ;  /* 0x00006000ff007a0c */ /* 0x000fe40003f25070 */
[----:B------:R-:W-:-:S02]  /*09a0*/  SHF.R.S32.HI R3, RZ, 0x1f, R2 ;  /* 0x0000001fff037819 */ /* 0x000fc40000011402 */
        /* <DEDUP_REMOVED lines=12> */
[----:B------:R0:W5:Y:S04]  /*0a70*/  @P1 LDG.E.128 R8, [R2.64] ;  /* 0x0000000402081981 */ /* 0x000168000c1e1d00 */
[----:B------:R0:W5:Y:S01]  /*0a80*/  @P1 LDG.E.128 R12, [R2.64+0x10] ;  /* 0x00001004020c1981 */ /* 0x000162000c1e1d00 */
[----:B------:R-:W-:-:S04]  /*0a90*/  ISETP.NE.U32.AND P2, PT, RZ, c[0x0][0x178], PT ;  /* 0x00005e00ff007a0c */ /* 0x000fc80003f45070 */
[----:B------:R-:W-:Y:S01]  /*0aa0*/  ISETP.NE.AND.EX P2, PT, RZ, c[0x0][0x17c], PT, P2 ;  /* 0x00005f00ff007a0c */ /* 0x000fe20003f45320 */
[----:B--2---:R-:W-:-:S12]  /*0ab0*/  HADD2.F32 R16, -RZ, R24.H0_H0 ;  /* 0x20000018ff107230 */ /* 0x004fd80000004100 */
[----:B------:R-:W-:Y:S05]  /*0ac0*/  @P2 BRA `(.L_x_12037) ;  /* 0x0000003000002947 */ /* 0x000fea0003800000 */
[----:B0-----:R-:W-:Y:S05]  /*0ad0*/  @!P1 BRA `(.L_x_12038) ;  /* 0x0000005000009947 */ /* 0x001fea0003800000 */
[----:B-----5:R-:W-:Y:S01]  /*0ae0*/  FADD.FTZ R16, R8, R16 ;  /* 0x0000001008107221 */ /* 0x020fe20000010000 */
[----:B------:R-:W-:Y:S05]  /*0af0*/  BRA `(.L_x_12038) ;  /* 0x0000003000007947 */ /* 0x000fea0003800000 */
.L_x_12037:
[----:B0----5:R-:W-:-:S05]  /*0b00*/  HADD2.F32 R3, -RZ, R4.H0_H0 ;  /* 0x20000004ff037230 */ /* 0x021fca0000004100 */
[----:B------:R-:W-:-:S04]  /*0b10*/  FADD.FTZ R16, R16, R3 ;  /* 0x0000000310107221 */ /* 0x000fc80000010000 */
[----:B------:R-:W-:Y:S02]  /*0b20*/  @P1 FADD.FTZ R16, R8, R16 ;  /* 0x0000001008101221 */ /* 0x000fe40000010000 */
.L_x_12038:
[----:B------:R-:W-:Y:S01]  /*0b30*/  HADD2.F32 R17, -RZ, R24.H1_H1 ;  /* 0x30000018ff117230 */ /* 0x000fe20000004100 */
[----:B------:R-:W-:Y:S05]  /*0b40*/  @P2 BRA `(.L_x_12039) ;  /* 0x0000003000002947 */ /* 0x000fea0003800000 */
[----:B------:R-:W-:Y:S05]  /*0b50*/  @!P1 BRA `(.L_x_12040) ;  /* 0x0000005000009947 */ /* 0x000fea0003800000 */
[----:B-----5:R-:W-:Y:S01]  /*0b60*/  FADD.FTZ R17, R9, R17 ;  /* 0x0000001109117221 */ /* 0x020fe20000010000 */
[----:B------:R-:W-:Y:S05]  /*0b70*/  BRA `(.L_x_12040) ;  /* 0x0000003000007947 */ /* 0x000fea0003800000 */
.L_x_12039:
[----:B-----5:R-:W-:-:S05]  /*0b80*/  HADD2.F32 R2, -RZ, R4.H1_H1 ;  /* 0x30000004ff027230 */ /* 0x020fca0000004100 */
[----:B------:R-:W-:-:S04]  /*0b90*/  FADD.FTZ R17, R17, R2 ;  /* 0x0000000211117221 */ /* 0x000fc80000010000 */
[----:B------:R-:W-:Y:S02]  /*0ba0*/  @P1 FADD.FTZ R17, R9, R17 ;  /* 0x0000001109111221 */ /* 0x000fe40000010000 */
.L_x_12040:
[----:B------:R-:W-:Y:S01]  /*0bb0*/  HADD2.F32 R18, -RZ, R25.H0_H0 ;  /* 0x20000019ff127230 */ /* 0x000fe20000004100 */
[----:B------:R-:W-:Y:S05]  /*0bc0*/  @P2 BRA `(.L_x_12041) ;  /* 0x0000003000002947 */ /* 0x000fea0003800000 */
[----:B------:R-:W-:Y:S05]  /*0bd0*/  @!P1 BRA `(.L_x_12042) ;  /* 0x0000005000009947 */ /* 0x000fea0003800000 */
[----:B-----5:R-:W-:Y:S01]  /*0be0*/  FADD.FTZ R18, R10, R18 ;  /* 0x000000120a127221 */ /* 0x020fe20000010000 */
[----:B------:R-:W-:Y:S05]  /*0bf0*/  BRA `(.L_x_12042) ;  /* 0x0000003000007947 */ /* 0x000fea0003800000 */
.L_x_12041:
[----:B-----5:R-:W-:-:S05]  /*0c00*/  HADD2.F32 R3, -RZ, R5.H0_H0 ;  /* 0x20000005ff037230 */ /* 0x020fca0000004100 */
[----:B------:R-:W-:-:S04]  /*0c10*/  FADD.FTZ R18, R18, R3 ;  /* 0x0000000312127221 */ /* 0x000fc80000010000 */
[----:B------:R-:W-:Y:S02]  /*0c20*/  @P1 FADD.FTZ R18, R10, R18 ;  /* 0x000000120a121221 */ /* 0x000fe40000010000 */
.L_x_12042:
[----:B------:R-:W-:Y:S01]  /*0c30*/  HADD2.F32 R19, -RZ, R25.H1_H1 ;  /* 0x30000019ff137230 */ /* 0x000fe20000004100 */
[----:B------:R-:W-:Y:S05]  /*0c40*/  @P2 BRA `(.L_x_12043) ;  /* 0x0000003000002947 */ /* 0x000fea0003800000 */
[----:B------:R-:W-:Y:S05]  /*0c50*/  @!P1 BRA `(.L_x_12044) ;  /* 0x0000005000009947 */ /* 0x000fea0003800000 */
[----:B-----5:R-:W-:Y:S01]  /*0c60*/  FADD.FTZ R19, R11, R19 ;  /* 0x000000130b137221 */ /* 0x020fe20000010000 */
[----:B------:R-:W-:Y:S05]  /*0c70*/  BRA `(.L_x_12044) ;  /* 0x0000003000007947 */ /* 0x000fea0003800000 */
.L_x_12043:
[----:B-----5:R-:W-:-:S05]  /*0c80*/  HADD2.F32 R2, -RZ, R5.H1_H1 ;  /* 0x30000005ff027230 */ /* 0x020fca0000004100 */
[----:B------:R-:W-:-:S04]  /*0c90*/  FADD.FTZ R19, R19, R2 ;  /* 0x0000000213137221 */ /* 0x000fc80000010000 */
[----:B------:R-:W-:Y:S02]  /*0ca0*/  @P1 FADD.FTZ R19, R11, R19 ;  /* 0x000000130b131221 */ /* 0x000fe40000010000 */
.L_x_12044:
[----:B------:R-:W-:Y:S01]  /*0cb0*/  HADD2.F32 R24, -RZ, R26.H0_H0 ;  /* 0x2000001aff187230 */ /* 0x000fe20000004100 */
[----:B------:R-:W-:Y:S05]  /*0cc0*/  @P2 BRA `(.L_x_12045) ;  /* 0x0000003000002947 */ /* 0x000fea0003800000 */
[----:B------:R-:W-:Y:S05]  /*0cd0*/  @!P1 BRA `(.L_x_12046) ;  /* 0x0000005000009947 */ /* 0x000fea0003800000 */
[----:B-----5:R-:W-:Y:S01]  /*0ce0*/  FADD.FTZ R24, R12, R24 ;  /* 0x000000180c187221 */ /* 0x020fe20000010000 */
[----:B------:R-:W-:Y:S05]  /*0cf0*/  BRA `(.L_x_12046) ;  /* 0x0000003000007947 */ /* 0x000fea0003800000 */
.L_x_12045:
[----:B-----5:R-:W-:-:S05]  /*0d00*/  HADD2.F32 R3, -RZ, R6.H0_H0 ;  /* 0x20000006ff037230 */ /* 0x020fca0000004100 */
[----:B------:R-:W-:-:S04]  /*0d10*/  FADD.FTZ R24, R24, R3 ;  /* 0x0000000318187221 */ /* 0x000fc80000010000 */
[----:B------:R-:W-:Y:S02]  /*0d20*/  @P1 FADD.FTZ R24, R12, R24 ;  /* 0x000000180c181221 */ /* 0x000fe40000010000 */
.L_x_12046:
[----:B------:R-:W-:Y:S01]  /*0d30*/  HADD2.F32 R25, -RZ, R26.H1_H1 ;  /* 0x3000001aff197230 */ /* 0x000fe20000004100 */
[----:B------:R-:W-:Y:S05]  /*0d40*/  @P2 BRA `(.L_x_12047) ;  /* 0x0000003000002947 */ /* 0x000fea0003800000 */
[----:B------:R-:W-:Y:S05]  /*0d50*/  @!P1 BRA `(.L_x_12048) ;  /* 0x0000005000009947 */ /* 0x000fea0003800000 */
[----:B-----5:R-:W-:Y:S01]  /*0d60*/  FADD.FTZ R25, R13, R25 ;  /* 0x000000190d197221 */ /* 0x020fe20000010000 */
[----:B------:R-:W-:Y:S05]  /*0d70*/  BRA `(.L_x_12048) ;  /* 0x0000003000007947 */ /* 0x000fea0003800000 */
.L_x_12047:
[----:B-----5:R-:W-:-:S05]  /*0d80*/  HADD2.F32 R2, -RZ, R6.H1_H1 ;  /* 0x30000006ff027230 */ /* 0x020fca0000004100 */
[----:B------:R-:W-:-:S04]  /*0d90*/  FADD.FTZ R25, R25, R2 ;  /* 0x0000000219197221 */ /* 0x000fc80000010000 */
[----:B------:R-:W-:Y:S02]  /*0da0*/  @P1 FADD.FTZ R25, R13, R25 ;  /* 0x000000190d191221 */ /* 0x000fe40000010000 */
.L_x_12048:
[----:B------:R-:W-:Y:S01]  /*0db0*/  HADD2.F32 R26, -RZ, R27.H0_H0 ;  /* 0x2000001bff1a7230 */ /* 0x000fe20000004100 */
[----:B------:R-:W-:Y:S05]  /*0dc0*/  @P2 BRA `(.L_x_12049) ;  /* 0x0000003000002947 */ /* 0x000fea0003800000 */
[----:B------:R-:W-:Y:S05]  /*0dd0*/  @!P1 BRA `(.L_x_12050) ;  /* 0x0000005000009947 */ /* 0x000fea0003800000 */
[----:B-----5:R-:W-:Y:S01]  /*0de0*/  FADD.FTZ R26, R14, R26 ;  /* 0x0000001a0e1a7221 */ /* 0x020fe20000010000 */
[----:B------:R-:W-:Y:S05]  /*0df0*/  BRA `(.L_x_12050) ;  /* 0x0000003000007947 */ /* 0x000fea0003800000 */
.L_x_12049:
[----:B-----5:R-:W-:-:S05]  /*0e00*/  HADD2.F32 R3, -RZ, R7.H0_H0 ;  /* 0x20000007ff037230 */ /* 0x020fca0000004100 */
[----:B------:R-:W-:-:S04]  /*0e10*/  FADD.FTZ R26, R26, R3 ;  /* 0x000000031a1a7221 */ /* 0x000fc80000010000 */
[----:B------:R-:W-:Y:S02]  /*0e20*/  @P1 FADD.FTZ R26, R14, R26 ;  /* 0x0000001a0e1a1221 */ /* 0x000fe40000010000 */
.L_x_12050:
[----:B------:R-:W-:Y:S01]  /*0e30*/  HADD2.F32 R27, -RZ, R27.H1_H1 ;  /* 0x3000001bff1b7230 */ /* 0x000fe20000004100 */
[----:B------:R-:W-:Y:S05]  /*0e40*/  @P2 BRA `(.L_x_12051) ;  /* 0x0000003000002947 */ /* 0x000fea0003800000 */
[----:B------:R-:W-:Y:S05]  /*0e50*/  @!P1 BRA `(.L_x_12052) ;  /* 0x0000005000009947 */ /* 0x000fea0003800000 */
[----:B-----5:R-:W-:Y:S01]  /*0e60*/  FADD.FTZ R27, R15, R27 ;  /* 0x0000001b0f1b7221 */ /* 0x020fe20000010000 */
[----:B------:R-:W-:Y:S05]  /*0e70*/  BRA `(.L_x_12052) ;  /* 0x0000003000007947 */ /* 0x000fea0003800000 */
.L_x_12051:
[----:B-----5:R-:W-:-:S05]  /*0e80*/  HADD2.F32 R2, -RZ, R7.H1_H1 ;  /* 0x30000007ff027230 */ /* 0x020fca0000004100 */
[----:B------:R-:W-:-:S04]  /*0e90*/  FADD.FTZ R27, R27, R2 ;  /* 0x000000021b1b7221 */ /* 0x000fc80000010000 */
[----:B------:R-:W-:Y:S02]  /*0ea0*/  @P1 FADD.FTZ R27, R15, R27 ;  /* 0x0000001b0f1b1221 */ /* 0x000fe40000010000 */
.L_x_12052:
        /* <DEDUP_REMOVED lines=13> */
[----:B------:R0:W5:Y:S01]  /*0f80*/  @P1 LDG.E.128 R12, [R22.64+0x10] ;  /* 0x00001004160c1981 */ /* 0x000162000c1e1d00 */
[----:B--2---:R-:W-:Y:S01]  /*0f90*/  HADD2.F32 R20, -RZ, R28.H0_H0 ;  /* 0x2000001cff147230 */ /* 0x004fe20000004100 */
[----:B------:R-:W-:Y:S05]  /*0fa0*/  @P2 BRA `(.L_x_12053) ;  /* 0x0000003000002947 */ /* 0x000fea0003800000 */
[----:B0-----:R-:W-:Y:S05]  /*0fb0*/  @!P1 BRA `(.L_x_12054) ;  /* 0x0000005000009947 */ /* 0x001fea0003800000 */
[----:B-----5:R-:W-:Y:S01]  /*0fc0*/  FADD.FTZ R20, R8, R20 ;  /* 0x0000001408147221 */ /* 0x020fe20000010000 */
[----:B------:R-:W-:Y:S05]  /*0fd0*/  BRA `(.L_x_12054) ;  /* 0x0000003000007947 */ /* 0x000fea0003800000 */
.L_x_12053:
[----:B0----5:R-:W-:-:S05]  /*0fe0*/  HADD2.F32 R3, -RZ, R4.H0_H0 ;  /* 0x20000004ff037230 */ /* 0x021fca0000004100 */
[----:B------:R-:W-:-:S04]  /*0ff0*/  FADD.FTZ R20, R3, R20 ;  /* 0x0000001403147221 */ /* 0x000fc80000010000 */
[----:B------:R-:W-:Y:S02]  /*1000*/  @P1 FADD.FTZ R20, R8, R20 ;  /* 0x0000001408141221 */ /* 0x000fe40000010000 */
.L_x_12054:
[----:B------:R-:W-:Y:S01]  /*1010*/  HADD2.F32 R21, -RZ, R28.H1_H1 ;  /* 0x3000001cff157230 */ /* 0x000fe20000004100 */
[----:B------:R-:W-:Y:S05]  /*1020*/  @P2 BRA `(.L_x_12055) ;  /* 0x0000003000002947 */ /* 0x000fea0003800000 */
[----:B------:R-:W-:Y:S05]  /*1030*/  @!P1 BRA `(.L_x_12056) ;  /* 0x0000005000009947 */ /* 0x000fea0003800000 */
[----:B-----5:R-:W-:Y:S01]  /*1040*/  FADD.FTZ R21, R9, R21 ;  /* 0x0000001509157221 */ /* 0x020fe20000010000 */
[----:B------:R-:W-:Y:S05]  /*1050*/  BRA `(.L_x_12056) ;  /* 0x0000003000007947 */ /* 0x000fea0003800000 */
.L_x_12055:
[----:B-----5:R-:W-:-:S05]  /*1060*/  HADD2.F32 R2, -RZ, R4.H1_H1 ;  /* 0x30000004ff027230 */ /* 0x020fca0000004100 */
[----:B------:R-:W-:-:S04]  /*1070*/  FADD.FTZ R21, R2, R21 ;  /* 0x0000001502157221 */ /* 0x000fc80000010000 */
[----:B------:R-:W-:Y:S02]  /*1080*/  @P1 FADD.FTZ R21, R9, R21 ;  /* 0x0000001509151221 */ /* 0x000fe40000010000 */
.L_x_12056:
[----:B------:R-:W-:Y:S01]  /*1090*/  HADD2.F32 R22, -RZ, R29.H0_H0 ;  /* 0x2000001dff167230 */ /* 0x000fe20000004100 */
[----:B------:R-:W-:Y:S05]  /*10a0*/  @P2 BRA `(.L_x_12057) ;  /* 0x0000003000002947 */ /* 0x000fea0003800000 */
[----:B------:R-:W-:Y:S05]  /*10b0*/  @!P1 BRA `(.L_x_12058) ;  /* 0x0000005000009947 */ /* 0x000fea0003800000 */
[----:B-----5:R-:W-:Y:S01]  /*10c0*/  FADD.FTZ R22, R10, R22 ;  /* 0x000000160a167221 */ /* 0x020fe20000010000 */
[----:B------:R-:W-:Y:S05]  /*10d0*/  BRA `(.L_x_12058) ;  /* 0x0000003000007947 */ /* 0x000fea0003800000 */
.L_x_12057:
[----:B-----5:R-:W-:-:S05]  /*10e0*/  HADD2.F32 R3, -RZ, R5.H0_H0 ;  /* 0x20000005ff037230 */ /* 0x020fca0000004100 */
[----:B------:R-:W-:-:S04]  /*10f0*/  FADD.FTZ R22, R3, R22 ;  /* 0x0000001603167221 */ /* 0x000fc80000010000 */
[----:B------:R-:W-:Y:S02]  /*1100*/  @P1 FADD.FTZ R22, R10, R22 ;  /* 0x000000160a161221 */ /* 0x000fe40000010000 */
.L_x_12058:
[----:B------:R-:W-:Y:S01]  /*1110*/  HADD2.F32 R23, -RZ, R29.H1_H1 ;  /* 0x3000001dff177230 */ /* 0x000fe20000004100 */
[----:B------:R-:W-:Y:S05]  /*1120*/  @P2 BRA `(.L_x_12059) ;  /* 0x0000003000002947 */ /* 0x000fea0003800000 */
[----:B------:R-:W-:Y:S05]  /*1130*/  @!P1 BRA `(.L_x_12060) ;  /* 0x0000005000009947 */ /* 0x000fea0003800000 */
[----:B-----5:R-:W-:Y:S01]  /*1140*/  FADD.FTZ R23, R11, R23 ;  /* 0x000000170b177221 */ /* 0x020fe20000010000 */
[----:B------:R-:W-:Y:S05]  /*1150*/  BRA `(.L_x_12060) ;  /* 0x0000003000007947 */ /* 0x000fea0003800000 */
.L_x_12059:
[----:B-----5:R-:W-:-:S05]  /*1160*/  HADD2.F32 R2, -RZ, R5.H1_H1 ;  /* 0x30000005ff027230 */ /* 0x020fca0000004100 */
[----:B------:R-:W-:-:S04]  /*1170*/  FADD.FTZ R23, R2, R23 ;  /* 0x0000001702177221 */ /* 0x000fc80000010000 */
[----:B------:R-:W-:Y:S02]  /*1180*/  @P1 FADD.FTZ R23, R11, R23 ;  /* 0x000000170b171221 */ /* 0x000fe40000010000 */
.L_x_12060:
[----:B------:R-:W-:Y:S01]  /*1190*/  HADD2.F32 R28, -RZ, R30.H0_H0 ;  /* 0x2000001eff1c7230 */ /* 0x000fe20000004100 */
[----:B------:R-:W-:Y:S05]  /*11a0*/  @P2 BRA `(.L_x_12061) ;  /* 0x0000003000002947 */ /* 0x000fea0003800000 */
[----:B------:R-:W-:Y:S05]  /*11b0*/  @!P1 BRA `(.L_x_12062) ;  /* 0x0000005000009947 */ /* 0x000fea0003800000 */
[----:B-----5:R-:W-:Y:S01]  /*11c0*/  FADD.FTZ R28, R12, R28 ;  /* 0x0000001c0c1c7221 */ /* 0x020fe20000010000 */
[----:B------:R-:W-:Y:S05]  /*11d0*/  BRA `(.L_x_12062) ;  /* 0x0000003000007947 */ /* 0x000fea0003800000 */
.L_x_12061:
[----:B-----5:R-:W-:-:S05]  /*11e0*/  HADD2.F32 R3, -RZ, R6.H0_H0 ;  /* 0x20000006ff037230 */ /* 0x020fca0000004100 */
[----:B------:R-:W-:-:S04]  /*11f0*/  FADD.FTZ R28, R3, R28 ;  /* 0x0000001c031c7221 */ /* 0x000fc80000010000 */
[----:B------:R-:W-:Y:S02]  /*1200*/  @P1 FADD.FTZ R28, R12, R28 ;  /* 0x0000001c0c1c1221 */ /* 0x000fe40000010000 */
.L_x_12062:
[----:B------:R-:W-:Y:S01]  /*1210*/  HADD2.F32 R29, -RZ, R30.H1_H1 ;  /* 0x3000001eff1d7230 */ /* 0x000fe20000004100 */
[----:B------:R-:W-:Y:S05]  /*1220*/  @P2 BRA `(.L_x_12063) ;  /* 0x0000003000002947 */ /* 0x000fea0003800000 */
[----:B------:R-:W-:Y:S05]  /*1230*/  @!P1 BRA `(.L_x_12064) ;  /* 0x0000005000009947 */ /* 0x000fea0003800000 */
[----:B-----5:R-:W-:Y:S01]  /*1240*/  FADD.FTZ R29, R13, R29 ;  /* 0x0000001d0d1d7221 */ /* 0x020fe20000010000 */
[----:B------:R-:W-:Y:S05]  /*1250*/  BRA `(.L_x_12064) ;  /* 0x0000003000007947 */ /* 0x000fea0003800000 */
.L_x_12063:
[----:B-----5:R-:W-:-:S05]  /*1260*/  HADD2.F32 R2, -RZ, R6.H1_H1 ;  /* 0x30000006ff027230 */ /* 0x020fca0000004100 */
[----:B------:R-:W-:-:S04]  /*1270*/  FADD.FTZ R29, R2, R29 ;  /* 0x0000001d021d7221 */ /* 0x000fc80000010000 */
[----:B------:R-:W-:Y:S02]  /*1280*/  @P1 FADD.FTZ R29, R13, R29 ;  /* 0x0000001d0d1d1221 */ /* 0x000fe40000010000 */
.L_x_12064:
[----:B------:R-:W-:Y:S01]  /*1290*/  HADD2.F32 R30, -RZ, R31.H0_H0 ;  /* 0x2000001fff1e7230 */ /* 0x000fe20000004100 */
[----:B------:R-:W-:Y:S05]  /*12a0*/  @P2 BRA `(.L_x_12065) ;  /* 0x0000003000002947 */ /* 0x000fea0003800000 */
[----:B------:R-:W-:Y:S05]  /*12b0*/  @!P1 BRA `(.L_x_12066) ;  /* 0x0000005000009947 */ /* 0x000fea0003800000 */
[----:B-----5:R-:W-:Y:S01]  /*12c0*/  FADD.FTZ R30, R14, R30 ;  /* 0x0000001e0e1e7221 */ /* 0x020fe20000010000 */
[----:B------:R-:W-:Y:S05]  /*12d0*/  BRA `(.L_x_12066) ;  /* 0x0000003000007947 */ /* 0x000fea0003800000 */
.L_x_12065:
[----:B-----5:R-:W-:-:S05]  /*12e0*/  HADD2.F32 R3, -RZ, R7.H0_H0 ;  /* 0x20000007ff037230 */ /* 0x020fca0000004100 */
[----:B------:R-:W-:-:S04]  /*12f0*/  FADD.FTZ R30, R3, R30 ;  /* 0x0000001e031e7221 */ /* 0x000fc80000010000 */
[----:B------:R-:W-:Y:S02]  /*1300*/  @P1 FADD.FTZ R30, R14, R30 ;  /* 0x0000001e0e1e1221 */ /* 0x000fe40000010000 */
.L_x_12066:
[----:B------:R-:W-:Y:S01]  /*1310*/  HADD2.F32 R31, -RZ, R31.H1_H1 ;  /* 0x3000001fff1f7230 */ /* 0x000fe20000004100 */
[----:B------:R-:W-:Y:S05]  /*1320*/  @P2 BRA `(.L_x_12067) ;  /* 0x0000003000002947 */ /* 0x000fea0003800000 */
[----:B------:R-:W-:Y:S05]  /*1330*/  @!P1 BRA `(.L_x_12068) ;  /* 0x0000005000009947 */ /* 0x000fea0003800000 */
[----:B-----5:R-:W-:Y:S01]  /*1340*/  FADD.FTZ R31, R15, R31 ;  /* 0x0000001f0f1f7221 */ /* 0x020fe20000010000 */
[----:B------:R-:W-:Y:S05]  /*1350*/  BRA `(.L_x_12068) ;  /* 0x0000003000007947 */ /* 0x000fea0003800000 */
.L_x_12067:
[----:B-----5:R-:W-:-:S05]  /*1360*/  HADD2.F32 R2, -RZ, R7.H1_H1 ;  /* 0x30000007ff027230 */ /* 0x020fca0000004100 */
[----:B------:R-:W-:-:S04]  /*1370*/  FADD.FTZ R31, R2, R31 ;  /* 0x0000001f021f7221 */ /* 0x000fc80000010000 */
[----:B------:R-:W-:Y:S02]  /*1380*/  @P1 FADD.FTZ R31, R15, R31 ;  /* 0x0000001f0f1f1221 */ /* 0x000fe40000010000 */
.L_x_12068:
        /* <DEDUP_REMOVED lines=19> */
.L_x_12069:
[----:B0----5:R-:W-:-:S05]  /*14c0*/  HADD2.F32 R3, -RZ, R4.H0_H0 ;  /* 0x20000004ff037230 */ /* 0x021fca0000004100 */
[----:B------:R-:W-:-:S04]  /*14d0*/  FADD.FTZ R32, R3, R32 ;  /* 0x0000002003207221 */ /* 0x000fc80000010000 */
[----:B------:R-:W-:Y:S02]  /*14e0*/  @P1 FADD.FTZ R32, R8, R32 ;  /* 0x0000002008201221 */ /* 0x000fe40000010000 */
.L_x_12070:
[----:B------:R-:W-:Y:S01]  /*14f0*/  HADD2.F32 R33, -RZ, R36.H1_H1 ;  /* 0x30000024ff217230 */ /* 0x000fe20000004100 */
[----:B------:R-:W-:Y:S05]  /*1500*/  @P2 BRA `(.L_x_12071) ;  /* 0x0000003000002947 */ /* 0x000fea0003800000 */
[----:B------:R-:W-:Y:S05]  /*1510*/  @!P1 BRA `(.L_x_12072) ;  /* 0x0000005000009947 */ /* 0x000fea0003800000 */
[----:B-----5:R-:W-:Y:S01]  /*1520*/  FADD.FTZ R33, R9, R33 ;  /* 0x0000002109217221 */ /* 0x020fe20000010000 */
[----:B------:R-:W-:Y:S05]  /*1530*/  BRA `(.L_x_12072) ;  /* 0x0000003000007947 */ /* 0x000fea0003800000 */
.L_x_12071:
[----:B-----5:R-:W-:-:S05]  /*1540*/  HADD2.F32 R2, -RZ, R4.H1_H1 ;  /* 0x30000004ff027230 */ /* 0x020fca0000004100 */
[----:B------:R-:W-:-:S04]  /*1550*/  FADD.FTZ R33, R2, R33 ;  /* 0x0000002102217221 */ /* 0x000fc80000010000 */
[----:B------:R-:W-:Y:S02]  /*1560*/  @P1 FADD.FTZ R33, R9, R33 ;  /* 0x0000002109211221 */ /* 0x000fe40000010000 */
.L_x_12072:
[----:B------:R-:W-:Y:S01]  /*1570*/  HADD2.F32 R34, -RZ, R37.H0_H0 ;  /* 0x20000025ff227230 */ /* 0x000fe20000004100 */
[----:B------:R-:W-:Y:S05]  /*1580*/  @P2 BRA `(.L_x_12073) ;  /* 0x0000003000002947 */ /* 0x000fea0003800000 */
[----:B------:R-:W-:Y:S05]  /*1590*/  @!P1 BRA `(.L_x_12074) ;  /* 0x0000005000009947 */ /* 0x000fea0003800000 */
[----:B-----5:R-:W-:Y:S01]  /*15a0*/  FADD.FTZ R34, R10, R34 ;  /* 0x000000220a227221 */ /* 0x020fe20000010000 */
[----:B------:R-:W-:Y:S05]  /*15b0*/  BRA `(.L_x_12074) ;  /* 0x0000003000007947 */ /* 0x000fea0003800000 */
.L_x_12073:
[----:B-----5:R-:W-:-:S05]  /*15c0*/  HADD2.F32 R3, -RZ, R5.H0_H0 ;  /* 0x20000005ff037230 */ /* 0x020fca0000004100 */
[----:B------:R-:W-:-:S04]  /*15d0*/  FADD.FTZ R34, R3, R34 ;  /* 0x0000002203227221 */ /* 0x000fc80000010000 */
[----:B------:R-:W-:Y:S02]  /*15e0*/  @P1 FADD.FTZ R34, R10, R34 ;  /* 0x000000220a221221 */ /* 0x000fe40000010000 */
.L_x_12074:
[----:B------:R-:W-:Y:S01]  /*15f0*/  HADD2.F32 R35, -RZ, R37.H1_H1 ;  /* 0x30000025ff237230 */ /* 0x000fe20000004100 */
[----:B------:R-:W-:Y:S05]  /*1600*/  @P2 BRA `(.L_x_12075) ;  /* 0x0000003000002947 */ /* 0x000fea0003800000 */
[----:B------:R-:W-:Y:S05]  /*1610*/  @!P1 BRA `(.L_x_12076) ;  /* 0x0000005000009947 */ /* 0x000fea0003800000 */
[----:B-----5:R-:W-:Y:S01]  /*1620*/  FADD.FTZ R35, R11, R35 ;  /* 0x000000230b237221 */ /* 0x020fe20000010000 */
[----:B------:R-:W-:Y:S05]  /*1630*/  BRA `(.L_x_12076) ;  /* 0x0000003000007947 */ /* 0x000fea0003800000 */
.L_x_12075:
[----:B-----5:R-:W-:-:S05]  /*1640*/  HADD2.F32 R2, -RZ, R5.H1_H1 ;  /* 0x30000005ff027230 */ /* 0x020fca0000004100 */
[----:B------:R-:W-:-:S04]  /*1650*/  FADD.FTZ R35, R2, R35 ;  /* 0x0000002302237221 */ /* 0x000fc80000010000 */
[----:B------:R-:W-:Y:S02]  /*1660*/  @P1 FADD.FTZ R35, R11, R35 ;  /* 0x000000230b231221 */ /* 0x000fe40000010000 */
.L_x_12076:
[----:B------:R-:W-:Y:S01]  /*1670*/  HADD2.F32 R36, -RZ, R38.H0_H0 ;  /* 0x20000026ff247230 */ /* 0x000fe20000004100 */
[----:B------:R-:W-:Y:S05]  /*1680*/  @P2 BRA `(.L_x_12077) ;  /* 0x0000003000002947 */ /* 0x000fea0003800000 */
[----:B------:R-:W-:Y:S05]  /*1690*/  @!P1 BRA `(.L_x_12078) ;  /* 0x0000005000009947 */ /* 0x000fea0003800000 */
[----:B-----5:R-:W-:Y:S01]  /*16a0*/  FADD.FTZ R36, R12, R36 ;  /* 0x000000240c247221 */ /* 0x020fe20000010000 */
[----:B------:R-:W-:Y:S05]  /*16b0*/  BRA `(.L_x_12078) ;  /* 0x0000003000007947 */ /* 0x000fea0003800000 */
.L_x_12077:
[----:B-----5:R-:W-:-:S05]  /*16c0*/  HADD2.F32 R3, -RZ, R6.H0_H0 ;  /* 0x20000006ff037230 */ /* 0x020fca0000004100 */
[----:B------:R-:W-:-:S04]  /*16d0*/  FADD.FTZ R36, R3, R36 ;  /* 0x0000002403247221 */ /* 0x000fc80000010000 */
[----:B------:R-:W-:Y:S02]  /*16e0*/  @P1 FADD.FTZ R36, R12, R36 ;  /* 0x000000240c241221 */ /* 0x000fe40000010000 */
.L_x_12078:
[----:B------:R-:W-:Y:S01]  /*16f0*/  HADD2.F32 R37, -RZ, R38.H1_H1 ;  /* 0x30000026ff257230 */ /* 0x000fe20000004100 */
[----:B------:R-:W-:Y:S05]  /*1700*/  @P2 BRA `(.L_x_12079) ;  /* 0x0000003000002947 */ /* 0x000fea0003800000 */
[----:B------:R-:W-:Y:S05]  /*1710*/  @!P1 BRA `(.L_x_12080) ;  /* 0x0000005000009947 */ /* 0x000fea0003800000 */
[----:B-----5:R-:W-:Y:S01]  /*1720*/  FADD.FTZ R37, R13, R37 ;  /* 0x000000250d257221 */ /* 0x020fe20000010000 */
[----:B------:R-:W-:Y:S05]  /*1730*/  BRA `(.L_x_12080) ;  /* 0x0000003000007947 */ /* 0x000fea0003800000 */
.L_x_12079:
[----:B-----5:R-:W-:-:S05]  /*1740*/  HADD2.F32 R2, -RZ, R6.H1_H1 ;  /* 0x30000006ff027230 */ /* 0x020fca0000004100 */
[----:B------:R-:W-:-:S04]  /*1750*/  FADD.FTZ R37, R2, R37 ;  /* 0x0000002502257221 */ /* 0x000fc80000010000 */
[----:B------:R-:W-:Y:S02]  /*1760*/  @P1 FADD.FTZ R37, R13, R37 ;  /* 0x000000250d251221 */ /* 0x000fe40000010000 */
.L_x_12080:
[----:B------:R-:W-:Y:S01]  /*1770*/  HADD2.F32 R38, -RZ, R39.H0_H0 ;  /* 0x20000027ff267230 */ /* 0x000fe20000004100 */
[----:B------:R-:W-:Y:S05]  /*1780*/  @P2 BRA `(.L_x_12081) ;  /* 0x0000003000002947 */ /* 0x000fea0003800000 */
[----:B------:R-:W-:Y:S05]  /*1790*/  @!P1 BRA `(.L_x_12082) ;  /* 0x0000005000009947 */ /* 0x000fea0003800000 */
[----:B-----5:R-:W-:Y:S01]  /*17a0*/  FADD.FTZ R38, R14, R38 ;  /* 0x000000260e267221 */ /* 0x020fe20000010000 */
[----:B------:R-:W-:Y:S05]  /*17b0*/  BRA `(.L_x_12082) ;  /* 0x0000003000007947 */ /* 0x000fea0003800000 */
.L_x_12081:
[----:B-----5:R-:W-:-:S05]  /*17c0*/  HADD2.F32 R3, -RZ, R7.H0_H0 ;  /* 0x20000007ff037230 */ /* 0x020fca0000004100 */
[----:B------:R-:W-:-:S04]  /*17d0*/  FADD.FTZ R38, R3, R38 ;  /* 0x0000002603267221 */ /* 0x000fc80000010000 */
[----:B------:R-:W-:Y:S02]  /*17e0*/  @P1 FADD.FTZ R38, R14, R38 ;  /* 0x000000260e261221 */ /* 0x000fe40000010000 */
.L_x_12082:
[----:B------:R-:W-:Y:S01]  /*17f0*/  HADD2.F32 R39, -RZ, R39.H1_H1 ;  /* 0x30000027ff277230 */ /* 0x000fe20000004100 */
[----:B------:R-:W-:Y:S05]  /*1800*/  @P2 BRA `(.L_x_12083) ;  /* 0x0000003000002947 */ /* 0x000fea0003800000 */
[----:B------:R-:W-:Y:S05]  /*1810*/  @!P1 BRA `(.L_x_12084) ;  /* 0x0000005000009947 */ /* 0x000fea0003800000 */
[----:B-----5:R-:W-:Y:S01]  /*1820*/  FADD.FTZ R39, R15, R39 ;  /* 0x000000270f277221 */ /* 0x020fe20000010000 */
[----:B------:R-:W-:Y:S05]  /*1830*/  BRA `(.L_x_12084) ;  /* 0x0000003000007947 */ /* 0x000fea0003800000 */
.L_x_12083:
[----:B-----5:R-:W-:-:S05]  /*1840*/  HADD2.F32 R2, -RZ, R7.H1_H1 ;  /* 0x30000007ff027230 */ /* 0x020fca0000004100 */
[----:B------:R-:W-:-:S04]  /*1850*/  FADD.FTZ R39, R2, R39 ;  /* 0x0000002702277221 */ /* 0x000fc80000010000 */
[----:B------:R-:W-:Y:S02]  /*1860*/  @P1 FADD.FTZ R39, R15, R39 ;  /* 0x000000270f271221 */ /* 0x000fe40000010000 */
.L_x_12084:
        /* <DEDUP_REMOVED lines=32> */
.L_x_12089:
        /* <DEDUP_REMOVED lines=68> */
.L_x_12090:
        /* <DEDUP_REMOVED lines=97> */
[----:B------:R-:W-:Y:S01]  /*24c0*/  F2FP.PACK_AB R17, R2, R17 ;  /* 0x000000110211723e */ /* 0x000fe200000000ff */
[----:B------:R-:W-:Y:S02]  /*24d0*/  FFMA.FTZ R16, R92, R24, R43 ;  /* 0x000000185c107223 */ /* 0x000fe4000001002b */
        /* <DEDUP_REMOVED lines=9> */
[----:B------:R-:W-:Y:S01]  /*2570*/  FADD.FTZ R23, -R149, R23 ;  /* 0x0000001795177221 */ /* 0x000fe20000010100 */
[----:B------:R-:W-:Y:S01]  /*2580*/  IADD3 R2, P0, R155, c[0x0][0x208], RZ ;  /* 0x000082009b027a10 */ /* 0x000fe20007f1e0ff */
[----:B------:R-:W-:Y:S01]  /*2590*/  FADD.FTZ R145, -R149, R31 ;  /* 0x0000001f95917221 */ /* 0x000fe20000010100 */
[----:B------:R-:W-:Y:S01]  /*25a0*/  F2FP.PACK_AB R18, R3, R18 ;  /* 0x000000120312723e */ /* 0x000fe200000000ff */
        /* <DEDUP_REMOVED lines=20> */
[----:B------:R-:W-:Y:S01]  /*26f0*/  F2FP.PACK_AB R23, R2, R23 ;  /* 0x000000170217723e */ /* 0x000fe200000000ff */
[----:B------:R-:W-:Y:S02]  /*2700*/  FMUL.FTZ R38, R154, R3 ;  /* 0x000000039a267220 */ /* 0x000fe40000410000 */
[----:B------:R-:W-:-:S02]  /*2710*/  FFMA.FTZ R20, R100, R24, R67 ;  /* 0x0000001864147223 */ /* 0x000fc40000010043 */
[----:B------:R-:W-:Y:S01]  /*2720*/  FFMA.FTZ R3, R99, R148, R68 ;  /* 0x0000009463037223 */ /* 0x000fe20000010044 */
[----:B------:R-:W-:Y:S01]  /*2730*/  SHF.L.U32 R148, R147, 0x4, RZ ;  /* 0x0000000493947819 */ /* 0x000fe200000006ff */
[----:B------:R-:W-:Y:S01]  /*2740*/  FFMA.FTZ R2, R101, R151, R70 ;  /* 0x0000009765027223 */ /* 0x000fe20000010046 */
[----:B------:R-:W-:Y:S01]  /*2750*/  SHF.R.U32.HI R147, RZ, 0x1c, R147 ;  /* 0x0000001cff937819 */ /* 0x000fe20000011693 */
[----:B------:R-:W-:Y:S01]  /*2760*/  FADD.FTZ R41, -R149, R30 ;  /* 0x0000001e95297221 */ /* 0x000fe20000010100 */
[----:B------:R-:W-:Y:S01]  /*2770*/  F2FP.PACK_AB R20, R3, R20 ;  /* 0x000000140314723e */ /* 0x000fe200000000ff */
[C---:B------:R-:W-:Y:S01]  /*2780*/  FADD.FTZ R33, -R149.reuse, R33 ;  /* 0x0000002195217221 */ /* 0x040fe20000010100 */
[----:B------:R-:W-:Y:S01]  /*2790*/  F2FP.PACK_AB R21, R2, R21 ;  /* 0x000000150215723e */ /* 0x000fe200000000ff */
        /* <DEDUP_REMOVED lines=9> */
[----:B------:R-:W-:Y:S01]  /*2830*/  F2FP.PACK_AB R26, R3, R26 ;  /* 0x0000001a031a723e */ /* 0x000fe200000000ff */
[----:B------:R-:W-:Y:S01]  /*2840*/  FFMA.FTZ R22, R104, R152, R71 ;  /* 0x0000009868167223 */ /* 0x000fe20000010047 */
[----:B------:R-:W-:Y:S01]  /*2850*/  IADD3.X R3, R156, c[0x0][0x214], RZ, P0, !PT ;  /* 0x000085009c037a10 */ /* 0x000fe200007fe4ff */
[----:B------:R-:W-:-:S02]  /*2860*/  FFMA.FTZ R25, R103, R25, R72 ;  /* 0x0000001967197223 */ /* 0x000fc40000010048 */
[C---:B------:R-:W-:Y:S02]  /*2870*/  FMUL.FTZ R153, R154.reuse, R153 ;  /* 0x000000999a997220 */ /* 0x040fe40000410000 */
[C---:B------:R-:W-:Y:S01]  /*2880*/  FMUL.FTZ R34, R154.reuse, R33 ;  /* 0x000000219a227220 */ /* 0x040fe20000410000 */
[----:B------:R-:W-:Y:S01]  /*2890*/  F2FP.PACK_AB R22, R25, R22 ;  /* 0x000000161916723e */ /* 0x000fe200000000ff */
        /* <DEDUP_REMOVED lines=9> */
[----:B------:R-:W-:Y:S01]  /*2930*/  F2FP.PACK_AB R25, R19, R16 ;  /* 0x000000101319723e */ /* 0x000fe200000000ff */
[----:B------:R-:W-:Y:S01]  /*2940*/  FFMA.FTZ R24, R108, R18, R51 ;  /* 0x000000126c187223 */ /* 0x000fe20000010033 */
[----:B------:R-:W-:Y:S01]  /*2950*/  IADD3 R16, P1, R148, c[0x0][0x208], RZ ;  /* 0x0000820094107a10 */ /* 0x000fe20007f3e0ff */
[----:B------:R-:W-:Y:S01]  /*2960*/  FFMA.FTZ R17, R107, R29, R52 ;  /* 0x0000001d6b117223 */ /* 0x000fe20000010034 */
[----:B------:R-:W-:Y:S01]  /*2970*/  F2FP.PACK_AB R27, R28, R27 ;  /* 0x0000001b1c1b723e */ /* 0x000fe200000000ff */
[----:B------:R-:W-:-:S02]  /*2980*/  FFMA.FTZ R19, R122, R41, R81 ;  /* 0x000000297a137223 */ /* 0x000fc40000010051 */
[----:B------:R-:W-:Y:S01]  /*2990*/  FFMA.FTZ R28, R121, R145, R82 ;  /* 0x00000091791c7223 */ /* 0x000fe20000010052 */
[----:B------:R-:W-:Y:S01]  /*29a0*/  F2FP.PACK_AB R24, R17, R24 ;  /* 0x000000181118723e */ /* 0x000fe200000000ff */
[----:B0-----:R-:W-:Y:S01]  /*29b0*/  FFMA.FTZ R21, R126, R36, R61 ;  /* 0x000000247e157223 */ /* 0x001fe2000001003d */
[----:B------:R-:W-:Y:S01]  /*29c0*/  IADD3.X R17, R147, c[0x0][0x20c], RZ, P1, !PT ;  /* 0x0000830093117a10 */ /* 0x000fe20000ffe4ff */
[----:B------:R-:W-:Y:S01]  /*29d0*/  FFMA.FTZ R2, R125, R37, R62 ;  /* 0x000000257d027223 */ /* 0x000fe2000001003e */
[----:B------:R-:W-:Y:S01]  /*29e0*/  F2FP.PACK_AB R19, R28, R19 ;  /* 0x000000131c13723e */ /* 0x000fe200000000ff */
[----:B------:R-:W-:Y:S02]  /*29f0*/  FFMA.FTZ R30, R118, R30, R77 ;  /* 0x0000001e761e7223 */ /* 0x000fe4000001004d */
[----:B------:R-:W-:Y:S01]  /*2a00*/  FFMA.FTZ R31, R117, R31, R78 ;  /* 0x0000001f751f7223 */ /* 0x000fe2000001004e */
[----:B------:R-:W-:Y:S01]  /*2a10*/  F2FP.PACK_AB R21, R2, R21 ;  /* 0x000000150215723e */ /* 0x000fe200000000ff */
[----:B------:R-:W-:Y:S01]  /*2a20*/  FFMA.FTZ R28, R116, R18, R75 ;  /* 0x00000012741c7223 */ /* 0x000fe2000001004b */
[----:B------:R0:W-:Y:S01]  /*2a30*/  STG.E.128 [R16.64], R24 ;  /* 0x0000001810007986 */ /* 0x0001e2000c101d04 */
[----:B------:R-:W-:-:S02]  /*2a40*/  FFMA.FTZ R18, R120, R32, R79 ;  /* 0x0000002078127223 */ /* 0x000fc4000001004f */
[----:B------:R-:W-:Y:S02]  /*2a50*/  FFMA.FTZ R23, R130, R149, R65 ;  /* 0x0000009582177223 */ /* 0x000fe40000010041 */
[----:B------:R-:W-:Y:S02]  /*2a60*/  FFMA.FTZ R2, R129, R154, R66 ;  /* 0x0000009a81027223 */ /* 0x000fe40000010042 */
[----:B------:R-:W-:Y:S02]  /*2a70*/  FFMA.FTZ R29, R115, R29, R76 ;  /* 0x0000001d731d7223 */ /* 0x000fe4000001004c */
[----:B------:R-:W-:Y:S01]  /*2a80*/  FFMA.FTZ R32, R124, R153, R59 ;  /* 0x000000997c207223 */ /* 0x000fe2000001003b */
[----:B------:R-:W-:Y:S01]  /*2a90*/  F2FP.PACK_AB R23, R2, R23 ;  /* 0x000000170217723e */ /* 0x000fe200000000ff */
[----:B------:R-:W-:Y:S01]  /*2aa0*/  FFMA.FTZ R35, R123, R34, R60 ;  /* 0x000000227b237223 */ /* 0x000fe2000001003c */
[----:B------:R-:W-:Y:S01]  /*2ab0*/  IADD3 R2, P0, R148, c[0x0][0x210], RZ ;  /* 0x0000840094027a10 */ /* 0x000fe20007f1e0ff */
[----:B------:R-:W-:-:S02]  /*2ac0*/  FFMA.FTZ R22, R128, R38, R63 ;  /* 0x0000002680167223 */ /* 0x000fc4000001003f */
[----:B------:R-:W-:Y:S01]  /*2ad0*/  FFMA.FTZ R3, R127, R39, R64 ;  /* 0x000000277f037223 */ /* 0x000fe20000010040 */
[----:B------:R-:W-:Y:S01]  /*2ae0*/  F2FP.PACK_AB R20, R35, R32 ;  /* 0x000000202314723e */ /* 0x000fe200000000ff */
[----:B------:R-:W-:Y:S01]  /*2af0*/  FFMA.FTZ R33, R119, R40, R80 ;  /* 0x0000002877217223 */ /* 0x000fe20000010050 */
[----:B0-----:R-:W-:Y:S01]  /*2b00*/  F2FP.PACK_AB R17, R31, R30 ;  /* 0x0000001e1f11723e */ /* 0x001fe200000000ff */
[----:B------:R-:W-:Y:S01]  /*2b10*/  FFMA.FTZ R24, R132, R153, R83 ;  /* 0x0000009984187223 */ /* 0x000fe20000010053 */
[----:B------:R-:W-:Y:S01]  /*2b20*/  SHF.L.U32 R30, R146, 0x4, RZ ;  /* 0x00000004921e7819 */ /* 0x000fe200000006ff */
[----:B------:R-:W-:Y:S01]  /*2b30*/  FFMA.FTZ R31, R131, R34, R84 ;  /* 0x00000022831f7223 */ /* 0x000fe20000010054 */
[----:B------:R-:W-:Y:S01]  /*2b40*/  F2FP.PACK_AB R16, R29, R28 ;  /* 0x0000001c1d10723e */ /* 0x000fe200000000ff */
[----:B------:R-:W-:Y:S01]  /*2b50*/  FFMA.FTZ R27, R138, R149, R89 ;  /* 0x000000958a1b7223 */ /* 0x000fe20000010059 */
[----:B------:R-:W-:Y:S01]  /*2b60*/  SHF.R.U32.HI R146, RZ, 0x1c, R146 ;  /* 0x0000001cff927819 */ /* 0x000fe20000011692 */
[----:B------:R-:W-:Y:S01]  /*2b70*/  FFMA.FTZ R154, R137, R154, R90 ;  /* 0x0000009a899a7223 */ /* 0x000fe2000001005a */
[----:B------:R-:W-:Y:S01]  /*2b80*/  IADD3 R28, P1, R30, c[0x0][0x208], RZ ;  /* 0x000082001e1c7a10 */ /* 0x000fe20007f3e0ff */
[----:B------:R-:W-:Y:S01]  /*2b90*/  FFMA.FTZ R26, R136, R38, R87 ;  /* 0x00000026881a7223 */ /* 0x000fe20000010057 */
[----:B------:R-:W-:Y:S01]  /*2ba0*/  IADD3 R30, P2, R30, c[0x0][0x210], RZ ;  /* 0x000084001e1e7a10 */ /* 0x000fe20007f5e0ff */
[----:B------:R-:W-:Y:S01]  /*2bb0*/  FFMA.FTZ R39, R135, R39, R88 ;  /* 0x0000002787277223 */ /* 0x000fe20000010058 */
[----:B------:R-:W-:Y:S01]  /*2bc0*/  F2FP.PACK_AB R22, R3, R22 ;  /* 0x000000160316723e */ /* 0x000fe200000000ff */
[----:B------:R-:W-:Y:S01]  /*2bd0*/  FFMA.FTZ R25, R134, R36, R85 ;  /* 0x0000002486197223 */ /* 0x000fe20000010055 */
[----:B------:R-:W-:Y:S01]  /*2be0*/  F2FP.PACK_AB R18, R33, R18 ;  /* 0x000000122112723e */ /* 0x000fe200000000ff */
[----:B------:R-:W-:Y:S01]  /*2bf0*/  FFMA.FTZ R32, R133, R37, R86 ;  /* 0x0000002585207223 */ /* 0x000fe20000010056 */
[----:B------:R-:W-:-:S02]  /*2c00*/  IADD3.X R3, R147, c[0x0][0x214], RZ, P0, !PT ;  /* 0x0000850093037a10 */ /* 0x000fc400007fe4ff */
[----:B------:R-:W-:Y:S02]  /*2c10*/  IADD3.X R29, R146, c[0x0][0x20c], RZ, P1, !PT ;  /* 0x00008300921d7a10 */ /* 0x000fe40000ffe4ff */
[----:B------:R-:W-:Y:S01]  /*2c20*/  F2FP.PACK_AB R24, R31, R24 ;  /* 0x000000181f18723e */ /* 0x000fe200000000ff */
[----:B------:R0:W-:Y:S01]  /*2c30*/  STG.E.128 [R2.64], R16 ;  /* 0x0000001002007986 */ /* 0x0001e2000c101d04 */
[----:B------:R-:W-:Y:S02]  /*2c40*/  F2FP.PACK_AB R27, R154, R27 ;  /* 0x0000001b9a1b723e */ /* 0x000fe400000000ff */
[----:B------:R-:W-:Y:S01]  /*2c50*/  F2FP.PACK_AB R26, R39, R26 ;  /* 0x0000001a271a723e */ /* 0x000fe200000000ff */
[----:B------:R0:W-:Y:S01]  /*2c60*/  STG.E.128 [R28.64], R20 ;  /* 0x000000141c007986 */ /* 0x0001e2000c101d04 */
[----:B------:R-:W-:Y:S02]  /*2c70*/  F2FP.PACK_AB R25, R32, R25 ;  /* 0x000000192019723e */ /* 0x000fe400000000ff */
[----:B------:R-:W-:-:S02]  /*2c80*/  IADD3.X R31, R146, c[0x0][0x214], RZ, P2, !PT ;  /* 0x00008500921f7a10 */ /* 0x000fc400017fe4ff */
[----:B------:R-:W-:Y:S02]  /*2c90*/  ISETP.GE.AND P0, PT, R140, c[0x0][0x164], PT ;  /* 0x000059008c007a0c */ /* 0x000fe40003f06270 */
[----:B------:R-:W-:Y:S01]  /*2ca0*/  LOP3.LUT P1, RZ, R142, 0xff, RZ, 0xc0, !PT ;  /* 0x000000ff8eff7812 */ /* 0x000fe2000782c0ff */
[----:B------:R0:W-:Y:S03]  /*2cb0*/  STG.E.128 [R30.64], R24 ;  /* 0x000000181e007986 */ /* 0x0001e6000c101d04 */
[----:B------:R-:W-:-:S07]  /*2cc0*/  SEL R142, RZ, 0x1, P1 ;  /* 0x00000001ff8e7807 */ /* 0x000fce0000800000 */
[----:B0----5:R-:W-:Y:S01]  /*2cd0*/  @P0 CALL.REL.NOINC `(.L_x_12087) ;  /* 0x0000001000000944 */ /* 0x021fe20003c00000 */
[----:B------:R-:W-:Y:S05]  /*2ce0*/  BRA `(.L_x_12088) ;  /* 0xffffdc8000007947 */ /* 0x000fea000383ffff */
.L_x_12087:
[----:B------:R-:W-:Y:S05]  /*2cf0*/  EXIT ;  /* 0x000000000000794d */ /* 0x000fea0003800000 */
.L_x_12085:
[----:B0-----:R-:W-:Y:S01]  /*2d00*/  HFMA2.MMA R152, -RZ, RZ, 0, 5.9604644775390625e-08 ;  /* 0x00000001ff987435 */ /* 0x001fe200000001ff */
[----:B------:R-:W-:Y:S02]  /*2d10*/  MOV R3, 0x1f ;  /* 0x0000001f00037802 */ /* 0x000fe40000000f00 */
[----:B------:R-:W-:Y:S02]  /*2d20*/  MOV R150, 0xffffffff ;  /* 0xffffffff00967802 */ /* 0x000fe40000000f00 */
[----:B------:R-:W-:Y:S02]  /*2d30*/  MOV R40, 0x2d50 ;  /* 0x00002d5000287802 */ /* 0x000fe40000000f00 */
[----:B-----5:R-:W-:Y:S05]  /*2d40*/  CALL.REL.NOINC `($__internal_49_$__cuda_sm70_shflsync_bfly_p) ;  /* 0x0000069000007944 */ /* 0x020fea0003c00000 */
[----:B-1----:R-:W-:Y:S01]  /*2d50*/  MOV R2, R152 ;  /* 0x0000009800027202 */ /* 0x002fe20000000f00 */
[----:B0-----:R-:W-:Y:S05]  /*2d60*/  BRA `(.L_x_12089) ;  /* 0xffffed0000007947 */ /* 0x001fea000383ffff */
.L_x_12086:
[----:B------:R-:W-:Y:S01]  /*2d70*/  HFMA2.MMA R152, -RZ, RZ, 0, 1.1920928955078125e-07 ;  /* 0x00000002ff987435 */ /* 0x000fe200000001ff */
[----:B------:R-:W-:Y:S02]  /*2d80*/  MOV R3, 0x1f ;  /* 0x0000001f00037802 */ /* 0x000fe40000000f00 */
[----:B------:R-:W-:Y:S02]  /*2d90*/  MOV R150, 0xffffffff ;  /* 0xffffffff00967802 */ /* 0x000fe40000000f00 */
[----:B------:R-:W-:-:S02]  /*2da0*/  MOV R40, 0x2dc0 ;  /* 0x00002dc000287802 */ /* 0x000fc40000000f00 */
[----:B-----5:R-:W-:Y:S05]  /*2db0*/  CALL.REL.NOINC `($__internal_49_$__cuda_sm70_shflsync_bfly_p) ;  /* 0x0000062000007944 */ /* 0x020fea0003c00000 */
[----:B01----:R-:W-:Y:S01]  /*2dc0*/  FADD.FTZ R151, R151, R152 ;  /* 0x0000009897977221 */ /* 0x003fe20000010000 */
[----:B------:R-:W-:Y:S01]  /*2dd0*/  HFMA2.MMA R152, -RZ, RZ, 0, 2.384185791015625e-07 ;  /* 0x00000004ff987435 */ /* 0x000fe200000001ff */
[----:B------:R-:W-:-:S02]  /*2de0*/  MOV R3, 0x1f ;  /* 0x0000001f00037802 */ /* 0x000fc40000000f00 */
[----:B------:R-:W-:Y:S02]  /*2df0*/  MOV R150, 0xffffffff ;  /* 0xffffffff00967802 */ /* 0x000fe40000000f00 */
[----:B------:R-:W-:Y:S02]  /*2e00*/  MOV R40, 0x2e20 ;  /* 0x00002e2000287802 */ /* 0x000fe40000000f00 */
[----:B------:R-:W-:Y:S05]  /*2e10*/  CALL.REL.NOINC `($__internal_49_$__cuda_sm70_shflsync_bfly_p) ;  /* 0x000005c000007944 */ /* 0x000fea0003c00000 */
[----:B01----:R-:W-:Y:S01]  /*2e20*/  FADD.FTZ R151, R151, R152 ;  /* 0x0000009897977221 */ /* 0x003fe20000010000 */
[----:B------:R-:W-:Y:S01]  /*2e30*/  HFMA2.MMA R152, -RZ, RZ, 0, 4.76837158203125e-07 ;  /* 0x00000008ff987435 */ /* 0x000fe200000001ff */
[----:B------:R-:W-:Y:S02]  /*2e40*/  MOV R3, 0x1f ;  /* 0x0000001f00037802 */ /* 0x000fe40000000f00 */
[----:B------:R-:W-:Y:S02]  /*2e50*/  MOV R150, 0xffffffff ;  /* 0xffffffff00967802 */ /* 0x000fe40000000f00 */
[----:B------:R-:W-:Y:S02]  /*2e60*/  MOV R40, 0x2e80 ;  /* 0x00002e8000287802 */ /* 0x000fe40000000f00 */
[----:B------:R-:W-:Y:S05]  /*2e70*/  CALL.REL.NOINC `($__internal_49_$__cuda_sm70_shflsync_bfly_p) ;  /* 0x0000056000007944 */ /* 0x000fea0003c00000 */
[----:B01----:R-:W-:Y:S01]  /*2e80*/  FADD.FTZ R151, R151, R152 ;  /* 0x0000009897977221 */ /* 0x003fe20000010000 */
[----:B------:R-:W-:Y:S01]  /*2e90*/  HFMA2.MMA R152, -RZ, RZ, 0, 9.5367431640625e-07 ;  /* 0x00000010ff987435 */ /* 0x000fe200000001ff */
[----:B------:R-:W-:-:S02]  /*2ea0*/  MOV R3, 0x1f ;  /* 0x0000001f00037802 */ /* 0x000fc40000000f00 */
[----:B------:R-:W-:Y:S02]  /*2eb0*/  MOV R150, 0xffffffff ;  /* 0xffffffff00967802 */ /* 0x000fe40000000f00 */
[----:B------:R-:W-:Y:S02]  /*2ec0*/  MOV R40, 0x2ee0 ;  /* 0x00002ee000287802 */ /* 0x000fe40000000f00 */
[----:B------:R-:W-:Y:S05]  /*2ed0*/  CALL.REL.NOINC `($__internal_49_$__cuda_sm70_shflsync_bfly_p) ;  /* 0x0000050000007944 */ /* 0x000fea0003c00000 */
        /* <DEDUP_REMOVED lines=54> */
[----:B------:R-:W-:Y:S05]  /*3240*/  CALL.REL.NOINC `($__internal_49_$__cuda_sm70_shflsync_bfly_p) ;  /* 0x0000019000007944 */ /* 0x000fea0003c00000 */
[----:B01----:R-:W-:Y:S01]  /*3250*/  FADD.FTZ R151, R151, R152 ;  /* 0x0000009897977221 */ /* 0x003fe20000010000 */
[----:B------:R-:W-:Y:S01]  /*3260*/  HFMA2.MMA R152, -RZ, RZ, 0, 1.1920928955078125e-07 ;  /* 0x00000002ff987435 */ /* 0x000fe200000001ff */
[----:B------:R-:W-:Y:S02]  /*3270*/  MOV R3, 0x1f ;  /* 0x0000001f00037802 */ /* 0x000fe40000000f00 */
[----:B------:R-:W-:Y:S02]  /*3280*/  MOV R150, 0xffffffff ;  /* 0xffffffff00967802 */ /* 0x000fe40000000f00 */
[----:B------:R-:W-:Y:S02]  /*3290*/  MOV R40, 0x32b0 ;  /* 0x000032b000287802 */ /* 0x000fe40000000f00 */
[----:B------:R-:W-:Y:S05]  /*32a0*/  CALL.REL.NOINC `($__internal_49_$__cuda_sm70_shflsync_bfly_p) ;  /* 0x0000013000007944 */ /* 0x000fea0003c00000 */
        /* <DEDUP_REMOVED lines=18> */
[----:B01----:R-:W-:Y:S05]  /*33d0*/  BRA `(.L_x_12090) ;  /* 0xffffead000007947 */ /* 0x003fea000383ffff */
        .weak           $__internal_49_$__cuda_sm70_shflsync_bfly_p
        .type           $__internal_49_$__cuda_sm70_shflsync_bfly_p,@function
        .size           $__internal_49_$__cuda_sm70_shflsync_bfly_p,(.L_x_20029 - $__internal_49_$__cuda_sm70_shflsync_bfly_p)
$__internal_49_$__cuda_sm70_shflsync_bfly_p:
[----:B------:R-:W-:Y:S01]  /*33e0*/  HFMA2.MMA R41, -RZ, RZ, 0, 0 ;  /* 0x00000000ff297435 */ /* 0x000fe200000001ff */
[----:B------:R-:W-:Y:S04]  /*33f0*/  WARPSYNC R150 ;  /* 0x0000009600007348 */ /* 0x000fe80003800000 */
[----:B------:R0:W1:Y:S01]  /*3400*/  SHFL.BFLY PT, R152, R151, R152, R3 ;  /* 0x0c00009897987389 */ /* 0x00006200000e0003 */
[----:B------:R-:W-:Y:S05]  /*3410*/  RET.REL.NODEC R40 `(_ZN10layer_norm31ln_parallel_residual_fwd_kernelINS_13Kernel_traitsI6__halfS2_fS2_fjLj6144ELj1ELj1ELj8ELj16ENS_18Kernel_traits_baseILj6144ES2_S2_fS2_fjLj256EEEEELb0ELb0ELb1EEEvNS_9FwdParamsE) ;  /* 0xffffcbe028007950 */ /* 0x000fea0003c3ffff */
.L_x_12091:
        /* <DEDUP_REMOVED lines=14> */
.L_x_20029:


//--------------------- .text._ZN10layer_norm31ln_parallel_residual_fwd_kernelINS_13Kernel_traitsI6__halfS2_fS2_fjLj6144ELj1ELj1ELj8ELj16ENS_18Kernel_traits_baseILj6144ES2_S2_fS2_fjLj256EEEEELb0ELb1ELb0EEEvNS_9FwdParamsE --------------------------
	.section	.text._ZN10layer_norm31ln_parallel_residual_fwd_kernelINS_13Kernel_traitsI6__halfS2_fS2_fjLj6144ELj1ELj1ELj8ELj16ENS_18Kernel_traits_baseILj6144ES2_S2_fS2_fjLj256EEEEELb0ELb1ELb0EEEvNS_9FwdParamsE,"ax",@progbits
	.sectioninfo	@"SHI_REGISTERS=111"
	.align	128
        .global         _ZN10layer_norm31ln_parallel_residual_fwd_kernelINS_13Kernel_traitsI6__halfS2_fS2_fjLj6144ELj1ELj1ELj8ELj16ENS_18Kernel_traits_baseILj6144ES2_S2_fS2_fjLj256EEEEELb0ELb1ELb0EEEvNS_9FwdParamsE
        .type           _ZN10layer_norm31ln_parallel_residual_fwd_kernelINS_13Kernel_traitsI6__halfS2_fS2_fjLj6144ELj1ELj1ELj8ELj16ENS_18Kernel_traits_baseILj6144ES2_S2_fS2_fjLj256EEEEELb0ELb1ELb0EEEvNS_9FwdParamsE,@function
        .size           _ZN10layer_norm31ln_parallel_residual_fwd_kernelINS_13Kernel_traitsI6__halfS2_fS2_fjLj6144ELj1ELj1ELj8ELj16ENS_18Kernel_traits_baseILj6144ES2_S2_fS2_fjLj256EEEEELb0ELb1ELb0EEEvNS_9FwdParamsE,(.L_x_20030 - _ZN10layer_norm31ln_parallel_residual_fwd_kernelINS_13Kernel_traitsI6__halfS2_fS2_fjLj6144ELj1ELj1ELj8ELj16ENS_18Kernel_traits_baseILj6144ES2_S2_fS2_fjLj256EEEEELb0ELb1ELb0EEEvNS_9FwdParamsE)
        .other          _ZN10layer_norm31ln_parallel_residual_fwd_kernelINS_13Kernel_traitsI6__halfS2_fS2_fjLj6144ELj1ELj1ELj8ELj16ENS_18Kernel_traits_baseILj6144ES2_S2_fS2_fjLj256EEEEELb0ELb1ELb0EEEvNS_9FwdParamsE,@"STO_CUDA_ENTRY STV_DEFAULT"
_ZN10layer_norm31ln_parallel_residual_fwd_kernelINS_13Kernel_traitsI6__halfS2_fS2_fjLj6144ELj1ELj1ELj8ELj16ENS_18Kernel_traits_baseILj6144ES2_S2_fS2_fjLj256EEEEELb0ELb1ELb0EEEvNS_9FwdParamsE:
.text._ZN10layer_norm31ln_parallel_residual_fwd_kernelINS_13Kernel_traitsI6__halfS2_fS2_fjLj6144ELj1ELj1ELj8ELj16ENS_18Kernel_traits_baseILj6144ES2_S2_fS2_fjLj256EEEEELb0ELb1ELb0EEEvNS_9FwdParamsE:
        /* <DEDUP_REMOVED lines=25> */
.L_x_12093:
[----:B0-----:R-:W-:Y:S05]  /*0190*/  BSYNC B0 ;  /* 0x0000000000007941 */ /* 0x001fea0003800000 */
.L_x_12092:
        /* <DEDUP_REMOVED lines=13> */
.L_x_12095:
[----:B0-----:R-:W-:Y:S05]  /*0270*/  BSYNC B0 ;  /* 0x0000000000007941 */ /* 0x001fea0003800000 */
.L_x_12094:
        /* <DEDUP_REMOVED lines=12> */
.L_x_12097:
[----:B0-----:R-:W-:Y:S05]  /*0340*/  BSYNC B0 ;  /* 0x0000000000007941 */ /* 0x001fea0003800000 */
.L_x_12096:
[----:B------:R-:W0:Y:S02]  /*0350*/  S2UR UR6, SR_CTAID.X ;  /* 0x00000000000679c3 */ /* 0x000e240000002500 */
        /* <DEDUP_REMOVED lines=13> */
[----:B------:R-:W-:Y:S01]  /*0430*/  MOV R95, 0x1 ;  /* 0x00000001005f7802 */ /* 0x000fe20000000f00 */
        /* <DEDUP_REMOVED lines=17> */
[----:B------:R-:W-:Y:S01]  /*0550*/  HADD2.F32 R14, -RZ, R5.H1_H1 ;  /* 0x30000005ff0e7230 */ /* 0x000fe20000004100 */
[----:B------:R-:W-:Y:S01]  /*0560*/  IMNMX R41, R41, 0x20, PT ;  /* 0x0000002029297817 */ /* 0x000fe20003800200 */
[--C-:B------:R-:W-:Y:S02]  /*0570*/  HADD2.F32 R5, -RZ, R38.reuse.H0_H0 ;  /* 0x20000026ff057230 */ /* 0x100fe40000004100 */
[----:B------:R-:W-:Y:S01]  /*0580*/  HADD2.F32 R4, -RZ, R38.H1_H1 ;  /* 0x30000026ff047230 */ /* 0x000fe20000004100 */
[----:B------:R-:W-:Y:S01]  /*0590*/  LOP3.LUT R38, R2, 0x1fffffe0, RZ, 0xc0, !PT ;  /* 0x1fffffe002267812 */ /* 0x000fe200078ec0ff */
[--C-:B------:R-:W-:Y:S02]  /*05a0*/  HADD2.F32 R20, -RZ, R18.reuse.H0_H0 ;  /* 0x20000012ff147230 */ /* 0x100fe40000004100 */
[----:B------:R-:W-:Y:S01]  /*05b0*/  HADD2.F32 R21, -RZ, R18.H1_H1 ;  /* 0x30000012ff157230 */ /* 0x000fe20000004100 */
[----:B------:R-:W-:Y:S01]  /*05c0*/  IADD3 R37, R37, R38, RZ ;  /* 0x0000002625257210 */ /* 0x000fe20007ffe0ff */
[--C-:B------:R-:W-:Y:S01]  /*05d0*/  HADD2.F32 R18, -RZ, R19.reuse.H0_H0 ;  /* 0x20000013ff127230 */ /* 0x100fe20000004100 */
[----:B------:R-:W-:Y:S01]  /*05e0*/  IADD3 R41, R38, R41, RZ ;  /* 0x0000002926297210 */ /* 0x000fe20007ffe0ff */
[----:B------:R-:W-:Y:S01]  /*05f0*/  HADD2.F32 R19, -RZ, R19.H1_H1 ;  /* 0x30000013ff137230 */ /* 0x000fe20000004100 */
[----:B------:R-:W-:Y:S01]  /*0600*/  SHF.L.U32 R37, R37, 0x3, RZ ;  /* 0x0000000325257819 */ /* 0x000fe200000006ff */
[--C-:B------:R-:W-:Y:S01]  /*0610*/  HADD2.F32 R3, -RZ, R39.reuse.H0_H0 ;  /* 0x20000027ff037230 */ /* 0x100fe20000004100 */
[----:B------:R-:W-:Y:S01]  /*0620*/  SHF.L.U32 R96, R41, 0x3, RZ ;  /* 0x0000000329607819 */ /* 0x000fe200000006ff */
[----:B------:R-:W-:-:S02]  /*0630*/  HADD2.F32 R2, -RZ, R39.H1_H1 ;  /* 0x30000027ff027230 */ /* 0x000fc40000004100 */
[--C-:B------:R-:W-:Y:S01]  /*0640*/  HADD2.F32 R0, -RZ, R32.reuse.H0_H0 ;  /* 0x20000020ff007230 */ /* 0x100fe20000004100 */
[----:B------:R-:W0:Y:S01]  /*0650*/  I2F.U32 R37, R37 ;  /* 0x0000002500257306 */ /* 0x000e220000201000 */
[----:B------:R-:W-:Y:S02]  /*0660*/  HADD2.F32 R69, -RZ, R32.H1_H1 ;  /* 0x30000020ff457230 */ /* 0x000fe40000004100 */
        /* <DEDUP_REMOVED lines=23> */
.L_x_12161:
        /* <DEDUP_REMOVED lines=29> */
.L_x_12100:
[----:B0----5:R-:W-:-:S05]  /*09b0*/  HADD2.F32 R37, -RZ, R24.H0_H0 ;  /* 0x20000018ff257230 */ /* 0x021fca0000004100 */
[----:B------:R-:W-:-:S04]  /*09c0*/  FADD.FTZ R36, R37, R36 ;  /* 0x0000002425247221 */ /* 0x000fc80000010000 */
[----:B------:R-:W-:Y:S02]  /*09d0*/  @P0 FADD.FTZ R36, R28, R36 ;  /* 0x000000241c240221 */ /* 0x000fe40000010000 */
.L_x_12101:
[----:B------:R-:W-:Y:S01]  /*09e0*/  HADD2.F32 R37, -RZ, R40.H1_H1 ;  /* 0x30000028ff257230 */ /* 0x000fe20000004100 */
[----:B------:R-:W-:Y:S05]  /*09f0*/  @P1 BRA `(.L_x_12102) ;  /* 0x0000003000001947 */ /* 0x000fea0003800000 */
[----:B------:R-:W-:Y:S05]  /*0a00*/  @!P0 BRA `(.L_x_12103) ;  /* 0x0000005000008947 */ /* 0x000fea0003800000 */
[----:B-----5:R-:W-:Y:S01]  /*0a10*/  FADD.FTZ R37, R29, R37 ;  /* 0x000000251d257221 */ /* 0x020fe20000010000 */
[----:B------:R-:W-:Y:S05]  /*0a20*/  BRA `(.L_x_12103) ;  /* 0x0000003000007947 */ /* 0x000fea0003800000 */
.L_x_12102:
[----:B-----5:R-:W-:-:S05]  /*0a30*/  HADD2.F32 R38, -RZ, R24.H1_H1 ;  /* 0x30000018ff267230 */ /* 0x020fca0000004100 */
[----:B------:R-:W-:-:S04]  /*0a40*/  FADD.FTZ R37, R38, R37 ;  /* 0x0000002526257221 */ /* 0x000fc80000010000 */
[----:B------:R-:W-:Y:S02]  /*0a50*/  @P0 FADD.FTZ R37, R29, R37 ;  /* 0x000000251d250221 */ /* 0x000fe40000010000 */
.L_x_12103:
[----:B------:R-:W-:Y:S01]  /*0a60*/  HADD2.F32 R38, -RZ, R41.H0_H0 ;  /* 0x20000029ff267230 */ /* 0x000fe20000004100 */
[----:B------:R-:W-:Y:S05]  /*0a70*/  @P1 BRA `(.L_x_12104) ;  /* 0x0000003000001947 */ /* 0x000fea0003800000 */
[----:B------:R-:W-:Y:S05]  /*0a80*/  @!P0 BRA `(.L_x_12105) ;  /* 0x0000005000008947 */ /* 0x000fea0003800000 */
[----:B-----5:R-:W-:Y:S01]  /*0a90*/  FADD.FTZ R38, R30, R38 ;  /* 0x000000261e267221 */ /* 0x020fe20000010000 */
[----:B------:R-:W-:Y:S05]  /*0aa0*/  BRA `(.L_x_12105) ;  /* 0x0000003000007947 */ /* 0x000fea0003800000 */
.L_x_12104:
[----:B-----5:R-:W-:-:S05]  /*0ab0*/  HADD2.F32 R39, -RZ, R25.H0_H0 ;  /* 0x20000019ff277230 */ /* 0x020fca0000004100 */
[----:B------:R-:W-:-:S04]  /*0ac0*/  FADD.FTZ R38, R39, R38 ;  /* 0x0000002627267221 */ /* 0x000fc80000010000 */
[----:B------:R-:W-:Y:S02]  /*0ad0*/  @P0 FADD.FTZ R38, R30, R38 ;  /* 0x000000261e260221 */ /* 0x000fe40000010000 */
.L_x_12105:
[----:B------:R-:W-:Y:S01]  /*0ae0*/  HADD2.F32 R39, -RZ, R41.H1_H1 ;  /* 0x30000029ff277230 */ /* 0x000fe20000004100 */
[----:B------:R-:W-:Y:S05]  /*0af0*/  @P1 BRA `(.L_x_12106) ;  /* 0x0000003000001947 */ /* 0x000fea0003800000 */
[----:B------:R-:W-:Y:S05]  /*0b00*/  @!P0 BRA `(.L_x_12107) ;  /* 0x0000005000008947 */ /* 0x000fea0003800000 */
[----:B-----5:R-:W-:Y:S01]  /*0b10*/  FADD.FTZ R39, R31, R39 ;  /* 0x000000271f277221 */ /* 0x020fe20000010000 */
[----:B------:R-:W-:Y:S05]  /*0b20*/  BRA `(.L_x_12107) ;  /* 0x0000003000007947 */ /* 0x000fea0003800000 */
.L_x_12106:
[----:B-----5:R-:W-:-:S05]  /*0b30*/  HADD2.F32 R40, -RZ, R25.H1_H1 ;  /* 0x30000019ff287230 */ /* 0x020fca0000004100 */
[----:B------:R-:W-:-:S04]  /*0b40*/  FADD.FTZ R39, R40, R39 ;  /* 0x0000002728277221 */ /* 0x000fc80000010000 */
[----:B------:R-:W-:Y:S02]  /*0b50*/  @P0 FADD.FTZ R39, R31, R39 ;  /* 0x000000271f270221 */ /* 0x000fe40000010000 */
.L_x_12107:
[----:B------:R-:W-:Y:S01]  /*0b60*/  HADD2.F32 R40, -RZ, R42.H0_H0 ;  /* 0x2000002aff287230 */ /* 0x000fe20000004100 */
[----:B------:R-:W-:Y:S05]  /*0b70*/  @P1 BRA `(.L_x_12108) ;  /* 0x0000003000001947 */ /* 0x000fea0003800000 */
[----:B------:R-:W-:Y:S05]  /*0b80*/  @!P0 BRA `(.L_x_12109) ;  /* 0x0000005000008947 */ /* 0x000fea0003800000 */
[----:B-----5:R-:W-:Y:S01]  /*0b90*/  FADD.FTZ R40, R32, R40 ;  /* 0x0000002820287221 */ /* 0x020fe20000010000 */
[----:B------:R-:W-:Y:S05]  /*0ba0*/  BRA `(.L_x_12109) ;  /* 0x0000003000007947 */ /* 0x000fea0003800000 */
.L_x_12108:
[----:B-----5:R-:W-:-:S05]  /*0bb0*/  HADD2.F32 R41, -RZ, R26.H0_H0 ;  /* 0x2000001aff297230 */ /* 0x020fca0000004100 */
[----:B------:R-:W-:-:S04]  /*0bc0*/  FADD.FTZ R40, R41, R40 ;  /* 0x0000002829287221 */ /* 0x000fc80000010000 */
[----:B------:R-:W-:Y:S02]  /*0bd0*/  @P0 FADD.FTZ R40, R32, R40 ;  /* 0x0000002820280221 */ /* 0x000fe40000010000 */
.L_x_12109:
[----:B------:R-:W-:Y:S01]  /*0be0*/  HADD2.F32 R41, -RZ, R42.H1_H1 ;  /* 0x3000002aff297230 */ /* 0x000fe20000004100 */
[----:B------:R-:W-:Y:S05]  /*0bf0*/  @P1 BRA `(.L_x_12110) ;  /* 0x0000003000001947 */ /* 0x000fea0003800000 */
[----:B------:R-:W-:Y:S05]  /*0c00*/  @!P0 BRA `(.L_x_12111) ;  /* 0x0000005000008947 */ /* 0x000fea0003800000 */
[----:B-----5:R-:W-:Y:S01]  /*0c10*/  FADD.FTZ R41, R33, R41 ;  /* 0x0000002921297221 */ /* 0x020fe20000010000 */
[----:B------:R-:W-:Y:S05]  /*0c20*/  BRA `(.L_x_12111) ;  /* 0x0000003000007947 */ /* 0x000fea0003800000 */
.L_x_12110:
[----:B-----5:R-:W-:-:S05]  /*0c30*/  HADD2.F32 R42, -RZ, R26.H1_H1 ;  /* 0x3000001aff2a7230 */ /* 0x020fca0000004100 */
[----:B------:R-:W-:-:S04]  /*0c40*/  FADD.FTZ R41, R42, R41 ;  /* 0x000000292a297221 */ /* 0x000fc80000010000 */
[----:B------:R-:W-:Y:S02]  /*0c50*/  @P0 FADD.FTZ R41, R33, R41 ;  /* 0x0000002921290221 */ /* 0x000fe40000010000 */
.L_x_12111:
[----:B------:R-:W-:Y:S01]  /*0c60*/  HADD2.F32 R42, -RZ, R43.H0_H0 ;  /* 0x2000002bff2a7230 */ /* 0x000fe20000004100 */
[----:B------:R-:W-:Y:S05]  /*0c70*/  @P1 BRA `(.L_x_12112) ;  /* 0x0000003000001947 */ /* 0x000fea0003800000 */
[----:B------:R-:W-:Y:S05]  /*0c80*/  @!P0 BRA `(.L_x_12113) ;  /* 0x0000005000008947 */ /* 0x000fea0003800000 */
[----:B-----5:R-:W-:Y:S01]  /*0c90*/  FADD.FTZ R42, R34, R42 ;  /* 0x0000002a222a7221 */ /* 0x020fe20000010000 */
[----:B------:R-:W-:Y:S05]  /*0ca0*/  BRA `(.L_x_12113) ;  /* 0x0000003000007947 */ /* 0x000fea0003800000 */
.L_x_12112:
[----:B-----5:R-:W-:-:S05]  /*0cb0*/  HADD2.F32 R61, -RZ, R27.H0_H0 ;  /* 0x2000001bff3d7230 */ /* 0x020fca0000004100 */
[----:B------:R-:W-:-:S04]  /*0cc0*/  FADD.FTZ R42, R61, R42 ;  /* 0x0000002a3d2a7221 */ /* 0x000fc80000010000 */
[----:B------:R-:W-:Y:S02]  /*0cd0*/  @P0 FADD.FTZ R42, R34, R42 ;  /* 0x0000002a222a0221 */ /* 0x000fe40000010000 */
.L_x_12113:
[----:B------:R-:W-:Y:S01]  /*0ce0*/  HADD2.F32 R43, -RZ, R43.H1_H1 ;  /* 0x3000002bff2b7230 */ /* 0x000fe20000004100 */
[----:B------:R-:W-:Y:S05]  /*0cf0*/  @P1 BRA `(.L_x_12114) ;  /* 0x0000003000001947 */ /* 0x000fea0003800000 */
[----:B------:R-:W-:Y:S05]  /*0d00*/  @!P0 BRA `(.L_x_12115) ;  /* 0x0000005000008947 */ /* 0x000fea0003800000 */
[----:B-----5:R-:W-:Y:S01]  /*0d10*/  FADD.FTZ R43, R35, R43 ;  /* 0x0000002b232b7221 */ /* 0x020fe20000010000 */
[----:B------:R-:W-:Y:S05]  /*0d20*/  BRA `(.L_x_12115) ;  /* 0x0000003000007947 */ /* 0x000fea0003800000 */
.L_x_12114:
[----:B-----5:R-:W-:-:S05]  /*0d30*/  HADD2.F32 R60, -RZ, R27.H1_H1 ;  /* 0x3000001bff3c7230 */ /* 0x020fca0000004100 */
[----:B------:R-:W-:-:S04]  /*0d40*/  FADD.FTZ R43, R60, R43 ;  /* 0x0000002b3c2b7221 */ /* 0x000fc80000010000 */
[----:B------:R-:W-:Y:S02]  /*0d50*/  @P0 FADD.FTZ R43, R35, R43 ;  /* 0x0000002b232b0221 */ /* 0x000fe40000010000 */
.L_x_12115:
[C---:B------:R-:W-:Y:S02]  /*0d60*/  LEA R60, P0, R97.reuse, c[0x0][0x188], 0x5 ;  /* 0x00006200613c7a11 */ /* 0x040fe400078028ff */
[C---:B------:R-:W-:Y:S02]  /*0d70*/  IADD3 R62, R97.reuse, 0x100, RZ ;  /* 0x00000100613e7810 */ /* 0x040fe40007ffe0ff */
[----:B------:R-:W-:-:S05]  /*0d80*/  LEA.HI.X R61, R97, c[0x0][0x18c], RZ, 0x5, P0 ;  /* 0x00006300613d7a11 */ /* 0x000fca00000f2cff */
[----:B------:R0:W-:Y:S04]  /*0d90*/  STG.E.128 [R60.64], R36 ;  /* 0x000000243c007986 */ /* 0x0001e8000c101d04 */
[----:B------:R0:W-:Y:S02]  /*0da0*/  STG.E.128 [R60.64+0x10], R40 ;  /* 0x000010283c007986 */ /* 0x0001e4000c101d04 */
.L_x_12099:
[----:B------:R-:W-:Y:S05]  /*0db0*/  BSYNC B0 ;  /* 0x0000000000007941 */ /* 0x000fea0003800000 */
.L_x_12098:
        /* <DEDUP_REMOVED lines=23> */
.L_x_12118:
[----:B0----5:R-:W-:-:S05]  /*0f30*/  HADD2.F32 R45, -RZ, R24.H0_H0 ;  /* 0x20000018ff2d7230 */ /* 0x021fca0000004100 */
[----:B------:R-:W-:-:S04]  /*0f40*/  FADD.FTZ R44, R45, R44 ;  /* 0x0000002c2d2c7221 */ /* 0x000fc80000010000 */
[----:B------:R-:W-:Y:S02]  /*0f50*/  @P0 FADD.FTZ R44, R28, R44 ;  /* 0x0000002c1c2c0221 */ /* 0x000fe40000010000 */
.L_x_12119:
[----:B------:R-:W-:Y:S01]  /*0f60*/  HADD2.F32 R45, -RZ, R48.H1_H1 ;  /* 0x30000030ff2d7230 */ /* 0x000fe20000004100 */
[----:B------:R-:W-:Y:S05]  /*0f70*/  @P1 BRA `(.L_x_12120) ;  /* 0x0000003000001947 */ /* 0x000fea0003800000 */
[----:B------:R-:W-:Y:S05]  /*0f80*/  @!P0 BRA `(.L_x_12121) ;  /* 0x0000005000008947 */ /* 0x000fea0003800000 */
[----:B-----5:R-:W-:Y:S01]  /*0f90*/  FADD.FTZ R45, R29, R45 ;  /* 0x0000002d1d2d7221 */ /* 0x020fe20000010000 */
[----:B------:R-:W-:Y:S05]  /*0fa0*/  BRA `(.L_x_12121) ;  /* 0x0000003000007947 */ /* 0x000fea0003800000 */
.L_x_12120:
[----:B-----5:R-:W-:-:S05]  /*0fb0*/  HADD2.F32 R46, -RZ, R24.H1_H1 ;  /* 0x30000018ff2e7230 */ /* 0x020fca0000004100 */
[----:B------:R-:W-:-:S04]  /*0fc0*/  FADD.FTZ R45, R46, R45 ;  /* 0x0000002d2e2d7221 */ /* 0x000fc80000010000 */
[----:B------:R-:W-:Y:S02]  /*0fd0*/  @P0 FADD.FTZ R45, R29, R45 ;  /* 0x0000002d1d2d0221 */ /* 0x000fe40000010000 */
.L_x_12121:
[----:B------:R-:W-:Y:S01]  /*0fe0*/  HADD2.F32 R46, -RZ, R49.H0_H0 ;  /* 0x20000031ff2e7230 */ /* 0x000fe20000004100 */
[----:B------:R-:W-:Y:S05]  /*0ff0*/  @P1 BRA `(.L_x_12122) ;  /* 0x0000003000001947 */ /* 0x000fea0003800000 */
[----:B------:R-:W-:Y:S05]  /*1000*/  @!P0 BRA `(.L_x_12123) ;  /* 0x0000005000008947 */ /* 0x000fea0003800000 */
[----:B-----5:R-:W-:Y:S01]  /*1010*/  FADD.FTZ R46, R30, R46 ;  /* 0x0000002e1e2e7221 */ /* 0x020fe20000010000 */
[----:B------:R-:W-:Y:S05]  /*1020*/  BRA `(.L_x_12123) ;  /* 0x0000003000007947 */ /* 0x000fea0003800000 */
.L_x_12122:
[----:B-----5:R-:W-:-:S05]  /*1030*/  HADD2.F32 R47, -RZ, R25.H0_H0 ;  /* 0x20000019ff2f7230 */ /* 0x020fca0000004100 */
[----:B------:R-:W-:-:S04]  /*1040*/  FADD.FTZ R46, R47, R46 ;  /* 0x0000002e2f2e7221 */ /* 0x000fc80000010000 */
[----:B------:R-:W-:Y:S02]  /*1050*/  @P0 FADD.FTZ R46, R30, R46 ;  /* 0x0000002e1e2e0221 */ /* 0x000fe40000010000 */
.L_x_12123:
[----:B------:R-:W-:Y:S01]  /*1060*/  HADD2.F32 R47, -RZ, R49.H1_H1 ;  /* 0x30000031ff2f7230 */ /* 0x000fe20000004100 */
[----:B------:R-:W-:Y:S05]  /*1070*/  @P1 BRA `(.L_x_12124) ;  /* 0x0000003000001947 */ /* 0x000fea0003800000 */
[----:B------:R-:W-:Y:S05]  /*1080*/  @!P0 BRA `(.L_x_12125) ;  /* 0x0000005000008947 */ /* 0x000fea0003800000 */
[----:B-----5:R-:W-:Y:S01]  /*1090*/  FADD.FTZ R47, R31, R47 ;  /* 0x0000002f1f2f7221 */ /* 0x020fe20000010000 */
[----:B------:R-:W-:Y:S05]  /*10a0*/  BRA `(.L_x_12125) ;  /* 0x0000003000007947 */ /* 0x000fea0003800000 */
.L_x_12124:
[----:B-----5:R-:W-:-:S05]  /*10b0*/  HADD2.F32 R48, -RZ, R25.H1_H1 ;  /* 0x30000019ff307230 */ /* 0x020fca0000004100 */
[----:B------:R-:W-:-:S04]  /*10c0*/  FADD.FTZ R47, R48, R47 ;  /* 0x0000002f302f7221 */ /* 0x000fc80000010000 */
[----:B------:R-:W-:Y:S02]  /*10d0*/  @P0 FADD.FTZ R47, R31, R47 ;  /* 0x0000002f1f2f0221 */ /* 0x000fe40000010000 */
.L_x_12125:
[----:B------:R-:W-:Y:S01]  /*10e0*/  HADD2.F32 R48, -RZ, R50.H0_H0 ;  /* 0x20000032ff307230 */ /* 0x000fe20000004100 */
[----:B------:R-:W-:Y:S05]  /*10f0*/  @P1 BRA `(.L_x_12126) ;  /* 0x0000003000001947 */ /* 0x000fea0003800000 */
[----:B------:R-:W-:Y:S05]  /*1100*/  @!P0 BRA `(.L_x_12127) ;  /* 0x0000005000008947 */ /* 0x000fea0003800000 */
[----:B-----5:R-:W-:Y:S01]  /*1110*/  FADD.FTZ R48, R32, R48 ;  /* 0x0000003020307221 */ /* 0x020fe20000010000 */
[----:B------:R-:W-:Y:S05]  /*1120*/  BRA `(.L_x_12127) ;  /* 0x0000003000007947 */ /* 0x000fea0003800000 */
.L_x_12126:
[----:B-----5:R-:W-:-:S05]  /*1130*/  HADD2.F32 R49, -RZ, R26.H0_H0 ;  /* 0x2000001aff317230 */ /* 0x020fca0000004100 */
[----:B------:R-:W-:-:S04]  /*1140*/  FADD.FTZ R48, R49, R48 ;  /* 0x0000003031307221 */ /* 0x000fc80000010000 */
[----:B------:R-:W-:Y:S02]  /*1150*/  @P0 FADD.FTZ R48, R32, R48 ;  /* 0x0000003020300221 */ /* 0x000fe40000010000 */
.L_x_12127:
[----:B------:R-:W-:Y:S01]  /*1160*/  HADD2.F32 R49, -RZ, R50.H1_H1 ;  /* 0x30000032ff317230 */ /* 0x000fe20000004100 */
[----:B------:R-:W-:Y:S05]  /*1170*/  @P1 BRA `(.L_x_12128) ;  /* 0x0000003000001947 */ /* 0x000fea0003800000 */
[----:B------:R-:W-:Y:S05]  /*1180*/  @!P0 BRA `(.L_x_12129) ;  /* 0x0000005000008947 */ /* 0x000fea0003800000 */
[----:B-----5:R-:W-:Y:S01]  /*1190*/  FADD.FTZ R49, R33, R49 ;  /* 0x0000003121317221 */ /* 0x020fe20000010000 */
[----:B------:R-:W-:Y:S05]  /*11a0*/  BRA `(.L_x_12129) ;  /* 0x0000003000007947 */ /* 0x000fea0003800000 */
.L_x_12128:
[----:B-----5:R-:W-:-:S05]  /*11b0*/  HADD2.F32 R50, -RZ, R26.H1_H1 ;  /* 0x3000001aff327230 */ /* 0x020fca0000004100 */
[----:B------:R-:W-:-:S04]  /*11c0*/  FADD.FTZ R49, R50, R49 ;  /* 0x0000003132317221 */ /* 0x000fc80000010000 */
[----:B------:R-:W-:Y:S02]  /*11d0*/  @P0 FADD.FTZ R49, R33, R49 ;  /* 0x0000003121310221 */ /* 0x000fe40000010000 */
.L_x_12129:
[----:B------:R-:W-:Y:S01]  /*11e0*/  HADD2.F32 R50, -RZ, R51.H0_H0 ;  /* 0x20000033ff327230 */ /* 0x000fe20000004100 */
[----:B------:R-:W-:Y:S05]  /*11f0*/  @P1 BRA `(.L_x_12130) ;  /* 0x0000003000001947 */ /* 0x000fea0003800000 */
[----:B------:R-:W-:Y:S05]  /*1200*/  @!P0 BRA `(.L_x_12131) ;  /* 0x0000005000008947 */ /* 0x000fea0003800000 */
[----:B-----5:R-:W-:Y:S01]  /*1210*/  FADD.FTZ R50, R34, R50 ;  /* 0x0000003222327221 */ /* 0x020fe20000010000 */
[----:B------:R-:W-:Y:S05]  /*1220*/  BRA `(.L_x_12131) ;  /* 0x0000003000007947 */ /* 0x000fea0003800000 */
.L_x_12130:
[----:B-----5:R-:W-:-:S05]  /*1230*/  HADD2.F32 R61, -RZ, R27.H0_H0 ;  /* 0x2000001bff3d7230 */ /* 0x020fca0000004100 */
[----:B------:R-:W-:-:S04]  /*1240*/  FADD.FTZ R50, R61, R50 ;  /* 0x000000323d327221 */ /* 0x000fc80000010000 */
[----:B------:R-:W-:Y:S02]  /*1250*/  @P0 FADD.FTZ R50, R34, R50 ;  /* 0x0000003222320221 */ /* 0x000fe40000010000 */
.L_x_12131:
[----:B------:R-:W-:Y:S01]  /*1260*/  HADD2.F32 R51, -RZ, R51.H1_H1 ;  /* 0x30000033ff337230 */ /* 0x000fe20000004100 */
[----:B------:R-:W-:Y:S05]  /*1270*/  @P1 BRA `(.L_x_12132) ;  /* 0x0000003000001947 */ /* 0x000fea0003800000 */
[----:B------:R-:W-:Y:S05]  /*1280*/  @!P0 BRA `(.L_x_12133) ;  /* 0x0000005000008947 */ /* 0x000fea0003800000 */
[----:B-----5:R-:W-:Y:S01]  /*1290*/  FADD.FTZ R51, R35, R51 ;  /* 0x0000003323337221 */ /* 0x020fe20000010000 */
[----:B------:R-:W-:Y:S05]  /*12a0*/  BRA `(.L_x_12133) ;  /* 0x0000003000007947 */ /* 0x000fea0003800000 */
.L_x_12132:
[----:B-----5:R-:W-:-:S05]  /*12b0*/  HADD2.F32 R60, -RZ, R27.H1_H1 ;  /* 0x3000001bff3c7230 */ /* 0x020fca0000004100 */
[----:B------:R-:W-:-:S04]  /*12c0*/  FADD.FTZ R51, R60, R51 ;  /* 0x000000333c337221 */ /* 0x000fc80000010000 */
[----:B------:R-:W-:Y:S02]  /*12d0*/  @P0 FADD.FTZ R51, R35, R51 ;  /* 0x0000003323330221 */ /* 0x000fe40000010000 */
.L_x_12133:
[----:B------:R-:W-:-:S04]  /*12e0*/  LEA R60, P0, R62, c[0x0][0x188], 0x5 ;  /* 0x000062003e3c7a11 */ /* 0x000fc800078028ff */
[C---:B------:R-:W-:Y:S02]  /*12f0*/  LEA.HI.X R61, R62.reuse, c[0x0][0x18c], RZ, 0x5, P0 ;  /* 0x000063003e3d7a11 */ /* 0x040fe400000f2cff */
[----:B------:R-:W-:-:S03]  /*1300*/  IADD3 R62, R62, 0x100, RZ ;  /* 0x000001003e3e7810 */ /* 0x000fc60007ffe0ff */
[----:B------:R0:W-:Y:S04]  /*1310*/  STG.E.128 [R60.64], R44 ;  /* 0x0000002c3c007986 */ /* 0x0001e8000c101d04 */
[----:B------:R0:W-:Y:S02]  /*1320*/  STG.E.128 [R60.64+0x10], R48 ;  /* 0x000010303c007986 */ /* 0x0001e4000c101d04 */
.L_x_12117:
[----:B------:R-:W-:Y:S05]  /*1330*/  BSYNC B0 ;  /* 0x0000000000007941 */ /* 0x000fea0003800000 */
.L_x_12116:
        /* <DEDUP_REMOVED lines=23> */
.L_x_12136:
[----:B0----5:R-:W-:-:S05]  /*14b0*/  HADD2.F32 R53, -RZ, R24.H0_H0 ;  /* 0x20000018ff357230 */ /* 0x021fca0000004100 */
[----:B------:R-:W-:-:S04]  /*14c0*/  FADD.FTZ R52, R53, R52 ;  /* 0x0000003435347221 */ /* 0x000fc80000010000 */
[----:B------:R-:W-:Y:S02]  /*14d0*/  @P0 FADD.FTZ R52, R28, R52 ;  /* 0x000000341c340221 */ /* 0x000fe40000010000 */
.L_x_12137:
[----:B------:R-:W-:Y:S01]  /*14e0*/  HADD2.F32 R53, -RZ, R56.H1_H1 ;  /* 0x30000038ff357230 */ /* 0x000fe20000004100 */
[----:B------:R-:W-:Y:S05]  /*14f0*/  @P1 BRA `(.L_x_12138) ;  /* 0x0000003000001947 */ /* 0x000fea0003800000 */
[----:B------:R-:W-:Y:S05]  /*1500*/  @!P0 BRA `(.L_x_12139) ;  /* 0x0000005000008947 */ /* 0x000fea0003800000 */
[----:B-----5:R-:W-:Y:S01]  /*1510*/  FADD.FTZ R53, R29, R53 ;  /* 0x000000351d357221 */ /* 0x020fe20000010000 */
[----:B------:R-:W-:Y:S05]  /*1520*/  BRA `(.L_x_12139) ;  /* 0x0000003000007947 */ /* 0x000fea0003800000 */
.L_x_12138:
[----:B-----5:R-:W-:-:S05]  /*1530*/  HADD2.F32 R54, -RZ, R24.H1_H1 ;  /* 0x30000018ff367230 */ /* 0x020fca0000004100 */
[----:B------:R-:W-:-:S04]  /*1540*/  FADD.FTZ R53, R54, R53 ;  /* 0x0000003536357221 */ /* 0x000fc80000010000 */
[----:B------:R-:W-:Y:S02]  /*1550*/  @P0 FADD.FTZ R53, R29, R53 ;  /* 0x000000351d350221 */ /* 0x000fe40000010000 */
.L_x_12139:
[----:B------:R-:W-:Y:S01]  /*1560*/  HADD2.F32 R54, -RZ, R57.H0_H0 ;  /* 0x20000039ff367230 */ /* 0x000fe20000004100 */
[----:B------:R-:W-:Y:S05]  /*1570*/  @P1 BRA `(.L_x_12140) ;  /* 0x0000003000001947 */ /* 0x000fea0003800000 */
[----:B------:R-:W-:Y:S05]  /*1580*/  @!P0 BRA `(.L_x_12141) ;  /* 0x0000005000008947 */ /* 0x000fea0003800000 */
[----:B-----5:R-:W-:Y:S01]  /*1590*/  FADD.FTZ R54, R30, R54 ;  /* 0x000000361e367221 */ /* 0x020fe20000010000 */
[----:B------:R-:W-:Y:S05]  /*15a0*/  BRA `(.L_x_12141) ;  /* 0x0000003000007947 */ /* 0x000fea0003800000 */
.L_x_12140:
[----:B-----5:R-:W-:-:S05]  /*15b0*/  HADD2.F32 R55, -RZ, R25.H0_H0 ;  /* 0x20000019ff377230 */ /* 0x020fca0000004100 */
[----:B------:R-:W-:-:S04]  /*15c0*/  FADD.FTZ R54, R55, R54 ;  /* 0x0000003637367221 */ /* 0x000fc80000010000 */
[----:B------:R-:W-:Y:S02]  /*15d0*/  @P0 FADD.FTZ R54, R30, R54 ;  /* 0x000000361e360221 */ /* 0x000fe40000010000 */
.L_x_12141:
[----:B------:R-:W-:Y:S01]  /*15e0*/  HADD2.F32 R55, -RZ, R57.H1_H1 ;  /* 0x30000039ff377230 */ /* 0x000fe20000004100 */
[----:B------:R-:W-:Y:S05]  /*15f0*/  @P1 BRA `(.L_x_12142) ;  /* 0x0000003000001947 */ /* 0x000fea0003800000 */
[----:B------:R-:W-:Y:S05]  /*1600*/  @!P0 BRA `(.L_x_12143) ;  /* 0x0000005000008947 */ /* 0x000fea0003800000 */
[----:B-----5:R-:W-:Y:S01]  /*1610*/  FADD.FTZ R55, R31, R55 ;  /* 0x000000371f377221 */ /* 0x020fe20000010000 */
[----:B------:R-:W-:Y:S05]  /*1620*/  BRA `(.L_x_12143) ;  /* 0x0000003000007947 */ /* 0x000fea0003800000 */
.L_x_12142:
[----:B-----5:R-:W-:-:S05]  /*1630*/  HADD2.F32 R56, -RZ, R25.H1_H1 ;  /* 0x30000019ff387230 */ /* 0x020fca0000004100 */
[----:B------:R-:W-:-:S04]  /*1640*/  FADD.FTZ R55, R56, R55 ;  /* 0x0000003738377221 */ /* 0x000fc80000010000 */
[----:B------:R-:W-:Y:S02]  /*1650*/  @P0 FADD.FTZ R55, R31, R55 ;  /* 0x000000371f370221 */ /* 0x000fe40000010000 */
.L_x_12143:
[----:B------:R-:W-:Y:S01]  /*1660*/  HADD2.F32 R56, -RZ, R58.H0_H0 ;  /* 0x2000003aff387230 */ /* 0x000fe20000004100 */
[----:B------:R-:W-:Y:S05]  /*1670*/  @P1 BRA `(.L_x_12144) ;  /* 0x0000003000001947 */ /* 0x000fea0003800000 */
[----:B------:R-:W-:Y:S05]  /*1680*/  @!P0 BRA `(.L_x_12145) ;  /* 0x0000005000008947 */ /* 0x000fea0003800000 */
[----:B-----5:R-:W-:Y:S01]  /*1690*/  FADD.FTZ R56, R32, R56 ;  /* 0x0000003820387221 */ /* 0x020fe20000010000 */
[----:B------:R-:W-:Y:S05]  /*16a0*/  BRA `(.L_x_12145) ;  /* 0x0000003000007947 */ /* 0x000fea0003800000 */
.L_x_12144:
[----:B-----5:R-:W-:-:S05]  /*16b0*/  HADD2.F32 R57, -RZ, R26.H0_H0 ;  /* 0x2000001aff397230 */ /* 0x020fca0000004100 */
[----:B------:R-:W-:-:S04]  /*16c0*/  FADD.FTZ R56, R57, R56 ;  /* 0x0000003839387221 */ /* 0x000fc80000010000 */
[----:B------:R-:W-:Y:S02]  /*16d0*/  @P0 FADD.FTZ R56, R32, R56 ;  /* 0x0000003820380221 */ /* 0x000fe40000010000 */
.L_x_12145:
[----:B------:R-:W-:Y:S01]  /*16e0*/  HADD2.F32 R57, -RZ, R58.H1_H1 ;  /* 0x3000003aff397230 */ /* 0x000fe20000004100 */
[----:B------:R-:W-:Y:S05]  /*16f0*/  @P1 BRA `(.L_x_12146) ;  /* 0x0000003000001947 */ /* 0x000fea0003800000 */
[----:B------:R-:W-:Y:S05]  /*1700*/  @!P0 BRA `(.L_x_12147) ;  /* 0x0000005000008947 */ /* 0x000fea0003800000 */
[----:B-----5:R-:W-:Y:S01]  /*1710*/  FADD.FTZ R57, R33, R57 ;  /* 0x0000003921397221 */ /* 0x020fe20000010000 */
[----:B------:R-:W-:Y:S05]  /*1720*/  BRA `(.L_x_12147) ;  /* 0x0000003000007947 */ /* 0x000fea0003800000 */
.L_x_12146:
[----:B-----5:R-:W-:-:S05]  /*1730*/  HADD2.F32 R58, -RZ, R26.H1_H1 ;  /* 0x3000001aff3a7230 */ /* 0x020fca0000004100 */
[----:B------:R-:W-:-:S04]  /*1740*/  FADD.FTZ R57, R58, R57 ;  /* 0x000000393a397221 */ /* 0x000fc80000010000 */
[----:B------:R-:W-:Y:S02]  /*1750*/  @P0 FADD.FTZ R57, R33, R57 ;  /* 0x0000003921390221 */ /* 0x000fe40000010000 */
.L_x_12147:
[----:B------:R-:W-:Y:S01]  /*1760*/  HADD2.F32 R58, -RZ, R59.H0_H0 ;  /* 0x2000003bff3a7230 */ /* 0x000fe20000004100 */
[----:B------:R-:W-:Y:S05]  /*1770*/  @P1 BRA `(.L_x_12148) ;  /* 0x0000003000001947 */ /* 0x000fea0003800000 */
[----:B------:R-:W-:Y:S05]  /*1780*/  @!P0 BRA `(.L_x_12149) ;  /* 0x0000005000008947 */ /* 0x000fea0003800000 */
[----:B-----5:R-:W-:Y:S01]  /*1790*/  FADD.FTZ R58, R34, R58 ;  /* 0x0000003a223a7221 */ /* 0x020fe20000010000 */
[----:B------:R-:W-:Y:S05]  /*17a0*/  BRA `(.L_x_12149) ;  /* 0x0000003000007947 */ /* 0x000fea0003800000 */
.L_x_12148:
[----:B-----5:R-:W-:-:S05]  /*17b0*/  HADD2.F32 R61, -RZ, R27.H0_H0 ;  /* 0x2000001bff3d7230 */ /* 0x020fca0000004100 */
[----:B------:R-:W-:-:S04]  /*17c0*/  FADD.FTZ R58, R61, R58 ;  /* 0x0000003a3d3a7221 */ /* 0x000fc80000010000 */
[----:B------:R-:W-:Y:S02]  /*17d0*/  @P0 FADD.FTZ R58, R34, R58 ;  /* 0x0000003a223a0221 */ /* 0x000fe40000010000 */
.L_x_12149:
[----:B------:R-:W-:Y:S01]  /*17e0*/  HADD2.F32 R59, -RZ, R59.H1_H1 ;  /* 0x3000003bff3b7230 */ /* 0x000fe20000004100 */
[----:B------:R-:W-:Y:S05]  /*17f0*/  @P1 BRA `(.L_x_12150) ;  /* 0x0000003000001947 */ /* 0x000fea0003800000 */
[----:B------:R-:W-:Y:S05]  /*1800*/  @!P0 BRA `(.L_x_12151) ;  /* 0x0000005000008947 */ /* 0x000fea0003800000 */
[----:B-----5:R-:W-:Y:S01]  /*1810*/  FADD.FTZ R59, R35, R59 ;  /* 0x0000003b233b7221 */ /* 0x020fe20000010000 */
[----:B------:R-:W-:Y:S05]  /*1820*/  BRA `(.L_x_12151) ;  /* 0x0000003000007947 */ /* 0x000fea0003800000 */
.L_x_12150:
[----:B-----5:R-:W-:-:S05]  /*1830*/  HADD2.F32 R60, -RZ, R27.H1_H1 ;  /* 0x3000001bff3c7230 */ /* 0x020fca0000004100 */
[----:B------:R-:W-:-:S04]  /*1840*/  FADD.FTZ R59, R60, R59 ;  /* 0x0000003b3c3b7221 */ /* 0x000fc80000010000 */
[----:B------:R-:W-:Y:S02]  /*1850*/  @P0 FADD.FTZ R59, R35, R59 ;  /* 0x0000003b233b0221 */ /* 0x000fe40000010000 */
.L_x_12151:
[----:B------:R-:W-:-:S04]  /*1860*/  LEA R60, P0, R62, c[0x0][0x188], 0x5 ;  /* 0x000062003e3c7a11 */ /* 0x000fc800078028ff */
[----:B------:R-:W-:-:S05]  /*1870*/  LEA.HI.X R61, R62, c[0x0][0x18c], RZ, 0x5, P0 ;  /* 0x000063003e3d7a11 */ /* 0x000fca00000f2cff */
[----:B------:R0:W-:Y:S04]  /*1880*/  STG.E.128 [R60.64], R52 ;  /* 0x000000343c007986 */ /* 0x0001e8000c101d04 */
[----:B------:R0:W-:Y:S02]  /*1890*/  STG.E.128 [R60.64+0x10], R56 ;  /* 0x000010383c007986 */ /* 0x0001e4000c101d04 */
.L_x_12135:
[----:B------:R-:W-:Y:S05]  /*18a0*/  BSYNC B0 ;  /* 0x0000000000007941 */ /* 0x000fea0003800000 */
.L_x_12134:
        /* <DEDUP_REMOVED lines=33> */
.L_x_12162:
        /* <DEDUP_REMOVED lines=69> */
.L_x_12163:
        /* <DEDUP_REMOVED lines=83> */
[--C-:B------:R-:W-:Y:S02]  /*2440*/  FADD.FTZ R100, R39, -R98.reuse ;  /* 0x8000006227647221 */ /* 0x100fe40000010000 */
[--C-:B-1----:R-:W-:Y:S02]  /*2450*/  FADD.FTZ R60, R36, -R98.reuse ;  /* 0x80000062243c7221 */ /* 0x102fe40000010000 */
[----:B------:R-:W-:-:S02]  /*2460*/  FADD.FTZ R62, R37, -R98 ;  /* 0x80000062253e7221 */ /* 0x000fc40000010000 */
[----:B------:R-:W-:Y:S02]  /*2470*/  FMUL.FTZ R100, R99, R100 ;  /* 0x0000006463647220 */ /* 0x000fe40000410000 */
[--C-:B------:R-:W-:Y:S02]  /*2480*/  FADD.FTZ R82, R38, -R98.reuse ;  /* 0x8000006226527221 */ /* 0x100fe40000010000 */
[--C-:B------:R-:W-:Y:S02]  /*2490*/  FADD.FTZ R102, R40, -R98.reuse ;  /* 0x8000006228667221 */ /* 0x100fe40000010000 */
[--C-:B------:R-:W-:Y:S02]  /*24a0*/  FADD.FTZ R104, R41, -R98.reuse ;  /* 0x8000006229687221 */ /* 0x100fe40000010000 */
[--C-:B------:R-:W-:Y:S02]  /*24b0*/  FADD.FTZ R106, R42, -R98.reuse ;  /* 0x800000622a6a7221 */ /* 0x100fe40000010000 */
[----:B------:R-:W-:-:S02]  /*24c0*/  FADD.FTZ R108, R43, -R98 ;  /* 0x800000622b6c7221 */ /* 0x000fc40000010000 */
[C---:B------:R-:W-:Y:S02]  /*24d0*/  FMUL.FTZ R60, R99.reuse, R60 ;  /* 0x0000003c633c7220 */ /* 0x040fe40000410000 */
[----:B------:R-:W-:Y:S02]  /*24e0*/  FMUL.FTZ R62, R99, R62 ;  /* 0x0000003e633e7220 */ /* 0x000fe40000410000 */
[----:B------:R-:W-:Y:S01]  /*24f0*/  FFMA.FTZ R63, R23, R100, R14 ;  /* 0x00000064173f7223 */ /* 0x000fe2000001000e */
[----:B------:R-:W-:Y:S01]  /*2500*/  HFMA2.MMA R100, -RZ, RZ, 0, 9.5367431640625e-07 ;  /* 0x00000010ff647435 */ /* 0x000fe200000001ff */
        /* <DEDUP_REMOVED lines=15> */
[C---:B------:R-:W-:Y:S01]  /*2600*/  IMAD.WIDE.U32 R82, R97.reuse, R100, c[0x0][0x208] ;  /* 0x0000820061527625 */ /* 0x040fe200078e0064 */
[----:B------:R-:W-:Y:S02]  /*2610*/  IADD3 R97, R97, 0x100, RZ ;  /* 0x0000010061617810 */ /* 0x000fe40007ffe0ff */
[----:B------:R-:W-:-:S05]  /*2620*/  F2FP.PACK_AB R63, R101, R106 ;  /* 0x0000006a653f723e */ /* 0x000fca00000000ff */
[----:B------:R0:W-:Y:S02]  /*2630*/  STG.E.128 [R82.64], R60 ;  /* 0x0000003c52007986 */ /* 0x0001e4000c101d04 */
.L_x_12155:
[----:B------:R-:W-:Y:S05]  /*2640*/  BSYNC B0 ;  /* 0x0000000000007941 */ /* 0x000fea0003800000 */
.L_x_12154:
        /* <DEDUP_REMOVED lines=22> */
[----:B------:R-:W-:Y:S01]  /*27b0*/  MOV R100, 0x10 ;  /* 0x0000001000647802 */ /* 0x000fe20000000f00 */
[----:B------:R-:W-:Y:S01]  /*27c0*/  FFMA.FTZ R62, R5, R102, R70 ;  /* 0x00000066053e7223 */ /* 0x000fe20000010046 */
[----:B------:R-:W-:Y:S01]  /*27d0*/  F2FP.PACK_AB R60, R61, R60 ;  /* 0x0000003c3d3c723e */ /* 0x000fe200000000ff */
        /* <DEDUP_REMOVED lines=9> */
.L_x_12157:
[----:B------:R-:W-:Y:S05]  /*2870*/  BSYNC B0 ;  /* 0x0000000000007941 */ /* 0x000fea0003800000 */
.L_x_12156:
[----:B------:R-:W-:Y:S01]  /*2880*/  BSSY B0, `(.L_x_12158) ;  /* 0x0000021000007945 */ /* 0x000fe20003800000 */
[----:B------:R-:W-:Y:S05]  /*2890*/  @!P2 BRA `(.L_x_12159) ;  /* 0x000001f00000a947 */ /* 0x000fea0003800000 */
[--C-:B0-----:R-:W-:Y:S02]  /*28a0*/  FADD.FTZ R82, R54, -R98.reuse ;  /* 0x8000006236527221 */ /* 0x101fe40000010000 */
[--C-:B-1----:R-:W-:Y:S02]  /*28b0*/  FADD.FTZ R60, R52, -R98.reuse ;  /* 0x80000062343c7221 */ /* 0x102fe40000010000 */
[----:B------:R-:W-:Y:S02]  /*28c0*/  FMUL.FTZ R82, R99, R82 ;  /* 0x0000005263527220 */ /* 0x000fe40000410000 */
[--C-:B------:R-:W-:Y:S02]  /*28d0*/  FADD.FTZ R62, R53, -R98.reuse ;  /* 0x80000062353e7221 */ /* 0x100fe40000010000 */
[--C-:B------:R-:W-:Y:S02]  /*28e0*/  FADD.FTZ R100, R55, -R98.reuse ;  /* 0x8000006237647221 */ /* 0x100fe40000010000 */
[----:B------:R-:W-:-:S02]  /*28f0*/  FADD.FTZ R102, R56, -R98 ;  /* 0x8000006238667221 */ /* 0x000fc40000010000 */
[--C-:B------:R-:W-:Y:S02]  /*2900*/  FADD.FTZ R104, R57, -R98.reuse ;  /* 0x8000006239687221 */ /* 0x100fe40000010000 */
[--C-:B------:R-:W-:Y:S02]  /*2910*/  FADD.FTZ R106, R58, -R98.reuse ;  /* 0x800000623a6a7221 */ /* 0x100fe40000010000 */
[----:B------:R-:W-:Y:S02]  /*2920*/  FADD.FTZ R98, R59, -R98 ;  /* 0x800000623b627221 */ /* 0x000fe40000010000 */
[----:B------:R-:W-:Y:S01]  /*2930*/  FFMA.FTZ R61, R76, R82, R87 ;  /* 0x000000524c3d7223 */ /* 0x000fe20000010057 */
[----:B------:R-:W-:Y:S01]  /*2940*/  HFMA2.MMA R82, -RZ, RZ, 0, 9.5367431640625e-07 ;  /* 0x00000010ff527435 */ /* 0x000fe200000001ff */
        /* <DEDUP_REMOVED lines=20> */
.L_x_12159:
[----:B------:R-:W-:Y:S05]  /*2a90*/  BSYNC B0 ;  /* 0x0000000000007941 */ /* 0x000fea0003800000 */
.L_x_12158:
[----:B------:R-:W-:Y:S02]  /*2aa0*/  IADD3 R94, R94, c[0x0][0x160], RZ ;  /* 0x000058005e5e7a10 */ /* 0x000fe40007ffe0ff */
[----:B------:R-:W-:Y:S02]  /*2ab0*/  LOP3.LUT P1, RZ, R95, 0xff, RZ, 0xc0, !PT ;  /* 0x000000ff5fff7812 */ /* 0x000fe4000782c0ff */
[----:B------:R-:W-:Y:S02]  /*2ac0*/  ISETP.GE.AND P0, PT, R94, c[0x0][0x164], PT ;  /* 0x000059005e007a0c */ /* 0x000fe40003f06270 */
[----:B------:R-:W-:-:S11]  /*2ad0*/  SEL R95, RZ, 0x1, P1 ;  /* 0x00000001ff5f7807 */ /* 0x000fd60000800000 */
[----:B01---5:R-:W-:Y:S01]  /*2ae0*/  @P0 CALL.REL.NOINC `(.L_x_12160) ;  /* 0x0000001000000944 */ /* 0x023fe20003c00000 */
[----:B------:R-:W-:Y:S05]  /*2af0*/  BRA `(.L_x_12161) ;  /* 0xffffdce000007947 */ /* 0x000fea000383ffff */
.L_x_12160:
[----:B------:R-:W-:Y:S05]  /*2b00*/  EXIT ;  /* 0x000000000000794d */ /* 0x000fea0003800000 */
.L_x_12152:
[----:B------:R-:W-:Y:S01]  /*2b10*/  HFMA2.MMA R83, -RZ, RZ, 0, 1.847743988037109375e-06 ;  /* 0x0000001fff537435 */ /* 0x000fe200000001ff */
[----:B------:R-:W-:Y:S02]  /*2b20*/  MOV R100, 0x1 ;  /* 0x0000000100647802 */ /* 0x000fe40000000f00 */
[----:B------:R-:W-:Y:S02]  /*2b30*/  MOV R98, 0xffffffff ;  /* 0xffffffff00627802 */ /* 0x000fe40000000f00 */
[----:B------:R-:W-:Y:S02]  /*2b40*/  MOV R62, 0x2b60 ;  /* 0x00002b60003e7802 */ /* 0x000fe40000000f00 */
[----:B-----5:R-:W-:Y:S05]  /*2b50*/  CALL.REL.NOINC `($__internal_50_$__cuda_sm70_shflsync_bfly_p) ;  /* 0x000006b000007944 */ /* 0x020fea0003c00000 */
[----:B-1----:R-:W-:Y:S01]  /*2b60*/  MOV R60, R100 ;  /* 0x00000064003c7202 */ /* 0x002fe20000000f00 */
[----:B0-----:R-:W-:Y:S05]  /*2b70*/  BRA `(.L_x_12162) ;  /* 0xffffef4000007947 */ /* 0x001fea000383ffff */
.L_x_12153:
[----:B------:R-:W-:Y:S01]  /*2b80*/  HFMA2.MMA R100, -RZ, RZ, 0, 1.1920928955078125e-07 ;  /* 0x00000002ff647435 */ /* 0x000fe200000001ff */
[----:B------:R-:W-:Y:S02]  /*2b90*/  MOV R83, 0x1f ;  /* 0x0000001f00537802 */ /* 0x000fe40000000f00 */
[----:B------:R-:W-:Y:S02]  /*2ba0*/  MOV R98, 0xffffffff ;  /* 0xffffffff00627802 */ /* 0x000fe40000000f00 */
[----:B------:R-:W-:-:S02]  /*2bb0*/  MOV R62, 0x2bd0 ;  /* 0x00002bd0003e7802 */ /* 0x000fc40000000f00 */
[----:B-----5:R-:W-:Y:S05]  /*2bc0*/  CALL.REL.NOINC `($__internal_50_$__cuda_sm70_shflsync_bfly_p) ;  /* 0x0000064000007944 */ /* 0x020fea0003c00000 */
[----:B01----:R-:W-:Y:S01]  /*2bd0*/  FADD.FTZ R61, R61, R100 ;  /* 0x000000643d3d7221 */ /* 0x003fe20000010000 */
[----:B------:R-:W-:Y:S01]  /*2be0*/  HFMA2.MMA R100, -RZ, RZ, 0, 2.384185791015625e-07 ;  /* 0x00000004ff647435 */ /* 0x000fe200000001ff */
[----:B------:R-:W-:-:S02]  /*2bf0*/  MOV R83, 0x1f ;  /* 0x0000001f00537802 */ /* 0x000fc40000000f00 */
[----:B------:R-:W-:Y:S02]  /*2c00*/  MOV R98, 0xffffffff ;  /* 0xffffffff00627802 */ /* 0x000fe40000000f00 */
[----:B------:R-:W-:Y:S02]  /*2c10*/  MOV R62, 0x2c30 ;  /* 0x00002c30003e7802 */ /* 0x000fe40000000f00 */
[----:B------:R-:W-:Y:S05]  /*2c20*/  CALL.REL.NOINC `($__internal_50_$__cuda_sm70_shflsync_bfly_p) ;  /* 0x000005e000007944 */ /* 0x000fea0003c00000 */
[----:B01----:R-:W-:Y:S01]  /*2c30*/  FADD.FTZ R61, R61, R100 ;  /* 0x000000643d3d7221 */ /* 0x003fe20000010000 */
[----:B------:R-:W-:Y:S01]  /*2c40*/  HFMA2.MMA R100, -RZ, RZ, 0, 4.76837158203125e-07 ;  /* 0x00000008ff647435 */ /* 0x000fe200000001ff */
[----:B------:R-:W-:Y:S02]  /*2c50*/  MOV R83, 0x1f ;  /* 0x0000001f00537802 */ /* 0x000fe40000000f00 */
[----:B------:R-:W-:Y:S02]  /*2c60*/  MOV R98, 0xffffffff ;  /* 0xffffffff00627802 */ /* 0x000fe40000000f00 */
[----:B------:R-:W-:Y:S02]  /*2c70*/  MOV R62, 0x2c90 ;  /* 0x00002c90003e7802 */ /* 0x000fe40000000f00 */
[----:B------:R-:W-:Y:S05]  /*2c80*/  CALL.REL.NOINC `($__internal_50_$__cuda_sm70_shflsync_bfly_p) ;  /* 0x0000058000007944 */ /* 0x000fea0003c00000 */
[----:B01----:R-:W-:Y:S01]  /*2c90*/  FADD.FTZ R61, R61, R100 ;  /* 0x000000643d3d7221 */ /* 0x003fe20000010000 */
[----:B------:R-:W-:Y:S01]  /*2ca0*/  HFMA2.MMA R100, -RZ, RZ, 0, 9.5367431640625e-07 ;  /* 0x00000010ff647435 */ /* 0x000fe200000001ff */
[----:B------:R-:W-:-:S02]  /*2cb0*/  MOV R83, 0x1f ;  /* 0x0000001f00537802 */ /* 0x000fc40000000f00 */
[----:B------:R-:W-:Y:S02]  /*2cc0*/  MOV R98, 0xffffffff ;  /* 0xffffffff00627802 */ /* 0x000fe40000000f00 */
[----:B------:R-:W-:Y:S02]  /*2cd0*/  MOV R62, 0x2cf0 ;  /* 0x00002cf0003e7802 */ /* 0x000fe40000000f00 */
[----:B------:R-:W-:Y:S05]  /*2ce0*/  CALL.REL.NOINC `($__internal_50_$__cuda_sm70_shflsync_bfly_p) ;  /* 0x0000052000007944 */ /* 0x000fea0003c00000 */
[----:B01----:R-:W-:Y:S01]  /*2cf0*/  FADD.FTZ R61, R61, R100 ;  /* 0x000000643d3d7221 */ /* 0x003fe20000010000 */
[----:B------:R-:W-:-:S03]  /*2d00*/  HFMA2.MMA R100, -RZ, RZ, 0, 5.9604644775390625e-08 ;  /* 0x00000001ff647435 */ /* 0x000fc600000001ff */
        /* <DEDUP_REMOVED lines=53> */
[----:B------:R-:W-:Y:S05]  /*3060*/  CALL.REL.NOINC `($__internal_50_$__cuda_sm70_shflsync_bfly_p) ;  /* 0x000001a000007944 */ /* 0x000fea0003c00000 */
[----:B01----:R-:W-:Y:S01]  /*3070*/  FADD.FTZ R61, R61, R100 ;  /* 0x000000643d3d7221 */ /* 0x003fe20000010000 */
[----:B------:R-:W-:Y:S01]  /*3080*/  HFMA2.MMA R100, -RZ, RZ, 0, 1.1920928955078125e-07 ;  /* 0x00000002ff647435 */ /* 0x000fe200000001ff */
[----:B------:R-:W-:Y:S02]  /*3090*/  MOV R83, 0x1f ;  /* 0x0000001f00537802 */ /* 0x000fe40000000f00 */
[----:B------:R-:W-:Y:S02]  /*30a0*/  MOV R98, 0xffffffff ;  /* 0xffffffff00627802 */ /* 0x000fe40000000f00 */
[----:B------:R-:W-:Y:S02]  /*30b0*/  MOV R62, 0x30d0 ;  /* 0x000030d0003e7802 */ /* 0x000fe40000000f00 */
[----:B------:R-:W-:Y:S05]  /*30c0*/  CALL.REL.NOINC `($__internal_50_$__cuda_sm70_shflsync_bfly_p) ;  /* 0x0000014000007944 */ /* 0x000fea0003c00000 */
[----:B01----:R-:W-:Y:S01]  /*30d0*/  FADD.FTZ R61, R61, R100 ;  /* 0x000000643d3d7221 */ /* 0x003fe20000010000 */
[----:B------:R-:W-:Y:S01]  /*30e0*/  HFMA2.MMA R100, -RZ, RZ, 0, 2.384185791015625e-07 ;  /* 0x00000004ff647435 */ /* 0x000fe200000001ff */
[----:B------:R-:W-:Y:S02]  /*30f0*/  MOV R83, 0x1f ;  /* 0x0000001f00537802 */ /* 0x000fe40000000f00 */
[----:B------:R-:W-:-:S02]  /*3100*/  MOV R98, 0xffffffff ;  /* 0xffffffff00627802 */ /* 0x000fc40000000f00 */
        /* <DEDUP_REMOVED lines=8> */
[----:B-1----:R-:W-:Y:S01]  /*3190*/  FADD.FTZ R99, R61, R100 ;  /* 0x000000643d637221 */ /* 0x002fe20000010000 */
[----:B------:R-:W-:Y:S01]  /*31a0*/  HFMA2.MMA R100, -RZ, RZ, 0, 9.5367431640625e-07 ;  /* 0x00000010ff647435 */ /* 0x000fe200000001ff */
[----:B0-----:R-:W-:Y:S02]  /*31b0*/  MOV R83, 0x1f ;  /* 0x0000001f00537802 */ /* 0x001fe40000000f00 */
[----:B------:R-:W-:-:S02]  /*31c0*/  MOV R98, 0xffffffff ;  /* 0xffffffff00627802 */ /* 0x000fc40000000f00 */
[----:B------:R-:W-:Y:S02]  /*31d0*/  MOV R61, R99 ;  /* 0x00000063003d7202 */ /* 0x000fe40000000f00 */
[----:B------:R-:W-:Y:S02]  /*31e0*/  MOV R62, 0x3200 ;  /* 0x00003200003e7802 */ /* 0x000fe40000000f00 */
[----:B------:R-:W-:Y:S05]  /*31f0*/  CALL.REL.NOINC `($__internal_50_$__cuda_sm70_shflsync_bfly_p) ;  /* 0x0000001000007944 */ /* 0x000fea0003c00000 */
[----:B01----:R-:W-:Y:S05]  /*3200*/  BRA `(.L_x_12163) ;  /* 0xffffed0000007947 */ /* 0x003fea000383ffff */
        .weak           $__internal_50_$__cuda_sm70_shflsync_bfly_p
        .type           $__internal_50_$__cuda_sm70_shflsync_bfly_p,@function
        .size           $__internal_50_$__cuda_sm70_shflsync_bfly_p,(.L_x_20030 - $__internal_50_$__cuda_sm70_shflsync_bfly_p)
$__internal_50_$__cuda_sm70_shflsync_bfly_p:
[----:B------:R-:W-:Y:S01]  /*3210*/  HFMA2.MMA R63, -RZ, RZ, 0, 0 ;  /* 0x00000000ff3f7435 */ /* 0x000fe200000001ff */
[----:B------:R-:W-:Y:S04]  /*3220*/  WARPSYNC R98 ;  /* 0x0000006200007348 */ /* 0x000fe80003800000 */
[----:B------:R0:W1:Y:S01]  /*3230*/  SHFL.BFLY PT, R100, R61, R100, R83 ;  /* 0x0c0000643d647389 */ /* 0x00006200000e0053 */
[----:B------:R-:W-:Y:S05]  /*3240*/  RET.REL.NODEC R62 `(_ZN10layer_norm31ln_parallel_residual_fwd_kernelINS_13Kernel_traitsI6__halfS2_fS2_fjLj6144ELj1ELj1ELj8ELj16ENS_18Kernel_traits_baseILj6144ES2_S2_fS2_fjLj256EEEEELb0ELb1ELb0EEEvNS_9FwdParamsE) ;  /* 0xffffcdb03e007950 */ /* 0x000fea0003c3ffff */
.L_x_12164:
        /* <DEDUP_REMOVED lines=11> */
.L_x_20030:


//--------------------- .text._ZN10layer_norm31ln_parallel_residual_fwd_kernelINS_13Kernel_traitsI6__halfS2_fS2_fjLj6144ELj1ELj1ELj8ELj16ENS_18Kernel_traits_baseILj6144ES2_S2_fS2_fjLj256EEEEELb0ELb1ELb1EEEvNS_9FwdParamsE --------------------------
	.section	.text._ZN10layer_norm31ln_parallel_residual_fwd_kernelINS_13Kernel_traitsI6__halfS2_fS2_fjLj6144ELj1ELj1ELj8ELj16ENS_18Kernel_traits_baseILj6144ES2_S2_fS2_fjLj256EEEEELb0ELb1ELb1EEEvNS_9FwdParamsE,"ax",@progbits
	.sectioninfo	@"SHI_REGISTERS=108"
	.align	128
        .global         _ZN10layer_norm31ln_parallel_residual_fwd_kernelINS_13Kernel_traitsI6__halfS2_fS2_fjLj6144ELj1ELj1ELj8ELj16ENS_18Kernel_traits_baseILj6144ES2_S2_fS2_fjLj256EEEEELb0ELb1ELb1EEEvNS_9FwdParamsE
        .type           _ZN10layer_norm31ln_parallel_residual_fwd_kernelINS_13Kernel_traitsI6__halfS2_fS2_fjLj6144ELj1ELj1ELj8ELj16ENS_18Kernel_traits_baseILj6144ES2_S2_fS2_fjLj256EEEEELb0ELb1ELb1EEEvNS_9FwdParamsE,@function
        .size           _ZN10layer_norm31ln_parallel_residual_fwd_kernelINS_13Kernel_traitsI6__halfS2_fS2_fjLj6144ELj1ELj1ELj8ELj16ENS_18Kernel_traits_baseILj6144ES2_S2_fS2_fjLj256EEEEELb0ELb1ELb1EEEvNS_9FwdParamsE,(.L_x_20031 - _ZN10layer_norm31ln_parallel_residual_fwd_kernelINS_13Kernel_traitsI6__halfS2_fS2_fjLj6144ELj1ELj1ELj8ELj16ENS_18Kernel_traits_baseILj6144ES2_S2_fS2_fjLj256EEEEELb0ELb1ELb1EEEvNS_9FwdParamsE)
        .other          _ZN10layer_norm31ln_parallel_residual_fwd_kernelINS_13Kernel_traitsI6__halfS2_fS2_fjLj6144ELj1ELj1ELj8ELj16ENS_18Kernel_traits_baseILj6144ES2_S2_fS2_fjLj256EEEEELb0ELb1ELb1EEEvNS_9FwdParamsE,@"STO_CUDA_ENTRY STV_DEFAULT"
_ZN10layer_norm31ln_parallel_residual_fwd_kernelINS_13Kernel_traitsI6__halfS2_fS2_fjLj6144ELj1ELj1ELj8ELj16ENS_18Kernel_traits_baseILj6144ES2_S2_fS2_fjLj256EEEEELb0ELb1ELb1EEEvNS_9FwdParamsE:
.text._ZN10layer_norm31ln_parallel_residual_fwd_kernelINS_13Kernel_traitsI6__halfS2_fS2_fjLj6144ELj1ELj1ELj8ELj16ENS_18Kernel_traits_baseILj6144ES2_S2_fS2_fjLj256EEEEELb0ELb1ELb1EEEvNS_9FwdParamsE:
        /* <DEDUP_REMOVED lines=20> */
[----:B------:R0:W5:Y:S02]  /*0140*/  LDG.E.128 R4, [R16.64+0x2000] ;  /* 0x0020000410047981 */ /* 0x000164000c1e1d00 */
[----:B-----5:R-:W-:Y:S01]  /*0150*/  @!P0 CS2R R20, SRZ ;  /* 0x0000000000148805 */ /* 0x020fe2000001ff00 */
[----:B------:R-:W-:Y:S01]  /*0160*/  @!P0 CS2R R22, SRZ ;  /* 0x0000000000168805 */ /* 0x000fe2000001ff00 */
[----:B------:R-:W-:Y:S01]  /*0170*/  @!P0 CS2R R24, SRZ ;  /* 0x0000000000188805 */ /* 0x000fe2000001ff00 */
[----:B------:R-:W-:Y:S01]  /*0180*/  @!P0 CS2R R26, SRZ ;  /* 0x00000000001a8805 */ /* 0x000fe2000001ff00 */
[----:B------:R-:W-:Y:S01]  /*0190*/  @!P0 CS2R R12, SRZ ;  /* 0x00000000000c8805 */ /* 0x000fe2000001ff00 */
[----:B------:R-:W-:Y:S01]  /*01a0*/  @!P0 CS2R R14, SRZ ;  /* 0x00000000000e8805 */ /* 0x000fe2000001ff00 */
[----:B------:R-:W-:Y:S01]  /*01b0*/  HFMA2.MMA R74, -RZ, RZ, 0, 5.9604644775390625e-08 ;  /* 0x00000001ff4a7435 */ /* 0x000fe200000001ff */
        /* <DEDUP_REMOVED lines=24> */
[----:B0-----:R-:W-:Y:S02]  /*0340*/  HADD2.F32 R73, -RZ, R15.H1_H1 ;  /* 0x3000000fff497230 */ /* 0x001fe40000004100 */
.L_x_12216:
[----:B------:R-:W-:Y:S01]  /*0350*/  IMAD R24, R75, c[0x0][0x168], RZ ;  /* 0x00005a004b187a24 */ /* 0x000fe200078e02ff */
[----:B------:R-:W-:Y:S02]  /*0360*/  ISETP.NE.U32.AND P0, PT, RZ, c[0x0][0x180], PT ;  /* 0x00006000ff007a0c */ /* 0x000fe40003f05070 */
[----:B------:R-:W-:Y:S02]  /*0370*/  ISETP.NE.U32.AND P1, PT, RZ, c[0x0][0x178], PT ;  /* 0x00005e00ff007a0c */ /* 0x000fe40003f25070 */
[----:B------:R-:W-:-:S02]  /*0380*/  SHF.R.S32.HI R25, RZ, 0x1f, R24 ;  /* 0x0000001fff197819 */ /* 0x000fc40000011418 */
[----:B------:R-:W-:Y:S02]  /*0390*/  ISETP.NE.AND.EX P0, PT, RZ, c[0x0][0x184], PT, P0 ;  /* 0x00006100ff007a0c */ /* 0x000fe40003f05300 */
[----:B------:R-:W-:Y:S02]  /*03a0*/  LEA.HI R25, R25, R24, RZ, 0x3 ;  /* 0x0000001819197211 */ /* 0x000fe400078f18ff */
[----:B------:R-:W-:Y:S02]  /*03b0*/  LOP3.LUT R76, R0, 0xff, RZ, 0xc0, !PT ;  /* 0x000000ff004c7812 */ /* 0x000fe400078ec0ff */
[----:B------:R-:W-:Y:S02]  /*03c0*/  ISETP.NE.AND.EX P1, PT, RZ, c[0x0][0x17c], PT, P1 ;  /* 0x00005f00ff007a0c */ /* 0x000fe40003f25310 */
[----:B------:R-:W-:Y:S02]  /*03d0*/  LEA.HI.SX32 R76, R25, R76, 0x1d ;  /* 0x0000004c194c7211 */ /* 0x000fe400078feaff */
[----:B------:R-:W-:-:S03]  /*03e0*/  MOV R81, 0x10 ;  /* 0x0000001000517802 */ /* 0x000fc60000000f00 */
[----:B------:R-:W-:Y:S02]  /*03f0*/  @P0 MOV R33, 0x20 ;  /* 0x0000002000210802 */ /* 0x000fe40000000f00 */
[----:B------:R-:W-:-:S04]  /*0400*/  IMAD.WIDE.U32 R28, R76, R81, c[0x0][0x170] ;  /* 0x00005c004c1c7625 */ /* 0x000fc800078e0051 */
[C---:B------:R-:W-:Y:S02]  /*0410*/  @P1 IMAD.WIDE.U32 R26, R76.reuse, R81, c[0x0][0x178] ;  /* 0x00005e004c1a1625 */ /* 0x040fe400078e0051 */
[----:B------:R-:W2:Y:S02]  /*0420*/  LDG.E.128 R28, [R28.64] ;  /* 0x000000041c1c7981 */ /* 0x000ea4000c1e1d00 */
[----:B------:R-:W-:Y:S02]  /*0430*/  @P0 IMAD.WIDE.U32 R32, R76, R33, c[0x0][0x180] ;  /* 0x000060004c200625 */ /* 0x000fe400078e0021 */
        /* <DEDUP_REMOVED lines=10> */
.L_x_12165:
[----:B0----5:R-:W-:-:S05]  /*04e0*/  HADD2.F32 R25, -RZ, R12.H0_H0 ;  /* 0x2000000cff197230 */ /* 0x021fca0000004100 */
[----:B------:R-:W-:-:S04]  /*04f0*/  FADD.FTZ R24, R24, R25 ;  /* 0x0000001918187221 */ /* 0x000fc80000010000 */
[----:B------:R-:W-:Y:S02]  /*0500*/  @P0 FADD.FTZ R24, R16, R24 ;  /* 0x0000001810180221 */ /* 0x000fe40000010000 */
.L_x_12166:
[----:B------:R-:W-:Y:S01]  /*0510*/  HADD2.F32 R25, -RZ, R28.H1_H1 ;  /* 0x3000001cff197230 */ /* 0x000fe20000004100 */
[----:B------:R-:W-:Y:S05]  /*0520*/  @P2 BRA `(.L_x_12167) ;  /* 0x0000003000002947 */ /* 0x000fea0003800000 */
[----:B------:R-:W-:Y:S05]  /*0530*/  @!P0 BRA `(.L_x_12168) ;  /* 0x0000005000008947 */ /* 0x000fea0003800000 */
[----:B-----5:R-:W-:Y:S01]  /*0540*/  FADD.FTZ R25, R17, R25 ;  /* 0x0000001911197221 */ /* 0x020fe20000010000 */
[----:B------:R-:W-:Y:S05]  /*0550*/  BRA `(.L_x_12168) ;  /* 0x0000003000007947 */ /* 0x000fea0003800000 */
.L_x_12167:
[----:B-----5:R-:W-:-:S05]  /*0560*/  HADD2.F32 R26, -RZ, R12.H1_H1 ;  /* 0x3000000cff1a7230 */ /* 0x020fca0000004100 */
[----:B------:R-:W-:-:S04]  /*0570*/  FADD.FTZ R25, R25, R26 ;  /* 0x0000001a19197221 */ /* 0x000fc80000010000 */
[----:B------:R-:W-:Y:S02]  /*0580*/  @P0 FADD.FTZ R25, R17, R25 ;  /* 0x0000001911190221 */ /* 0x000fe40000010000 */
.L_x_12168:
[----:B------:R-:W-:Y:S01]  /*0590*/  HADD2.F32 R26, -RZ, R29.H0_H0 ;  /* 0x2000001dff1a7230 */ /* 0x000fe20000004100 */
[----:B------:R-:W-:Y:S05]  /*05a0*/  @P2 BRA `(.L_x_12169) ;  /* 0x0000003000002947 */ /* 0x000fea0003800000 */
[----:B------:R-:W-:Y:S05]  /*05b0*/  @!P0 BRA `(.L_x_12170) ;  /* 0x0000005000008947 */ /* 0x000fea0003800000 */
[----:B-----5:R-:W-:Y:S01]  /*05c0*/  FADD.FTZ R26, R18, R26 ;  /* 0x0000001a121a7221 */ /* 0x020fe20000010000 */
[----:B------:R-:W-:Y:S05]  /*05d0*/  BRA `(.L_x_12170) ;  /* 0x0000003000007947 */ /* 0x000fea0003800000 */
.L_x_12169:
[----:B-----5:R-:W-:-:S05]  /*05e0*/  HADD2.F32 R27, -RZ, R13.H0_H0 ;  /* 0x2000000dff1b7230 */ /* 0x020fca0000004100 */
[----:B------:R-:W-:-:S04]  /*05f0*/  FADD.FTZ R26, R26, R27 ;  /* 0x0000001b1a1a7221 */ /* 0x000fc80000010000 */
[----:B------:R-:W-:Y:S02]  /*0600*/  @P0 FADD.FTZ R26, R18, R26 ;  /* 0x0000001a121a0221 */ /* 0x000fe40000010000 */
.L_x_12170:
[----:B------:R-:W-:Y:S01]  /*0610*/  HADD2.F32 R27, -RZ, R29.H1_H1 ;  /* 0x3000001dff1b7230 */ /* 0x000fe20000004100 */
[----:B------:R-:W-:Y:S05]  /*0620*/  @P2 BRA `(.L_x_12171) ;  /* 0x0000003000002947 */ /* 0x000fea0003800000 */
[----:B------:R-:W-:Y:S05]  /*0630*/  @!P0 BRA `(.L_x_12172) ;  /* 0x0000005000008947 */ /* 0x000fea0003800000 */
[----:B-----5:R-:W-:Y:S01]  /*0640*/  FADD.FTZ R27, R19, R27 ;  /* 0x0000001b131b7221 */ /* 0x020fe20000010000 */
[----:B------:R-:W-:Y:S05]  /*0650*/  BRA `(.L_x_12172) ;  /* 0x0000003000007947 */ /* 0x000fea0003800000 */
.L_x_12171:
[----:B-----5:R-:W-:-:S05]  /*0660*/  HADD2.F32 R28, -RZ, R13.H1_H1 ;  /* 0x3000000dff1c7230 */ /* 0x020fca0000004100 */
[----:B------:R-:W-:-:S04]  /*0670*/  FADD.FTZ R27, R27, R28 ;  /* 0x0000001c1b1b7221 */ /* 0x000fc80000010000 */
[----:B------:R-:W-:Y:S02]  /*0680*/  @P0 FADD.FTZ R27, R19, R27 ;  /* 0x0000001b131b0221 */ /* 0x000fe40000010000 */
.L_x_12172:
[----:B------:R-:W-:Y:S01]  /*0690*/  HADD2.F32 R28, -RZ, R30.H0_H0 ;  /* 0x2000001eff1c7230 */ /* 0x000fe20000004100 */
[----:B------:R-:W-:Y:S05]  /*06a0*/  @P2 BRA `(.L_x_12173) ;  /* 0x0000003000002947 */ /* 0x000fea0003800000 */
[----:B------:R-:W-:Y:S05]  /*06b0*/  @!P0 BRA `(.L_x_12174) ;  /* 0x0000005000008947 */ /* 0x000fea0003800000 */
[----:B-----5:R-:W-:Y:S01]  /*06c0*/  FADD.FTZ R28, R20, R28 ;  /* 0x0000001c141c7221 */ /* 0x020fe20000010000 */
[----:B------:R-:W-:Y:S05]  /*06d0*/  BRA `(.L_x_12174) ;  /* 0x0000003000007947 */ /* 0x000fea0003800000 */
.L_x_12173:
[----:B-----5:R-:W-:-:S05]  /*06e0*/  HADD2.F32 R29, -RZ, R14.H0_H0 ;  /* 0x2000000eff1d7230 */ /* 0x020fca0000004100 */
[----:B------:R-:W-:-:S04]  /*06f0*/  FADD.FTZ R28, R28, R29 ;  /* 0x0000001d1c1c7221 */ /* 0x000fc80000010000 */
[----:B------:R-:W-:Y:S02]  /*0700*/  @P0 FADD.FTZ R28, R20, R28 ;  /* 0x0000001c141c0221 */ /* 0x000fe40000010000 */
.L_x_12174:
[----:B------:R-:W-:Y:S01]  /*0710*/  HADD2.F32 R29, -RZ, R30.H1_H1 ;  /* 0x3000001eff1d7230 */ /* 0x000fe20000004100 */
[----:B------:R-:W-:Y:S05]  /*0720*/  @P2 BRA `(.L_x_12175) ;  /* 0x0000003000002947 */ /* 0x000fea0003800000 */
[----:B------:R-:W-:Y:S05]  /*0730*/  @!P0 BRA `(.L_x_12176) ;  /* 0x0000005000008947 */ /* 0x000fea0003800000 */
[----:B-----5:R-:W-:Y:S01]  /*0740*/  FADD.FTZ R29, R21, R29 ;  /* 0x0000001d151d7221 */ /* 0x020fe20000010000 */
[----:B------:R-:W-:Y:S05]  /*0750*/  BRA `(.L_x_12176) ;  /* 0x0000003000007947 */ /* 0x000fea0003800000 */
.L_x_12175:
[----:B-----5:R-:W-:-:S05]  /*0760*/  HADD2.F32 R30, -RZ, R14.H1_H1 ;  /* 0x3000000eff1e7230 */ /* 0x020fca0000004100 */
[----:B------:R-:W-:-:S04]  /*0770*/  FADD.FTZ R29, R29, R30 ;  /* 0x0000001e1d1d7221 */ /* 0x000fc80000010000 */
[----:B------:R-:W-:Y:S02]  /*0780*/  @P0 FADD.FTZ R29, R21, R29 ;  /* 0x0000001d151d0221 */ /* 0x000fe40000010000 */
.L_x_12176:
[----:B------:R-:W-:Y:S01]  /*0790*/  HADD2.F32 R30, -RZ, R31.H0_H0 ;  /* 0x2000001fff1e7230 */ /* 0x000fe20000004100 */
[----:B------:R-:W-:Y:S05]  /*07a0*/  @P2 BRA `(.L_x_12177) ;  /* 0x0000003000002947 */ /* 0x000fea0003800000 */
[----:B------:R-:W-:Y:S05]  /*07b0*/  @!P0 BRA `(.L_x_12178) ;  /* 0x0000005000008947 */ /* 0x000fea0003800000 */
[----:B-----5:R-:W-:Y:S01]  /*07c0*/  FADD.FTZ R30, R22, R30 ;  /* 0x0000001e161e7221 */ /* 0x020fe20000010000 */
[----:B------:R-:W-:Y:S05]  /*07d0*/  BRA `(.L_x_12178) ;  /* 0x0000003000007947 */ /* 0x000fea0003800000 */
.L_x_12177:
[----:B-----5:R-:W-:-:S05]  /*07e0*/  HADD2.F32 R33, -RZ, R15.H0_H0 ;  /* 0x2000000fff217230 */ /* 0x020fca0000004100 */
[----:B------:R-:W-:-:S04]  /*07f0*/  FADD.FTZ R30, R30, R33 ;  /* 0x000000211e1e7221 */ /* 0x000fc80000010000 */
[----:B------:R-:W-:Y:S02]  /*0800*/  @P0 FADD.FTZ R30, R22, R30 ;  /* 0x0000001e161e0221 */ /* 0x000fe40000010000 */
.L_x_12178:
[----:B------:R-:W-:Y:S01]  /*0810*/  HADD2.F32 R31, -RZ, R31.H1_H1 ;  /* 0x3000001fff1f7230 */ /* 0x000fe20000004100 */
[----:B------:R-:W-:Y:S05]  /*0820*/  @P2 BRA `(.L_x_12179) ;  /* 0x0000003000002947 */ /* 0x000fea0003800000 */
[----:B------:R-:W-:Y:S05]  /*0830*/  @!P0 BRA `(.L_x_12180) ;  /* 0x0000005000008947 */ /* 0x000fea0003800000 */
[----:B-----5:R-:W-:Y:S01]  /*0840*/  FADD.FTZ R31, R23, R31 ;  /* 0x0000001f171f7221 */ /* 0x020fe20000010000 */
[----:B------:R-:W-:Y:S05]  /*0850*/  BRA `(.L_x_12180) ;  /* 0x0000003000007947 */ /* 0x000fea0003800000 */
.L_x_12179:
[----:B-----5:R-:W-:-:S05]  /*0860*/  HADD2.F32 R32, -RZ, R15.H1_H1 ;  /* 0x3000000fff207230 */ /* 0x020fca0000004100 */
[----:B------:R-:W-:-:S04]  /*0870*/  FADD.FTZ R31, R31, R32 ;  /* 0x000000201f1f7221 */ /* 0x000fc80000010000 */
[----:B------:R-:W-:Y:S02]  /*0880*/  @P0 FADD.FTZ R31, R23, R31 ;  /* 0x0000001f171f0221 */ /* 0x000fe40000010000 */
.L_x_12180:
        /* <DEDUP_REMOVED lines=17> */
.L_x_12181:
[----:B0----5:R-:W-:-:S05]  /*09a0*/  HADD2.F32 R33, -RZ, R12.H0_H0 ;  /* 0x2000000cff217230 */ /* 0x021fca0000004100 */
[----:B------:R-:W-:-:S04]  /*09b0*/  FADD.FTZ R32, R33, R32 ;  /* 0x0000002021207221 */ /* 0x000fc80000010000 */
[----:B------:R-:W-:Y:S02]  /*09c0*/  @P0 FADD.FTZ R32, R16, R32 ;  /* 0x0000002010200221 */ /* 0x000fe40000010000 */
.L_x_12182:
[----:B------:R-:W-:Y:S01]  /*09d0*/  HADD2.F32 R33, -RZ, R36.H1_H1 ;  /* 0x30000024ff217230 */ /* 0x000fe20000004100 */
[----:B------:R-:W-:Y:S05]  /*09e0*/  @P2 BRA `(.L_x_12183) ;  /* 0x0000003000002947 */ /* 0x000fea0003800000 */
[----:B------:R-:W-:Y:S05]  /*09f0*/  @!P0 BRA `(.L_x_12184) ;  /* 0x0000005000008947 */ /* 0x000fea0003800000 */
[----:B-----5:R-:W-:Y:S01]  /*0a00*/  FADD.FTZ R33, R17, R33 ;  /* 0x0000002111217221 */ /* 0x020fe20000010000 */
[----:B------:R-:W-:Y:S05]  /*0a10*/  BRA `(.L_x_12184) ;  /* 0x0000003000007947 */ /* 0x000fea0003800000 */
.L_x_12183:
[----:B-----5:R-:W-:-:S05]  /*0a20*/  HADD2.F32 R34, -RZ, R12.H1_H1 ;  /* 0x3000000cff227230 */ /* 0x020fca0000004100 */
[----:B------:R-:W-:-:S04]  /*0a30*/  FADD.FTZ R33, R34, R33 ;  /* 0x0000002122217221 */ /* 0x000fc80000010000 */
[----:B------:R-:W-:Y:S02]  /*0a40*/  @P0 FADD.FTZ R33, R17, R33 ;  /* 0x0000002111210221 */ /* 0x000fe40000010000 */
.L_x_12184:
[----:B------:R-:W-:Y:S01]  /*0a50*/  HADD2.F32 R34, -RZ, R37.H0_H0 ;  /* 0x20000025ff227230 */ /* 0x000fe20000004100 */
[----:B------:R-:W-:Y:S05]  /*0a60*/  @P2 BRA `(.L_x_12185) ;  /* 0x0000003000002947 */ /* 0x000fea0003800000 */
[----:B------:R-:W-:Y:S05]  /*0a70*/  @!P0 BRA `(.L_x_12186) ;  /* 0x0000005000008947 */ /* 0x000fea0003800000 */
[----:B-----5:R-:W-:Y:S01]  /*0a80*/  FADD.FTZ R34, R18, R34 ;  /* 0x0000002212227221 */ /* 0x020fe20000010000 */
[----:B------:R-:W-:Y:S05]  /*0a90*/  BRA `(.L_x_12186) ;  /* 0x0000003000007947 */ /* 0x000fea0003800000 */
.L_x_12185:
[----:B-----5:R-:W-:-:S05]  /*0aa0*/  HADD2.F32 R35, -RZ, R13.H0_H0 ;  /* 0x2000000dff237230 */ /* 0x020fca0000004100 */
[----:B------:R-:W-:-:S04]  /*0ab0*/  FADD.FTZ R34, R35, R34 ;  /* 0x0000002223227221 */ /* 0x000fc80000010000 */
[----:B------:R-:W-:Y:S02]  /*0ac0*/  @P0 FADD.FTZ R34, R18, R34 ;  /* 0x0000002212220221 */ /* 0x000fe40000010000 */
.L_x_12186:
[----:B------:R-:W-:Y:S01]  /*0ad0*/  HADD2.F32 R35, -RZ, R37.H1_H1 ;  /* 0x30000025ff237230 */ /* 0x000fe20000004100 */
[----:B------:R-:W-:Y:S05]  /*0ae0*/  @P2 BRA `(.L_x_12187) ;  /* 0x0000003000002947 */ /* 0x000fea0003800000 */
[----:B------:R-:W-:Y:S05]  /*0af0*/  @!P0 BRA `(.L_x_12188) ;  /* 0x0000005000008947 */ /* 0x000fea0003800000 */
[----:B-----5:R-:W-:Y:S01]  /*0b00*/  FADD.FTZ R35, R19, R35 ;  /* 0x0000002313237221 */ /* 0x020fe20000010000 */
[----:B------:R-:W-:Y:S05]  /*0b10*/  BRA `(.L_x_12188) ;  /* 0x0000003000007947 */ /* 0x000fea0003800000 */
.L_x_12187:
[----:B-----5:R-:W-:-:S05]  /*0b20*/  HADD2.F32 R36, -RZ, R13.H1_H1 ;  /* 0x3000000dff247230 */ /* 0x020fca0000004100 */
[----:B------:R-:W-:-:S04]  /*0b30*/  FADD.FTZ R35, R36, R35 ;  /* 0x0000002324237221 */ /* 0x000fc80000010000 */
[----:B------:R-:W-:Y:S02]  /*0b40*/  @P0 FADD.FTZ R35, R19, R35 ;  /* 0x0000002313230221 */ /* 0x000fe40000010000 */
.L_x_12188:
[----:B------:R-:W-:Y:S01]  /*0b50*/  HADD2.F32 R36, -RZ, R38.H0_H0 ;  /* 0x20000026ff247230 */ /* 0x000fe20000004100 */
[----:B------:R-:W-:Y:S05]  /*0b60*/  @P2 BRA `(.L_x_12189) ;  /* 0x0000003000002947 */ /* 0x000fea0003800000 */
[----:B------:R-:W-:Y:S05]  /*0b70*/  @!P0 BRA `(.L_x_12190) ;  /* 0x0000005000008947 */ /* 0x000fea0003800000 */
[----:B-----5:R-:W-:Y:S01]  /*0b80*/  FADD.FTZ R36, R20, R36 ;  /* 0x0000002414247221 */ /* 0x020fe20000010000 */
[----:B------:R-:W-:Y:S05]  /*0b90*/  BRA `(.L_x_12190) ;  /* 0x0000003000007947 */ /* 0x000fea0003800000 */
.L_x_12189:
[----:B-----5:R-:W-:-:S05]  /*0ba0*/  HADD2.F32 R37, -RZ, R14.H0_H0 ;  /* 0x2000000eff257230 */ /* 0x020fca0000004100 */
[----:B------:R-:W-:-:S04]  /*0bb0*/  FADD.FTZ R36, R37, R36 ;  /* 0x0000002425247221 */ /* 0x000fc80000010000 */
[----:B------:R-:W-:Y:S02]  /*0bc0*/  @P0 FADD.FTZ R36, R20, R36 ;  /* 0x0000002414240221 */ /* 0x000fe40000010000 */
.L_x_12190:
[----:B------:R-:W-:Y:S01]  /*0bd0*/  HADD2.F32 R37, -RZ, R38.H1_H1 ;  /* 0x30000026ff257230 */ /* 0x000fe20000004100 */
[----:B------:R-:W-:Y:S05]  /*0be0*/  @P2 BRA `(.L_x_12191) ;  /* 0x0000003000002947 */ /* 0x000fea0003800000 */
[----:B------:R-:W-:Y:S05]  /*0bf0*/  @!P0 BRA `(.L_x_12192) ;  /* 0x0000005000008947 */ /* 0x000fea0003800000 */
[----:B-----5:R-:W-:Y:S01]  /*0c00*/  FADD.FTZ R37, R21, R37 ;  /* 0x0000002515257221 */ /* 0x020fe20000010000 */
[----:B------:R-:W-:Y:S05]  /*0c10*/  BRA `(.L_x_12192) ;  /* 0x0000003000007947 */ /* 0x000fea0003800000 */
.L_x_12191:
[----:B-----5:R-:W-:-:S05]  /*0c20*/  HADD2.F32 R38, -RZ, R14.H1_H1 ;  /* 0x3000000eff267230 */ /* 0x020fca0000004100 */
[----:B------:R-:W-:-:S04]  /*0c30*/  FADD.FTZ R37, R38, R37 ;  /* 0x0000002526257221 */ /* 0x000fc80000010000 */
[----:B------:R-:W-:Y:S02]  /*0c40*/  @P0 FADD.FTZ R37, R21, R37 ;  /* 0x0000002515250221 */ /* 0x000fe40000010000 */
.L_x_12192:
[----:B------:R-:W-:Y:S01]  /*0c50*/  HADD2.F32 R38, -RZ, R39.H0_H0 ;  /* 0x20000027ff267230 */ /* 0x000fe20000004100 */
[----:B------:R-:W-:Y:S05]  /*0c60*/  @P2 BRA `(.L_x_12193) ;  /* 0x0000003000002947 */ /* 0x000fea0003800000 */
[----:B------:R-:W-:Y:S05]  /*0c70*/  @!P0 BRA `(.L_x_12194) ;  /* 0x0000005000008947 */ /* 0x000fea0003800000 */
[----:B-----5:R-:W-:Y:S01]  /*0c80*/  FADD.FTZ R38, R22, R38 ;  /* 0x0000002616267221 */ /* 0x020fe20000010000 */
[----:B------:R-:W-:Y:S05]  /*0c90*/  BRA `(.L_x_12194) ;  /* 0x0000003000007947 */ /* 0x000fea0003800000 */
.L_x_12193:
[----:B-----5:R-:W-:-:S05]  /*0ca0*/  HADD2.F32 R41, -RZ, R15.H0_H0 ;  /* 0x2000000fff297230 */ /* 0x020fca0000004100 */
[----:B------:R-:W-:-:S04]  /*0cb0*/  FADD.FTZ R38, R41, R38 ;  /* 0x0000002629267221 */ /* 0x000fc80000010000 */
[----:B------:R-:W-:Y:S02]  /*0cc0*/  @P0 FADD.FTZ R38, R22, R38 ;  /* 0x0000002616260221 */ /* 0x000fe40000010000 */
.L_x_12194:
[----:B------:R-:W-:Y:S01]  /*0cd0*/  HADD2.F32 R39, -RZ, R39.H1_H1 ;  /* 0x30000027ff277230 */ /* 0x000fe20000004100 */
[----:B------:R-:W-:Y:S05]  /*0ce0*/  @P2 BRA `(.L_x_12195) ;  /* 0x0000003000002947 */ /* 0x000fea0003800000 */
[----:B------:R-:W-:Y:S05]  /*0cf0*/  @!P0 BRA `(.L_x_12196) ;  /* 0x0000005000008947 */ /* 0x000fea0003800000 */
[----:B-----5:R-:W-:Y:S01]  /*0d00*/  FADD.FTZ R39, R23, R39 ;  /* 0x0000002717277221 */ /* 0x020fe20000010000 */
[----:B------:R-:W-:Y:S05]  /*0d10*/  BRA `(.L_x_12196) ;  /* 0x0000003000007947 */ /* 0x000fea0003800000 */
.L_x_12195:
[----:B-----5:R-:W-:-:S05]  /*0d20*/  HADD2.F32 R40, -RZ, R15.H1_H1 ;  /* 0x3000000fff287230 */ /* 0x020fca0000004100 */
[----:B------:R-:W-:-:S04]  /*0d30*/  FADD.FTZ R39, R40, R39 ;  /* 0x0000002728277221 */ /* 0x000fc80000010000 */
[----:B------:R-:W-:Y:S02]  /*0d40*/  @P0 FADD.FTZ R39, R23, R39 ;  /* 0x0000002717270221 */ /* 0x000fe40000010000 */
.L_x_12196:
[----:B------:R-:W-:Y:S01]  /*0d50*/  IADD3 R78, R76, 0x200, RZ ;  /* 0x000002004c4e7810 */ /* 0x000fe20007ffe0ff */
[----:B------:R-:W-:-:S04]  /*0d60*/  IMAD.WIDE.U32 R42, R79, R77, c[0x0][0x188] ;  /* 0x000062004f2a7625 */ /* 0x000fc800078e004d */
[----:B------:R-:W-:Y:S01]  /*0d70*/  IMAD.WIDE.U32 R44, R78, R81, c[0x0][0x170] ;  /* 0x00005c004e2c7625 */ /* 0x000fe200078e0051 */
[----:B------:R0:W-:Y:S03]  /*0d80*/  STG.E.128 [R42.64], R32 ;  /* 0x000000202a007986 */ /* 0x0001e6000c101d04 */
[-C--:B------:R-:W-:Y:S01]  /*0d90*/  @P1 IMAD.WIDE.U32 R80, R81, R78.reuse, c[0x0][0x178] ;  /* 0x00005e0051501625 */ /* 0x080fe200078e004e */
[----:B------:R0:W-:Y:S03]  /*0da0*/  STG.E.128 [R42.64+0x10], R36 ;  /* 0x000010242a007986 */ /* 0x0001e6000c101d04 */
[----:B------:R-:W-:Y:S01]  /*0db0*/  @P0 IMAD.WIDE.U32 R82, R79, R78, c[0x0][0x180] ;  /* 0x000060004f520625 */ /* 0x000fe200078e004e */
        /* <DEDUP_REMOVED lines=9> */
.L_x_12197:
[----:B0----5:R-:W-:-:S05]  /*0e50*/  HADD2.F32 R41, -RZ, R12.H0_H0 ;  /* 0x2000000cff297230 */ /* 0x021fca0000004100 */
[----:B------:R-:W-:-:S04]  /*0e60*/  FADD.FTZ R40, R41, R40 ;  /* 0x0000002829287221 */ /* 0x000fc80000010000 */
[----:B------:R-:W-:Y:S02]  /*0e70*/  @P0 FADD.FTZ R40, R16, R40 ;  /* 0x0000002810280221 */ /* 0x000fe40000010000 */
.L_x_12198:
[----:B------:R-:W-:Y:S01]  /*0e80*/  HADD2.F32 R41, -RZ, R44.H1_H1 ;  /* 0x3000002cff297230 */ /* 0x000fe20000004100 */
[----:B------:R-:W-:Y:S05]  /*0e90*/  @P2 BRA `(.L_x_12199) ;  /* 0x0000003000002947 */ /* 0x000fea0003800000 */
[----:B------:R-:W-:Y:S05]  /*0ea0*/  @!P0 BRA `(.L_x_12200) ;  /* 0x0000005000008947 */ /* 0x000fea0003800000 */
[----:B-----5:R-:W-:Y:S01]  /*0eb0*/  FADD.FTZ R41, R17, R41 ;  /* 0x0000002911297221 */ /* 0x020fe20000010000 */
[----:B------:R-:W-:Y:S05]  /*0ec0*/  BRA `(.L_x_12200) ;  /* 0x0000003000007947 */ /* 0x000fea0003800000 */
.L_x_12199:
[----:B-----5:R-:W-:-:S05]  /*0ed0*/  HADD2.F32 R42, -RZ, R12.H1_H1 ;  /* 0x3000000cff2a7230 */ /* 0x020fca0000004100 */
[----:B------:R-:W-:-:S04]  /*0ee0*/  FADD.FTZ R41, R42, R41 ;  /* 0x000000292a297221 */ /* 0x000fc80000010000 */
[----:B------:R-:W-:Y:S02]  /*0ef0*/  @P0 FADD.FTZ R41, R17, R41 ;  /* 0x0000002911290221 */ /* 0x000fe40000010000 */
.L_x_12200:
[----:B------:R-:W-:Y:S01]  /*0f00*/  HADD2.F32 R42, -RZ, R45.H0_H0 ;  /* 0x2000002dff2a7230 */ /* 0x000fe20000004100 */
[----:B------:R-:W-:Y:S05]  /*0f10*/  @P2 BRA `(.L_x_12201) ;  /* 0x0000003000002947 */ /* 0x000fea0003800000 */
[----:B------:R-:W-:Y:S05]  /*0f20*/  @!P0 BRA `(.L_x_12202) ;  /* 0x0000005000008947 */ /* 0x000fea0003800000 */
[----:B-----5:R-:W-:Y:S01]  /*0f30*/  FADD.FTZ R42, R18, R42 ;  /* 0x0000002a122a7221 */ /* 0x020fe20000010000 */
[----:B------:R-:W-:Y:S05]  /*0f40*/  BRA `(.L_x_12202) ;  /* 0x0000003000007947 */ /* 0x000fea0003800000 */
.L_x_12201:
[----:B-----5:R-:W-:-:S05]  /*0f50*/  HADD2.F32 R43, -RZ, R13.H0_H0 ;  /* 0x2000000dff2b7230 */ /* 0x020fca0000004100 */
[----:B------:R-:W-:-:S04]  /*0f60*/  FADD.FTZ R42, R43, R42 ;  /* 0x0000002a2b2a7221 */ /* 0x000fc80000010000 */
[----:B------:R-:W-:Y:S02]  /*0f70*/  @P0 FADD.FTZ R42, R18, R42 ;  /* 0x0000002a122a0221 */ /* 0x000fe40000010000 */
.L_x_12202:
[----:B------:R-:W-:Y:S01]  /*0f80*/  HADD2.F32 R43, -RZ, R45.H1_H1 ;  /* 0x3000002dff2b7230 */ /* 0x000fe20000004100 */
[----:B------:R-:W-:Y:S05]  /*0f90*/  @P2 BRA `(.L_x_12203) ;  /* 0x0000003000002947 */ /* 0x000fea0003800000 */
[----:B------:R-:W-:Y:S05]  /*0fa0*/  @!P0 BRA `(.L_x_12204) ;  /* 0x0000005000008947 */ /* 0x000fea0003800000 */
[----:B-----5:R-:W-:Y:S01]  /*0fb0*/  FADD.FTZ R43, R19, R43 ;  /* 0x0000002b132b7221 */ /* 0x020fe20000010000 */
[----:B------:R-:W-:Y:S05]  /*0fc0*/  BRA `(.L_x_12204) ;  /* 0x0000003000007947 */ /* 0x000fea0003800000 */
.L_x_12203:
[----:B-----5:R-:W-:-:S05]  /*0fd0*/  HADD2.F32 R44, -RZ, R13.H1_H1 ;  /* 0x3000000dff2c7230 */ /* 0x020fca0000004100 */
[----:B------:R-:W-:-:S04]  /*0fe0*/  FADD.FTZ R43, R44, R43 ;  /* 0x0000002b2c2b7221 */ /* 0x000fc80000010000 */
[----:B------:R-:W-:Y:S02]  /*0ff0*/  @P0 FADD.FTZ R43, R19, R43 ;  /* 0x0000002b132b0221 */ /* 0x000fe40000010000 */
.L_x_12204:
[----:B------:R-:W-:Y:S01]  /*1000*/  HADD2.F32 R44, -RZ, R46.H0_H0 ;  /* 0x2000002eff2c7230 */ /* 0x000fe20000004100 */
[----:B------:R-:W-:Y:S05]  /*1010*/  @P2 BRA `(.L_x_12205) ;  /* 0x0000003000002947 */ /* 0x000fea0003800000 */
[----:B------:R-:W-:Y:S05]  /*1020*/  @!P0 BRA `(.L_x_12206) ;  /* 0x0000005000008947 */ /* 0x000fea0003800000 */
[----:B-----5:R-:W-:Y:S01]  /*1030*/  FADD.FTZ R44, R20, R44 ;  /* 0x0000002c142c7221 */ /* 0x020fe20000010000 */
[----:B------:R-:W-:Y:S05]  /*1040*/  BRA `(.L_x_12206) ;  /* 0x0000003000007947 */ /* 0x000fea0003800000 */
.L_x_12205:
[----:B-----5:R-:W-:-:S05]  /*1050*/  HADD2.F32 R45, -RZ, R14.H0_H0 ;  /* 0x2000000eff2d7230 */ /* 0x020fca0000004100 */
[----:B------:R-:W-:-:S04]  /*1060*/  FADD.FTZ R44, R45, R44 ;  /* 0x0000002c2d2c7221 */ /* 0x000fc80000010000 */
[----:B------:R-:W-:Y:S02]  /*1070*/  @P0 FADD.FTZ R44, R20, R44 ;  /* 0x0000002c142c0221 */ /* 0x000fe40000010000 */
.L_x_12206:
[----:B------:R-:W-:Y:S01]  /*1080*/  HADD2.F32 R45, -RZ, R46.H1_H1 ;  /* 0x3000002eff2d7230 */ /* 0x000fe20000004100 */
[----:B------:R-:W-:Y:S05]  /*1090*/  @P2 BRA `(.L_x_12207) ;  /* 0x0000003000002947 */ /* 0x000fea0003800000 */
[----:B------:R-:W-:Y:S05]  /*10a0*/  @!P0 BRA `(.L_x_12208) ;  /* 0x0000005000008947 */ /* 0x000fea0003800000 */
[----:B-----5:R-:W-:Y:S01]  /*10b0*/  FADD.FTZ R45, R21, R45 ;  /* 0x0000002d152d7221 */ /* 0x020fe20000010000 */
[----:B------:R-:W-:Y:S05]  /*10c0*/  BRA `(.L_x_12208) ;  /* 0x0000003000007947 */ /* 0x000fea0003800000 */
.L_x_12207:
[----:B-----5:R-:W-:-:S05]  /*10d0*/  HADD2.F32 R46, -RZ, R14.H1_H1 ;  /* 0x3000000eff2e7230 */ /* 0x020fca0000004100 */
[----:B------:R-:W-:-:S04]  /*10e0*/  FADD.FTZ R45, R46, R45 ;  /* 0x0000002d2e2d7221 */ /* 0x000fc80000010000 */
[----:B------:R-:W-:Y:S02]  /*10f0*/  @P0 FADD.FTZ R45, R21, R45 ;  /* 0x0000002d152d0221 */ /* 0x000fe40000010000 */
.L_x_12208:
[----:B------:R-:W-:Y:S01]  /*1100*/  HADD2.F32 R46, -RZ, R47.H0_H0 ;  /* 0x2000002fff2e7230 */ /* 0x000fe20000004100 */
[----:B------:R-:W-:Y:S05]  /*1110*/  @P2 BRA `(.L_x_12209) ;  /* 0x0000003000002947 */ /* 0x000fea0003800000 */
[----:B------:R-:W-:Y:S05]  /*1120*/  @!P0 BRA `(.L_x_12210) ;  /* 0x0000005000008947 */ /* 0x000fea0003800000 */
[----:B-----5:R-:W-:Y:S01]  /*1130*/  FADD.FTZ R46, R22, R46 ;  /* 0x0000002e162e7221 */ /* 0x020fe20000010000 */
[----:B------:R-:W-:Y:S05]  /*1140*/  BRA `(.L_x_12210) ;  /* 0x0000003000007947 */ /* 0x000fea0003800000 */
.L_x_12209:
[----:B-----5:R-:W-:-:S05]  /*1150*/  HADD2.F32 R81, -RZ, R15.H0_H0 ;  /* 0x2000000fff517230 */ /* 0x020fca0000004100 */
[----:B------:R-:W-:-:S04]  /*1160*/  FADD.FTZ R46, R81, R46 ;  /* 0x0000002e512e7221 */ /* 0x000fc80000010000 */
[----:B------:R-:W-:Y:S02]  /*1170*/  @P0 FADD.FTZ R46, R22, R46 ;  /* 0x0000002e162e0221 */ /* 0x000fe40000010000 */
.L_x_12210:
[----:B------:R-:W-:Y:S01]  /*1180*/  HADD2.F32 R47, -RZ, R47.H1_H1 ;  /* 0x3000002fff2f7230 */ /* 0x000fe20000004100 */
[----:B------:R-:W-:Y:S05]  /*1190*/  @P2 BRA `(.L_x_12211) ;  /* 0x0000003000002947 */ /* 0x000fea0003800000 */
[----:B------:R-:W-:Y:S05]  /*11a0*/  @!P0 BRA `(.L_x_12212) ;  /* 0x0000005000008947 */ /* 0x000fea0003800000 */
[----:B-----5:R-:W-:Y:S01]  /*11b0*/  FADD.FTZ R47, R23, R47 ;  /* 0x0000002f172f7221 */ /* 0x020fe20000010000 */
[----:B------:R-:W-:Y:S05]  /*11c0*/  BRA `(.L_x_12212) ;  /* 0x0000003000007947 */ /* 0x000fea0003800000 */
.L_x_12211:
[----:B-----5:R-:W-:-:S05]  /*11d0*/  HADD2.F32 R80, -RZ, R15.H1_H1 ;  /* 0x3000000fff507230 */ /* 0x020fca0000004100 */
[----:B------:R-:W-:-:S04]  /*11e0*/  FADD.FTZ R47, R80, R47 ;  /* 0x0000002f502f7221 */ /* 0x000fc80000010000 */
[----:B------:R-:W-:Y:S02]  /*11f0*/  @P0 FADD.FTZ R47, R23, R47 ;  /* 0x0000002f172f0221 */ /* 0x000fe40000010000 */
.L_x_12212:
        /* <DEDUP_REMOVED lines=34> */
.L_x_12217:
        /* <DEDUP_REMOVED lines=68> */
.L_x_12218:
        /* <DEDUP_REMOVED lines=13> */
[----:B------:R-:W-:Y:S02]  /*1930*/  @!P1 MOV R79, 0x300 ;  /* 0x00000300004f9802 */ /* 0x000fe40000000f00 */
[----:B------:R-:W-:Y:S02]  /*1940*/  MOV R84, c[0x0][0x1e0] ;  /* 0x0000780000547a02 */ /* 0x000fe40000000f00 */
[----:B------:R-:W-:Y:S01]  /*1950*/  I2F R90, R79 ;  /* 0x0000004f005a7306 */ /* 0x000fe20000201400 */
[----:B------:R-:W0:Y:S04]  /*1960*/  SHFL.DOWN PT, R88, R79, 0x4, 0x1f ;  /* 0x08801f004f587f89 */ /* 0x000e2800000e0000 */
[----:B------:R-:W1:Y:S01]  /*1970*/  @!P1 LDS.64 R82, [R86.X8] ;  /* 0x0000000056529984 */ /* 0x000e620000008a00 */
[----:B------:R-:W-:-:S02]  /*1980*/  ISETP.NE.AND P1, PT, RZ, UR6, PT ;  /* 0x00000006ff007c0c */ /* 0x000fc4000bf25270 */
[----:B0-----:R-:W-:Y:S02]  /*1990*/  IADD3 R85, R88, R79, RZ ;  /* 0x0000004f58557210 */ /* 0x001fe40007ffe0ff */
[----:B------:R-:W-:Y:S03]  /*19a0*/  I2F R88, R88 ;  /* 0x0000005800587306 */ /* 0x000fe60000201400 */
[----:B------:R-:W0:Y:S05]  /*19b0*/  SHFL.DOWN PT, R92, R85, 0x2, 0x1f ;  /* 0x08401f00555c7f89 */ /* 0x000e2a00000e0000 */
[----:B------:R-:W2:Y:S08]  /*19c0*/  I2F R87, R85 ;  /* 0x0000005500577306 */ /* 0x000eb00000201400 */
[----:B--2---:R-:W2:Y:S01]  /*19d0*/  MUFU.RCP R89, R87 ;  /* 0x0000005700597308 */ /* 0x004ea20000001000 */
[----:B-1----:R-:W1:Y:S01]  /*19e0*/  SHFL.DOWN PT, R81, R82, 0x4, 0x1f ;  /* 0x08801f0052517f89 */ /* 0x002e6200000e0000 */
[----:B0-----:R-:W-:-:S03]  /*19f0*/  IADD3 R85, R85, R92, RZ ;  /* 0x0000005c55557210 */ /* 0x001fc60007ffe0ff */
[----:B------:R-:W0:Y:S01]  /*1a00*/  SHFL.DOWN PT, R80, R83, 0x4, 0x1f ;  /* 0x08801f0053507f89 */ /* 0x000e2200000e0000 */
[C---:B-1----:R-:W-:Y:S02]  /*1a10*/  FMUL.FTZ R91, R81.reuse, R88 ;  /* 0x00000058515b7220 */ /* 0x042fe40000410000 */
[----:B------:R-:W-:Y:S02]  /*1a20*/  FADD.FTZ R81, -R81, R82 ;  /* 0x0000005251517221 */ /* 0x000fe40000010100 */
[----:B------:R-:W-:Y:S02]  /*1a30*/  FFMA.FTZ R86, R90, R82, R91 ;  /* 0x000000525a567223 */ /* 0x000fe4000001005b */
[----:B------:R-:W-:Y:S02]  /*1a40*/  FMUL.FTZ R81, R81, R81 ;  /* 0x0000005151517220 */ /* 0x000fe40000410000 */
[----:B--2---:R-:W-:Y:S02]  /*1a50*/  FMUL.FTZ R86, R89, R86 ;  /* 0x0000005659567220 */ /* 0x004fe40000410000 */
[----:B------:R-:W-:-:S02]  /*1a60*/  FMUL.FTZ R81, R81, R90 ;  /* 0x0000005a51517220 */ /* 0x000fc40000410000 */
[----:B0-----:R-:W-:Y:S01]  /*1a70*/  FADD.FTZ R80, R80, R83 ;  /* 0x0000005350507221 */ /* 0x001fe20000010000 */
[----:B------:R-:W0:Y:S01]  /*1a80*/  SHFL.DOWN PT, R79, R86, 0x2, 0x1f ;  /* 0x08401f00564f7f89 */ /* 0x000e2200000e0000 */
[----:B------:R-:W-:Y:S02]  /*1a90*/  FMUL.FTZ R81, R81, R88 ;  /* 0x0000005851517220 */ /* 0x000fe40000410000 */
[----:B------:R-:W0:Y:S01]  /*1aa0*/  I2F R88, R92 ;  /* 0x0000005c00587306 */ /* 0x000e220000201400 */
[----:B------:R-:W1:Y:S01]  /*1ab0*/  SHFL.DOWN PT, R90, R85, 0x1, 0x1f ;  /* 0x08201f00555a7f89 */ /* 0x000e6200000e0000 */
[----:B------:R-:W-:-:S06]  /*1ac0*/  FFMA.FTZ R80, R89, R81, R80 ;  /* 0x0000005159507223 */ /* 0x000fcc0000010050 */
[----:B------:R-:W2:Y:S01]  /*1ad0*/  I2F R81, R85 ;  /* 0x0000005500517306 */ /* 0x000ea20000201400 */
[----:B0-----:R-:W-:Y:S02]  /*1ae0*/  FMUL.FTZ R82, R79, R88 ;  /* 0x000000584f527220 */ /* 0x001fe40000410000 */
[----:B------:R-:W-:Y:S02]  /*1af0*/  FADD.FTZ R83, R86, -R79 ;  /* 0x8000004f56537221 */ /* 0x000fe40000010000 */
[----:B------:R-:W-:Y:S01]  /*1b00*/  FFMA.FTZ R89, R87, R86, R82 ;  /* 0x0000005657597223 */ /* 0x000fe20000010052 */
[----:B------:R-:W0:Y:S02]  /*1b10*/  SHFL.DOWN PT, R79, R80, 0x2, 0x1f ;  /* 0x08401f00504f7f89 */ /* 0x000e2400000e0000 */
[----:B--2---:R-:W2:Y:S01]  /*1b20*/  MUFU.RCP R82, R81 ;  /* 0x0000005100527308 */ /* 0x004ea20000001000 */
[----:B------:R-:W-:-:S04]  /*1b30*/  FMUL.FTZ R86, R83, R83 ;  /* 0x0000005353567220 */ /* 0x000fc80000410000 */
[----:B------:R-:W-:Y:S01]  /*1b40*/  FMUL.FTZ R86, R87, R86 ;  /* 0x0000005657567220 */ /* 0x000fe20000410000 */
[----:B-1----:R-:W-:Y:S02]  /*1b50*/  IADD3 R87, R85, R90, RZ ;  /* 0x0000005a55577210 */ /* 0x002fe40007ffe0ff */
[----:B------:R-:W-:Y:S01]  /*1b60*/  I2F R90, R90 ;  /* 0x0000005a005a7306 */ /* 0x000fe20000201400 */
[----:B------:R-:W-:Y:S02]  /*1b70*/  FMUL.FTZ R86, R86, R88 ;  /* 0x0000005856567220 */ /* 0x000fe40000410000 */
[----:B--2---:R-:W-:-:S05]  /*1b80*/  FMUL.FTZ R88, R82, R89 ;  /* 0x0000005952587220 */ /* 0x004fca0000410000 */
[----:B------:R-:W1:Y:S01]  /*1b90*/  I2F R87, R87 ;  /* 0x0000005700577306 */ /* 0x000e620000201400 */
[----:B------:R-:W2:Y:S01]  /*1ba0*/  SHFL.DOWN PT, R83, R88, 0x1, 0x1f ;  /* 0x08201f0058537f89 */ /* 0x000ea200000e0000 */
[----:B0-----:R-:W-:-:S04]  /*1bb0*/  FADD.FTZ R79, R80, R79 ;  /* 0x0000004f504f7221 */ /* 0x001fc80000010000 */
        /* <DEDUP_REMOVED lines=8> */
[----:B------:R-:W-:Y:S02]  /*1c40*/  FMUL.FTZ R82, R81, R82 ;  /* 0x0000005251527220 */ /* 0x000fe40000410000 */
[----:B0-----:R-:W-:Y:S02]  /*1c50*/  FADD.FTZ R81, R86, R79 ;  /* 0x0000004f56517221 */ /* 0x001fe40000010000 */
[----:B------:R-:W-:Y:S01]  /*1c60*/  FMUL.FTZ R82, R82, R90 ;  /* 0x0000005a52527220 */ /* 0x000fe20000410000 */
[----:B------:R-:W0:Y:S03]  /*1c70*/  SHFL.IDX PT, R79, R85, RZ, 0x1f ;  /* 0x00001fff554f7589 */ /* 0x000e2600000e0000 */
[----:B------:R-:W-:-:S05]  /*1c80*/  FFMA.FTZ R82, R80, R82, R81 ;  /* 0x0000005250527223 */ /* 0x000fca0000010051 */
[----:B------:R-:W1:Y:S01]  /*1c90*/  SHFL.IDX PT, R93, R82, RZ, 0x1f ;  /* 0x00001fff525d7589 */ /* 0x000e6200000e0000 */
[C---:B0-----:R-:W-:Y:S01]  /*1ca0*/  FSEL R83, R79.reuse, RZ, !P1 ;  /* 0x000000ff4f537208 */ /* 0x041fe20004800000 */
[----:B------:R-:W-:-:S04]  /*1cb0*/  FMUL.FTZ R80, R79, R79 ;  /* 0x0000004f4f507220 */ /* 0x000fc80000410000 */
[C---:B------:R-:W-:Y:S01]  /*1cc0*/  FADD.FTZ R81, -R83.reuse, R25 ;  /* 0x0000001953517221 */ /* 0x040fe20000010100 */
[----:B------:R-:W-:Y:S01]  /*1cd0*/  FSEL R25, R80, RZ, P1 ;  /* 0x000000ff50197208 */ /* 0x000fe20000800000 */
[----:B------:R-:W-:Y:S01]  /*1ce0*/  FADD.FTZ R87, -R83, R24 ;  /* 0x0000001853577221 */ /* 0x000fe20000010100 */
[----:B------:R-:W-:Y:S01]  /*1cf0*/  LOP3.LUT P1, RZ, R74, 0xff, RZ, 0xc0, !PT ;  /* 0x000000ff4aff7812 */ /* 0x000fe2000782c0ff */
[----:B-1----:R-:W-:Y:S02]  /*1d00*/  FFMA.FTZ R24, R93, R84, c[0x0][0x228] ;  /* 0x00008a005d187623 */ /* 0x002fe40000010054 */
[C---:B------:R-:W-:Y:S01]  /*1d10*/  FADD.FTZ R85, -R83.reuse, R28 ;  /* 0x0000001c53557221 */ /* 0x040fe20000010100 */
[----:B------:R-:W-:Y:S01]  /*1d20*/  SEL R74, RZ, 0x1, P1 ;  /* 0x00000001ff4a7807 */ /* 0x000fe20000800000 */
[----:B------:R-:W-:Y:S02]  /*1d30*/  FADD.FTZ R24, R24, R25 ;  /* 0x0000001918187221 */ /* 0x000fe40000010000 */
[----:B------:R-:W-:-:S02]  /*1d40*/  FADD.FTZ R93, -R83, R29 ;  /* 0x0000001d535d7221 */ /* 0x000fc40000010100 */
[----:B------:R0:W1:Y:S01]  /*1d50*/  MUFU.RSQ R80, R24 ;  /* 0x0000001800507308 */ /* 0x0000620000001400 */
[C---:B------:R-:W-:Y:S01]  /*1d60*/  FADD.FTZ R89, -R83.reuse, R26 ;  /* 0x0000001a53597221 */ /* 0x040fe20000010100 */
[--C-:B------:R-:W-:Y:S01]  /*1d70*/  HADD2.F32 R26, -RZ, R62.reuse.H0_H0 ;  /* 0x2000003eff1a7230 */ /* 0x100fe20000004100 */
[C---:B------:R-:W-:Y:S01]  /*1d80*/  FADD.FTZ R95, -R83.reuse, R30 ;  /* 0x0000001e535f7221 */ /* 0x040fe20000010100 */
[----:B------:R-:W-:Y:S01]  /*1d90*/  HADD2.F32 R30, -RZ, R62.H1_H1 ;  /* 0x3000003eff1e7230 */ /* 0x000fe20000004100 */
[C---:B------:R-:W-:Y:S02]  /*1da0*/  FADD.FTZ R97, -R83.reuse, R31 ;  /* 0x0000001f53617221 */ /* 0x040fe40000010100 */
[C---:B------:R-:W-:Y:S02]  /*1db0*/  FADD.FTZ R91, -R83.reuse, R27 ;  /* 0x0000001b535b7221 */ /* 0x040fe40000010100 */
[C---:B------:R-:W-:Y:S01]  /*1dc0*/  FADD.FTZ R101, -R83.reuse, R37 ;  /* 0x0000002553657221 */ /* 0x040fe20000010100 */
[----:B0-----:R-:W-:Y:S01]  /*1dd0*/  HADD2.F32 R24, -RZ, R63.H0_H0 ;  /* 0x2000003fff187230 */ /* 0x001fe20000004100 */
[----:B------:R-:W-:-:S02]  /*1de0*/  FADD.FTZ R105, -R83, R39 ;  /* 0x0000002753697221 */ /* 0x000fc40000010100 */
[C---:B------:R-:W-:Y:S02]  /*1df0*/  FADD.FTZ R25, -R83.reuse, R32 ;  /* 0x0000002053197221 */ /* 0x040fe40000010100 */
[C---:B------:R-:W-:Y:S02]  /*1e00*/  FADD.FTZ R33, -R83.reuse, R33 ;  /* 0x0000002153217221 */ /* 0x040fe40000010100 */
[----:B-1----:R-:W-:Y:S02]  /*1e10*/  FMUL.FTZ R85, R80, R85 ;  /* 0x0000005550557220 */ /* 0x002fe40000410000 */
[C---:B------:R-:W-:Y:S01]  /*1e20*/  FADD.FTZ R29, -R83.reuse, R34 ;  /* 0x00000022531d7221 */ /* 0x040fe20000010100 */
[----:B------:R-:W-:Y:S01]  /*1e30*/  HADD2.F32 R34, -RZ, R60.H1_H1 ;  /* 0x3000003cff227230 */ /* 0x000fe20000004100 */
[C---:B------:R-:W-:Y:S02]  /*1e40*/  FADD.FTZ R35, -R83.reuse, R35 ;  /* 0x0000002353237221 */ /* 0x040fe40000010100 */
[----:B------:R-:W-:-:S02]  /*1e50*/  FADD.FTZ R99, -R83, R36 ;  /* 0x0000002453637221 */ /* 0x000fc40000010100 */
[C---:B------:R-:W-:Y:S01]  /*1e60*/  FADD.FTZ R103, -R83.reuse, R38 ;  /* 0x0000002653677221 */ /* 0x040fe20000010100 */
[----:B------:R-:W-:Y:S01]  /*1e70*/  HADD2.F32 R38, -RZ, R61.H1_H1 ;  /* 0x3000003dff267230 */ /* 0x000fe20000004100 */
[C---:B------:R-:W-:Y:S02]  /*1e80*/  FADD.FTZ R27, -R83.reuse, R40 ;  /* 0x00000028531b7221 */ /* 0x040fe40000010100 */
[C---:B------:R-:W-:Y:S02]  /*1e90*/  FADD.FTZ R41, -R83.reuse, R41 ;  /* 0x0000002953297221 */ /* 0x040fe40000010100 */
[C---:B------:R-:W-:Y:S01]  /*1ea0*/  FADD.FTZ R31, -R83.reuse, R42 ;  /* 0x0000002a531f7221 */ /* 0x040fe20000010100 */
[----:B------:R-:W-:Y:S01]  /*1eb0*/  HADD2.F32 R42, -RZ, R11.H1_H1 ;  /* 0x3000000bff2a7230 */ /* 0x000fe20000004100 */
[C---:B------:R-:W-:Y:S02]  /*1ec0*/  FADD.FTZ R43, -R83.reuse, R43 ;  /* 0x0000002b532b7221 */ /* 0x040fe40000010100 */
[----:B------:R-:W-:-:S02]  /*1ed0*/  FADD.FTZ R37, -R83, R44 ;  /* 0x0000002c53257221 */ /* 0x000fc40000010100 */
[C---:B------:R-:W-:Y:S02]  /*1ee0*/  FADD.FTZ R45, -R83.reuse, R45 ;  /* 0x0000002d532d7221 */ /* 0x040fe40000010100 */
[C---:B------:R-:W-:Y:S01]  /*1ef0*/  FADD.FTZ R39, -R83.reuse, R46 ;  /* 0x0000002e53277221 */ /* 0x040fe20000010100 */
[----:B------:R-:W-:Y:S01]  /*1f00*/  HADD2.F32 R46, -RZ, R7.H1_H1 ;  /* 0x30000007ff2e7230 */ /* 0x000fe20000004100 */
[----:B------:R-:W-:Y:S01]  /*1f10*/  FADD.FTZ R47, -R83, R47 ;  /* 0x0000002f532f7221 */ /* 0x000fe20000010100 */
[----:B------:R-:W-:Y:S01]  /*1f20*/  HADD2.F32 R83, -RZ, R63.H1_H1 ;  /* 0x3000003fff537230 */ /* 0x000fe20000004100 */
[C---:B------:R-:W-:Y:S02]  /*1f30*/  FMUL.FTZ R28, R80.reuse, R93 ;  /* 0x0000005d501c7220 */ /* 0x040fe40000410000 */
[----:B------:R-:W-:Y:S02]  /*1f40*/  FMUL.FTZ R32, R80, R97 ;  /* 0x0000006150207220 */ /* 0x000fe40000410000 */
[----:B------:R-:W-:-:S02]  /*1f50*/  FFMA.FTZ R26, R85, R26, R50 ;  /* 0x0000001a551a7223 */ /* 0x000fc40000010032 */
[----:B------:R-:W-:Y:S01]  /*1f60*/  FFMA.FTZ R85, R28, R30, R51 ;  /* 0x0000001e1c557223 */ /* 0x000fe20000010033 */
[----:B------:R-:W-:Y:S01]  /*1f70*/  HADD2.F32 R30, -RZ, R60.H0_H0 ;  /* 0x2000003cff1e7230 */ /* 0x000fe20000004100 */
[----:B------:R-:W-:Y:S01]  /*1f80*/  FFMA.FTZ R83, R32, R83, R53 ;  /* 0x0000005320537223 */ /* 0x000fe20000010035 */
[----:B------:R-:W-:Y:S01]  /*1f90*/  HADD2.F32 R28, -RZ, R61.H0_H0 ;  /* 0x2000003dff1c7230 */ /* 0x000fe20000004100 */
[C---:B------:R-:W-:Y:S01]  /*1fa0*/  FMUL.FTZ R87, R80.reuse, R87 ;  /* 0x0000005750577220 */ /* 0x040fe20000410000 */
[----:B------:R-:W-:Y:S01]  /*1fb0*/  F2FP.PACK_AB R26, R85, R26 ;  /* 0x0000001a551a723e */ /* 0x000fe200000000ff */
[C---:B------:R-:W-:Y:S02]  /*1fc0*/  FMUL.FTZ R36, R80.reuse, R91 ;  /* 0x0000005b50247220 */ /* 0x040fe40000410000 */
[----:B------:R-:W-:Y:S02]  /*1fd0*/  FMUL.FTZ R32, R80, R81 ;  /* 0x0000005150207220 */ /* 0x000fe40000410000 */
[----:B------:R-:W-:-:S02]  /*1fe0*/  FFMA.FTZ R30, R87, R30, R2 ;  /* 0x0000001e571e7223 */ /* 0x000fc40000010002 */
[----:B------:R-:W-:Y:S02]  /*1ff0*/  FMUL.FTZ R89, R80, R89 ;  /* 0x0000005950597220 */ /* 0x000fe40000410000 */
[----:B------:R-:W-:Y:S01]  /*2000*/  FFMA.FTZ R81, R36, R38, R49 ;  /* 0x0000002624517223 */ /* 0x000fe20000010031 */
[--C-:B------:R-:W-:Y:S01]  /*2010*/  HADD2.F32 R38, -RZ, R10.reuse.H1_H1 ;  /* 0x3000000aff267230 */ /* 0x100fe20000004100 */
[----:B------:R-:W-:Y:S01]  /*2020*/  FFMA.FTZ R87, R32, R34, R3 ;  /* 0x0000002220577223 */ /* 0x000fe20000010003 */
[----:B------:R-:W-:Y:S01]  /*2030*/  HADD2.F32 R34, -RZ, R10.H0_H0 ;  /* 0x2000000aff227230 */ /* 0x000fe20000004100 */
[C---:B------:R-:W-:Y:S01]  /*2040*/  FMUL.FTZ R40, R80.reuse, R105 ;  /* 0x0000006950287220 */ /* 0x040fe20000410000 */
[----:B------:R-:W-:Y:S01]  /*2050*/  HADD2.F32 R32, -RZ, R11.H0_H0 ;  /* 0x2000000bff207230 */ /* 0x000fe20000004100 */
[C---:B------:R-:W-:Y:S02]  /*2060*/  FMUL.FTZ R99, R80.reuse, R99 ;  /* 0x0000006350637220 */ /* 0x040fe40000410000 */
[----:B------:R-:W-:-:S02]  /*2070*/  FMUL.FTZ R36, R80, R101 ;  /* 0x0000006550247220 */ /* 0x000fc40000410000 */
[----:B------:R-:W-:Y:S02]  /*2080*/  FFMA.FTZ R28, R89, R28, R48 ;  /* 0x0000001c591c7223 */ /* 0x000fe40000010030 */
[----:B------:R-:W-:Y:S01]  /*2090*/  FFMA.FTZ R91, R40, R42, R65 ;  /* 0x0000002a285b7223 */ /* 0x000fe20000010041 */
[--C-:B------:R-:W-:Y:S01]  /*20a0*/  HADD2.F32 R42, -RZ, R9.reuse.H1_H1 ;  /* 0x30000009ff2a7230 */ /* 0x100fe20000004100 */
[----:B------:R-:W-:Y:S01]  /*20b0*/  FMUL.FTZ R89, R80, R29 ;  /* 0x0000001d50597220 */ /* 0x000fe20000410000 */
[--C-:B------:R-:W-:Y:S01]  /*20c0*/  HADD2.F32 R29, -RZ, R8.reuse.H1_H1 ;  /* 0x30000008ff1d7230 */ /* 0x100fe20000004100 */
[----:B------:R-:W-:Y:S01]  /*20d0*/  FFMA.FTZ R99, R99, R34, R58 ;  /* 0x0000002263637223 */ /* 0x000fe2000001003a */
[----:B------:R-:W-:Y:S01]  /*20e0*/  HADD2.F32 R34, -RZ, R8.H0_H0 ;  /* 0x20000008ff227230 */ /* 0x000fe20000004100 */
[----:B------:R-:W-:Y:S01]  /*20f0*/  FFMA.FTZ R44, R36, R38, R59 ;  /* 0x00000026242c7223 */ /* 0x000fe2000001003b */
[----:B------:R-:W-:Y:S01]  /*2100*/  HADD2.F32 R38, -RZ, R9.H0_H0 ;  /* 0x20000009ff267230 */ /* 0x000fe20000004100 */
[----:B------:R-:W-:-:S02]  /*2110*/  FMUL.FTZ R40, R80, R35 ;  /* 0x0000002350287220 */ /* 0x000fc40000410000 */
[C---:B------:R-:W-:Y:S02]  /*2120*/  FMUL.FTZ R36, R80.reuse, R33 ;  /* 0x0000002150247220 */ /* 0x040fe40000410000 */
[----:B------:R-:W-:Y:S02]  /*2130*/  FMUL.FTZ R25, R80, R25 ;  /* 0x0000001950197220 */ /* 0x000fe40000410000 */
[----:B------:R-:W-:Y:S01]  /*2140*/  FFMA.FTZ R35, R40, R42, R57 ;  /* 0x0000002a28237223 */ /* 0x000fe20000010039 */
[----:B------:R-:W-:Y:S01]  /*2150*/  HADD2.F32 R40, -RZ, R7.H0_H0 ;  /* 0x20000007ff287230 */ /* 0x000fe20000004100 */
[----:B------:R-:W-:Y:S01]  /*2160*/  FFMA.FTZ R33, R36, R29, R55 ;  /* 0x0000001d24217223 */ /* 0x000fe20000010037 */
[--C-:B------:R-:W-:Y:S01]  /*2170*/  HADD2.F32 R29, -RZ, R6.reuse.H1_H1 ;  /* 0x30000006ff1d7230 */ /* 0x100fe20000004100 */
[----:B------:R-:W-:Y:S01]  /*2180*/  FFMA.FTZ R34, R25, R34, R54 ;  /* 0x0000002219227223 */ /* 0x000fe20000010036 */
[----:B------:R-:W-:Y:S01]  /*2190*/  HADD2.F32 R25, -RZ, R6.H0_H0 ;  /* 0x20000006ff197230 */ /* 0x000fe20000004100 */
[----:B------:R-:W-:-:S02]  /*21a0*/  FMUL.FTZ R42, R80, R47 ;  /* 0x0000002f502a7220 */ /* 0x000fc40000410000 */
[C---:B------:R-:W-:Y:S02]  /*21b0*/  FMUL.FTZ R36, R80.reuse, R45 ;  /* 0x0000002d50247220 */ /* 0x040fe40000410000 */
[----:B------:R-:W-:Y:S02]  /*21c0*/  FMUL.FTZ R37, R80, R37 ;  /* 0x0000002550257220 */ /* 0x000fe40000410000 */
[----:B------:R-:W-:Y:S02]  /*21d0*/  FFMA.FTZ R82, R42, R46, R73 ;  /* 0x0000002e2a527223 */ /* 0x000fe40000010049 */
[----:B------:R-:W-:Y:S01]  /*21e0*/  FFMA.FTZ R46, R36, R29, R71 ;  /* 0x0000001d242e7223 */ /* 0x000fe20000010047 */
[--C-:B------:R-:W-:Y:S01]  /*21f0*/  HADD2.F32 R36, -RZ, R5.reuse.H0_H0 ;  /* 0x20000005ff247230 */ /* 0x100fe20000004100 */
[C---:B------:R-:W-:Y:S01]  /*2200*/  FMUL.FTZ R39, R80.reuse, R39 ;  /* 0x0000002750277220 */ /* 0x040fe20000410000 */
[--C-:B------:R-:W-:Y:S01]  /*2210*/  HADD2.F32 R29, -RZ, R4.reuse.H1_H1 ;  /* 0x30000004ff1d7230 */ /* 0x100fe20000004100 */
[----:B------:R-:W-:Y:S01]  /*2220*/  FFMA.FTZ R45, R37, R25, R70 ;  /* 0x00000019252d7223 */ /* 0x000fe20000010046 */
[----:B------:R-:W-:Y:S01]  /*2230*/  HADD2.F32 R25, -RZ, R4.H0_H0 ;  /* 0x20000004ff197230 */ /* 0x000fe20000004100 */
[C---:B------:R-:W-:Y:S01]  /*2240*/  FMUL.FTZ R31, R80.reuse, R31 ;  /* 0x0000001f501f7220 */ /* 0x040fe20000410000 */
[----:B------:R-:W-:Y:S01]  /*2250*/  HADD2.F32 R37, -RZ, R5.H1_H1 ;  /* 0x30000005ff257230 */ /* 0x000fe20000004100 */
[----:B------:R-:W-:-:S02]  /*2260*/  FMUL.FTZ R27, R80, R27 ;  /* 0x0000001b501b7220 */ /* 0x000fc40000410000 */
[----:B------:R-:W-:Y:S02]  /*2270*/  FFMA.FTZ R47, R39, R40, R72 ;  /* 0x00000028272f7223 */ /* 0x000fe40000010048 */
[----:B------:R-:W-:Y:S02]  /*2280*/  FFMA.FTZ R39, R31, R36, R68 ;  /* 0x000000241f277223 */ /* 0x000fe40000010044 */
[C---:B------:R-:W-:Y:S02]  /*2290*/  FMUL.FTZ R42, R80.reuse, R43 ;  /* 0x0000002b502a7220 */ /* 0x040fe40000410000 */
[----:B------:R-:W-:Y:S01]  /*22a0*/  FFMA.FTZ R36, R27, R25, R66 ;  /* 0x000000191b247223 */ /* 0x000fe20000010042 */
[----:B------:R-:W-:Y:S01]  /*22b0*/  F2FP.PACK_AB R25, R81, R28 ;  /* 0x0000001c5119723e */ /* 0x000fe200000000ff */
[----:B------:R-:W-:Y:S01]  /*22c0*/  FMUL.FTZ R103, R80, R103 ;  /* 0x0000006750677220 */ /* 0x000fe20000410000 */
[----:B------:R-:W-:Y:S01]  /*22d0*/  F2FP.PACK_AB R28, R33, R34 ;  /* 0x00000022211c723e */ /* 0x000fe200000000ff */
[----:B------:R-:W-:Y:S01]  /*22e0*/  FFMA.FTZ R38, R89, R38, R56 ;  /* 0x0000002659267223 */ /* 0x000fe20000010038 */
[----:B------:R-:W-:Y:S01]  /*22f0*/  F2FP.PACK_AB R34, R46, R45 ;  /* 0x0000002d2e22723e */ /* 0x000fe200000000ff */
[C---:B------:R-:W-:Y:S01]  /*2300*/  FMUL.FTZ R40, R80.reuse, R41 ;  /* 0x0000002950287220 */ /* 0x040fe20000410000 */
[----:B------:R-:W-:Y:S01]  /*2310*/  HFMA2.MMA R45, -RZ, RZ, 0, 9.5367431640625e-07 ;  /* 0x00000010ff2d7435 */ /* 0x000fe200000001ff */
[----:B------:R-:W-:-:S02]  /*2320*/  FMUL.FTZ R95, R80, R95 ;  /* 0x0000005f505f7220 */ /* 0x000fc40000410000 */
[----:B------:R-:W-:Y:S02]  /*2330*/  FFMA.FTZ R42, R42, R37, R69 ;  /* 0x000000252a2a7223 */ /* 0x000fe40000010045 */
[----:B------:R-:W-:Y:S02]  /*2340*/  FFMA.FTZ R32, R103, R32, R64 ;  /* 0x0000002067207223 */ /* 0x000fe40000010040 */
[----:B------:R-:W-:Y:S01]  /*2350*/  FFMA.FTZ R37, R40, R29, R67 ;  /* 0x0000001d28257223 */ /* 0x000fe20000010043 */
[----:B------:R-:W-:Y:S01]  /*2360*/  F2FP.PACK_AB R29, R35, R38 ;  /* 0x00000026231d723e */ /* 0x000fe200000000ff */
[----:B------:R-:W-:Y:S01]  /*2370*/  FFMA.FTZ R24, R95, R24, R52 ;  /* 0x000000185f187223 */ /* 0x000fe20000010034 */
[----:B------:R-:W-:Y:S02]  /*2380*/  @!P0 MOV R38, 0x4 ;  /* 0x0000000400268802 */ /* 0x000fe40000000f00 */
[----:B------:R-:W-:Y:S02]  /*2390*/  @!P0 MOV R40, 0x4 ;  /* 0x0000000400288802 */ /* 0x000fe40000000f00 */
[----:B------:R-:W-:-:S02]  /*23a0*/  F2FP.PACK_AB R31, R91, R32 ;  /* 0x000000205b1f723e */ /* 0x000fc400000000ff */
[----:B------:R-:W-:Y:S01]  /*23b0*/  F2FP.PACK_AB R32, R37, R36 ;  /* 0x000000242520723e */ /* 0x000fe200000000ff */
[----:B------:R-:W-:Y:S01]  /*23c0*/  @!P0 IMAD.WIDE R36, R75, R38, c[0x0][0x1a0] ;  /* 0x000068004b248625 */ /* 0x000fe200078e0226 */
[----:B------:R-:W-:Y:S02]  /*23d0*/  F2FP.PACK_AB R33, R42, R39 ;  /* 0x000000272a21723e */ /* 0x000fe400000000ff */
[----:B------:R-:W-:Y:S01]  /*23e0*/  F2FP.PACK_AB R27, R83, R24 ;  /* 0x00000018531b723e */ /* 0x000fe200000000ff */
[----:B------:R-:W-:Y:S01]  /*23f0*/  @!P0 IMAD.WIDE R38, R75, R40, c[0x0][0x1a8] ;  /* 0x00006a004b268625 */ /* 0x000fe200078e0228 */
[----:B------:R-:W-:Y:S01]  /*2400*/  F2FP.PACK_AB R24, R87, R30 ;  /* 0x0000001e5718723e */ /* 0x000fe200000000ff */
[----:B------:R0:W-:Y:S01]  /*2410*/  @!P0 STG.E [R36.64], R79 ;  /* 0x0000004f24008986 */ /* 0x0001e2000c101904 */
[----:B------:R-:W-:Y:S01]  /*2420*/  F2FP.PACK_AB R30, R44, R99 ;  /* 0x000000632c1e723e */ /* 0x000fe200000000ff */
[----:B------:R-:W-:Y:S01]  /*2430*/  IMAD.WIDE.U32 R40, R76, R45, c[0x0][0x208] ;  /* 0x000082004c287625 */ /* 0x000fe200078e002d */
[----:B------:R-:W-:Y:S01]  /*2440*/  F2FP.PACK_AB R35, R82, R47 ;  /* 0x0000002f5223723e */ /* 0x000fe200000000ff */
[----:B------:R0:W-:Y:S01]  /*2450*/  @!P0 STG.E [R38.64], R80 ;  /* 0x0000005026008986 */ /* 0x0001e2000c101904 */
[----:B------:R-:W-:Y:S01]  /*2460*/  IADD3 R75, R75, c[0x0][0x160], RZ ;  /* 0x000058004b4b7a10 */ /* 0x000fe20007ffe0ff */
[----:B------:R-:W-:-:S02]  /*2470*/  IMAD.WIDE.U32 R42, R77, R45, c[0x0][0x208] ;  /* 0x000082004d2a7625 */ /* 0x000fc400078e002d */
[----:B------:R0:W-:Y:S01]  /*2480*/  STG.E.128 [R40.64], R24 ;  /* 0x0000001828007986 */ /* 0x0001e2000c101d04 */
[----:B------:R-:W-:Y:S01]  /*2490*/  ISETP.GE.AND P0, PT, R75, c[0x0][0x164], PT ;  /* 0x000059004b007a0c */ /* 0x000fe20003f06270 */
[----:B------:R-:W-:Y:S02]  /*24a0*/  IMAD.WIDE.U32 R44, R78, R45, c[0x0][0x208] ;  /* 0x000082004e2c7625 */ /* 0x000fe400078e002d */
[----:B------:R0:W-:Y:S04]  /*24b0*/  STG.E.128 [R42.64], R28 ;  /* 0x0000001c2a007986 */ /* 0x0001e8000c101d04 */
[----:B------:R0:W-:Y:S06]  /*24c0*/  STG.E.128 [R44.64], R32 ;  /* 0x000000202c007986 */ /* 0x0001ec000c101d04 */
[----:B0----5:R-:W-:Y:S01]  /*24d0*/  @P0 CALL.REL.NOINC `(.L_x_12215) ;  /* 0x0000001000000944 */ /* 0x021fe20003c00000 */
[----:B------:R-:W-:Y:S05]  /*24e0*/  BRA `(.L_x_12216) ;  /* 0xffffde6000007947 */ /* 0x000fea000383ffff */
.L_x_12215:
[----:B------:R-:W-:Y:S05]  /*24f0*/  EXIT ;  /* 0x000000000000794d */ /* 0x000fea0003800000 */
.L_x_12213:
[----:B0-----:R-:W-:Y:S01]  /*2500*/  HFMA2.MMA R81, -RZ, RZ, 0, 1.847743988037109375e-06 ;  /* 0x0000001fff517435 */ /* 0x001fe200000001ff */
[----:B------:R-:W-:-:S02]  /*2510*/  MOV R85, 0x1 ;  /* 0x0000000100557802 */ /* 0x000fc40000000f00 */
[----:B------:R-:W-:Y:S02]  /*2520*/  MOV R84, 0xffffffff ;  /* 0xffffffff00547802 */ /* 0x000fe40000000f00 */
[----:B------:R-:W-:Y:S02]  /*2530*/  MOV R82, 0x2550 ;  /* 0x0000255000527802 */ /* 0x000fe40000000f00 */
[----:B-----5:R-:W-:Y:S05]  /*2540*/  CALL.REL.NOINC `($__internal_51_$__cuda_sm70_shflsync_bfly_p) ;  /* 0x0000069000007944 */ /* 0x020fea0003c00000 */
[----:B-1----:R-:W-:Y:S01]  /*2550*/  MOV R80, R85 ;  /* 0x0000005500507202 */ /* 0x002fe20000000f00 */
[----:B0-----:R-:W-:Y:S05]  /*2560*/  BRA `(.L_x_12217) ;  /* 0xffffeeb000007947 */ /* 0x001fea000383ffff */
.L_x_12214:
[----:B------:R-:W-:Y:S01]  /*2570*/  HFMA2.MMA R85, -RZ, RZ, 0, 1.1920928955078125e-07 ;  /* 0x00000002ff557435 */ /* 0x000fe200000001ff */
[----:B------:R-:W-:Y:S02]  /*2580*/  MOV R81, 0x1f ;  /* 0x0000001f00517802 */ /* 0x000fe40000000f00 */
[----:B------:R-:W-:Y:S02]  /*2590*/  MOV R84, 0xffffffff ;  /* 0xffffffff00547802 */ /* 0x000fe40000000f00 */
[----:B------:R-:W-:Y:S02]  /*25a0*/  MOV R82, 0x25c0 ;  /* 0x000025c000527802 */ /* 0x000fe40000000f00 */
[----:B-----5:R-:W-:Y:S05]  /*25b0*/  CALL.REL.NOINC `($__internal_51_$__cuda_sm70_shflsync_bfly_p) ;  /* 0x0000062000007944 */ /* 0x020fea0003c00000 */
[----:B01----:R-:W-:Y:S01]  /*25c0*/  FADD.FTZ R86, R86, R85 ;  /* 0x0000005556567221 */ /* 0x003fe20000010000 */
[----:B------:R-:W-:Y:S01]  /*25d0*/  HFMA2.MMA R85, -RZ, RZ, 0, 2.384185791015625e-07 ;  /* 0x00000004ff557435 */ /* 0x000fe200000001ff */
[----:B------:R-:W-:-:S02]  /*25e0*/  MOV R81, 0x1f ;  /* 0x0000001f00517802 */ /* 0x000fc40000000f00 */
[----:B------:R-:W-:Y:S02]  /*25f0*/  MOV R84, 0xffffffff ;  /* 0xffffffff00547802 */ /* 0x000fe40000000f00 */
[----:B------:R-:W-:Y:S02]  /*2600*/  MOV R82, 0x2620 ;  /* 0x0000262000527802 */ /* 0x000fe40000000f00 */
[----:B------:R-:W-:Y:S05]  /*2610*/  CALL.REL.NOINC `($__internal_51_$__cuda_sm70_shflsync_bfly_p) ;  /* 0x000005c000007944 */ /* 0x000fea0003c00000 */
[----:B01----:R-:W-:Y:S01]  /*2620*/  FADD.FTZ R86, R86, R85 ;  /* 0x0000005556567221 */ /* 0x003fe20000010000 */
[----:B------:R-:W-:Y:S01]  /*2630*/  HFMA2.MMA R85, -RZ, RZ, 0, 4.76837158203125e-07 ;  /* 0x00000008ff557435 */ /* 0x000fe200000001ff */
[----:B------:R-:W-:Y:S02]  /*2640*/  MOV R81, 0x1f ;  /* 0x0000001f00517802 */ /* 0x000fe40000000f00 */
[----:B------:R-:W-:Y:S02]  /*2650*/  MOV R84, 0xffffffff ;  /* 0xffffffff00547802 */ /* 0x000fe40000000f00 */
[----:B------:R-:W-:Y:S02]  /*2660*/  MOV R82, 0x2680 ;  /* 0x0000268000527802 */ /* 0x000fe40000000f00 */
[----:B------:R-:W-:Y:S05]  /*2670*/  CALL.REL.NOINC `($__internal_51_$__cuda_sm70_shflsync_bfly_p) ;  /* 0x0000056000007944 */ /* 0x000fea0003c00000 */
[----:B01----:R-:W-:Y:S01]  /*2680*/  FADD.FTZ R86, R86, R85 ;  /* 0x0000005556567221 */ /* 0x003fe20000010000 */
[----:B------:R-:W-:Y:S01]  /*2690*/  HFMA2.MMA R85, -RZ, RZ, 0, 9.5367431640625e-07 ;  /* 0x00000010ff557435 */ /* 0x000fe200000001ff */
[----:B------:R-:W-:-:S02]  /*26a0*/  MOV R81, 0x1f ;  /* 0x0000001f00517802 */ /* 0x000fc40000000f00 */
[----:B------:R-:W-:Y:S02]  /*26b0*/  MOV R84, 0xffffffff ;  /* 0xffffffff00547802 */ /* 0x000fe40000000f00 */
[----:B------:R-:W-:Y:S02]  /*26c0*/  MOV R82, 0x26e0 ;  /* 0x000026e000527802 */ /* 0x000fe40000000f00 */
[----:B------:R-:W-:Y:S05]  /*26d0*/  CALL.REL.NOINC `($__internal_51_$__cuda_sm70_shflsync_bfly_p) ;  /* 0x0000050000007944 */ /* 0x000fea0003c00000 */
        /* <DEDUP_REMOVED lines=54> */
[----:B------:R-:W-:Y:S05]  /*2a40*/  CALL.REL.NOINC `($__internal_51_$__cuda_sm70_shflsync_bfly_p) ;  /* 0x0000019000007944 */ /* 0x000fea0003c00000 */
[----:B01----:R-:W-:Y:S01]  /*2a50*/  FADD.FTZ R86, R86, R85 ;  /* 0x0000005556567221 */ /* 0x003fe20000010000 */
[----:B------:R-:W-:Y:S01]  /*2a60*/  HFMA2.MMA R85, -RZ, RZ, 0, 1.1920928955078125e-07 ;  /* 0x00000002ff557435 */ /* 0x000fe200000001ff */
[----:B------:R-:W-:Y:S02]  /*2a70*/  MOV R81, 0x1f ;  /* 0x0000001f00517802 */ /* 0x000fe40000000f00 */
[----:B------:R-:W-:Y:S02]  /*2a80*/  MOV R84, 0xffffffff ;  /* 0xffffffff00547802 */ /* 0x000fe40000000f00 */
[----:B------:R-:W-:Y:S02]  /*2a90*/  MOV R82, 0x2ab0 ;  /* 0x00002ab000527802 */ /* 0x000fe40000000f00 */
[----:B------:R-:W-:Y:S05]  /*2aa0*/  CALL.REL.NOINC `($__internal_51_$__cuda_sm70_shflsync_bfly_p) ;  /* 0x0000013000007944 */ /* 0x000fea0003c00000 */
        /* <DEDUP_REMOVED lines=18> */
[----:B01----:R-:W-:Y:S05]  /*2bd0*/  BRA `(.L_x_12218) ;  /* 0xffffec8000007947 */ /* 0x003fea000383ffff */
        .weak           $__internal_51_$__cuda_sm70_shflsync_bfly_p
        .type           $__internal_51_$__cuda_sm70_shflsync_bfly_p,@function
        .size           $__internal_51_$__cuda_sm70_shflsync_bfly_p,(.L_x_20031 - $__internal_51_$__cuda_sm70_shflsync_bfly_p)
$__internal_51_$__cuda_sm70_shflsync_bfly_p:
[----:B------:R-:W-:Y:S01]  /*2be0*/  HFMA2.MMA R83, -RZ, RZ, 0, 0 ;  /* 0x00000000ff537435 */ /* 0x000fe200000001ff */
[----:B------:R-:W-:Y:S04]  /*2bf0*/  WARPSYNC R84 ;  /* 0x0000005400007348 */ /* 0x000fe80003800000 */
[----:B------:R0:W1:Y:S01]  /*2c00*/  SHFL.BFLY PT, R85, R86, R85, R81 ;  /* 0x0c00005556557389 */ /* 0x00006200000e0051 */
[----:B------:R-:W-:Y:S05]  /*2c10*/  RET.REL.NODEC R82 `(_ZN10layer_norm31ln_parallel_residual_fwd_kernelINS_13Kernel_traitsI6__halfS2_fS2_fjLj6144ELj1ELj1ELj8ELj16ENS_18Kernel_traits_baseILj6144ES2_S2_fS2_fjLj256EEEEELb0ELb1ELb1EEEvNS_9FwdParamsE) ;  /* 0xffffd3e052007950 */ /* 0x000fea0003c3ffff */
.L_x_12219:
        /* <DEDUP_REMOVED lines=14> */
.L_x_20031:


//--------------------- .text._ZN10layer_norm31ln_parallel_residual_fwd_kernelINS_13Kernel_traitsI6__halfS2_fS2_fjLj6144ELj1ELj1ELj8ELj16ENS_18Kernel_traits_baseILj6144ES2_S2_fS2_fjLj256EEEEELb1ELb0ELb0EEEvNS_9FwdParamsE --------------------------
	.section	.text._ZN10layer_norm31ln_parallel_residual_fwd_kernelINS_13Kernel_traitsI6__halfS2_fS2_fjLj6144ELj1ELj1ELj8ELj16ENS_18Kernel_traits_baseILj6144ES2_S2_fS2_fjLj256EEEEELb1ELb0ELb0EEEvNS_9FwdParamsE,"ax",@progbits
	.sectioninfo	@"SHI_REGISTERS=201"
	.align	128
        .global         _ZN10layer_norm31ln_parallel_residual_fwd_kernelINS_13Kernel_traitsI6__halfS2_fS2_fjLj6144ELj1ELj1ELj8ELj16ENS_18Kernel_traits_baseILj6144ES2_S2_fS2_fjLj256EEEEELb1ELb0ELb0EEEvNS_9FwdParamsE
        .type           _ZN10layer_norm31ln_parallel_residual_fwd_kernelINS_13Kernel_traitsI6__halfS2_fS2_fjLj6144ELj1ELj1ELj8ELj16ENS_18Kernel_traits_baseILj6144ES2_S2_fS2_fjLj256EEEEELb1ELb0ELb0EEEvNS_9FwdParamsE,@function
        .size           _ZN10layer_norm31ln_parallel_residual_fwd_kernelINS_13Kernel_traitsI6__halfS2_fS2_fjLj6144ELj1ELj1ELj8ELj16ENS_18Kernel_traits_baseILj6144ES2_S2_fS2_fjLj256EEEEELb1ELb0ELb0EEEvNS_9FwdParamsE,(.L_x_20032 - _ZN10layer_norm31ln_parallel_residual_fwd_kernelINS_13Kernel_traitsI6__halfS2_fS2_fjLj6144ELj1ELj1ELj8ELj16ENS_18Kernel_traits_baseILj6144ES2_S2_fS2_fjLj256EEEEELb1ELb0ELb0EEEvNS_9FwdParamsE)
        .other          _ZN10layer_norm31ln_parallel_residual_fwd_kernelINS_13Kernel_traitsI6__halfS2_fS2_fjLj6144ELj1ELj1ELj8ELj16ENS_18Kernel_traits_baseILj6144ES2_S2_fS2_fjLj256EEEEELb1ELb0ELb0EEEvNS_9FwdParamsE,@"STO_CUDA_ENTRY STV_DEFAULT"
_ZN10layer_norm31ln_parallel_residual_fwd_kernelINS_13Kernel_traitsI6__halfS2_fS2_fjLj6144ELj1ELj1ELj8ELj16ENS_18Kernel_traits_baseILj6144ES2_S2_fS2_fjLj256EEEEELb1ELb0ELb0EEEvNS_9FwdParamsE:
.text._ZN10layer_norm31ln_parallel_residual_fwd_kernelINS_13Kernel_traitsI6__halfS2_fS2_fjLj6144ELj1ELj1ELj8ELj16ENS_18Kernel_traits_baseILj6144ES2_S2_fS2_fjLj256EEEEELb1ELb0ELb0EEEvNS_9FwdParamsE:
        /* <DEDUP_REMOVED lines=34> */
[----:B--2---:R-:W-:-:S04]  /*0220*/  @P0 IADD3 R174, P1, R2, c[0x0][0x240], RZ ;  /* 0x0000900002ae0a10 */ /* 0x004fc80007f3e0ff */
[----:B------:R-:W-:-:S04]  /*0230*/  @P0 IADD3.X R175, RZ, R3, RZ, P1, !PT ;  /* 0x00000003ffaf0210 */ /* 0x000fc80000ffe4ff */
[--C-:B------:R-:W-:Y:S02]  /*0240*/  SHF.R.U64 R51, R174, 0x2, R175.reuse ;  /* 0x00000002ae337819 */ /* 0x100fe400000012af */
[----:B------:R-:W-:Y:S02]  /*0250*/  SHF.R.U32.HI R50, RZ, 0x2, R175 ;  /* 0x00000002ff327819 */ /* 0x000fe400000116af */
[----:B---3--:R-:W-:Y:S01]  /*0260*/  IADD3 R48, R121, -0x4498517b, RZ ;  /* 0xbb67ae8579307810 */ /* 0x008fe20007ffe0ff */
[----:B------:R-:W-:Y:S01]  /*0270*/  IMAD.WIDE.U32 R2, R51, -0x2daee0ad, RZ ;  /* 0xd2511f5333027825 */ /* 0x000fe200078e00ff */
[----:B------:R-:W-:Y:S02]  /*0280*/  LOP3.LUT R6, R5, R50, R120, 0x96, !PT ;  /* 0x0000003205067212 */ /* 0x000fe400078e9678 */
[----:B------:R-:W-:Y:S02]  /*0290*/  IADD3 R47, R120, -0x61c88647, RZ ;  /* 0x9e3779b9782f7810 */ /* 0x000fe40007ffe0ff */
[----:B------:R-:W-:Y:S01]  /*02a0*/  LOP3.LUT R8, R3, R121, RZ, 0x3c, !PT ;  /* 0x0000007903087212 */ /* 0x000fe200078e3cff */
[----:B------:R-:W-:Y:S01]  /*02b0*/  IMAD.WIDE.U32 R6, R6, -0x2daee0ad, RZ ;  /* 0xd2511f5306067825 */ /* 0x000fe200078e00ff */
[----:B------:R-:W-:-:S02]  /*02c0*/  IADD3 R44, R120, 0x3c6ef372, RZ ;  /* 0x3c6ef372782c7810 */ /* 0x000fc40007ffe0ff */
[----:B------:R-:W-:Y:S01]  /*02d0*/  IADD3 R45, R121, 0x76cf5d0a, RZ ;  /* 0x76cf5d0a792d7810 */ /* 0x000fe20007ffe0ff */
[----:B------:R-:W-:Y:S01]  /*02e0*/  IMAD.WIDE.U32 R8, R8, -0x326172a9, RZ ;  /* 0xcd9e8d5708087825 */ /* 0x000fe200078e00ff */
[----:B------:R-:W-:Y:S02]  /*02f0*/  LOP3.LUT R14, R7, R2, R48, 0x96, !PT ;  /* 0x00000002070e7212 */ /* 0x000fe400078e9630 */
[----:B------:R-:W-:Y:S02]  /*0300*/  IADD3 R43, R121, 0x32370b8f, RZ ;  /* 0x32370b8f792b7810 */ /* 0x000fe40007ffe0ff */
        /* <DEDUP_REMOVED lines=30> */
.L_x_12221:
[----:B0-----:R-:W-:Y:S05]  /*04f0*/  BSYNC B0 ;  /* 0x0000000000007941 */ /* 0x001fea0003800000 */
.L_x_12220:
        /* <DEDUP_REMOVED lines=25> */
.L_x_12223:
[----:B------:R-:W-:Y:S05]  /*0690*/  BSYNC B0 ;  /* 0x0000000000007941 */ /* 0x000fea0003800000 */
.L_x_12222:
        /* <DEDUP_REMOVED lines=24> */
.L_x_12225:
[----:B0-----:R-:W-:Y:S05]  /*0820*/  BSYNC B0 ;  /* 0x0000000000007941 */ /* 0x001fea0003800000 */
.L_x_12224:
        /* <DEDUP_REMOVED lines=14> */
[C---:B------:R-:W-:Y:S01]  /*0910*/  IADD3 R143, R120.reuse, 0x1715609d, RZ ;  /* 0x1715609d788f7810 */ /* 0x040fe20007ffe0ff */
[----:B------:R-:W-:Y:S01]  /*0920*/  HADD2.F32 R126, -RZ, R56.H1_H1 ;  /* 0x30000038ff7e7230 */ /* 0x000fe20000004100 */
[----:B------:R-:W-:Y:S01]  /*0930*/  SHF.R.S32.HI R89, RZ, 0x3, R89 ;  /* 0x00000003ff597819 */ /* 0x000fe20000011459 */
[--C-:B------:R-:W-:Y:S01]  /*0940*/  HADD2.F32 R125, -RZ, R57.reuse.H0_H0 ;  /* 0x20000039ff7d7230 */ /* 0x100fe20000004100 */
[----:B------:R-:W-:Y:S01]  /*0950*/  LOP3.LUT R86, R59, R86, R132, 0x96, !PT ;  /* 0x000000563b567212 */ /* 0x000fe200078e9684 */
[----:B------:R-:W-:Y:S01]  /*0960*/  HADD2.F32 R128, -RZ, R57.H1_H1 ;  /* 0x30000039ff807230 */ /* 0x000fe20000004100 */
[----:B------:R-:W-:Y:S01]  /*0970*/  IMAD.WIDE.U32 R56, R85, -0x2daee0ad, RZ ;  /* 0xd2511f5355387825 */ /* 0x000fe200078e00ff */
[--C-:B------:R-:W-:Y:S01]  /*0980*/  HADD2.F32 R131, -RZ, R64.reuse.H0_H0 ;  /* 0x20000040ff837230 */ /* 0x100fe20000004100 */
[C---:B------:R-:W-:Y:S01]  /*0990*/  IADD3 R156, R120.reuse, -0x4ab325aa, RZ ;  /* 0xb54cda56789c7810 */ /* 0x040fe20007ffe0ff */
[----:B------:R-:W-:Y:S01]  /*09a0*/  HADD2.F32 R135, -RZ, R64.H1_H1 ;  /* 0x30000040ff877230 */ /* 0x000fe20000004100 */
[----:B------:R-:W-:Y:S01]  /*09b0*/  IADD3 R157, R121, 0x646e171e, RZ ;  /* 0x646e171e799d7810 */ /* 0x000fe20007ffe0ff */
[--C-:B------:R-:W-:Y:S01]  /*09c0*/  HADD2.F32 R144, -RZ, R52.reuse.H0_H0 ;  /* 0x20000034ff907230 */ /* 0x100fe20000004100 */
[----:B------:R-:W-:Y:S01]  /*09d0*/  LOP3.LUT R64, R57, R84, R133, 0x96, !PT ;  /* 0x0000005439407212 */ /* 0x000fe200078e9685 */
[----:B------:R-:W-:Y:S01]  /*09e0*/  HADD2.F32 R145, -RZ, R52.H1_H1 ;  /* 0x30000034ff917230 */ /* 0x000fe20000004100 */
[C---:B------:R-:W-:Y:S01]  /*09f0*/  IADD3 R158, R121.reuse, 0x1fd5c5a3, RZ ;  /* 0x1fd5c5a3799e7810 */ /* 0x040fe20007ffe0ff */
[--C-:B------:R-:W-:Y:S01]  /*0a00*/  HADD2.F32 R146, -RZ, R53.reuse.H0_H0 ;  /* 0x20000035ff927230 */ /* 0x100fe20000004100 */
[----:B------:R-:W-:Y:S01]  /*0a10*/  IADD3 R159, R120, 0x5384540f, RZ ;  /* 0x5384540f789f7810 */ /* 0x000fe20007ffe0ff */
        /* <DEDUP_REMOVED lines=8> */
[----:B------:R-:W-:Y:S01]  /*0aa0*/  SHF.L.U32 R53, R97, 0x5, RZ ;  /* 0x0000000561357819 */ /* 0x000fe200000006ff */
[----:B------:R-:W-:Y:S01]  /*0ab0*/  HADD2.F32 R153, -RZ, R54.H1_H1 ;  /* 0x30000036ff997230 */ /* 0x000fe20000004100 */
[----:B------:R-:W-:Y:S01]  /*0ac0*/  LOP3.LUT R58, R65, R58, R143, 0x96, !PT ;  /* 0x0000003a413a7212 */ /* 0x000fe200078e968f */
[----:B------:R-:W-:Y:S01]  /*0ad0*/  IMAD.WIDE.U32 R56, R56, -0x326172a9, RZ ;  /* 0xcd9e8d5738387825 */ /* 0x000fe200078e00ff */
[--C-:B------:R-:W-:Y:S01]  /*0ae0*/  HADD2.F32 R154, -RZ, R55.reuse.H0_H0 ;  /* 0x20000037ff9a7230 */ /* 0x100fe20000004100 */
[----:B------:R-:W-:Y:S01]  /*0af0*/  LOP3.LUT R54, R89, 0xff, RZ, 0xc0, !PT ;  /* 0x000000ff59367812 */ /* 0x000fe200078ec0ff */
[----:B------:R-:W-:Y:S01]  /*0b00*/  HADD2.F32 R155, -RZ, R55.H1_H1 ;  /* 0x30000037ff9b7230 */ /* 0x000fe20000004100 */
[----:B------:R-:W-:Y:S01]  /*0b10*/  LOP3.LUT R55, R97, 0xe0, RZ, 0xc0, !PT ;  /* 0x000000e061377812 */ /* 0x000fe200078ec0ff */
[----:B------:R-:W-:Y:S01]  /*0b20*/  IMAD.WIDE.U32 R58, R58, -0x2daee0ad, RZ ;  /* 0xd2511f533a3a7825 */ /* 0x000fe200078e00ff */
[----:B------:R-:W-:Y:S01]  /*0b30*/  LOP3.LUT R65, R53, 0x3e0, RZ, 0xc0, !PT ;  /* 0x000003e035417812 */ /* 0x000fe200078ec0ff */
[--C-:B------:R-:W-:Y:S01]  /*0b40*/  HADD2.F32 R40, -RZ, R32.reuse.H0_H0 ;  /* 0x20000020ff287230 */ /* 0x100fe20000004100 */
[----:B------:R-:W-:Y:S01]  /*0b50*/  LOP3.LUT R53, R57, R64, R156, 0x96, !PT ;  /* 0x0000004039357212 */ /* 0x000fe200078e969c */
[C---:B------:R-:W-:Y:S01]  /*0b60*/  IMAD.IADD R55, R54.reuse, 0x1, -R55 ;  /* 0x0000000136377824 */ /* 0x040fe200078e0a37 */
[----:B------:R-:W-:Y:S01]  /*0b70*/  SHF.R.U32.HI R89, RZ, 0x3, R89 ;  /* 0x00000003ff597819 */ /* 0x000fe20000011659 */
[----:B------:R-:W-:Y:S01]  /*0b80*/  IMAD.IADD R65, R54, 0x1, -R65 ;  /* 0x0000000136417824 */ /* 0x000fe200078e0a41 */
[----:B------:R-:W-:Y:S01]  /*0b90*/  LOP3.LUT R54, R59, R52, R157, 0x96, !PT ;  /* 0x000000343b367212 */ /* 0x000fe200078e969d */
[----:B------:R-:W-:Y:S01]  /*0ba0*/  IMAD.WIDE.U32 R52, R53, -0x2daee0ad, RZ ;  /* 0xd2511f5335347825 */ /* 0x000fe200078e00ff */
[----:B------:R-:W-:Y:S01]  /*0bb0*/  IMNMX R57, RZ, R55, !PT ;  /* 0x00000037ff397217 */ /* 0x000fe20007800200 */
[----:B------:R-:W-:Y:S01]  /*0bc0*/  HADD2.F32 R41, -RZ, R32.H1_H1 ;  /* 0x30000020ff297230 */ /* 0x000fe20000004100 */
[----:B------:R-:W-:Y:S01]  /*0bd0*/  IADD3 R161, R120, -0xe443238, RZ ;  /* 0xf1bbcdc878a17810 */ /* 0x000fe20007ffe0ff */
        /* <DEDUP_REMOVED lines=11> */
[----:B------:R-:W-:Y:S01]  /*0c90*/  IADD3 R179, R121, -0x695add53, RZ ;  /* 0x96a522ad79b37810 */ /* 0x000fe20007ffe0ff */
[----:B------:R-:W-:Y:S01]  /*0ca0*/  IMAD.IADD R57, R57, 0x1, R58 ;  /* 0x0000000139397824 */ /* 0x000fe200078e023a */
[----:B------:R-:W-:Y:S01]  /*0cb0*/  IMNMX R65, R65, 0x20, PT ;  /* 0x0000002041417817 */ /* 0x000fe20003800200 */
[----:B------:R-:W-:Y:S01]  /*0cc0*/  IMAD.HI.U32 R53, R56, -0x2daee0ad, RZ ;  /* 0xd2511f5338357827 */ /* 0x000fe200078e00ff */
[----:B------:R-:W-:Y:S01]  /*0cd0*/  LOP3.LUT R55, R55, R54, R161, 0x96, !PT ;  /* 0x0000003637377212 */ /* 0x000fe200078e96a1 */
[--C-:B------:R-:W-:Y:S01]  /*0ce0*/  HADD2.F32 R29, -RZ, R10.reuse.H0_H0 ;  /* 0x2000000aff1d7230 */ /* 0x100fe20000004100 */
[----:B------:R-:W-:Y:S01]  /*0cf0*/  IADD3 R178, R120, -0x700cb87f, RZ ;  /* 0x8ff3478178b27810 */ /* 0x000fe20007ffe0ff */
[----:B------:R-:W-:Y:S01]  /*0d00*/  IMAD.SHL.U32 R57, R57, 0x8, RZ ;  /* 0x0000000839397824 */ /* 0x000fe200078e00ff */
[----:B------:R-:W-:Y:S01]  /*0d10*/  LOP3.LUT R168, R53, R52, R160, 0x96, !PT ;  /* 0x0000003435a87212 */ /* 0x000fe200078e96a0 */
[----:B------:R-:W-:Y:S01]  /*0d20*/  IMAD.IADD R65, R58, 0x1, R65 ;  /* 0x000000013a417824 */ /* 0x000fe200078e0241 */
[----:B------:R-:W-:Y:S01]  /*0d30*/  HADD2.F32 R28, -RZ, R10.H1_H1 ;  /* 0x3000000aff1c7230 */ /* 0x000fe20000004100 */
[----:B------:R-:W-:Y:S01]  /*0d40*/  IMAD R52, R56, -0x2daee0ad, RZ ;  /* 0xd2511f5338347824 */ /* 0x000fe200078e02ff */
[--C-:B------:R-:W-:Y:S01]  /*0d50*/  HADD2.F32 R27, -RZ, R11.reuse.H0_H0 ;  /* 0x2000000bff1b7230 */ /* 0x100fe20000004100 */
[----:B------:R-:W0:Y:S01]  /*0d60*/  I2F.U32 R57, R57 ;  /* 0x0000003900397306 */ /* 0x000e220000201000 */
[----:B------:R-:W-:Y:S01]  /*0d70*/  IMAD.HI.U32 R176, R55, -0x2daee0ad, RZ ;  /* 0xd2511f5337b07827 */ /* 0x000fe200078e00ff */
[----:B------:R-:W-:Y:S01]  /*0d80*/  HADD2.F32 R26, -RZ, R11.H1_H1 ;  /* 0x3000000bff1a7230 */ /* 0x000fe20000004100 */
[----:B------:R-:W-:Y:S01]  /*0d90*/  LOP3.LUT R174, R174, 0x3, RZ, 0xc0, !PT ;  /* 0x00000003aeae7812 */ /* 0x000fe200078ec0ff */
[--C-:B------:R-:W-:Y:S01]  /*0da0*/  HADD2.F32 R24, -RZ, R16.reuse.H0_H0 ;  /* 0x20000010ff187230 */ /* 0x100fe20000004100 */
[----:B------:R-:W-:Y:S01]  /*0db0*/  IMAD R53, R59, -0x326172a9, RZ ;  /* 0xcd9e8d573b357824 */ /* 0x000fe200078e02ff */
[----:B------:R-:W-:Y:S01]  /*0dc0*/  HADD2.F32 R25, -RZ, R16.H1_H1 ;  /* 0x30000010ff197230 */ /* 0x000fe20000004100 */
[----:B------:R-:W-:Y:S01]  /*0dd0*/  IMAD.HI.U32 R175, R168, -0x326172a9, RZ ;  /* 0xcd9e8d57a8af7827 */ /* 0x000fe200078e00ff */
[--C-:B------:R-:W-:Y:S01]  /*0de0*/  HADD2.F32 R22, -RZ, R17.reuse.H0_H0 ;  /* 0x20000011ff167230 */ /* 0x100fe20000004100 */
[----:B------:R-:W-:Y:S01]  /*0df0*/  LOP3.LUT R176, R176, R52, R179, 0x96, !PT ;  /* 0x00000034b0b07212 */ /* 0x000fe200078e96b3 */
[----:B------:R-:W-:Y:S01]  /*0e00*/  HADD2.F32 R23, -RZ, R17.H1_H1 ;  /* 0x30000011ff177230 */ /* 0x000fe20000004100 */
[----:B------:R-:W-:Y:S01]  /*0e10*/  IMAD.MOV.U32 R172, RZ, RZ, 0x1 ;  /* 0x00000001ffac7424 */ /* 0x000fe200078e00ff */
[--C-:B------:R-:W-:Y:S01]  /*0e20*/  HADD2.F32 R20, -RZ, R18.reuse.H0_H0 ;  /* 0x20000012ff147230 */ /* 0x100fe20000004100 */
[----:B------:R-:W-:Y:S01]  /*0e30*/  LOP3.LUT R175, R175, R53, R178, 0x96, !PT ;  /* 0x00000035afaf7212 */ /* 0x000fe200078e96b2 */
[----:B------:R-:W-:Y:S01]  /*0e40*/  HADD2.F32 R21, -RZ, R18.H1_H1 ;  /* 0x30000012ff157230 */ /* 0x000fe20000004100 */
[----:B------:R-:W-:Y:S01]  /*0e50*/  IMAD.MOV.U32 R173, RZ, RZ, RZ ;  /* 0x000000ffffad7224 */ /* 0x000fe200078e00ff */
[----:B0-----:R0:W1:Y:S01]  /*0e60*/  MUFU.RCP R177, R57 ;  /* 0x0000003900b17308 */ /* 0x0010620000001000 */
[----:B------:R-:W-:Y:S01]  /*0e70*/  HADD2.F32 R34, -RZ, R35.H0_H0 ;  /* 0x20000023ff227230 */ /* 0x000fe20000004100 */
[----:B------:R-:W-:Y:S01]  /*0e80*/  SHF.L.U32 R171, R65, 0x3, RZ ;  /* 0x0000000341ab7819 */ /* 0x000fe200000006ff */
[--C-:B------:R-:W-:Y:S01]  /*0e90*/  HADD2.F32 R33, -RZ, R8.reuse.H0_H0 ;  /* 0x20000008ff217230 */ /* 0x100fe20000004100 */
[----:B------:R-:W-:Y:S01]  /*0ea0*/  IMAD R170, R55, -0x2daee0ad, RZ ;  /* 0xd2511f5337aa7824 */ /* 0x000fe200078e02ff */
[----:B------:R-:W-:Y:S01]  /*0eb0*/  HADD2.F32 R32, -RZ, R8.H1_H1 ;  /* 0x30000008ff207230 */ /* 0x000fe20000004100 */
[----:B------:R-:W-:Y:S01]  /*0ec0*/  IMAD R168, R168, -0x326172a9, RZ ;  /* 0xcd9e8d57a8a87824 */ /* 0x000fe200078e02ff */
[--C-:B------:R-:W-:Y:S01]  /*0ed0*/  HADD2.F32 R31, -RZ, R9.reuse.H0_H0 ;  /* 0x20000009ff1f7230 */ /* 0x100fe20000004100 */
[----:B------:R-:W-:Y:S01]  /*0ee0*/  ULDC.U8 UR6, c[0x0][0x1f0] ;  /* 0x00007c0000067ab9 */ /* 0x000fe20000000000 */
[----:B------:R-:W-:-:S02]  /*0ef0*/  HADD2.F32 R30, -RZ, R9.H1_H1 ;  /* 0x30000009ff1e7230 */ /* 0x000fc40000004100 */
[----:B------:R-:W-:Y:S02]  /*0f00*/  HADD2.F32 R18, -RZ, R19.H0_H0 ;  /* 0x20000013ff127230 */ /* 0x000fe40000004100 */
        /* <DEDUP_REMOVED lines=8> */
[----:B------:R-:W-:Y:S02]  /*0f90*/  HADD2.F32 R35, -RZ, R35.H1_H1 ;  /* 0x30000023ff237230 */ /* 0x000fe40000004100 */
        /* <DEDUP_REMOVED lines=44> */
[----:B01----:R-:W-:Y:S02]  /*1260*/  HADD2.F32 R180, -RZ, R63.H1_H1 ;  /* 0x3000003fffb47230 */ /* 0x003fe40000004100 */
.L_x_12627:
        /* <DEDUP_REMOVED lines=37> */
.L_x_12229:
[----:B0-----:R-:W-:Y:S02]  /*14c0*/  IMAD.MOV.U32 R92, RZ, RZ, R168 ;  /* 0x000000ffff5c7224 */ /* 0x001fe400078e00a8 */
.L_x_12230:
[----:B------:R-:W-:Y:S05]  /*14d0*/  BSYNC B1 ;  /* 0x0000000000017941 */ /* 0x000fea0003800000 */
.L_x_12228:
        /* <DEDUP_REMOVED lines=16> */
.L_x_12234:
[----:B------:R-:W-:Y:S05]  /*15e0*/  BSYNC B2 ;  /* 0x0000000000027941 */ /* 0x000fea0003800000 */
.L_x_12233:
        /* <DEDUP_REMOVED lines=44> */
.L_x_12232:
[----:B------:R-:W-:Y:S05]  /*18b0*/  BSYNC B1 ;  /* 0x0000000000017941 */ /* 0x000fea0003800000 */
.L_x_12231:
        /* <DEDUP_REMOVED lines=17> */
.L_x_12235:
        /* <DEDUP_REMOVED lines=12> */
.L_x_12238:
[----:B------:R-:W-:Y:S02]  /*1a90*/  IMAD.MOV.U32 R94, RZ, RZ, R168 ;  /* 0x000000ffff5e7224 */ /* 0x000fe400078e00a8 */
.L_x_12239:
[----:B------:R-:W-:Y:S05]  /*1aa0*/  BSYNC B1 ;  /* 0x0000000000017941 */ /* 0x000fea0003800000 */
.L_x_12237:
        /* <DEDUP_REMOVED lines=16> */
.L_x_12243:
[----:B------:R-:W-:Y:S05]  /*1bb0*/  BSYNC B2 ;  /* 0x0000000000027941 */ /* 0x000fea0003800000 */
.L_x_12242:
        /* <DEDUP_REMOVED lines=44> */
.L_x_12241:
[----:B------:R-:W-:Y:S05]  /*1e80*/  BSYNC B1 ;  /* 0x0000000000017941 */ /* 0x000fea0003800000 */
.L_x_12240:
[----:B------:R-:W0:Y:S01]  /*1e90*/  I2F.U32 R67, R94 ;  /* 0x0000005e00437306 */ /* 0x000e220000201000 */
[----:B------:R-:W-:-:S05]  /*1ea0*/  HADD2.F32 R66, -RZ, R52.H0_H0 ;  /* 0x20000034ff427230 */ /* 0x000fca0000004100 */
[----:B------:R-:W-:Y:S02]  /*1eb0*/  FMUL.FTZ R66, R66, c[0x0][0x1e8] ;  /* 0x00007a0042427a20 */ /* 0x000fe40000410000 */
[----:B0-----:R-:W-:-:S05]  /*1ec0*/  FFMA.FTZ R67, R67, R148, 1.1641532182693481445e-10 ;  /* 0x2f00000043437423 */ /* 0x001fca0000010094 */
[----:B------:R-:W-:-:S04]  /*1ed0*/  FSETP.GTU.FTZ.AND P2, PT, R67, c[0x0][0x1e4], PT ;  /* 0x0000790043007a0b */ /* 0x000fc80003f5c000 */
[----:B------:R-:W-:Y:S02]  /*1ee0*/  FSEL R67, R66, RZ, !P2 ;  /* 0x000000ff42437208 */ /* 0x000fe40005000000 */
[----:B------:R-:W-:-:S03]  /*1ef0*/  SEL R181, RZ, 0x1, P2 ;  /* 0x00000001ffb57807 */ /* 0x000fc60001000000 */
[----:B------:R-:W-:-:S04]  /*1f00*/  FADD.FTZ R64, R67, R64 ;  /* 0x0000004043407221 */ /* 0x000fc80000010000 */
[----:B------:R-:W-:Y:S02]  /*1f10*/  @P0 FADD.FTZ R64, R56, R64 ;  /* 0x0000004038400221 */ /* 0x000fe40000010000 */
.L_x_12236:
        /* <DEDUP_REMOVED lines=12> */
.L_x_12245:
[----:B------:R-:W-:Y:S02]  /*1fe0*/  IMAD.MOV.U32 R94, RZ, RZ, R168 ;  /* 0x000000ffff5e7224 */ /* 0x000fe400078e00a8 */
.L_x_12246:
[----:B------:R-:W-:Y:S05]  /*1ff0*/  BSYNC B1 ;  /* 0x0000000000017941 */ /* 0x000fea0003800000 */
.L_x_12244:
        /* <DEDUP_REMOVED lines=16> */
.L_x_12250:
[----:B------:R-:W-:Y:S05]  /*2100*/  BSYNC B2 ;  /* 0x0000000000027941 */ /* 0x000fea0003800000 */
.L_x_12249:
        /* <DEDUP_REMOVED lines=44> */
.L_x_12248:
[----:B------:R-:W-:Y:S05]  /*23d0*/  BSYNC B1 ;  /* 0x0000000000017941 */ /* 0x000fea0003800000 */
.L_x_12247:
        /* <DEDUP_REMOVED lines=14> */
.L_x_12251:
        /* <DEDUP_REMOVED lines=12> */
.L_x_12254:
[----:B------:R-:W-:Y:S02]  /*2580*/  IMAD.MOV.U32 R68, RZ, RZ, R168 ;  /* 0x000000ffff447224 */ /* 0x000fe400078e00a8 */
.L_x_12255:
[----:B------:R-:W-:Y:S05]  /*2590*/  BSYNC B1 ;  /* 0x0000000000017941 */ /* 0x000fea0003800000 */
.L_x_12253:
        /* <DEDUP_REMOVED lines=16> */
.L_x_12259:
[----:B------:R-:W-:Y:S05]  /*26a0*/  BSYNC B2 ;  /* 0x0000000000027941 */ /* 0x000fea0003800000 */
.L_x_12258:
        /* <DEDUP_REMOVED lines=44> */
.L_x_12257:
[----:B------:R-:W-:Y:S05]  /*2970*/  BSYNC B1 ;  /* 0x0000000000017941 */ /* 0x000fea0003800000 */
.L_x_12256:
[----:B------:R-:W0:Y:S01]  /*2980*/  I2F.U32 R89, R68 ;  /* 0x0000004400597306 */ /* 0x000e220000201000 */
[----:B------:R-:W-:-:S05]  /*2990*/  HADD2.F32 R66, -RZ, R52.H1_H1 ;  /* 0x30000034ff427230 */ /* 0x000fca0000004100 */
[----:B------:R-:W-:Y:S02]  /*29a0*/  FMUL.FTZ R66, R66, c[0x0][0x1e8] ;  /* 0x00007a0042427a20 */ /* 0x000fe40000410000 */
[----:B0-----:R-:W-:-:S05]  /*29b0*/  FFMA.FTZ R89, R89, R148, 1.1641532182693481445e-10 ;  /* 0x2f00000059597423 */ /* 0x001fca0000010094 */
[----:B------:R-:W-:-:S04]  /*29c0*/  FSETP.GTU.FTZ.AND P2, PT, R89, c[0x0][0x1e4], PT ;  /* 0x0000790059007a0b */ /* 0x000fc80003f5c000 */
[----:B------:R-:W-:Y:S02]  /*29d0*/  FSEL R66, R66, RZ, !P2 ;  /* 0x000000ff42427208 */ /* 0x000fe40005000000 */
[----:B------:R-:W-:-:S03]  /*29e0*/  SEL R182, RZ, 0x1, P2 ;  /* 0x00000001ffb67807 */ /* 0x000fc60001000000 */
[----:B------:R-:W-:-:S04]  /*29f0*/  FADD.FTZ R65, R66, R65 ;  /* 0x0000004142417221 */ /* 0x000fc80000010000 */
[----:B------:R-:W-:Y:S02]  /*2a00*/  @P0 FADD.FTZ R65, R57, R65 ;  /* 0x0000004139410221 */ /* 0x000fe40000010000 */
.L_x_12252:
        /* <DEDUP_REMOVED lines=12> */
.L_x_12261:
[----:B------:R-:W-:Y:S02]  /*2ad0*/  IMAD.MOV.U32 R94, RZ, RZ, R168 ;  /* 0x000000ffff5e7224 */ /* 0x000fe400078e00a8 */
.L_x_12262:
[----:B------:R-:W-:Y:S05]  /*2ae0*/  BSYNC B1 ;  /* 0x0000000000017941 */ /* 0x000fea0003800000 */
.L_x_12260:
        /* <DEDUP_REMOVED lines=16> */
.L_x_12266:
[----:B------:R-:W-:Y:S05]  /*2bf0*/  BSYNC B2 ;  /* 0x0000000000027941 */ /* 0x000fea0003800000 */
.L_x_12265:
        /* <DEDUP_REMOVED lines=44> */
.L_x_12264:
[----:B------:R-:W-:Y:S05]  /*2ec0*/  BSYNC B1 ;  /* 0x0000000000017941 */ /* 0x000fea0003800000 */
.L_x_12263:
        /* <DEDUP_REMOVED lines=14> */
.L_x_12267:
        /* <DEDUP_REMOVED lines=12> */
.L_x_12270:
[----:B------:R-:W-:Y:S02]  /*3070*/  IMAD.MOV.U32 R149, RZ, RZ, R168 ;  /* 0x000000ffff957224 */ /* 0x000fe400078e00a8 */
.L_x_12271:
[----:B------:R-:W-:Y:S05]  /*3080*/  BSYNC B1 ;  /* 0x0000000000017941 */ /* 0x000fea0003800000 */
.L_x_12269:
        /* <DEDUP_REMOVED lines=16> */
.L_x_12275:
[----:B------:R-:W-:Y:S05]  /*3190*/  BSYNC B2 ;  /* 0x0000000000027941 */ /* 0x000fea0003800000 */
.L_x_12274:
        /* <DEDUP_REMOVED lines=44> */
.L_x_12273:
[----:B------:R-:W-:Y:S05]  /*3460*/  BSYNC B1 ;  /* 0x0000000000017941 */ /* 0x000fea0003800000 */
.L_x_12272:
        /* <DEDUP_REMOVED lines=9> */
.L_x_12268:
        /* <DEDUP_REMOVED lines=12> */
.L_x_12277:
[----:B------:R-:W-:Y:S02]  /*35c0*/  IMAD.MOV.U32 R149, RZ, RZ, R168 ;  /* 0x000000ffff957224 */ /* 0x000fe400078e00a8 */
.L_x_12278:
[----:B------:R-:W-:Y:S05]  /*35d0*/  BSYNC B1 ;  /* 0x0000000000017941 */ /* 0x000fea0003800000 */
.L_x_12276:
        /* <DEDUP_REMOVED lines=16> */
.L_x_12282:
[----:B------:R-:W-:Y:S05]  /*36e0*/  BSYNC B2 ;  /* 0x0000000000027941 */ /* 0x000fea0003800000 */
.L_x_12281:
        /* <DEDUP_REMOVED lines=44> */
.L_x_12280:
[----:B------:R-:W-:Y:S05]  /*39b0*/  BSYNC B1 ;  /* 0x0000000000017941 */ /* 0x000fea0003800000 */
.L_x_12279:
        /* <DEDUP_REMOVED lines=11> */
[----:B------:R-:W-:Y:S02]  /*3a70*/  IMAD.MOV.U32 R69, RZ, RZ, R68 ;  /* 0x000000ffff457224 */ /* 0x000fe400078e0044 */
[----:B------:R-:W-:Y:S01]  /*3a80*/  FADD.FTZ R67, R59, R67 ;  /* 0x000000433b437221 */ /* 0x000fe20000010000 */
[----:B------:R-:W-:Y:S05]  /*3a90*/  BRA `(.L_x_12284) ;  /* 0x0000055000007947 */ /* 0x000fea0003800000 */
.L_x_12283:
        /* <DEDUP_REMOVED lines=12> */
.L_x_12286:
[----:B------:R-:W-:Y:S02]  /*3b60*/  IMAD.MOV.U32 R94, RZ, RZ, R168 ;  /* 0x000000ffff5e7224 */ /* 0x000fe400078e00a8 */
.L_x_12287:
[----:B------:R-:W-:Y:S05]  /*3b70*/  BSYNC B1 ;  /* 0x0000000000017941 */ /* 0x000fea0003800000 */
.L_x_12285:
        /* <DEDUP_REMOVED lines=16> */
.L_x_12291:
[----:B------:R-:W-:Y:S05]  /*3c80*/  BSYNC B2 ;  /* 0x0000000000027941 */ /* 0x000fea0003800000 */
.L_x_12290:
        /* <DEDUP_REMOVED lines=44> */
.L_x_12289:
[----:B------:R-:W-:Y:S05]  /*3f50*/  BSYNC B1 ;  /* 0x0000000000017941 */ /* 0x000fea0003800000 */
.L_x_12288:
        /* <DEDUP_REMOVED lines=9> */
.L_x_12284:
        /* <DEDUP_REMOVED lines=12> */
.L_x_12293:
[----:B------:R-:W-:Y:S02]  /*40b0*/  IMAD.MOV.U32 R94, RZ, RZ, R168 ;  /* 0x000000ffff5e7224 */ /* 0x000fe400078e00a8 */
.L_x_12294:
[----:B------:R-:W-:Y:S05]  /*40c0*/  BSYNC B1 ;  /* 0x0000000000017941 */ /* 0x000fea0003800000 */
.L_x_12292:
        /* <DEDUP_REMOVED lines=16> */
.L_x_12298:
[----:B------:R-:W-:Y:S05]  /*41d0*/  BSYNC B2 ;  /* 0x0000000000027941 */ /* 0x000fea0003800000 */
.L_x_12297:
        /* <DEDUP_REMOVED lines=44> */
.L_x_12296:
[----:B------:R-:W-:Y:S05]  /*44a0*/  BSYNC B1 ;  /* 0x0000000000017941 */ /* 0x000fea0003800000 */
.L_x_12295:
        /* <DEDUP_REMOVED lines=12> */
.L_x_12299:
        /* <DEDUP_REMOVED lines=12> */
.L_x_12302:
[----:B------:R-:W-:Y:S02]  /*4630*/  IMAD.MOV.U32 R149, RZ, RZ, R168 ;  /* 0x000000ffff957224 */ /* 0x000fe400078e00a8 */
.L_x_12303:
[----:B------:R-:W-:Y:S05]  /*4640*/  BSYNC B1 ;  /* 0x0000000000017941 */ /* 0x000fea0003800000 */
.L_x_12301:
        /* <DEDUP_REMOVED lines=16> */
.L_x_12307:
[----:B------:R-:W-:Y:S05]  /*4750*/  BSYNC B2 ;  /* 0x0000000000027941 */ /* 0x000fea0003800000 */
.L_x_12306:
        /* <DEDUP_REMOVED lines=44> */
.L_x_12305:
[----:B------:R-:W-:Y:S05]  /*4a20*/  BSYNC B1 ;  /* 0x0000000000017941 */ /* 0x000fea0003800000 */
.L_x_12304:
        /* <DEDUP_REMOVED lines=9> */
.L_x_12300:
        /* <DEDUP_REMOVED lines=12> */
.L_x_12309:
[----:B------:R-:W-:Y:S02]  /*4b80*/  IMAD.MOV.U32 R149, RZ, RZ, R168 ;  /* 0x000000ffff957224 */ /* 0x000fe400078e00a8 */
.L_x_12310:
[----:B------:R-:W-:Y:S05]  /*4b90*/  BSYNC B1 ;  /* 0x0000000000017941 */ /* 0x000fea0003800000 */
.L_x_12308:
        /* <DEDUP_REMOVED lines=16> */
.L_x_12314:
[----:B------:R-:W-:Y:S05]  /*4ca0*/  BSYNC B2 ;  /* 0x0000000000027941 */ /* 0x000fea0003800000 */
.L_x_12313:
        /* <DEDUP_REMOVED lines=44> */
.L_x_12312:
[----:B------:R-:W-:Y:S05]  /*4f70*/  BSYNC B1 ;  /* 0x0000000000017941 */ /* 0x000fea0003800000 */
.L_x_12311:
        /* <DEDUP_REMOVED lines=12> */
.L_x_12315:
        /* <DEDUP_REMOVED lines=12> */
.L_x_12318:
[----:B------:R-:W-:Y:S02]  /*5100*/  IMAD.MOV.U32 R149, RZ, RZ, R168 ;  /* 0x000000ffff957224 */ /* 0x000fe400078e00a8 */
.L_x_12319:
[----:B------:R-:W-:Y:S05]  /*5110*/  BSYNC B1 ;  /* 0x0000000000017941 */ /* 0x000fea0003800000 */
.L_x_12317:
        /* <DEDUP_REMOVED lines=16> */
.L_x_12323:
[----:B------:R-:W-:Y:S05]  /*5220*/  BSYNC B2 ;  /* 0x0000000000027941 */ /* 0x000fea0003800000 */
.L_x_12322:
        /* <DEDUP_REMOVED lines=44> */
.L_x_12321:
[----:B------:R-:W-:Y:S05]  /*54f0*/  BSYNC B1 ;  /* 0x0000000000017941 */ /* 0x000fea0003800000 */
.L_x_12320:
        /* <DEDUP_REMOVED lines=9> */
.L_x_12316:
        /* <DEDUP_REMOVED lines=12> */
.L_x_12325:
[----:B------:R-:W-:Y:S02]  /*5650*/  IMAD.MOV.U32 R149, RZ, RZ, R168 ;  /* 0x000000ffff957224 */ /* 0x000fe400078e00a8 */
.L_x_12326:
[----:B------:R-:W-:Y:S05]  /*5660*/  BSYNC B1 ;  /* 0x0000000000017941 */ /* 0x000fea0003800000 */
.L_x_12324:
        /* <DEDUP_REMOVED lines=16> */
.L_x_12330:
[----:B------:R-:W-:Y:S05]  /*5770*/  BSYNC B2 ;  /* 0x0000000000027941 */ /* 0x000fea0003800000 */
.L_x_12329:
        /* <DEDUP_REMOVED lines=44> */
.L_x_12328:
[----:B------:R-:W-:Y:S05]  /*5a40*/  BSYNC B1 ;  /* 0x0000000000017941 */ /* 0x000fea0003800000 */
.L_x_12327:
        /* <DEDUP_REMOVED lines=12> */
.L_x_12331:
        /* <DEDUP_REMOVED lines=12> */
.L_x_12334:
[----:B------:R-:W-:Y:S02]  /*5bd0*/  IMAD.MOV.U32 R149, RZ, RZ, R168 ;  /* 0x000000ffff957224 */ /* 0x000fe400078e00a8 */
.L_x_12335:
[----:B------:R-:W-:Y:S05]  /*5be0*/  BSYNC B1 ;  /* 0x0000000000017941 */ /* 0x000fea0003800000 */
.L_x_12333:
        /* <DEDUP_REMOVED lines=16> */
.L_x_12339:
[----:B------:R-:W-:Y:S05]  /*5cf0*/  BSYNC B2 ;  /* 0x0000000000027941 */ /* 0x000fea0003800000 */
.L_x_12338:
        /* <DEDUP_REMOVED lines=44> */
.L_x_12337:
[----:B------:R-:W-:Y:S05]  /*5fc0*/  BSYNC B1 ;  /* 0x0000000000017941 */ /* 0x000fea0003800000 */
.L_x_12336:
        /* <DEDUP_REMOVED lines=9> */
.L_x_12332:
        /* <DEDUP_REMOVED lines=12> */
.L_x_12341:
[----:B------:R-:W-:Y:S02]  /*6120*/  IMAD.MOV.U32 R149, RZ, RZ, R168 ;  /* 0x000000ffff957224 */ /* 0x000fe400078e00a8 */
.L_x_12342:
[----:B------:R-:W-:Y:S05]  /*6130*/  BSYNC B1 ;  /* 0x0000000000017941 */ /* 0x000fea0003800000 */
.L_x_12340:
        /* <DEDUP_REMOVED lines=16> */
.L_x_12346:
[----:B------:R-:W-:Y:S05]  /*6240*/  BSYNC B2 ;  /* 0x0000000000027941 */ /* 0x000fea0003800000 */
.L_x_12345:
        /* <DEDUP_REMOVED lines=44> */
.L_x_12344:
[----:B------:R-:W-:Y:S05]  /*6510*/  BSYNC B1 ;  /* 0x0000000000017941 */ /* 0x000fea0003800000 */
.L_x_12343:
        /* <DEDUP_REMOVED lines=12> */
.L_x_12347:
        /* <DEDUP_REMOVED lines=12> */
.L_x_12350:
[----:B------:R-:W-:Y:S02]  /*66a0*/  IMAD.MOV.U32 R149, RZ, RZ, R168 ;  /* 0x000000ffff957224 */ /* 0x000fe400078e00a8 */
.L_x_12351:
[----:B------:R-:W-:Y:S05]  /*66b0*/  BSYNC B1 ;  /* 0x0000000000017941 */ /* 0x000fea0003800000 */
.L_x_12349:
        /* <DEDUP_REMOVED lines=16> */
.L_x_12355:
[----:B------:R-:W-:Y:S05]  /*67c0*/  BSYNC B2 ;  /* 0x0000000000027941 */ /* 0x000fea0003800000 */
.L_x_12354:
        /* <DEDUP_REMOVED lines=44> */
.L_x_12353:
[----:B------:R-:W-:Y:S05]  /*6a90*/  BSYNC B1 ;  /* 0x0000000000017941 */ /* 0x000fea0003800000 */
.L_x_12352:
        /* <DEDUP_REMOVED lines=9> */
.L_x_12348:
        /* <DEDUP_REMOVED lines=51> */
.L_x_12356:
[----:B------:R-:W-:Y:S02]  /*6e60*/  IADD3 R148, R189, 0x100, RZ ;  /* 0x00000100bd947810 */ /* 0x000fe40007ffe0ff */
.L_x_12227:
[----:B------:R-:W-:Y:S05]  /*6e70*/  BSYNC B0 ;  /* 0x0000000000007941 */ /* 0x000fea0003800000 */
.L_x_12226:
        /* <DEDUP_REMOVED lines=31> */
.L_x_12360:
[----:B-1----:R-:W-:Y:S02]  /*7070*/  IMAD.MOV.U32 R92, RZ, RZ, R168 ;  /* 0x000000ffff5c7224 */ /* 0x002fe400078e00a8 */
.L_x_12361:
[----:B------:R-:W-:Y:S05]  /*7080*/  BSYNC B1 ;  /* 0x0000000000017941 */ /* 0x000fea0003800000 */
.L_x_12359:
        /* <DEDUP_REMOVED lines=16> */
.L_x_12365:
[----:B------:R-:W-:Y:S05]  /*7190*/  BSYNC B2 ;  /* 0x0000000000027941 */ /* 0x000fea0003800000 */
.L_x_12364:
        /* <DEDUP_REMOVED lines=44> */
.L_x_12363:
[----:B------:R-:W-:Y:S05]  /*7460*/  BSYNC B1 ;  /* 0x0000000000017941 */ /* 0x000fea0003800000 */
.L_x_12362:
[----:B------:R-:W0:Y:S01]  /*7470*/  I2F.U32 R72, R92 ;  /* 0x0000005c00487306 */ /* 0x000e220000201000 */
[----:B------:R-:W-:Y:S01]  /*7480*/  IMAD.MOV.U32 R149, RZ, RZ, 0x2f800000 ;  /* 0x2f800000ff957424 */ /* 0x000fe200078e00ff */
[----:B------:R-:W-:Y:S01]  /*7490*/  ISETP.NE.U32.AND P1, PT, RZ, c[0x0][0x178], PT ;  /* 0x00005e00ff007a0c */ /* 0x000fe20003f25070 */
[----:B-----5:R-:W-:Y:S01]  /*74a0*/  HADD2.F32 R73, -RZ, R76.H0_H0 ;  /* 0x2000004cff497230 */ /* 0x020fe20000004100 */
[----:B------:R-:W-:Y:S02]  /*74b0*/  LOP3.LUT R98, R98, 0xfffffff7, RZ, 0xc0, !PT ;  /* 0xfffffff762627812 */ /* 0x000fe400078ec0ff */
[----:B------:R-:W-:Y:S02]  /*74c0*/  ISETP.NE.AND.EX P1, PT, RZ, c[0x0][0x17c], PT, P1 ;  /* 0x00005f00ff007a0c */ /* 0x000fe40003f25310 */
        /* <DEDUP_REMOVED lines=11> */
.L_x_12366:
        /* <DEDUP_REMOVED lines=12> */
.L_x_12369:
[----:B------:R-:W-:Y:S02]  /*7640*/  IMAD.MOV.U32 R94, RZ, RZ, R168 ;  /* 0x000000ffff5e7224 */ /* 0x000fe400078e00a8 */
.L_x_12370:
[----:B------:R-:W-:Y:S05]  /*7650*/  BSYNC B1 ;  /* 0x0000000000017941 */ /* 0x000fea0003800000 */
.L_x_12368:
        /* <DEDUP_REMOVED lines=16> */
.L_x_12374:
[----:B------:R-:W-:Y:S05]  /*7760*/  BSYNC B2 ;  /* 0x0000000000027941 */ /* 0x000fea0003800000 */
.L_x_12373:
        /* <DEDUP_REMOVED lines=44> */
.L_x_12372:
[----:B------:R-:W-:Y:S05]  /*7a30*/  BSYNC B1 ;  /* 0x0000000000017941 */ /* 0x000fea0003800000 */
.L_x_12371:
        /* <DEDUP_REMOVED lines=9> */
.L_x_12367:
        /* <DEDUP_REMOVED lines=12> */
.L_x_12376:
[----:B------:R-:W-:Y:S02]  /*7b90*/  IMAD.MOV.U32 R94, RZ, RZ, R168 ;  /* 0x000000ffff5e7224 */ /* 0x000fe400078e00a8 */
.L_x_12377:
[----:B------:R-:W-:Y:S05]  /*7ba0*/  BSYNC B1 ;  /* 0x0000000000017941 */ /* 0x000fea0003800000 */
.L_x_12375:
        /* <DEDUP_REMOVED lines=16> */
.L_x_12381:
[----:B------:R-:W-:Y:S05]  /*7cb0*/  BSYNC B2 ;  /* 0x0000000000027941 */ /* 0x000fea0003800000 */
.L_x_12380:
        /* <DEDUP_REMOVED lines=44> */
.L_x_12379:
[----:B------:R-:W-:Y:S05]  /*7f80*/  BSYNC B1 ;  /* 0x0000000000017941 */ /* 0x000fea0003800000 */
.L_x_12378:
        /* <DEDUP_REMOVED lines=14> */
.L_x_12382:
        /* <DEDUP_REMOVED lines=12> */
.L_x_12385:
[----:B------:R-:W-:Y:S02]  /*8130*/  IMAD.MOV.U32 R76, RZ, RZ, R168 ;  /* 0x000000ffff4c7224 */ /* 0x000fe400078e00a8 */
.L_x_12386:
[----:B------:R-:W-:Y:S05]  /*8140*/  BSYNC B1 ;  /* 0x0000000000017941 */ /* 0x000fea0003800000 */
.L_x_12384:
        /* <DEDUP_REMOVED lines=16> */
.L_x_12390:
[----:B------:R-:W-:Y:S05]  /*8250*/  BSYNC B2 ;  /* 0x0000000000027941 */ /* 0x000fea0003800000 */
.L_x_12389:
        /* <DEDUP_REMOVED lines=44> */
.L_x_12388:
[----:B------:R-:W-:Y:S05]  /*8520*/  BSYNC B1 ;  /* 0x0000000000017941 */ /* 0x000fea0003800000 */
.L_x_12387:
        /* <DEDUP_REMOVED lines=9> */
.L_x_12383:
        /* <DEDUP_REMOVED lines=12> */
.L_x_12392:
[----:B------:R-:W-:Y:S02]  /*8680*/  IMAD.MOV.U32 R94, RZ, RZ, R168 ;  /* 0x000000ffff5e7224 */ /* 0x000fe400078e00a8 */
.L_x_12393:
[----:B------:R-:W-:Y:S05]  /*8690*/  BSYNC B1 ;  /* 0x0000000000017941 */ /* 0x000fea0003800000 */
.L_x_12391:
        /* <DEDUP_REMOVED lines=16> */
.L_x_12397:
[----:B------:R-:W-:Y:S05]  /*87a0*/  BSYNC B2 ;  /* 0x0000000000027941 */ /* 0x000fea0003800000 */
.L_x_12396:
        /* <DEDUP_REMOVED lines=44> */
.L_x_12395:
[----:B------:R-:W-:Y:S05]  /*8a70*/  BSYNC B1 ;  /* 0x0000000000017941 */ /* 0x000fea0003800000 */
.L_x_12394:
        /* <DEDUP_REMOVED lines=14> */
.L_x_12398:
        /* <DEDUP_REMOVED lines=12> */
.L_x_12401:
[----:B------:R-:W-:Y:S02]  /*8c20*/  IMAD.MOV.U32 R150, RZ, RZ, R168 ;  /* 0x000000ffff967224 */ /* 0x000fe400078e00a8 */
.L_x_12402:
[----:B------:R-:W-:Y:S05]  /*8c30*/  BSYNC B1 ;  /* 0x0000000000017941 */ /* 0x000fea0003800000 */
.L_x_12400:
        /* <DEDUP_REMOVED lines=16> */
.L_x_12406:
[----:B------:R-:W-:Y:S05]  /*8d40*/  BSYNC B2 ;  /* 0x0000000000027941 */ /* 0x000fea0003800000 */
.L_x_12405:
        /* <DEDUP_REMOVED lines=44> */
.L_x_12404:
[----:B------:R-:W-:Y:S05]  /*9010*/  BSYNC B1 ;  /* 0x0000000000017941 */ /* 0x000fea0003800000 */
.L_x_12403:
        /* <DEDUP_REMOVED lines=9> */
.L_x_12399:
        /* <DEDUP_REMOVED lines=12> */
.L_x_12408:
[----:B------:R-:W-:Y:S02]  /*9170*/  IMAD.MOV.U32 R150, RZ, RZ, R168 ;  /* 0x000000ffff967224 */ /* 0x000fe400078e00a8 */
.L_x_12409:
[----:B------:R-:W-:Y:S05]  /*9180*/  BSYNC B1 ;  /* 0x0000000000017941 */ /* 0x000fea0003800000 */
.L_x_12407:
        /* <DEDUP_REMOVED lines=16> */
.L_x_12413:
[----:B------:R-:W-:Y:S05]  /*9290*/  BSYNC B2 ;  /* 0x0000000000027941 */ /* 0x000fea0003800000 */
.L_x_12412:
        /* <DEDUP_REMOVED lines=44> */
.L_x_12411:
[----:B------:R-:W-:Y:S05]  /*9560*/  BSYNC B1 ;  /* 0x0000000000017941 */ /* 0x000fea0003800000 */
.L_x_12410:
        /* <DEDUP_REMOVED lines=14> */
.L_x_12414:
        /* <DEDUP_REMOVED lines=12> */
.L_x_12417:
[----:B------:R-:W-:Y:S02]  /*9710*/  IMAD.MOV.U32 R94, RZ, RZ, R168 ;  /* 0x000000ffff5e7224 */ /* 0x000fe400078e00a8 */
.L_x_12418:
[----:B------:R-:W-:Y:S05]  /*9720*/  BSYNC B1 ;  /* 0x0000000000017941 */ /* 0x000fea0003800000 */
.L_x_12416:
        /* <DEDUP_REMOVED lines=16> */
.L_x_12422:
[----:B------:R-:W-:Y:S05]  /*9830*/  BSYNC B2 ;  /* 0x0000000000027941 */ /* 0x000fea0003800000 */
.L_x_12421:
        /* <DEDUP_REMOVED lines=44> */
.L_x_12420:
[----:B------:R-:W-:Y:S05]  /*9b00*/  BSYNC B1 ;  /* 0x0000000000017941 */ /* 0x000fea0003800000 */
.L_x_12419:
        /* <DEDUP_REMOVED lines=9> */
.L_x_12415:
        /* <DEDUP_REMOVED lines=12> */
.L_x_12424:
[----:B------:R-:W-:Y:S02]  /*9c60*/  IMAD.MOV.U32 R94, RZ, RZ, R168 ;  /* 0x000000ffff5e7224 */ /* 0x000fe400078e00a8 */
.L_x_12425:
[----:B------:R-:W-:Y:S05]  /*9c70*/  BSYNC B1 ;  /* 0x0000000000017941 */ /* 0x000fea0003800000 */
.L_x_12423:
        /* <DEDUP_REMOVED lines=16> */
.L_x_12429:
[----:B------:R-:W-:Y:S05]  /*9d80*/  BSYNC B2 ;  /* 0x0000000000027941 */ /* 0x000fea0003800000 */
.L_x_12428:
        /* <DEDUP_REMOVED lines=44> */
.L_x_12427:
[----:B------:R-:W-:Y:S05]  /*a050*/  BSYNC B1 ;  /* 0x0000000000017941 */ /* 0x000fea0003800000 */
.L_x_12426:
        /* <DEDUP_REMOVED lines=12> */
.L_x_12430:
        /* <DEDUP_REMOVED lines=12> */
.L_x_12433:
[----:B------:R-:W-:Y:S02]  /*a1e0*/  IMAD.MOV.U32 R150, RZ, RZ, R168 ;  /* 0x000000ffff967224 */ /* 0x000fe400078e00a8 */
.L_x_12434:
[----:B------:R-:W-:Y:S05]  /*a1f0*/  BSYNC B1 ;  /* 0x0000000000017941 */ /* 0x000fea0003800000 */
.L_x_12432:
        /* <DEDUP_REMOVED lines=16> */
.L_x_12438:
[----:B------:R-:W-:Y:S05]  /*a300*/  BSYNC B2 ;  /* 0x0000000000027941 */ /* 0x000fea0003800000 */
.L_x_12437:
        /* <DEDUP_REMOVED lines=44> */
.L_x_12436:
[----:B------:R-:W-:Y:S05]  /*a5d0*/  BSYNC B1 ;  /* 0x0000000000017941 */ /* 0x000fea0003800000 */
.L_x_12435:
        /* <DEDUP_REMOVED lines=9> */
.L_x_12431:
        /* <DEDUP_REMOVED lines=12> */
.L_x_12440:
[----:B------:R-:W-:Y:S02]  /*a730*/  IMAD.MOV.U32 R150, RZ, RZ, R168 ;  /* 0x000000ffff967224 */ /* 0x000fe400078e00a8 */
.L_x_12441:
[----:B------:R-:W-:Y:S05]  /*a740*/  BSYNC B1 ;  /* 0x0000000000017941 */ /* 0x000fea0003800000 */
.L_x_12439:
        /* <DEDUP_REMOVED lines=16> */
.L_x_12445:
[----:B------:R-:W-:Y:S05]  /*a850*/  BSYNC B2 ;  /* 0x0000000000027941 */ /* 0x000fea0003800000 */
.L_x_12444:
        /* <DEDUP_REMOVED lines=44> */
.L_x_12443:
[----:B------:R-:W-:Y:S05]  /*ab20*/  BSYNC B1 ;  /* 0x0000000000017941 */ /* 0x000fea0003800000 */
.L_x_12442:
        /* <DEDUP_REMOVED lines=12> */
.L_x_12446:
        /* <DEDUP_REMOVED lines=12> */
.L_x_12449:
[----:B------:R-:W-:Y:S02]  /*acb0*/  IMAD.MOV.U32 R150, RZ, RZ, R168 ;  /* 0x000000ffff967224 */ /* 0x000fe400078e00a8 */
.L_x_12450:
[----:B------:R-:W-:Y:S05]  /*acc0*/  BSYNC B1 ;  /* 0x0000000000017941 */ /* 0x000fea0003800000 */
.L_x_12448:
        /* <DEDUP_REMOVED lines=16> */
.L_x_12454:
[----:B------:R-:W-:Y:S05]  /*add0*/  BSYNC B2 ;  /* 0x0000000000027941 */ /* 0x000fea0003800000 */
.L_x_12453:
        /* <DEDUP_REMOVED lines=44> */
.L_x_12452:
[----:B------:R-:W-:Y:S05]  /*b0a0*/  BSYNC B1 ;  /* 0x0000000000017941 */ /* 0x000fea0003800000 */
.L_x_12451:
        /* <DEDUP_REMOVED lines=9> */
.L_x_12447:
        /* <DEDUP_REMOVED lines=12> */
.L_x_12456:
[----:B------:R-:W-:Y:S02]  /*b200*/  IMAD.MOV.U32 R150, RZ, RZ, R168 ;  /* 0x000000ffff967224 */ /* 0x000fe400078e00a8 */
.L_x_12457:
[----:B------:R-:W-:Y:S05]  /*b210*/  BSYNC B1 ;  /* 0x0000000000017941 */ /* 0x000fea0003800000 */
.L_x_12455:
        /* <DEDUP_REMOVED lines=16> */
.L_x_12461:
[----:B------:R-:W-:Y:S05]  /*b320*/  BSYNC B2 ;  /* 0x0000000000027941 */ /* 0x000fea0003800000 */
.L_x_12460:
        /* <DEDUP_REMOVED lines=44> */
.L_x_12459:
[----:B------:R-:W-:Y:S05]  /*b5f0*/  BSYNC B1 ;  /* 0x0000000000017941 */ /* 0x000fea0003800000 */
.L_x_12458:
        /* <DEDUP_REMOVED lines=12> */
.L_x_12462:
        /* <DEDUP_REMOVED lines=12> */
.L_x_12465:
[----:B------:R-:W-:Y:S02]  /*b780*/  IMAD.MOV.U32 R150, RZ, RZ, R168 ;  /* 0x000000ffff967224 */ /* 0x000fe400078e00a8 */
.L_x_12466:
[----:B------:R-:W-:Y:S05]  /*b790*/  BSYNC B1 ;  /* 0x0000000000017941 */ /* 0x000fea0003800000 */
.L_x_12464:
        /* <DEDUP_REMOVED lines=16> */
.L_x_12470:
[----:B------:R-:W-:Y:S05]  /*b8a0*/  BSYNC B2 ;  /* 0x0000000000027941 */ /* 0x000fea0003800000 */
.L_x_12469:
        /* <DEDUP_REMOVED lines=44> */
.L_x_12468:
[----:B------:R-:W-:Y:S05]  /*bb70*/  BSYNC B1 ;  /* 0x0000000000017941 */ /* 0x000fea0003800000 */
.L_x_12467:
        /* <DEDUP_REMOVED lines=9> */
.L_x_12463:
        /* <DEDUP_REMOVED lines=12> */
.L_x_12472:
[----:B------:R-:W-:Y:S02]  /*bcd0*/  IMAD.MOV.U32 R150, RZ, RZ, R168 ;  /* 0x000000ffff967224 */ /* 0x000fe400078e00a8 */
.L_x_12473:
[----:B------:R-:W-:Y:S05]  /*bce0*/  BSYNC B1 ;  /* 0x0000000000017941 */ /* 0x000fea0003800000 */
.L_x_12471:
        /* <DEDUP_REMOVED lines=16> */
.L_x_12477:
[----:B------:R-:W-:Y:S05]  /*bdf0*/  BSYNC B2 ;  /* 0x0000000000027941 */ /* 0x000fea0003800000 */
.L_x_12476:
        /* <DEDUP_REMOVED lines=44> */
.L_x_12475:
[----:B------:R-:W-:Y:S05]  /*c0c0*/  BSYNC B1 ;  /* 0x0000000000017941 */ /* 0x000fea0003800000 */
.L_x_12474:
        /* <DEDUP_REMOVED lines=12> */
.L_x_12478:
        /* <DEDUP_REMOVED lines=12> */
.L_x_12481:
[----:B------:R-:W-:Y:S02]  /*c250*/  IMAD.MOV.U32 R150, RZ, RZ, R168 ;  /* 0x000000ffff967224 */ /* 0x000fe400078e00a8 */
.L_x_12482:
[----:B------:R-:W-:Y:S05]  /*c260*/  BSYNC B1 ;  /* 0x0000000000017941 */ /* 0x000fea0003800000 */
.L_x_12480:
        /* <DEDUP_REMOVED lines=16> */
.L_x_12486:
[----:B------:R-:W-:Y:S05]  /*c370*/  BSYNC B2 ;  /* 0x0000000000027941 */ /* 0x000fea0003800000 */
.L_x_12485:
        /* <DEDUP_REMOVED lines=44> */
.L_x_12484:
[----:B------:R-:W-:Y:S05]  /*c640*/  BSYNC B1 ;  /* 0x0000000000017941 */ /* 0x000fea0003800000 */
.L_x_12483:
        /* <DEDUP_REMOVED lines=9> */
.L_x_12479:
        /* <DEDUP_REMOVED lines=16> */
[----:B------:R-:W-:Y:S02]  /*c7e0*/  SHF.L.U32 R94, R148, 0x3, RZ ;  /* 0x00000003945e7819 */ /* 0x000fe400000006ff */
[----:B------:R-:W-:Y:S02]  /*c7f0*/  LOP3.LUT R90, R90, R92, R88, 0xfe, !PT ;  /* 0x0000005c5a5a7212 */ /* 0x000fe400078efe58 */
[C---:B------:R-:W-:Y:S02]  /*c800*/  LEA R92, P0, R148.reuse, c[0x0][0x188], 0x5 ;  /* 0x00006200945c7a11 */ /* 0x040fe400078028ff */
[----:B------:R-:W-:Y:S02]  /*c810*/  SEL R95, RZ, 0x1, P1 ;  /* 0x00000001ff5f7807 */ /* 0x000fe40000800000 */
[----:B------:R-:W-:Y:S02]  /*c820*/  SHF.L.U64.HI R151, R148, 0x3, RZ ;  /* 0x0000000394977819 */ /* 0x000fe400000102ff */
        /* <DEDUP_REMOVED lines=30> */
.L_x_12487:
[----:B------:R-:W-:Y:S02]  /*ca10*/  IADD3 R148, R148, 0x100, RZ ;  /* 0x0000010094947810 */ /* 0x000fe40007ffe0ff */
.L_x_12358:
[----:B------:R-:W-:Y:S05]  /*ca20*/  BSYNC B0 ;  /* 0x0000000000007941 */ /* 0x000fea0003800000 */
.L_x_12357:
        /* <DEDUP_REMOVED lines=31> */
.L_x_12491:
[----:B-1----:R-:W-:Y:S02]  /*cc20*/  IMAD.MOV.U32 R92, RZ, RZ, R168 ;  /* 0x000000ffff5c7224 */ /* 0x002fe400078e00a8 */
.L_x_12492:
[----:B------:R-:W-:Y:S05]  /*cc30*/  BSYNC B1 ;  /* 0x0000000000017941 */ /* 0x000fea0003800000 */
.L_x_12490:
        /* <DEDUP_REMOVED lines=16> */
.L_x_12496:
[----:B------:R-:W-:Y:S05]  /*cd40*/  BSYNC B2 ;  /* 0x0000000000027941 */ /* 0x000fea0003800000 */
.L_x_12495:
        /* <DEDUP_REMOVED lines=44> */
.L_x_12494:
[----:B------:R-:W-:Y:S05]  /*d010*/  BSYNC B1 ;  /* 0x0000000000017941 */ /* 0x000fea0003800000 */
.L_x_12493:
        /* <DEDUP_REMOVED lines=17> */
.L_x_12497:
        /* <DEDUP_REMOVED lines=12> */
.L_x_12500:
[----:B------:R-:W-:Y:S02]  /*d1f0*/  IMAD.MOV.U32 R94, RZ, RZ, R168 ;  /* 0x000000ffff5e7224 */ /* 0x000fe400078e00a8 */
.L_x_12501:
[----:B------:R-:W-:Y:S05]  /*d200*/  BSYNC B1 ;  /* 0x0000000000017941 */ /* 0x000fea0003800000 */
.L_x_12499:
        /* <DEDUP_REMOVED lines=16> */
.L_x_12505:
[----:B------:R-:W-:Y:S05]  /*d310*/  BSYNC B2 ;  /* 0x0000000000027941 */ /* 0x000fea0003800000 */
.L_x_12504:
        /* <DEDUP_REMOVED lines=44> */
.L_x_12503:
[----:B------:R-:W-:Y:S05]  /*d5e0*/  BSYNC B1 ;  /* 0x0000000000017941 */ /* 0x000fea0003800000 */
.L_x_12502:
        /* <DEDUP_REMOVED lines=9> */
.L_x_12498:
        /* <DEDUP_REMOVED lines=12> */
.L_x_12507:
[----:B------:R-:W-:Y:S02]  /*d740*/  IMAD.MOV.U32 R94, RZ, RZ, R168 ;  /* 0x000000ffff5e7224 */ /* 0x000fe400078e00a8 */
.L_x_12508:
[----:B------:R-:W-:Y:S05]  /*d750*/  BSYNC B1 ;  /* 0x0000000000017941 */ /* 0x000fea0003800000 */
.L_x_12506:
        /* <DEDUP_REMOVED lines=16> */
.L_x_12512:
[----:B------:R-:W-:Y:S05]  /*d860*/  BSYNC B2 ;  /* 0x0000000000027941 */ /* 0x000fea0003800000 */
.L_x_12511:
        /* <DEDUP_REMOVED lines=44> */
.L_x_12510:
[----:B------:R-:W-:Y:S05]  /*db30*/  BSYNC B1 ;  /* 0x0000000000017941 */ /* 0x000fea0003800000 */
.L_x_12509:
        /* <DEDUP_REMOVED lines=14> */
.L_x_12513:
        /* <DEDUP_REMOVED lines=12> */
.L_x_12516:
[----:B------:R-:W-:Y:S02]  /*dce0*/  IMAD.MOV.U32 R84, RZ, RZ, R168 ;  /* 0x000000ffff547224 */ /* 0x000fe400078e00a8 */
.L_x_12517:
[----:B------:R-:W-:Y:S05]  /*dcf0*/  BSYNC B1 ;  /* 0x0000000000017941 */ /* 0x000fea0003800000 */
.L_x_12515:
        /* <DEDUP_REMOVED lines=16> */
.L_x_12521:
[----:B------:R-:W-:Y:S05]  /*de00*/  BSYNC B2 ;  /* 0x0000000000027941 */ /* 0x000fea0003800000 */
.L_x_12520:
        /* <DEDUP_REMOVED lines=44> */
.L_x_12519:
[----:B------:R-:W-:Y:S05]  /*e0d0*/  BSYNC B1 ;  /* 0x0000000000017941 */ /* 0x000fea0003800000 */
.L_x_12518:
        /* <DEDUP_REMOVED lines=9> */
.L_x_12514:
        /* <DEDUP_REMOVED lines=12> */
.L_x_12523:
[----:B------:R-:W-:Y:S02]  /*e230*/  IMAD.MOV.U32 R94, RZ, RZ, R168 ;  /* 0x000000ffff5e7224 */ /* 0x000fe400078e00a8 */
.L_x_12524:
[----:B------:R-:W-:Y:S05]  /*e240*/  BSYNC B1 ;  /* 0x0000000000017941 */ /* 0x000fea0003800000 */
.L_x_12522:
        /* <DEDUP_REMOVED lines=16> */
.L_x_12528:
[----:B------:R-:W-:Y:S05]  /*e350*/  BSYNC B2 ;  /* 0x0000000000027941 */ /* 0x000fea0003800000 */
.L_x_12527:
        /* <DEDUP_REMOVED lines=44> */
.L_x_12526:
[----:B------:R-:W-:Y:S05]  /*e620*/  BSYNC B1 ;  /* 0x0000000000017941 */ /* 0x000fea0003800000 */
.L_x_12525:
        /* <DEDUP_REMOVED lines=14> */
.L_x_12529:
        /* <DEDUP_REMOVED lines=12> */
.L_x_12532:
[----:B------:R-:W-:Y:S02]  /*e7d0*/  IMAD.MOV.U32 R150, RZ, RZ, R168 ;  /* 0x000000ffff967224 */ /* 0x000fe400078e00a8 */
.L_x_12533:
[----:B------:R-:W-:Y:S05]  /*e7e0*/  BSYNC B1 ;  /* 0x0000000000017941 */ /* 0x000fea0003800000 */
.L_x_12531:
        /* <DEDUP_REMOVED lines=16> */
.L_x_12537:
[----:B------:R-:W-:Y:S05]  /*e8f0*/  BSYNC B2 ;  /* 0x0000000000027941 */ /* 0x000fea0003800000 */
.L_x_12536:
        /* <DEDUP_REMOVED lines=44> */
.L_x_12535:
[----:B------:R-:W-:Y:S05]  /*ebc0*/  BSYNC B1 ;  /* 0x0000000000017941 */ /* 0x000fea0003800000 */
.L_x_12534:
        /* <DEDUP_REMOVED lines=9> */
.L_x_12530:
        /* <DEDUP_REMOVED lines=12> */
.L_x_12539:
[----:B------:R-:W-:Y:S02]  /*ed20*/  IMAD.MOV.U32 R150, RZ, RZ, R168 ;  /* 0x000000ffff967224 */ /* 0x000fe400078e00a8 */
.L_x_12540:
[----:B------:R-:W-:Y:S05]  /*ed30*/  BSYNC B1 ;  /* 0x0000000000017941 */ /* 0x000fea0003800000 */
.L_x_12538:
        /* <DEDUP_REMOVED lines=16> */
.L_x_12544:
[----:B------:R-:W-:Y:S05]  /*ee40*/  BSYNC B2 ;  /* 0x0000000000027941 */ /* 0x000fea0003800000 */
.L_x_12543:
        /* <DEDUP_REMOVED lines=44> */
.L_x_12542:
[----:B------:R-:W-:Y:S05]  /*f110*/  BSYNC B1 ;  /* 0x0000000000017941 */ /* 0x000fea0003800000 */
.L_x_12541:
        /* <DEDUP_REMOVED lines=14> */
.L_x_12545:
        /* <DEDUP_REMOVED lines=12> */
.L_x_12548:
[----:B------:R-:W-:Y:S02]  /*f2c0*/  IMAD.MOV.U32 R94, RZ, RZ, R168 ;  /* 0x000000ffff5e7224 */ /* 0x000fe400078e00a8 */
.L_x_12549:
[----:B------:R-:W-:Y:S05]  /*f2d0*/  BSYNC B1 ;  /* 0x0000000000017941 */ /* 0x000fea0003800000 */
.L_x_12547:
        /* <DEDUP_REMOVED lines=16> */
.L_x_12553:
[----:B------:R-:W-:Y:S05]  /*f3e0*/  BSYNC B2 ;  /* 0x0000000000027941 */ /* 0x000fea0003800000 */
.L_x_12552:
        /* <DEDUP_REMOVED lines=44> */
.L_x_12551:
[----:B------:R-:W-:Y:S05]  /*f6b0*/  BSYNC B1 ;  /* 0x0000000000017941 */ /* 0x000fea0003800000 */
.L_x_12550:
        /* <DEDUP_REMOVED lines=9> */
.L_x_12546:
        /* <DEDUP_REMOVED lines=12> */
.L_x_12555:
[----:B------:R-:W-:Y:S02]  /*f810*/  IMAD.MOV.U32 R94, RZ, RZ, R168 ;  /* 0x000000ffff5e7224 */ /* 0x000fe400078e00a8 */
.L_x_12556:
[----:B------:R-:W-:Y:S05]  /*f820*/  BSYNC B1 ;  /* 0x0000000000017941 */ /* 0x000fea0003800000 */
.L_x_12554:
        /* <DEDUP_REMOVED lines=16> */
.L_x_12560:
[----:B------:R-:W-:Y:S05]  /*f930*/  BSYNC B2 ;  /* 0x0000000000027941 */ /* 0x000fea0003800000 */
.L_x_12559:
        /* <DEDUP_REMOVED lines=44> */
.L_x_12558:
[----:B------:R-:W-:Y:S05]  /*fc00*/  BSYNC B1 ;  /* 0x0000000000017941 */ /* 0x000fea0003800000 */
.L_x_12557:
        /* <DEDUP_REMOVED lines=12> */
.L_x_12561:
        /* <DEDUP_REMOVED lines=12> */
.L_x_12564:
[----:B------:R-:W-:Y:S02]  /*fd90*/  IMAD.MOV.U32 R150, RZ, RZ, R168 ;  /* 0x000000ffff967224 */ /* 0x000fe400078e00a8 */
.L_x_12565:
[----:B------:R-:W-:Y:S05]  /*fda0*/  BSYNC B1 ;  /* 0x0000000000017941 */ /* 0x000fea0003800000 */
.L_x_12563:
        /* <DEDUP_REMOVED lines=16> */
.L_x_12569:
[----:B------:R-:W-:Y:S05]  /*feb0*/  BSYNC B2 ;  /* 0x0000000000027941 */ /* 0x000fea0003800000 */
.L_x_12568:
        /* <DEDUP_REMOVED lines=44> */
.L_x_12567:
[----:B------:R-:W-:Y:S05]  /*10180*/  BSYNC B1 ;  /* 0x0000000000017941 */ /* 0x000fea0003800000 */
.L_x_12566:
        /* <DEDUP_REMOVED lines=9> */
.L_x_12562:
        /* <DEDUP_REMOVED lines=12> */
.L_x_12571:
[----:B------:R-:W-:Y:S02]  /*102e0*/  IMAD.MOV.U32 R150, RZ, RZ, R168 ;  /* 0x000000ffff967224 */ /* 0x000fe400078e00a8 */
.L_x_12572:
[----:B------:R-:W-:Y:S05]  /*102f0*/  BSYNC B1 ;  /* 0x0000000000017941 */ /* 0x000fea0003800000 */
.L_x_12570:
        /* <DEDUP_REMOVED lines=16> */
.L_x_12576:
[----:B------:R-:W-:Y:S05]  /*10400*/  BSYNC B2 ;  /* 0x0000000000027941 */ /* 0x000fea0003800000 */
.L_x_12575:
        /* <DEDUP_REMOVED lines=44> */
.L_x_12574:
[----:B------:R-:W-:Y:S05]  /*106d0*/  BSYNC B1 ;  /* 0x0000000000017941 */ /* 0x000fea0003800000 */
.L_x_12573:
        /* <DEDUP_REMOVED lines=12> */
.L_x_12577:
        /* <DEDUP_REMOVED lines=12> */
.L_x_12580:
[----:B------:R-:W-:Y:S02]  /*10860*/  IMAD.MOV.U32 R150, RZ, RZ, R168 ;  /* 0x000000ffff967224 */ /* 0x000fe400078e00a8 */
.L_x_12581:
[----:B------:R-:W-:Y:S05]  /*10870*/  BSYNC B1 ;  /* 0x0000000000017941 */ /* 0x000fea0003800000 */
.L_x_12579:
        /* <DEDUP_REMOVED lines=16> */
.L_x_12585:
[----:B------:R-:W-:Y:S05]  /*10980*/  BSYNC B2 ;  /* 0x0000000000027941 */ /* 0x000fea0003800000 */
.L_x_12584:
        /* <DEDUP_REMOVED lines=44> */
.L_x_12583:
[----:B------:R-:W-:Y:S05]  /*10c50*/  BSYNC B1 ;  /* 0x0000000000017941 */ /* 0x000fea0003800000 */
.L_x_12582:
        /* <DEDUP_REMOVED lines=9> */
.L_x_12578:
        /* <DEDUP_REMOVED lines=12> */
.L_x_12587:
[----:B------:R-:W-:Y:S02]  /*10db0*/  IMAD.MOV.U32 R150, RZ, RZ, R168 ;  /* 0x000000ffff967224 */ /* 0x000fe400078e00a8 */
.L_x_12588:
[----:B------:R-:W-:Y:S05]  /*10dc0*/  BSYNC B1 ;  /* 0x0000000000017941 */ /* 0x000fea0003800000 */
.L_x_12586:
        /* <DEDUP_REMOVED lines=16> */
.L_x_12592:
[----:B------:R-:W-:Y:S05]  /*10ed0*/  BSYNC B2 ;  /* 0x0000000000027941 */ /* 0x000fea0003800000 */
.L_x_12591:
        /* <DEDUP_REMOVED lines=44> */
.L_x_12590:
[----:B------:R-:W-:Y:S05]  /*111a0*/  BSYNC B1 ;  /* 0x0000000000017941 */ /* 0x000fea0003800000 */
.L_x_12589:
        /* <DEDUP_REMOVED lines=12> */
.L_x_12593:
        /* <DEDUP_REMOVED lines=12> */
.L_x_12596:
[----:B------:R-:W-:Y:S02]  /*11330*/  IMAD.MOV.U32 R150, RZ, RZ, R168 ;  /* 0x000000ffff967224 */ /* 0x000fe400078e00a8 */
.L_x_12597:
[----:B------:R-:W-:Y:S05]  /*11340*/  BSYNC B1 ;  /* 0x0000000000017941 */ /* 0x000fea0003800000 */
.L_x_12595:
        /* <DEDUP_REMOVED lines=16> */
.L_x_12601:
[----:B------:R-:W-:Y:S05]  /*11450*/  BSYNC B2 ;  /* 0x0000000000027941 */ /* 0x000fea0003800000 */
.L_x_12600:
        /* <DEDUP_REMOVED lines=44> */
.L_x_12599:
[----:B------:R-:W-:Y:S05]  /*11720*/  BSYNC B1 ;  /* 0x0000000000017941 */ /* 0x000fea0003800000 */
.L_x_12598:
        /* <DEDUP_REMOVED lines=9> */
.L_x_12594:
        /* <DEDUP_REMOVED lines=12> */
.L_x_12603:
[----:B------:R-:W-:Y:S02]  /*11880*/  IMAD.MOV.U32 R150, RZ, RZ, R168 ;  /* 0x000000ffff967224 */ /* 0x000fe400078e00a8 */
.L_x_12604:
[----:B------:R-:W-:Y:S05]  /*11890*/  BSYNC B1 ;  /* 0x0000000000017941 */ /* 0x000fea0003800000 */
.L_x_12602:
        /* <DEDUP_REMOVED lines=16> */
.L_x_12608:
[----:B------:R-:W-:Y:S05]  /*119a0*/  BSYNC B2 ;  /* 0x0000000000027941 */ /* 0x000fea0003800000 */
.L_x_12607:
        /* <DEDUP_REMOVED lines=44> */
.L_x_12606:
[----:B------:R-:W-:Y:S05]  /*11c70*/  BSYNC B1 ;  /* 0x0000000000017941 */ /* 0x000fea0003800000 */
.L_x_12605:
        /* <DEDUP_REMOVED lines=12> */
.L_x_12609:
        /* <DEDUP_REMOVED lines=12> */
.L_x_12612:
[----:B------:R-:W-:Y:S02]  /*11e00*/  MOV R150, R168 ;  /* 0x000000a800967202 */ /* 0x000fe40000000f00 */
.L_x_12613:
[----:B------:R-:W-:Y:S05]  /*11e10*/  BSYNC B1 ;  /* 0x0000000000017941 */ /* 0x000fea0003800000 */
.L_x_12611:
        /* <DEDUP_REMOVED lines=16> */
.L_x_12617:
[----:B------:R-:W-:Y:S05]  /*11f20*/  BSYNC B2 ;  /* 0x0000000000027941 */ /* 0x000fea0003800000 */
.L_x_12616:
        /* <DEDUP_REMOVED lines=44> */
.L_x_12615:
[----:B------:R-:W-:Y:S05]  /*121f0*/  BSYNC B1 ;  /* 0x0000000000017941 */ /* 0x000fea0003800000 */
.L_x_12614:
        /* <DEDUP_REMOVED lines=9> */
.L_x_12610:
        /* <DEDUP_REMOVED lines=18> */
[----:B------:R-:W-:Y:S02]  /*123b0*/  LEA R92, P0, R148, c[0x0][0x188], 0x5 ;  /* 0x00006200945c7a11 */ /* 0x000fe400078028ff */
[----:B------:R-:W-:Y:S02]  /*123c0*/  SEL R95, RZ, 0x1, P1 ;  /* 0x00000001ff5f7807 */ /* 0x000fe40000800000 */
[----:B------:R-:W-:Y:S02]  /*123d0*/  SHF.R.U32.HI R150, RZ, 0x1d, R148 ;  /* 0x0000001dff967819 */ /* 0x000fe40000011694 */
        /* <DEDUP_REMOVED lines=30> */
.L_x_12489:
[----:B------:R-:W-:Y:S05]  /*125c0*/  BSYNC B0 ;  /* 0x0000000000007941 */ /* 0x000fea0003800000 */
.L_x_12488:
        /* <DEDUP_REMOVED lines=34> */
.L_x_12628:
        /* <DEDUP_REMOVED lines=70> */
.L_x_12629:
        /* <DEDUP_REMOVED lines=28> */
[----:B0-----:R-:W-:-:S03]  /*12e10*/  IADD3 R191, R95, R190, RZ ;  /* 0x000000be5fbf7210 */ /* 0x001fc60007ffe0ff */
        /* <DEDUP_REMOVED lines=101> */
.L_x_12621:
[----:B------:R-:W-:Y:S05]  /*13470*/  BSYNC B0 ;  /* 0x0000000000007941 */ /* 0x000fea0003800000 */
.L_x_12620:
        /* <DEDUP_REMOVED lines=49> */
.L_x_12623:
[----:B------:R-:W-:Y:S05]  /*13790*/  BSYNC B0 ;  /* 0x0000000000007941 */ /* 0x000fea0003800000 */
.L_x_12622:
        /* <DEDUP_REMOVED lines=15> */
[--C-:B------:R-:W-:Y:S02]  /*13890*/  FADD.FTZ R194, R86, -R190.reuse ;  /* 0x800000be56c27221 */ /* 0x100fe40000010000 */
[----:B------:R-:W-:Y:S02]  /*138a0*/  FADD.FTZ R190, R87, -R190 ;  /* 0x800000be57be7221 */ /* 0x000fe40000010000 */
        /* <DEDUP_REMOVED lines=8> */
[C---:B------:R-:W-:Y:S02]  /*13930*/  FMUL.FTZ R194, R191.reuse, R194 ;  /* 0x000000c2bfc27220 */ /* 0x040fe40000410000 */
[----:B------:R-:W-:Y:S01]  /*13940*/  FMUL.FTZ R190, R191, R190 ;  /* 0x000000bebfbe7220 */ /* 0x000fe20000410000 */
[----:B------:R-:W-:Y:S01]  /*13950*/  F2FP.PACK_AB R90, R149, R148 ;  /* 0x00000094955a723e */ /* 0x000fe200000000ff */
[----:B------:R-:W-:Y:S02]  /*13960*/  FFMA.FTZ R151, R129, R194, R140 ;  /* 0x000000c281977223 */ /* 0x000fe4000001008c */
[----:B------:R-:W-:Y:S02]  /*13970*/  FFMA.FTZ R196, R134, R190, R141 ;  /* 0x000000be86c47223 */ /* 0x000fe4000001008d */
[----:B------:R-:W-:-:S02]  /*13980*/  FFMA.FTZ R148, R146, R94, R165 ;  /* 0x0000005e92947223 */ /* 0x000fc400000100a5 */
[----:B------:R-:W-:Y:S01]  /*13990*/  FFMA.FTZ R94, R152, R150, R167 ;  /* 0x00000096985e7223 */ /* 0x000fe200000100a7 */
[----:B------:R-:W-:Y:S01]  /*139a0*/  HFMA2.MMA R150, -RZ, RZ, 0, 9.5367431640625e-07 ;  /* 0x00000010ff967435 */ /* 0x000fe200000001ff */
[----:B------:R-:W-:Y:S01]  /*139b0*/  F2FP.PACK_AB R91, R196, R151 ;  /* 0x00000097c45b723e */ /* 0x000fe200000000ff */
        /* <DEDUP_REMOVED lines=8> */
[----:B------:R-:W-:Y:S01]  /*13a40*/  IMAD.WIDE.U32 R148, R189, R150, c[0x0][0x208] ;  /* 0x00008200bd947625 */ /* 0x000fe200078e0096 */
[----:B------:R-:W-:Y:S02]  /*13a50*/  F2FP.PACK_AB R95, R193, R194 ;  /* 0x000000c2c15f723e */ /* 0x000fe400000000ff */
[----:B------:R-:W-:Y:S01]  /*13a60*/  F2FP.PACK_AB R94, R191, R94 ;  /* 0x0000005ebf5e723e */ /* 0x000fe200000000ff */
[----:B------:R-:W-:Y:S01]  /*13a70*/  IMAD.WIDE.U32 R150, R189, R150, c[0x0][0x210] ;  /* 0x00008400bd967625 */ /* 0x000fe200078e0096 */
[----:B------:R0:W-:Y:S04]  /*13a80*/  STG.E.128 [R148.64], R88 ;  /* 0x0000005894007986 */ /* 0x0001e8000c101d04 */
[----:B------:R0:W-:Y:S02]  /*13a90*/  STG.E.128 [R150.64], R92 ;  /* 0x0000005c96007986 */ /* 0x0001e4000c101d04 */
.L_x_12625:
[----:B------:R-:W-:Y:S05]  /*13aa0*/  BSYNC B0 ;  /* 0x0000000000007941 */ /* 0x000fea0003800000 */
.L_x_12624:
[----:B------:R-:W-:Y:S02]  /*13ab0*/  IADD3 R49, R49, c[0x0][0x160], RZ ;  /* 0x0000580031317a10 */ /* 0x000fe40007ffe0ff */
[----:B------:R-:W-:-:S02]  /*13ac0*/  LOP3.LUT P1, RZ, R172, 0xff, RZ, 0xc0, !PT ;  /* 0x000000ffacff7812 */ /* 0x000fc4000782c0ff */
[----:B------:R-:W-:Y:S02]  /*13ad0*/  ISETP.GE.AND P0, PT, R49, c[0x0][0x164], PT ;  /* 0x0000590031007a0c */ /* 0x000fe40003f06270 */
[----:B------:R-:W-:-:S11]  /*13ae0*/  SEL R172, RZ, 0x1, P1 ;  /* 0x00000001ffac7807 */ /* 0x000fd60000800000 */
[----:B0-----:R-:W-:Y:S01]  /*13af0*/  @P0 CALL.REL.NOINC `(.L_x_12626) ;  /* 0x0000001000000944 */ /* 0x001fe20003c00000 */
[----:B------:R-:W-:Y:S05]  /*13b00*/  BRA `(.L_x_12627) ;  /* 0xfffed76000007947 */ /* 0x000fea000383ffff */
.L_x_12626:
[----:B------:R-:W-:Y:S05]  /*13b10*/  EXIT ;  /* 0x000000000000794d */ /* 0x000fea0003800000 */
.L_x_12618:
[----:B------:R-:W-:Y:S01]  /*13b20*/  IMAD.MOV.U32 R148, RZ, RZ, 0x1 ;  /* 0x00000001ff947424 */ /* 0x000fe200078e00ff */
[----:B------:R-:W-:Y:S01]  /*13b30*/  MOV R90, 0x13b70 ;  /* 0x00013b70005a7802 */ /* 0x000fe20000000f00 */
[----:B------:R-:W-:Y:S02]  /*13b40*/  IMAD.MOV.U32 R93, RZ, RZ, 0x1f ;  /* 0x0000001fff5d7424 */ /* 0x000fe400078e00ff */
[----:B------:R-:W-:Y:S02]  /*13b50*/  IMAD.MOV.U32 R94, RZ, RZ, -0x1 ;  /* 0xffffffffff5e7424 */ /* 0x000fe400078e00ff */
[----:B------:R-:W-:Y:S05]  /*13b60*/  CALL.REL.NOINC `($__internal_52_$__cuda_sm70_shflsync_bfly_p) ;  /* 0x000006c000007944 */ /* 0x000fea0003c00000 */
[----:B-1----:R-:W-:Y:S01]  /*13b70*/  IMAD.MOV.U32 R88, RZ, RZ, R148 ;  /* 0x000000ffff587224 */ /* 0x002fe200078e0094 */
[----:B0-----:R-:W-:Y:S05]  /*13b80*/  BRA `(.L_x_12628) ;  /* 0xffffec6000007947 */ /* 0x001fea000383ffff */
.L_x_12619:
[----:B------:R-:W-:Y:S01]  /*13b90*/  IMAD.MOV.U32 R148, RZ, RZ, 0x2 ;  /* 0x00000002ff947424 */ /* 0x000fe200078e00ff */
[----:B------:R-:W-:Y:S01]  /*13ba0*/  MOV R94, 0xffffffff ;  /* 0xffffffff005e7802 */ /* 0x000fe20000000f00 */
[----:B------:R-:W-:Y:S01]  /*13bb0*/  IMAD.MOV.U32 R93, RZ, RZ, 0x1f ;  /* 0x0000001fff5d7424 */ /* 0x000fe200078e00ff */
[----:B------:R-:W-:Y:S02]  /*13bc0*/  MOV R90, 0x13be0 ;  /* 0x00013be0005a7802 */ /* 0x000fe40000000f00 */
[----:B------:R-:W-:Y:S05]  /*13bd0*/  CALL.REL.NOINC `($__internal_52_$__cuda_sm70_shflsync_bfly_p) ;  /* 0x0000065000007944 */ /* 0x000fea0003c00000 */
[----:B01----:R-:W-:Y:S01]  /*13be0*/  FADD.FTZ R89, R89, R148 ;  /* 0x0000009459597221 */ /* 0x003fe20000010000 */
[----:B------:R-:W-:Y:S01]  /*13bf0*/  MOV R90, 0x13c40 ;  /* 0x00013c40005a7802 */ /* 0x000fe20000000f00 */
[----:B------:R-:W-:-:S02]  /*13c00*/  IMAD.MOV.U32 R148, RZ, RZ, 0x4 ;  /* 0x00000004ff947424 */ /* 0x000fc400078e00ff */
[----:B------:R-:W-:Y:S02]  /*13c10*/  IMAD.MOV.U32 R93, RZ, RZ, 0x1f ;  /* 0x0000001fff5d7424 */ /* 0x000fe400078e00ff */
[----:B------:R-:W-:Y:S02]  /*13c20*/  IMAD.MOV.U32 R94, RZ, RZ, -0x1 ;  /* 0xffffffffff5e7424 */ /* 0x000fe400078e00ff */
[----:B------:R-:W-:Y:S05]  /*13c30*/  CALL.REL.NOINC `($__internal_52_$__cuda_sm70_shflsync_bfly_p) ;  /* 0x000005f000007944 */ /* 0x000fea0003c00000 */
[----:B01----:R-:W-:Y:S01]  /*13c40*/  FADD.FTZ R89, R89, R148 ;  /* 0x0000009459597221 */ /* 0x003fe20000010000 */
[----:B------:R-:W-:Y:S01]  /*13c50*/  MOV R90, 0x13ca0 ;  /* 0x00013ca0005a7802 */ /* 0x000fe20000000f00 */
[----:B------:R-:W-:Y:S02]  /*13c60*/  IMAD.MOV.U32 R148, RZ, RZ, 0x8 ;  /* 0x00000008ff947424 */ /* 0x000fe400078e00ff */
[----:B------:R-:W-:Y:S02]  /*13c70*/  IMAD.MOV.U32 R93, RZ, RZ, 0x1f ;  /* 0x0000001fff5d7424 */ /* 0x000fe400078e00ff */
[----:B------:R-:W-:Y:S02]  /*13c80*/  IMAD.MOV.U32 R94, RZ, RZ, -0x1 ;  /* 0xffffffffff5e7424 */ /* 0x000fe400078e00ff */
[----:B------:R-:W-:Y:S05]  /*13c90*/  CALL.REL.NOINC `($__internal_52_$__cuda_sm70_shflsync_bfly_p) ;  /* 0x0000059000007944 */ /* 0x000fea0003c00000 */
[----:B01----:R-:W-:Y:S01]  /*13ca0*/  FADD.FTZ R89, R89, R148 ;  /* 0x0000009459597221 */ /* 0x003fe20000010000 */
[----:B------:R-:W-:Y:S01]  /*13cb0*/  HFMA2.MMA R148, -RZ, RZ, 0, 9.5367431640625e-07 ;  /* 0x00000010ff947435 */ /* 0x000fe200000001ff */
[----:B------:R-:W-:Y:S01]  /*13cc0*/  IMAD.MOV.U32 R93, RZ, RZ, 0x1f ;  /* 0x0000001fff5d7424 */ /* 0x000fe200078e00ff */
[----:B------:R-:W-:Y:S01]  /*13cd0*/  MOV R90, 0x13d00 ;  /* 0x00013d00005a7802 */ /* 0x000fe20000000f00 */
[----:B------:R-:W-:-:S03]  /*13ce0*/  IMAD.MOV.U32 R94, RZ, RZ, -0x1 ;  /* 0xffffffffff5e7424 */ /* 0x000fc600078e00ff */
[----:B------:R-:W-:Y:S05]  /*13cf0*/  CALL.REL.NOINC `($__internal_52_$__cuda_sm70_shflsync_bfly_p) ;  /* 0x0000053000007944 */ /* 0x000fea0003c00000 */
        /* <DEDUP_REMOVED lines=56> */
[----:B------:R-:W-:Y:S05]  /*14080*/  CALL.REL.NOINC `($__internal_52_$__cuda_sm70_shflsync_bfly_p) ;  /* 0x000001a000007944 */ /* 0x000fea0003c00000 */
[----:B01----:R-:W-:Y:S01]  /*14090*/  FADD.FTZ R89, R89, R148 ;  /* 0x0000009459597221 */ /* 0x003fe20000010000 */
[----:B------:R-:W-:Y:S01]  /*140a0*/  MOV R93, 0x1f ;  /* 0x0000001f005d7802 */ /* 0x000fe20000000f00 */
[----:B------:R-:W-:Y:S01]  /*140b0*/  IMAD.MOV.U32 R148, RZ, RZ, 0x2 ;  /* 0x00000002ff947424 */ /* 0x000fe200078e00ff */
[----:B------:R-:W-:Y:S01]  /*140c0*/  MOV R90, 0x140f0 ;  /* 0x000140f0005a7802 */ /* 0x000fe20000000f00 */
[----:B------:R-:W-:Y:S02]  /*140d0*/  IMAD.MOV.U32 R94, RZ, RZ, -0x1 ;  /* 0xffffffffff5e7424 */ /* 0x000fe400078e00ff */
[----:B------:R-:W-:Y:S05]  /*140e0*/  CALL.REL.NOINC `($__internal_52_$__cuda_sm70_shflsync_bfly_p) ;  /* 0x0000014000007944 */ /* 0x000fea0003c00000 */
[----:B01----:R-:W-:Y:S01]  /*140f0*/  FADD.FTZ R89, R89, R148 ;  /* 0x0000009459597221 */ /* 0x003fe20000010000 */
[----:B------:R-:W-:Y:S01]  /*14100*/  MOV R90, 0x14150 ;  /* 0x00014150005a7802 */ /* 0x000fe20000000f00 */
[----:B------:R-:W-:Y:S02]  /*14110*/  IMAD.MOV.U32 R148, RZ, RZ, 0x4 ;  /* 0x00000004ff947424 */ /* 0x000fe400078e00ff */
[----:B------:R-:W-:-:S02]  /*14120*/  IMAD.MOV.U32 R93, RZ, RZ, 0x1f ;  /* 0x0000001fff5d7424 */ /* 0x000fc400078e00ff */
[----:B------:R-:W-:Y:S02]  /*14130*/  IMAD.MOV.U32 R94, RZ, RZ, -0x1 ;  /* 0xffffffffff5e7424 */ /* 0x000fe400078e00ff */
[----:B------:R-:W-:Y:S05]  /*14140*/  CALL.REL.NOINC `($__internal_52_$__cuda_sm70_shflsync_bfly_p) ;  /* 0x000000e000007944 */ /* 0x000fea0003c00000 */
[----:B01----:R-:W-:Y:S01]  /*14150*/  FADD.FTZ R89, R89, R148 ;  /* 0x0000009459597221 */ /* 0x003fe20000010000 */
[----:B------:R-:W-:Y:S01]  /*14160*/  MOV R94, 0xffffffff ;  /* 0xffffffff005e7802 */ /* 0x000fe20000000f00 */
[----:B------:R-:W-:Y:S01]  /*14170*/  IMAD.MOV.U32 R148, RZ, RZ, 0x8 ;  /* 0x00000008ff947424 */ /* 0x000fe200078e00ff */
[----:B------:R-:W-:Y:S01]  /*14180*/  MOV R90, 0x141b0 ;  /* 0x000141b0005a7802 */ /* 0x000fe20000000f00 */
[----:B------:R-:W-:Y:S02]  /*14190*/  IMAD.MOV.U32 R93, RZ, RZ, 0x1f ;  /* 0x0000001fff5d7424 */ /* 0x000fe400078e00ff */
[----:B------:R-:W-:Y:S05]  /*141a0*/  CALL.REL.NOINC `($__internal_52_$__cuda_sm70_shflsync_bfly_p) ;  /* 0x0000008000007944 */ /* 0x000fea0003c00000 */
[----:B-1----:R-:W-:Y:S01]  /*141b0*/  FADD.FTZ R95, R89, R148 ;  /* 0x00000094595f7221 */ /* 0x002fe20000010000 */
[----:B------:R-:W-:Y:S01]  /*141c0*/  MOV R90, 0x14220 ;  /* 0x00014220005a7802 */ /* 0x000fe20000000f00 */
[----:B------:R-:W-:Y:S02]  /*141d0*/  IMAD.MOV.U32 R148, RZ, RZ, 0x10 ;  /* 0x00000010ff947424 */ /* 0x000fe400078e00ff */
[----:B0-----:R-:W-:Y:S02]  /*141e0*/  IMAD.MOV.U32 R93, RZ, RZ, 0x1f ;  /* 0x0000001fff5d7424 */ /* 0x001fe400078e00ff */
[----:B------:R-:W-:-:S02]  /*141f0*/  IMAD.MOV.U32 R94, RZ, RZ, -0x1 ;  /* 0xffffffffff5e7424 */ /* 0x000fc400078e00ff */
[----:B------:R-:W-:Y:S02]  /*14200*/  IMAD.MOV.U32 R89, RZ, RZ, R95 ;  /* 0x000000ffff597224 */ /* 0x000fe400078e005f */
[----:B------:R-:W-:Y:S05]  /*14210*/  CALL.REL.NOINC `($__internal_52_$__cuda_sm70_shflsync_bfly_p) ;  /* 0x0000001000007944 */ /* 0x000fea0003c00000 */
[----:B01----:R-:W-:Y:S05]  /*14220*/  BRA `(.L_x_12629) ;  /* 0xffffea2000007947 */ /* 0x003fea000383ffff */
        .weak           $__internal_52_$__cuda_sm70_shflsync_bfly_p
        .type           $__internal_52_$__cuda_sm70_shflsync_bfly_p,@function
        .size           $__internal_52_$__cuda_sm70_shflsync_bfly_p,(.L_x_20032 - $__internal_52_$__cuda_sm70_shflsync_bfly_p)
$__internal_52_$__cuda_sm70_shflsync_bfly_p:
[----:B------:R-:W-:Y:S01]  /*14230*/  IMAD.MOV.U32 R91, RZ, RZ, 0x0 ;  /* 0x00000000ff5b7424 */ /* 0x000fe200078e00ff */
[----:B------:R-:W-:Y:S04]  /*14240*/  WARPSYNC R94 ;  /* 0x0000005e00007348 */ /* 0x000fe80003800000 */
[----:B------:R0:W1:Y:S01]  /*14250*/  SHFL.BFLY PT, R148, R89, R148, R93 ;  /* 0x0c00009459947389 */ /* 0x00006200000e005d */
[----:B------:R-:W-:Y:S05]  /*14260*/  RET.REL.NODEC R90 `(_ZN10layer_norm31ln_parallel_residual_fwd_kernelINS_13Kernel_traitsI6__halfS2_fS2_fjLj6144ELj1ELj1ELj8ELj16ENS_18Kernel_traits_baseILj6144ES2_S2_fS2_fjLj256EEEEELb1ELb0ELb0EEEvNS_9FwdParamsE) ;  /* 0xfffebd905a007950 */ /* 0x000fea0003c3ffff */
.L_x_12630:
        /* <DEDUP_REMOVED lines=9> */
.L_x_20032:


//--------------------- .text._ZN10layer_norm31ln_parallel_residual_fwd_kernelINS_13Kernel_traitsI6__halfS2_fS2_fjLj6144ELj1ELj1ELj8ELj16ENS_18Kernel_traits_baseILj6144ES2_S2_fS2_fjLj256EEEEELb1ELb0ELb1EEEvNS_9FwdParamsE --------------------------
	.section	.text._ZN10layer_norm31ln_parallel_residual_fwd_kernelINS_13Kernel_traitsI6__halfS2_fS2_fjLj6144ELj1ELj1ELj8ELj16ENS_18Kernel_traits_baseILj6144ES2_S2_fS2_fjLj256EEEEELb1ELb0ELb1EEEvNS_9FwdParamsE,"ax",@progbits
	.sectioninfo	@"SHI_REGISTERS=168"
	.align	128
        .global         _ZN10layer_norm31ln_parallel_residual_fwd_kernelINS_13Kernel_traitsI6__halfS2_fS2_fjLj6144ELj1ELj1ELj8ELj16ENS_18Kernel_traits_baseILj6144ES2_S2_fS2_fjLj256EEEEELb1ELb0ELb1EEEvNS_9FwdParamsE
        .type           _ZN10layer_norm31ln_parallel_residual_fwd_kernelINS_13Kernel_traitsI6__halfS2_fS2_fjLj6144ELj1ELj1ELj8ELj16ENS_18Kernel_traits_baseILj6144ES2_S2_fS2_fjLj256EEEEELb1ELb0ELb1EEEvNS_9FwdParamsE,@function
        .size           _ZN10layer_norm31ln_parallel_residual_fwd_kernelINS_13Kernel_traitsI6__halfS2_fS2_fjLj6144ELj1ELj1ELj8ELj16ENS_18Kernel_traits_baseILj6144ES2_S2_fS2_fjLj256EEEEELb1ELb0ELb1EEEvNS_9FwdParamsE,(.L_x_20033 - _ZN10layer_norm31ln_parallel_residual_fwd_kernelINS_13Kernel_traitsI6__halfS2_fS2_fjLj6144ELj1ELj1ELj8ELj16ENS_18Kernel_traits_baseILj6144ES2_S2_fS2_fjLj256EEEEELb1ELb0ELb1EEEvNS_9FwdParamsE)
        .other          _ZN10layer_norm31ln_parallel_residual_fwd_kernelINS_13Kernel_traitsI6__halfS2_fS2_fjLj6144ELj1ELj1ELj8ELj16ENS_18Kernel_traits_baseILj6144ES2_S2_fS2_fjLj256EEEEELb1ELb0ELb1EEEvNS_9FwdParamsE,@"STO_CUDA_ENTRY STV_DEFAULT"
_ZN10layer_norm31ln_parallel_residual_fwd_kernelINS_13Kernel_traitsI6__halfS2_fS2_fjLj6144ELj1ELj1ELj8ELj16ENS_18Kernel_traits_baseILj6144ES2_S2_fS2_fjLj256EEEEELb1ELb0ELb1EEEvNS_9FwdParamsE:
.text._ZN10layer_norm31ln_parallel_residual_fwd_kernelINS_13Kernel_traitsI6__halfS2_fS2_fjLj6144ELj1ELj1ELj8ELj16ENS_18Kernel_traits_baseILj6144ES2_S2_fS2_fjLj256EEEEELb1ELb0ELb1EEEvNS_9FwdParamsE:
        /* <DEDUP_REMOVED lines=15> */
[----:B------:R-:W-:Y:S01]  /*00f0*/  IMAD.MOV.U32 R2, RZ, RZ, c[0x0][0x230] ;  /* 0x00008c00ff027624 */ /* 0x000fe200078e00ff */
[----:B------:R-:W-:Y:S01]  /*0100*/  MOV R3, c[0x0][0x234] ;  /* 0x00008d0000037a02 */ /* 0x000fe20000000f00 */
[----:B------:R-:W-:Y:S01]  /*0110*/  IMAD.X R5, RZ, RZ, c[0x0][0x21c], P1 ;  /* 0x00008700ff057624 */ /* 0x000fe200008e06ff */
[----:B------:R-:W-:Y:S01]  /*0120*/  ISETP.NE.U32.AND P1, PT, RZ, c[0x0][0x220], PT ;  /* 0x00008800ff007a0c */ /* 0x000fe20003f25070 */
[----:B------:R-:W-:Y:S01]  /*0130*/  IMAD.SHL.U32 R50, R0, 0x10, RZ ;  /* 0x0000001000327824 */ /* 0x000fe200078e00ff */
[----:B------:R-:W-:Y:S02]  /*0140*/  ISETP.NE.AND.EX P0, PT, RZ, c[0x0][0x21c], PT, P0 ;  /* 0x00008700ff007a0c */ /* 0x000fe40003f05300 */
[----:B------:R-:W-:Y:S01]  /*0150*/  ISETP.NE.AND.EX P1, PT, RZ, c[0x0][0x224], PT, P1 ;  /* 0x00008900ff007a0c */ /* 0x000fe20003f25310 */
[----:B------:R-:W5:Y:S01]  /*0160*/  @P2 LDG.E.64 R2, [R2.64] ;  /* 0x0000000402022981 */ /* 0x000f62000c1e1b00 */
[----:B0-----:R-:W-:-:S05]  /*0170*/  IADD3 R6, P3, R50, c[0x0][0x220], RZ ;  /* 0x0000880032067a10 */ /* 0x001fca0007f7e0ff */
        /* <DEDUP_REMOVED lines=66> */
[C---:B------:R-:W-:Y:S01]  /*05a0*/  IADD3 R68, R3.reuse, 0x646e171e, RZ ;  /* 0x646e171e03447810 */ /* 0x040fe20007ffe0ff */
[--C-:B------:R-:W-:Y:S01]  /*05b0*/  HADD2.F32 R121, -RZ, R24.reuse.H0_H0 ;  /* 0x20000018ff797230 */ /* 0x100fe20000004100 */
[----:B------:R-:W-:Y:S01]  /*05c0*/  IADD3 R69, R3, 0x1fd5c5a3, RZ ;  /* 0x1fd5c5a303457810 */ /* 0x000fe20007ffe0ff */
[----:B------:R-:W-:Y:S01]  /*05d0*/  IMAD.WIDE.U32 R52, R52, -0x2daee0ad, RZ ;  /* 0xd2511f5334347825 */ /* 0x000fe200078e00ff */
[----:B------:R-:W-:Y:S01]  /*05e0*/  LOP3.LUT R49, R55, R50, R63, 0x96, !PT ;  /* 0x0000003237317212 */ /* 0x000fe200078e963f */
[----:B------:R-:W-:Y:S01]  /*05f0*/  HADD2.F32 R122, -RZ, R24.H1_H1 ;  /* 0x30000018ff7a7230 */ /* 0x000fe20000004100 */
[C---:B------:R-:W-:Y:S01]  /*0600*/  IADD3 R70, R2.reuse, 0x5384540f, RZ ;  /* 0x5384540f02467810 */ /* 0x040fe20007ffe0ff */
        /* <DEDUP_REMOVED lines=9> */
[----:B------:R-:W-:Y:S01]  /*06a0*/  IADD3 R127, R3, -0x695add53, RZ ;  /* 0x96a522ad037f7810 */ /* 0x000fe20007ffe0ff */
[----:B------:R-:W-:Y:S01]  /*06b0*/  HADD2.F32 R74, -RZ, R44.H1_H1 ;  /* 0x3000002cff4a7230 */ /* 0x000fe20000004100 */
[----:B------:R-:W-:Y:S01]  /*06c0*/  LOP3.LUT R52, R51, R54, R66, 0x96, !PT ;  /* 0x0000003633347212 */ /* 0x000fe200078e9642 */
[----:B------:R-:W-:Y:S01]  /*06d0*/  IMAD.WIDE.U32 R54, R55, -0x326172a9, RZ ;  /* 0xcd9e8d5737367825 */ /* 0x000fe200078e00ff */
[----:B------:R-:W-:Y:S01]  /*06e0*/  IADD3 R128, R2, -0x700cb87f, RZ ;  /* 0x8ff3478102807810 */ /* 0x000fe20007ffe0ff */
[--C-:B------:R-:W-:Y:S01]  /*06f0*/  HADD2.F32 R75, -RZ, R45.reuse.H0_H0 ;  /* 0x2000002dff4b7230 */ /* 0x100fe20000004100 */
[----:B------:R-:W-:Y:S01]  /*0700*/  LOP3.LUT R150, R150, 0x3, RZ, 0xc0, !PT ;  /* 0x0000000396967812 */ /* 0x000fe200078ec0ff */
[----:B------:R-:W-:Y:S01]  /*0710*/  IMAD.WIDE.U32 R52, R52, -0x2daee0ad, RZ ;  /* 0xd2511f5334347825 */ /* 0x000fe200078e00ff */
[----:B------:R-:W-:Y:S01]  /*0720*/  LOP3.LUT R49, R55, R50, R67, 0x96, !PT ;  /* 0x0000003237317212 */ /* 0x000fe200078e9643 */
[----:B------:R-:W-:-:S02]  /*0730*/  HADD2.F32 R76, -RZ, R45.H1_H1 ;  /* 0x3000002dff4c7230 */ /* 0x000fc40000004100 */
[--C-:B------:R-:W-:Y:S01]  /*0740*/  HADD2.F32 R77, -RZ, R46.reuse.H0_H0 ;  /* 0x2000002eff4d7230 */ /* 0x100fe20000004100 */
[----:B------:R-:W-:Y:S01]  /*0750*/  LOP3.LUT R50, R53, R48, R68, 0x96, !PT ;  /* 0x0000003035327212 */ /* 0x000fe200078e9644 */
[----:B------:R-:W-:Y:S01]  /*0760*/  IMAD.WIDE.U32 R48, R49, -0x2daee0ad, RZ ;  /* 0xd2511f5331307825 */ /* 0x000fe200078e00ff */
[----:B------:R-:W-:Y:S02]  /*0770*/  HADD2.F32 R78, -RZ, R46.H1_H1 ;  /* 0x3000002eff4e7230 */ /* 0x000fe40000004100 */
[--C-:B------:R-:W-:Y:S01]  /*0780*/  HADD2.F32 R79, -RZ, R47.reuse.H0_H0 ;  /* 0x2000002fff4f7230 */ /* 0x100fe20000004100 */
[----:B------:R-:W-:Y:S01]  /*0790*/  IMAD.WIDE.U32 R50, R50, -0x326172a9, RZ ;  /* 0xcd9e8d5732327825 */ /* 0x000fe200078e00ff */
[----:B------:R-:W-:Y:S01]  /*07a0*/  LOP3.LUT R52, R49, R52, R69, 0x96, !PT ;  /* 0x0000003431347212 */ /* 0x000fe200078e9645 */
[----:B------:R-:W-:Y:S02]  /*07b0*/  HADD2.F32 R80, -RZ, R47.H1_H1 ;  /* 0x3000002fff507230 */ /* 0x000fe40000004100 */
[--C-:B------:R-:W-:Y:S01]  /*07c0*/  HADD2.F32 R81, -RZ, R40.reuse.H0_H0 ;  /* 0x20000028ff517230 */ /* 0x100fe20000004100 */
[----:B------:R-:W-:Y:S01]  /*07d0*/  LOP3.LUT R54, R51, R54, R70, 0x96, !PT ;  /* 0x0000003633367212 */ /* 0x000fe200078e9646 */
[----:B------:R-:W-:Y:S01]  /*07e0*/  IMAD.HI.U32 R51, R52, -0x326172a9, RZ ;  /* 0xcd9e8d5734337827 */ /* 0x000fe200078e00ff */
[----:B------:R-:W-:-:S02]  /*07f0*/  HADD2.F32 R82, -RZ, R40.H1_H1 ;  /* 0x30000028ff527230 */ /* 0x000fc40000004100 */
[--C-:B------:R-:W-:Y:S01]  /*0800*/  HADD2.F32 R83, -RZ, R41.reuse.H0_H0 ;  /* 0x20000029ff537230 */ /* 0x100fe20000004100 */
[----:B------:R-:W-:Y:S01]  /*0810*/  IMAD.HI.U32 R49, R54, -0x2daee0ad, RZ ;  /* 0xd2511f5336317827 */ /* 0x000fe200078e00ff */
[----:B------:R-:W-:Y:S01]  /*0820*/  LOP3.LUT R51, R51, R50, R71, 0x96, !PT ;  /* 0x0000003233337212 */ /* 0x000fe200078e9647 */
[----:B------:R-:W-:Y:S02]  /*0830*/  HADD2.F32 R84, -RZ, R41.H1_H1 ;  /* 0x30000029ff547230 */ /* 0x000fe40000004100 */
[----:B------:R-:W-:Y:S01]  /*0840*/  IMAD R25, R52, -0x326172a9, RZ ;  /* 0xcd9e8d5734197824 */ /* 0x000fe200078e02ff */
[----:B------:R-:W-:Y:S01]  /*0850*/  LOP3.LUT R49, R49, R48, R72, 0x96, !PT ;  /* 0x0000003031317212 */ /* 0x000fe200078e9648 */
[----:B------:R-:W-:Y:S01]  /*0860*/  IMAD R24, R54, -0x2daee0ad, RZ ;  /* 0xd2511f5336187824 */ /* 0x000fe200078e02ff */
[--C-:B------:R-:W-:Y:S01]  /*0870*/  HADD2.F32 R85, -RZ, R42.reuse.H0_H0 ;  /* 0x2000002aff557230 */ /* 0x100fe20000004100 */
[----:B------:R-:W-:Y:S01]  /*0880*/  IMAD.HI.U32 R151, R51, -0x2daee0ad, RZ ;  /* 0xd2511f5333977827 */ /* 0x000fe200078e00ff */
[----:B------:R-:W-:-:S02]  /*0890*/  HADD2.F32 R86, -RZ, R42.H1_H1 ;  /* 0x3000002aff567230 */ /* 0x000fc40000004100 */
[--C-:B------:R-:W-:Y:S01]  /*08a0*/  HADD2.F32 R87, -RZ, R43.reuse.H0_H0 ;  /* 0x2000002bff577230 */ /* 0x100fe20000004100 */
[----:B------:R-:W-:Y:S01]  /*08b0*/  IMAD.HI.U32 R154, R49, -0x326172a9, RZ ;  /* 0xcd9e8d57319a7827 */ /* 0x000fe200078e00ff */
[----:B------:R-:W-:Y:S01]  /*08c0*/  HADD2.F32 R88, -RZ, R43.H1_H1 ;  /* 0x3000002bff587230 */ /* 0x000fe20000004100 */
[----:B------:R-:W-:Y:S01]  /*08d0*/  LOP3.LUT R151, R151, R24, R127, 0x96, !PT ;  /* 0x0000001897977212 */ /* 0x000fe200078e967f */
[--C-:B------:R-:W-:Y:S01]  /*08e0*/  HADD2.F32 R89, -RZ, R36.reuse.H0_H0 ;  /* 0x20000024ff597230 */ /* 0x100fe20000004100 */
[----:B------:R-:W-:Y:S01]  /*08f0*/  IMAD.MOV.U32 R134, RZ, RZ, 0x1 ;  /* 0x00000001ff867424 */ /* 0x000fe200078e00ff */
[----:B------:R-:W-:Y:S01]  /*0900*/  HADD2.F32 R90, -RZ, R36.H1_H1 ;  /* 0x30000024ff5a7230 */ /* 0x000fe20000004100 */
[----:B------:R-:W-:Y:S01]  /*0910*/  LOP3.LUT R154, R154, R25, R128, 0x96, !PT ;  /* 0x000000199a9a7212 */ /* 0x000fe200078e9680 */
[--C-:B------:R-:W-:Y:S01]  /*0920*/  HADD2.F32 R91, -RZ, R37.reuse.H0_H0 ;  /* 0x20000025ff5b7230 */ /* 0x100fe20000004100 */
[----:B------:R-:W-:Y:S01]  /*0930*/  IMAD.MOV.U32 R135, RZ, RZ, RZ ;  /* 0x000000ffff877224 */ /* 0x000fe200078e00ff */
        /* <DEDUP_REMOVED lines=27> */
.L_x_13021:
        /* <DEDUP_REMOVED lines=30> */
.L_x_12632:
[----:B------:R-:W-:Y:S02]  /*0cd0*/  IMAD.MOV.U32 R44, RZ, RZ, R160 ;  /* 0x000000ffff2c7224 */ /* 0x000fe400078e00a0 */
.L_x_12633:
[----:B------:R-:W-:Y:S05]  /*0ce0*/  BSYNC B0 ;  /* 0x0000000000007941 */ /* 0x000fea0003800000 */
.L_x_12631:
        /* <DEDUP_REMOVED lines=16> */
.L_x_12637:
[----:B------:R-:W-:Y:S05]  /*0df0*/  BSYNC B1 ;  /* 0x0000000000017941 */ /* 0x000fea0003800000 */
.L_x_12636:
        /* <DEDUP_REMOVED lines=42> */
.L_x_12635:
[----:B------:R-:W-:Y:S05]  /*10a0*/  BSYNC B0 ;  /* 0x0000000000007941 */ /* 0x000fea0003800000 */
.L_x_12634:
[----:B0-----:R-:W0:Y:S01]  /*10b0*/  I2F.U32 R33, R44 ;  /* 0x0000002c00217306 */ /* 0x001e220000201000 */
        /* <DEDUP_REMOVED lines=15> */
.L_x_12638:
        /* <DEDUP_REMOVED lines=12> */
.L_x_12641:
[----:B------:R-:W-:Y:S02]  /*1270*/  IMAD.MOV.U32 R47, RZ, RZ, R160 ;  /* 0x000000ffff2f7224 */ /* 0x000fe400078e00a0 */
.L_x_12642:
[----:B------:R-:W-:Y:S05]  /*1280*/  BSYNC B0 ;  /* 0x0000000000007941 */ /* 0x000fea0003800000 */
.L_x_12640:
        /* <DEDUP_REMOVED lines=16> */
.L_x_12646:
[----:B------:R-:W-:Y:S05]  /*1390*/  BSYNC B1 ;  /* 0x0000000000017941 */ /* 0x000fea0003800000 */
.L_x_12645:
        /* <DEDUP_REMOVED lines=42> */
.L_x_12644:
[----:B------:R-:W-:Y:S05]  /*1640*/  BSYNC B0 ;  /* 0x0000000000007941 */ /* 0x000fea0003800000 */
.L_x_12643:
        /* <DEDUP_REMOVED lines=9> */
.L_x_12639:
        /* <DEDUP_REMOVED lines=12> */
.L_x_12648:
[----:B------:R-:W-:Y:S02]  /*17a0*/  IMAD.MOV.U32 R47, RZ, RZ, R160 ;  /* 0x000000ffff2f7224 */ /* 0x000fe400078e00a0 */
.L_x_12649:
[----:B------:R-:W-:Y:S05]  /*17b0*/  BSYNC B0 ;  /* 0x0000000000007941 */ /* 0x000fea0003800000 */
.L_x_12647:
        /* <DEDUP_REMOVED lines=16> */
.L_x_12653:
[----:B------:R-:W-:Y:S05]  /*18c0*/  BSYNC B1 ;  /* 0x0000000000017941 */ /* 0x000fea0003800000 */
.L_x_12652:
        /* <DEDUP_REMOVED lines=42> */
.L_x_12651:
[----:B------:R-:W-:Y:S05]  /*1b70*/  BSYNC B0 ;  /* 0x0000000000007941 */ /* 0x000fea0003800000 */
.L_x_12650:
        /* <DEDUP_REMOVED lines=13> */
.L_x_12654:
        /* <DEDUP_REMOVED lines=12> */
.L_x_12657:
[----:B------:R-:W-:Y:S02]  /*1d10*/  IMAD.MOV.U32 R36, RZ, RZ, R160 ;  /* 0x000000ffff247224 */ /* 0x000fe400078e00a0 */
.L_x_12658:
[----:B------:R-:W-:Y:S05]  /*1d20*/  BSYNC B0 ;  /* 0x0000000000007941 */ /* 0x000fea0003800000 */
.L_x_12656:
        /* <DEDUP_REMOVED lines=16> */
.L_x_12662:
[----:B------:R-:W-:Y:S05]  /*1e30*/  BSYNC B1 ;  /* 0x0000000000017941 */ /* 0x000fea0003800000 */
.L_x_12661:
        /* <DEDUP_REMOVED lines=42> */
.L_x_12660:
[----:B------:R-:W-:Y:S05]  /*20e0*/  BSYNC B0 ;  /* 0x0000000000007941 */ /* 0x000fea0003800000 */
.L_x_12659:
        /* <DEDUP_REMOVED lines=9> */
.L_x_12655:
        /* <DEDUP_REMOVED lines=12> */
.L_x_12664:
[----:B------:R-:W-:Y:S02]  /*2240*/  IMAD.MOV.U32 R49, RZ, RZ, R160 ;  /* 0x000000ffff317224 */ /* 0x000fe400078e00a0 */
.L_x_12665:
[----:B------:R-:W-:Y:S05]  /*2250*/  BSYNC B0 ;  /* 0x0000000000007941 */ /* 0x000fea0003800000 */
.L_x_12663:
        /* <DEDUP_REMOVED lines=16> */
.L_x_12669:
[----:B------:R-:W-:Y:S05]  /*2360*/  BSYNC B1 ;  /* 0x0000000000017941 */ /* 0x000fea0003800000 */
.L_x_12668:
        /* <DEDUP_REMOVED lines=42> */
.L_x_12667:
[----:B------:R-:W-:Y:S05]  /*2610*/  BSYNC B0 ;  /* 0x0000000000007941 */ /* 0x000fea0003800000 */
.L_x_12666:
        /* <DEDUP_REMOVED lines=13> */
.L_x_12670:
        /* <DEDUP_REMOVED lines=12> */
.L_x_12673:
[----:B------:R-:W-:Y:S02]  /*27b0*/  IMAD.MOV.U32 R52, RZ, RZ, R160 ;  /* 0x000000ffff347224 */ /* 0x000fe400078e00a0 */
.L_x_12674:
[----:B------:R-:W-:Y:S05]  /*27c0*/  BSYNC B0 ;  /* 0x0000000000007941 */ /* 0x000fea0003800000 */
.L_x_12672:
        /* <DEDUP_REMOVED lines=16> */
.L_x_12678:
[----:B------:R-:W-:Y:S05]  /*28d0*/  BSYNC B1 ;  /* 0x0000000000017941 */ /* 0x000fea0003800000 */
.L_x_12677:
        /* <DEDUP_REMOVED lines=42> */
.L_x_12676:
[----:B------:R-:W-:Y:S05]  /*2b80*/  BSYNC B0 ;  /* 0x0000000000007941 */ /* 0x000fea0003800000 */
.L_x_12675:
        /* <DEDUP_REMOVED lines=9> */
.L_x_12671:
        /* <DEDUP_REMOVED lines=12> */
.L_x_12680:
[----:B------:R-:W-:Y:S02]  /*2ce0*/  IMAD.MOV.U32 R52, RZ, RZ, R160 ;  /* 0x000000ffff347224 */ /* 0x000fe400078e00a0 */
.L_x_12681:
[----:B------:R-:W-:Y:S05]  /*2cf0*/  BSYNC B0 ;  /* 0x0000000000007941 */ /* 0x000fea0003800000 */
.L_x_12679:
        /* <DEDUP_REMOVED lines=16> */
.L_x_12685:
[----:B------:R-:W-:Y:S05]  /*2e00*/  BSYNC B1 ;  /* 0x0000000000017941 */ /* 0x000fea0003800000 */
.L_x_12684:
        /* <DEDUP_REMOVED lines=42> */
.L_x_12683:
[----:B------:R-:W-:Y:S05]  /*30b0*/  BSYNC B0 ;  /* 0x0000000000007941 */ /* 0x000fea0003800000 */
.L_x_12682:
        /* <DEDUP_REMOVED lines=13> */
.L_x_12686:
        /* <DEDUP_REMOVED lines=12> */
.L_x_12689:
[----:B------:R-:W-:Y:S02]  /*3250*/  IMAD.MOV.U32 R50, RZ, RZ, R160 ;  /* 0x000000ffff327224 */ /* 0x000fe400078e00a0 */
.L_x_12690:
[----:B------:R-:W-:Y:S05]  /*3260*/  BSYNC B0 ;  /* 0x0000000000007941 */ /* 0x000fea0003800000 */
.L_x_12688:
        /* <DEDUP_REMOVED lines=16> */
.L_x_12694:
[----:B------:R-:W-:Y:S05]  /*3370*/  BSYNC B1 ;  /* 0x0000000000017941 */ /* 0x000fea0003800000 */
.L_x_12693:
        /* <DEDUP_REMOVED lines=42> */
.L_x_12692:
[----:B------:R-:W-:Y:S05]  /*3620*/  BSYNC B0 ;  /* 0x0000000000007941 */ /* 0x000fea0003800000 */
.L_x_12691:
        /* <DEDUP_REMOVED lines=9> */
.L_x_12687:
        /* <DEDUP_REMOVED lines=12> */
.L_x_12696:
[----:B------:R-:W-:Y:S02]  /*3780*/  IMAD.MOV.U32 R50, RZ, RZ, R160 ;  /* 0x000000ffff327224 */ /* 0x000fe400078e00a0 */
.L_x_12697:
[----:B------:R-:W-:Y:S05]  /*3790*/  BSYNC B0 ;  /* 0x0000000000007941 */ /* 0x000fea0003800000 */
.L_x_12695:
        /* <DEDUP_REMOVED lines=16> */
.L_x_12701:
[----:B------:R-:W-:Y:S05]  /*38a0*/  BSYNC B1 ;  /* 0x0000000000017941 */ /* 0x000fea0003800000 */
.L_x_12700:
        /* <DEDUP_REMOVED lines=42> */
.L_x_12699:
[----:B------:R-:W-:Y:S05]  /*3b50*/  BSYNC B0 ;  /* 0x0000000000007941 */ /* 0x000fea0003800000 */
.L_x_12698:
        /* <DEDUP_REMOVED lines=12> */
.L_x_12702:
        /* <DEDUP_REMOVED lines=12> */
.L_x_12705:
[----:B------:R-:W-:Y:S02]  /*3ce0*/  IMAD.MOV.U32 R53, RZ, RZ, R160 ;  /* 0x000000ffff357224 */ /* 0x000fe400078e00a0 */
.L_x_12706:
[----:B------:R-:W-:Y:S05]  /*3cf0*/  BSYNC B0 ;  /* 0x0000000000007941 */ /* 0x000fea0003800000 */
.L_x_12704:
        /* <DEDUP_REMOVED lines=16> */
.L_x_12710:
[----:B------:R-:W-:Y:S05]  /*3e00*/  BSYNC B1 ;  /* 0x0000000000017941 */ /* 0x000fea0003800000 */
.L_x_12709:
        /* <DEDUP_REMOVED lines=42> */
.L_x_12708:
[----:B------:R-:W-:Y:S05]  /*40b0*/  BSYNC B0 ;  /* 0x0000000000007941 */ /* 0x000fea0003800000 */
.L_x_12707:
        /* <DEDUP_REMOVED lines=9> */
.L_x_12703:
        /* <DEDUP_REMOVED lines=12> */
.L_x_12712:
[----:B------:R-:W-:Y:S02]  /*4210*/  IMAD.MOV.U32 R53, RZ, RZ, R160 ;  /* 0x000000ffff357224 */ /* 0x000fe400078e00a0 */
.L_x_12713:
[----:B------:R-:W-:Y:S05]  /*4220*/  BSYNC B0 ;  /* 0x0000000000007941 */ /* 0x000fea0003800000 */
.L_x_12711:
        /* <DEDUP_REMOVED lines=16> */
.L_x_12717:
[----:B------:R-:W-:Y:S05]  /*4330*/  BSYNC B1 ;  /* 0x0000000000017941 */ /* 0x000fea0003800000 */
.L_x_12716:
        /* <DEDUP_REMOVED lines=42> */
.L_x_12715:
[----:B------:R-:W-:Y:S05]  /*45e0*/  BSYNC B0 ;  /* 0x0000000000007941 */ /* 0x000fea0003800000 */
.L_x_12714:
        /* <DEDUP_REMOVED lines=12> */
.L_x_12718:
        /* <DEDUP_REMOVED lines=12> */
.L_x_12721:
[----:B------:R-:W-:Y:S02]  /*4770*/  IMAD.MOV.U32 R53, RZ, RZ, R160 ;  /* 0x000000ffff357224 */ /* 0x000fe400078e00a0 */
.L_x_12722:
[----:B------:R-:W-:Y:S05]  /*4780*/  BSYNC B0 ;  /* 0x0000000000007941 */ /* 0x000fea0003800000 */
.L_x_12720:
        /* <DEDUP_REMOVED lines=16> */
.L_x_12726:
[----:B------:R-:W-:Y:S05]  /*4890*/  BSYNC B1 ;  /* 0x0000000000017941 */ /* 0x000fea0003800000 */
.L_x_12725:
        /* <DEDUP_REMOVED lines=42> */
.L_x_12724:
[----:B------:R-:W-:Y:S05]  /*4b40*/  BSYNC B0 ;  /* 0x0000000000007941 */ /* 0x000fea0003800000 */
.L_x_12723:
        /* <DEDUP_REMOVED lines=9> */
.L_x_12719:
        /* <DEDUP_REMOVED lines=12> */
.L_x_12728:
[----:B------:R-:W-:Y:S02]  /*4ca0*/  IMAD.MOV.U32 R53, RZ, RZ, R160 ;  /* 0x000000ffff357224 */ /* 0x000fe400078e00a0 */
.L_x_12729:
[----:B------:R-:W-:Y:S05]  /*4cb0*/  BSYNC B0 ;  /* 0x0000000000007941 */ /* 0x000fea0003800000 */
.L_x_12727:
        /* <DEDUP_REMOVED lines=16> */
.L_x_12733:
[----:B------:R-:W-:Y:S05]  /*4dc0*/  BSYNC B1 ;  /* 0x0000000000017941 */ /* 0x000fea0003800000 */
.L_x_12732:
        /* <DEDUP_REMOVED lines=42> */
.L_x_12731:
[----:B------:R-:W-:Y:S05]  /*5070*/  BSYNC B0 ;  /* 0x0000000000007941 */ /* 0x000fea0003800000 */
.L_x_12730:
        /* <DEDUP_REMOVED lines=12> */
.L_x_12734:
        /* <DEDUP_REMOVED lines=12> */
.L_x_12737:
[----:B------:R-:W-:Y:S02]  /*5200*/  IMAD.MOV.U32 R53, RZ, RZ, R160 ;  /* 0x000000ffff357224 */ /* 0x000fe400078e00a0 */
.L_x_12738:
[----:B------:R-:W-:Y:S05]  /*5210*/  BSYNC B0 ;  /* 0x0000000000007941 */ /* 0x000fea0003800000 */
.L_x_12736:
        /* <DEDUP_REMOVED lines=16> */
.L_x_12742:
[----:B------:R-:W-:Y:S05]  /*5320*/  BSYNC B1 ;  /* 0x0000000000017941 */ /* 0x000fea0003800000 */
.L_x_12741:
        /* <DEDUP_REMOVED lines=42> */
.L_x_12740:
[----:B------:R-:W-:Y:S05]  /*55d0*/  BSYNC B0 ;  /* 0x0000000000007941 */ /* 0x000fea0003800000 */
.L_x_12739:
        /* <DEDUP_REMOVED lines=9> */
.L_x_12735:
        /* <DEDUP_REMOVED lines=12> */
.L_x_12744:
[----:B------:R-:W-:Y:S02]  /*5730*/  IMAD.MOV.U32 R53, RZ, RZ, R160 ;  /* 0x000000ffff357224 */ /* 0x000fe400078e00a0 */
.L_x_12745:
[----:B------:R-:W-:Y:S05]  /*5740*/  BSYNC B0 ;  /* 0x0000000000007941 */ /* 0x000fea0003800000 */
.L_x_12743:
        /* <DEDUP_REMOVED lines=16> */
.L_x_12749:
[----:B------:R-:W-:Y:S05]  /*5850*/  BSYNC B1 ;  /* 0x0000000000017941 */ /* 0x000fea0003800000 */
.L_x_12748:
        /* <DEDUP_REMOVED lines=42> */
.L_x_12747:
[----:B------:R-:W-:Y:S05]  /*5b00*/  BSYNC B0 ;  /* 0x0000000000007941 */ /* 0x000fea0003800000 */
.L_x_12746:
        /* <DEDUP_REMOVED lines=12> */
.L_x_12750:
        /* <DEDUP_REMOVED lines=12> */
.L_x_12753:
[----:B------:R-:W-:Y:S02]  /*5c90*/  IMAD.MOV.U32 R53, RZ, RZ, R160 ;  /* 0x000000ffff357224 */ /* 0x000fe400078e00a0 */
.L_x_12754:
[----:B------:R-:W-:Y:S05]  /*5ca0*/  BSYNC B0 ;  /* 0x0000000000007941 */ /* 0x000fea0003800000 */
.L_x_12752:
        /* <DEDUP_REMOVED lines=18> */
.L_x_12758:
[----:B------:R-:W-:Y:S05]  /*5dd0*/  BSYNC B1 ;  /* 0x0000000000017941 */ /* 0x000fea0003800000 */
.L_x_12757:
        /* <DEDUP_REMOVED lines=42> */
.L_x_12756:
[----:B------:R-:W-:Y:S05]  /*6080*/  BSYNC B0 ;  /* 0x0000000000007941 */ /* 0x000fea0003800000 */
.L_x_12755:
        /* <DEDUP_REMOVED lines=9> */
.L_x_12751:
        /* <DEDUP_REMOVED lines=54> */
.L_x_12759:
        /* <DEDUP_REMOVED lines=16> */
.L_x_12761:
[----:B-1----:R-:W-:Y:S02]  /*6580*/  IMAD.MOV.U32 R55, RZ, RZ, R160 ;  /* 0x000000ffff377224 */ /* 0x002fe400078e00a0 */
.L_x_12762:
[----:B------:R-:W-:Y:S05]  /*6590*/  BSYNC B0 ;  /* 0x0000000000007941 */ /* 0x000fea0003800000 */
.L_x_12760:
        /* <DEDUP_REMOVED lines=16> */
.L_x_12766:
[----:B------:R-:W-:Y:S05]  /*66a0*/  BSYNC B1 ;  /* 0x0000000000017941 */ /* 0x000fea0003800000 */
.L_x_12765:
        /* <DEDUP_REMOVED lines=42> */
.L_x_12764:
[----:B------:R-:W-:Y:S05]  /*6950*/  BSYNC B0 ;  /* 0x0000000000007941 */ /* 0x000fea0003800000 */
.L_x_12763:
        /* <DEDUP_REMOVED lines=13> */
.L_x_12767:
        /* <DEDUP_REMOVED lines=12> */
.L_x_12770:
[----:B------:R-:W-:Y:S02]  /*6af0*/  IMAD.MOV.U32 R156, RZ, RZ, R160 ;  /* 0x000000ffff9c7224 */ /* 0x000fe400078e00a0 */
.L_x_12771:
[----:B------:R-:W-:Y:S05]  /*6b00*/  BSYNC B0 ;  /* 0x0000000000007941 */ /* 0x000fea0003800000 */
.L_x_12769:
        /* <DEDUP_REMOVED lines=16> */
.L_x_12775:
[----:B------:R-:W-:Y:S05]  /*6c10*/  BSYNC B1 ;  /* 0x0000000000017941 */ /* 0x000fea0003800000 */
.L_x_12774:
        /* <DEDUP_REMOVED lines=42> */
.L_x_12773:
[----:B------:R-:W-:Y:S05]  /*6ec0*/  BSYNC B0 ;  /* 0x0000000000007941 */ /* 0x000fea0003800000 */
.L_x_12772:
        /* <DEDUP_REMOVED lines=9> */
.L_x_12768:
        /* <DEDUP_REMOVED lines=12> */
.L_x_12777:
[----:B------:R-:W-:Y:S02]  /*7020*/  IMAD.MOV.U32 R156, RZ, RZ, R160 ;  /* 0x000000ffff9c7224 */ /* 0x000fe400078e00a0 */
.L_x_12778:
[----:B------:R-:W-:Y:S05]  /*7030*/  BSYNC B0 ;  /* 0x0000000000007941 */ /* 0x000fea0003800000 */
.L_x_12776:
        /* <DEDUP_REMOVED lines=16> */
.L_x_12782:
[----:B------:R-:W-:Y:S05]  /*7140*/  BSYNC B1 ;  /* 0x0000000000017941 */ /* 0x000fea0003800000 */
.L_x_12781:
        /* <DEDUP_REMOVED lines=42> */
.L_x_12780:
[----:B------:R-:W-:Y:S05]  /*73f0*/  BSYNC B0 ;  /* 0x0000000000007941 */ /* 0x000fea0003800000 */
.L_x_12779:
        /* <DEDUP_REMOVED lines=13> */
.L_x_12783:
        /* <DEDUP_REMOVED lines=12> */
.L_x_12786:
[----:B------:R-:W-:Y:S02]  /*7590*/  IMAD.MOV.U32 R44, RZ, RZ, R160 ;  /* 0x000000ffff2c7224 */ /* 0x000fe400078e00a0 */
.L_x_12787:
[----:B------:R-:W-:Y:S05]  /*75a0*/  BSYNC B0 ;  /* 0x0000000000007941 */ /* 0x000fea0003800000 */
.L_x_12785:
        /* <DEDUP_REMOVED lines=16> */
.L_x_12791:
[----:B------:R-:W-:Y:S05]  /*76b0*/  BSYNC B1 ;  /* 0x0000000000017941 */ /* 0x000fea0003800000 */
.L_x_12790:
        /* <DEDUP_REMOVED lines=42> */
.L_x_12789:
[----:B------:R-:W-:Y:S05]  /*7960*/  BSYNC B0 ;  /* 0x0000000000007941 */ /* 0x000fea0003800000 */
.L_x_12788:
        /* <DEDUP_REMOVED lines=9> */
.L_x_12784:
        /* <DEDUP_REMOVED lines=12> */
.L_x_12793:
[----:B------:R-:W-:Y:S02]  /*7ac0*/  IMAD.MOV.U32 R150, RZ, RZ, R160 ;  /* 0x000000ffff967224 */ /* 0x000fe400078e00a0 */
.L_x_12794:
[----:B------:R-:W-:Y:S05]  /*7ad0*/  BSYNC B0 ;  /* 0x0000000000007941 */ /* 0x000fea0003800000 */
.L_x_12792:
        /* <DEDUP_REMOVED lines=16> */
.L_x_12798:
[----:B------:R-:W-:Y:S05]  /*7be0*/  BSYNC B1 ;  /* 0x0000000000017941 */ /* 0x000fea0003800000 */
.L_x_12797:
        /* <DEDUP_REMOVED lines=42> */
.L_x_12796:
[----:B------:R-:W-:Y:S05]  /*7e90*/  BSYNC B0 ;  /* 0x0000000000007941 */ /* 0x000fea0003800000 */
.L_x_12795:
        /* <DEDUP_REMOVED lines=13> */
.L_x_12799:
        /* <DEDUP_REMOVED lines=12> */
.L_x_12802:
[----:B------:R-:W-:Y:S02]  /*8030*/  IMAD.MOV.U32 R158, RZ, RZ, R160 ;  /* 0x000000ffff9e7224 */ /* 0x000fe400078e00a0 */
.L_x_12803:
[----:B------:R-:W-:Y:S05]  /*8040*/  BSYNC B0 ;  /* 0x0000000000007941 */ /* 0x000fea0003800000 */
.L_x_12801:
        /* <DEDUP_REMOVED lines=16> */
.L_x_12807:
[----:B------:R-:W-:Y:S05]  /*8150*/  BSYNC B1 ;  /* 0x0000000000017941 */ /* 0x000fea0003800000 */
.L_x_12806:
        /* <DEDUP_REMOVED lines=42> */
.L_x_12805:
[----:B------:R-:W-:Y:S05]  /*8400*/  BSYNC B0 ;  /* 0x0000000000007941 */ /* 0x000fea0003800000 */
.L_x_12804:
        /* <DEDUP_REMOVED lines=9> */
.L_x_12800:
        /* <DEDUP_REMOVED lines=12> */
.L_x_12809:
[----:B------:R-:W-:Y:S02]  /*8560*/  IMAD.MOV.U32 R158, RZ, RZ, R160 ;  /* 0x000000ffff9e7224 */ /* 0x000fe400078e00a0 */
.L_x_12810:
[----:B------:R-:W-:Y:S05]  /*8570*/  BSYNC B0 ;  /* 0x0000000000007941 */ /* 0x000fea0003800000 */
.L_x_12808:
        /* <DEDUP_REMOVED lines=16> */
.L_x_12814:
[----:B------:R-:W-:Y:S05]  /*8680*/  BSYNC B1 ;  /* 0x0000000000017941 */ /* 0x000fea0003800000 */
.L_x_12813:
        /* <DEDUP_REMOVED lines=42> */
.L_x_12812:
[----:B------:R-:W-:Y:S05]  /*8930*/  BSYNC B0 ;  /* 0x0000000000007941 */ /* 0x000fea0003800000 */
.L_x_12811:
        /* <DEDUP_REMOVED lines=13> */
.L_x_12815:
        /* <DEDUP_REMOVED lines=12> */
.L_x_12818:
[----:B------:R-:W-:Y:S02]  /*8ad0*/  IMAD.MOV.U32 R159, RZ, RZ, R160 ;  /* 0x000000ffff9f7224 */ /* 0x000fe400078e00a0 */
.L_x_12819:
[----:B------:R-:W-:Y:S05]  /*8ae0*/  BSYNC B0 ;  /* 0x0000000000007941 */ /* 0x000fea0003800000 */
.L_x_12817:
        /* <DEDUP_REMOVED lines=16> */
.L_x_12823:
[----:B------:R-:W-:Y:S05]  /*8bf0*/  BSYNC B1 ;  /* 0x0000000000017941 */ /* 0x000fea0003800000 */
.L_x_12822:
        /* <DEDUP_REMOVED lines=42> */
.L_x_12821:
[----:B------:R-:W-:Y:S05]  /*8ea0*/  BSYNC B0 ;  /* 0x0000000000007941 */ /* 0x000fea0003800000 */
.L_x_12820:
        /* <DEDUP_REMOVED lines=9> */
.L_x_12816:
        /* <DEDUP_REMOVED lines=12> */
.L_x_12825:
[----:B------:R-:W-:Y:S02]  /*9000*/  IMAD.MOV.U32 R159, RZ, RZ, R160 ;  /* 0x000000ffff9f7224 */ /* 0x000fe400078e00a0 */
.L_x_12826:
[----:B------:R-:W-:Y:S05]  /*9010*/  BSYNC B0 ;  /* 0x0000000000007941 */ /* 0x000fea0003800000 */
.L_x_12824:
        /* <DEDUP_REMOVED lines=16> */
.L_x_12830:
[----:B------:R-:W-:Y:S05]  /*9120*/  BSYNC B1 ;  /* 0x0000000000017941 */ /* 0x000fea0003800000 */
.L_x_12829:
        /* <DEDUP_REMOVED lines=42> */
.L_x_12828:
[----:B------:R-:W-:Y:S05]  /*93d0*/  BSYNC B0 ;  /* 0x0000000000007941 */ /* 0x000fea0003800000 */
.L_x_12827:
        /* <DEDUP_REMOVED lines=12> */
.L_x_12831:
        /* <DEDUP_REMOVED lines=12> */
.L_x_12834:
[----:B------:R-:W-:Y:S02]  /*9560*/  IMAD.MOV.U32 R159, RZ, RZ, R160 ;  /* 0x000000ffff9f7224 */ /* 0x000fe400078e00a0 */
.L_x_12835:
[----:B------:R-:W-:Y:S05]  /*9570*/  BSYNC B0 ;  /* 0x0000000000007941 */ /* 0x000fea0003800000 */
.L_x_12833:
        /* <DEDUP_REMOVED lines=16> */
.L_x_12839:
[----:B------:R-:W-:Y:S05]  /*9680*/  BSYNC B1 ;  /* 0x0000000000017941 */ /* 0x000fea0003800000 */
.L_x_12838:
        /* <DEDUP_REMOVED lines=42> */
.L_x_12837:
[----:B------:R-:W-:Y:S05]  /*9930*/  BSYNC B0 ;  /* 0x0000000000007941 */ /* 0x000fea0003800000 */
.L_x_12836:
        /* <DEDUP_REMOVED lines=9> */
.L_x_12832:
        /* <DEDUP_REMOVED lines=12> */
.L_x_12841:
[----:B------:R-:W-:Y:S02]  /*9a90*/  IMAD.MOV.U32 R153, RZ, RZ, R160 ;  /* 0x000000ffff997224 */ /* 0x000fe400078e00a0 */
.L_x_12842:
[----:B------:R-:W-:Y:S05]  /*9aa0*/  BSYNC B0 ;  /* 0x0000000000007941 */ /* 0x000fea0003800000 */
.L_x_12840:
        /* <DEDUP_REMOVED lines=16> */
.L_x_12846:
[----:B------:R-:W-:Y:S05]  /*9bb0*/  BSYNC B1 ;  /* 0x0000000000017941 */ /* 0x000fea0003800000 */
.L_x_12845:
        /* <DEDUP_REMOVED lines=42> */
[----:B------:R-:W-:-:S06]  /*9e60*/  HFMA2.MMA R50, -RZ, RZ, 0, 0 ;  /* 0x00000000ff327435 */ /* 0x000fcc00000001ff */
.L_x_12844:
[----:B------:R-:W-:Y:S05]  /*9e70*/  BSYNC B0 ;  /* 0x0000000000007941 */ /* 0x000fea0003800000 */
.L_x_12843:
        /* <DEDUP_REMOVED lines=12> */
.L_x_12847:
        /* <DEDUP_REMOVED lines=12> */
.L_x_12850:
[----:B------:R-:W-:Y:S02]  /*a000*/  MOV R159, R160 ;  /* 0x000000a0009f7202 */ /* 0x000fe40000000f00 */
.L_x_12851:
[----:B------:R-:W-:Y:S05]  /*a010*/  BSYNC B0 ;  /* 0x0000000000007941 */ /* 0x000fea0003800000 */
.L_x_12849:
        /* <DEDUP_REMOVED lines=16> */
.L_x_12855:
[----:B------:R-:W-:Y:S05]  /*a120*/  BSYNC B1 ;  /* 0x0000000000017941 */ /* 0x000fea0003800000 */
.L_x_12854:
        /* <DEDUP_REMOVED lines=42> */
.L_x_12853:
[----:B------:R-:W-:Y:S05]  /*a3d0*/  BSYNC B0 ;  /* 0x0000000000007941 */ /* 0x000fea0003800000 */
.L_x_12852:
        /* <DEDUP_REMOVED lines=9> */
.L_x_12848:
        /* <DEDUP_REMOVED lines=12> */
.L_x_12857:
[----:B------:R-:W-:Y:S02]  /*a530*/  IMAD.MOV.U32 R153, RZ, RZ, R160 ;  /* 0x000000ffff997224 */ /* 0x000fe400078e00a0 */
.L_x_12858:
[----:B------:R-:W-:Y:S05]  /*a540*/  BSYNC B0 ;  /* 0x0000000000007941 */ /* 0x000fea0003800000 */
.L_x_12856:
        /* <DEDUP_REMOVED lines=16> */
.L_x_12862:
[----:B------:R-:W-:Y:S05]  /*a650*/  BSYNC B1 ;  /* 0x0000000000017941 */ /* 0x000fea0003800000 */
.L_x_12861:
        /* <DEDUP_REMOVED lines=41> */
[----:B------:R-:W-:Y:S01]  /*a8f0*/  IMAD.MOV.U32 R50, RZ, RZ, RZ ;  /* 0x000000ffff327224 */ /* 0x000fe200078e00ff */
[----:B------:R-:W-:Y:S02]  /*a900*/  MOV R152, R52 ;  /* 0x0000003400987202 */ /* 0x000fe40000000f00 */
.L_x_12860:
[----:B------:R-:W-:Y:S05]  /*a910*/  BSYNC B0 ;  /* 0x0000000000007941 */ /* 0x000fea0003800000 */
.L_x_12859:
        /* <DEDUP_REMOVED lines=12> */
.L_x_12863:
        /* <DEDUP_REMOVED lines=12> */
.L_x_12866:
[----:B------:R-:W-:Y:S02]  /*aaa0*/  IMAD.MOV.U32 R153, RZ, RZ, R160 ;  /* 0x000000ffff997224 */ /* 0x000fe400078e00a0 */
.L_x_12867:
[----:B------:R-:W-:Y:S05]  /*aab0*/  BSYNC B0 ;  /* 0x0000000000007941 */ /* 0x000fea0003800000 */
.L_x_12865:
        /* <DEDUP_REMOVED lines=16> */
.L_x_12871:
[----:B------:R-:W-:Y:S05]  /*abc0*/  BSYNC B1 ;  /* 0x0000000000017941 */ /* 0x000fea0003800000 */
.L_x_12870:
        /* <DEDUP_REMOVED lines=40> */
[----:B------:R-:W-:-:S03]  /*ae50*/  LOP3.LUT R154, R161, R154, R128, 0x96, !PT ;  /* 0x0000009aa19a7212 */ /* 0x000fc600078e9680 */
[----:B------:R-:W-:Y:S01]  /*ae60*/  IMAD.MOV.U32 R152, RZ, RZ, R52 ;  /* 0x000000ffff987224 */ /* 0x000fe200078e0034 */
[----:B------:R-:W-:Y:S02]  /*ae70*/  LOP3.LUT R151, R53, R50, R127, 0x96, !PT ;  /* 0x0000003235977212 */ /* 0x000fe400078e967f */
.L_x_12869:
[----:B------:R-:W-:Y:S05]  /*ae80*/  BSYNC B0 ;  /* 0x0000000000007941 */ /* 0x000fea0003800000 */
.L_x_12868:
        /* <DEDUP_REMOVED lines=9> */
.L_x_12864:
        /* <DEDUP_REMOVED lines=12> */
.L_x_12873:
[----:B------:R-:W-:Y:S02]  /*afe0*/  IMAD.MOV.U32 R159, RZ, RZ, R160 ;  /* 0x000000ffff9f7224 */ /* 0x000fe400078e00a0 */
.L_x_12874:
[----:B------:R-:W-:Y:S05]  /*aff0*/  BSYNC B0 ;  /* 0x0000000000007941 */ /* 0x000fea0003800000 */
.L_x_12872:
        /* <DEDUP_REMOVED lines=16> */
.L_x_12878:
[----:B------:R-:W-:Y:S05]  /*b100*/  BSYNC B1 ;  /* 0x0000000000017941 */ /* 0x000fea0003800000 */
.L_x_12877:
        /* <DEDUP_REMOVED lines=43> */
.L_x_12876:
[----:B------:R-:W-:Y:S05]  /*b3c0*/  BSYNC B0 ;  /* 0x0000000000007941 */ /* 0x000fea0003800000 */
.L_x_12875:
        /* <DEDUP_REMOVED lines=12> */
.L_x_12879:
        /* <DEDUP_REMOVED lines=12> */
.L_x_12882:
[----:B------:R-:W-:Y:S02]  /*b550*/  IMAD.MOV.U32 R159, RZ, RZ, R160 ;  /* 0x000000ffff9f7224 */ /* 0x000fe400078e00a0 */
.L_x_12883:
[----:B------:R-:W-:Y:S05]  /*b560*/  BSYNC B0 ;  /* 0x0000000000007941 */ /* 0x000fea0003800000 */
.L_x_12881:
        /* <DEDUP_REMOVED lines=18> */
.L_x_12887:
[----:B------:R-:W-:Y:S05]  /*b690*/  BSYNC B1 ;  /* 0x0000000000017941 */ /* 0x000fea0003800000 */
.L_x_12886:
        /* <DEDUP_REMOVED lines=42> */
.L_x_12885:
[----:B------:R-:W-:Y:S05]  /*b940*/  BSYNC B0 ;  /* 0x0000000000007941 */ /* 0x000fea0003800000 */
.L_x_12884:
        /* <DEDUP_REMOVED lines=9> */
.L_x_12880:
        /* <DEDUP_REMOVED lines=50> */
.L_x_12888:
        /* <DEDUP_REMOVED lines=18> */
.L_x_12890:
[----:B0-----:R-:W-:Y:S02]  /*be20*/  MOV R156, R160 ;  /* 0x000000a0009c7202 */ /* 0x001fe40000000f00 */
.L_x_12891:
[----:B------:R-:W-:Y:S05]  /*be30*/  BSYNC B0 ;  /* 0x0000000000007941 */ /* 0x000fea0003800000 */
.L_x_12889:
        /* <DEDUP_REMOVED lines=16> */
.L_x_12895:
[----:B------:R-:W-:Y:S05]  /*bf40*/  BSYNC B1 ;  /* 0x0000000000017941 */ /* 0x000fea0003800000 */
.L_x_12894:
        /* <DEDUP_REMOVED lines=42> */
.L_x_12893:
[----:B------:R-:W-:Y:S05]  /*c1f0*/  BSYNC B0 ;  /* 0x0000000000007941 */ /* 0x000fea0003800000 */
.L_x_12892:
        /* <DEDUP_REMOVED lines=13> */
.L_x_12896:
        /* <DEDUP_REMOVED lines=12> */
.L_x_12899:
[----:B------:R-:W-:Y:S02]  /*c390*/  IMAD.MOV.U32 R157, RZ, RZ, R160 ;  /* 0x000000ffff9d7224 */ /* 0x000fe400078e00a0 */
.L_x_12900:
[----:B------:R-:W-:Y:S05]  /*c3a0*/  BSYNC B0 ;  /* 0x0000000000007941 */ /* 0x000fea0003800000 */
.L_x_12898:
        /* <DEDUP_REMOVED lines=16> */
.L_x_12904:
[----:B------:R-:W-:Y:S05]  /*c4b0*/  BSYNC B1 ;  /* 0x0000000000017941 */ /* 0x000fea0003800000 */
.L_x_12903:
        /* <DEDUP_REMOVED lines=42> */
.L_x_12902:
[----:B------:R-:W-:Y:S05]  /*c760*/  BSYNC B0 ;  /* 0x0000000000007941 */ /* 0x000fea0003800000 */
.L_x_12901:
[----:B------:R-:W0:Y:S01]  /*c770*/  I2F.U32 R49, R157 ;  /* 0x0000009d00317306 */ /* 0x000e220000201000 */
[----:B------:R-:W-:Y:S01]  /*c780*/  HADD2.F32 R51, -RZ, R96.H0_H0 ;  /* 0x20000060ff337230 */ /* 0x000fe20000004100 */
[----:B0-----:R-:W-:-:S05]  /*c790*/  FFMA.FTZ R49, R49, R146, 1.1641532182693481445e-10 ;  /* 0x2f00000031317423 */ /* 0x001fca0000010092 */
[----:B------:R-:W-:Y:S01]  /*c7a0*/  FSETP.GTU.FTZ.AND P2, PT, R49, c[0x0][0x1e4], PT ;  /* 0x0000790031007a0b */ /* 0x000fe20003f5c000 */
[----:B------:R-:W-:-:S03]  /*c7b0*/  FMUL.FTZ R49, R51, c[0x0][0x1e8] ;  /* 0x00007a0033317a20 */ /* 0x000fc60000410000 */
[----:B------:R-:W-:Y:S02]  /*c7c0*/  SEL R136, RZ, 0x1, P2 ;  /* 0x00000001ff887807 */ /* 0x000fe40001000000 */
[----:B------:R-:W-:-:S05]  /*c7d0*/  FSEL R49, R49, RZ, !P2 ;  /* 0x000000ff31317208 */ /* 0x000fca0005000000 */
[----:B------:R-:W-:-:S04]  /*c7e0*/  FADD.FTZ R48, R48, R49 ;  /* 0x0000003130307221 */ /* 0x000fc80000010000 */
[----:B------:R-:W-:Y:S02]  /*c7f0*/  @P0 FADD.FTZ R48, R24, R48 ;  /* 0x0000003018300221 */ /* 0x000fe40000010000 */
.L_x_12897:
        /* <DEDUP_REMOVED lines=12> */
.L_x_12906:
[----:B------:R-:W-:Y:S02]  /*c8c0*/  MOV R157, R160 ;  /* 0x000000a0009d7202 */ /* 0x000fe40000000f00 */
.L_x_12907:
[----:B------:R-:W-:Y:S05]  /*c8d0*/  BSYNC B0 ;  /* 0x0000000000007941 */ /* 0x000fea0003800000 */
.L_x_12905:
        /* <DEDUP_REMOVED lines=16> */
.L_x_12911:
[----:B------:R-:W-:Y:S05]  /*c9e0*/  BSYNC B1 ;  /* 0x0000000000017941 */ /* 0x000fea0003800000 */
.L_x_12910:
        /* <DEDUP_REMOVED lines=42> */
.L_x_12909:
[----:B------:R-:W-:Y:S05]  /*cc90*/  BSYNC B0 ;  /* 0x0000000000007941 */ /* 0x000fea0003800000 */
.L_x_12908:
        /* <DEDUP_REMOVED lines=13> */
.L_x_12912:
        /* <DEDUP_REMOVED lines=12> */
.L_x_12915:
[----:B------:R-:W-:Y:S02]  /*ce30*/  IMAD.MOV.U32 R52, RZ, RZ, R160 ;  /* 0x000000ffff347224 */ /* 0x000fe400078e00a0 */
.L_x_12916:
[----:B------:R-:W-:Y:S05]  /*ce40*/  BSYNC B0 ;  /* 0x0000000000007941 */ /* 0x000fea0003800000 */
.L_x_12914:
        /* <DEDUP_REMOVED lines=16> */
.L_x_12920:
[----:B------:R-:W-:Y:S05]  /*cf50*/  BSYNC B1 ;  /* 0x0000000000017941 */ /* 0x000fea0003800000 */
.L_x_12919:
        /* <DEDUP_REMOVED lines=42> */
.L_x_12918:
[----:B------:R-:W-:Y:S05]  /*d200*/  BSYNC B0 ;  /* 0x0000000000007941 */ /* 0x000fea0003800000 */
.L_x_12917:
        /* <DEDUP_REMOVED lines=9> */
.L_x_12913:
        /* <DEDUP_REMOVED lines=12> */
.L_x_12922:
[----:B------:R-:W-:Y:S02]  /*d360*/  MOV R52, R160 ;  /* 0x000000a000347202 */ /* 0x000fe40000000f00 */
.L_x_12923:
[----:B------:R-:W-:Y:S05]  /*d370*/  BSYNC B0 ;  /* 0x0000000000007941 */ /* 0x000fea0003800000 */
.L_x_12921:
        /* <DEDUP_REMOVED lines=16> */
.L_x_12927:
[----:B------:R-:W-:Y:S05]  /*d480*/  BSYNC B1 ;  /* 0x0000000000017941 */ /* 0x000fea0003800000 */
.L_x_12926:
        /* <DEDUP_REMOVED lines=42> */
.L_x_12925:
[----:B------:R-:W-:Y:S05]  /*d730*/  BSYNC B0 ;  /* 0x0000000000007941 */ /* 0x000fea0003800000 */
.L_x_12924:
        /* <DEDUP_REMOVED lines=13> */
.L_x_12928:
        /* <DEDUP_REMOVED lines=12> */
.L_x_12931:
[----:B------:R-:W-:Y:S02]  /*d8d0*/  IMAD.MOV.U32 R157, RZ, RZ, R160 ;  /* 0x000000ffff9d7224 */ /* 0x000fe400078e00a0 */
.L_x_12932:
[----:B------:R-:W-:Y:S05]  /*d8e0*/  BSYNC B0 ;  /* 0x0000000000007941 */ /* 0x000fea0003800000 */
.L_x_12930:
        /* <DEDUP_REMOVED lines=16> */
.L_x_12936:
[----:B------:R-:W-:Y:S05]  /*d9f0*/  BSYNC B1 ;  /* 0x0000000000017941 */ /* 0x000fea0003800000 */
.L_x_12935:
        /* <DEDUP_REMOVED lines=42> */
.L_x_12934:
[----:B------:R-:W-:Y:S05]  /*dca0*/  BSYNC B0 ;  /* 0x0000000000007941 */ /* 0x000fea0003800000 */
.L_x_12933:
[----:B------:R-:W0:Y:S02]  /*dcb0*/  I2F.U32 R51, R157 ;  /* 0x0000009d00337306 */ /* 0x000e240000201000 */
[----:B0-----:R-:W-:-:S05]  /*dcc0*/  FFMA.FTZ R51, R51, R146, 1.1641532182693481445e-10 ;  /* 0x2f00000033337423 */ /* 0x001fca0000010092 */
[----:B------:R-:W-:Y:S01]  /*dcd0*/  FSETP.GTU.FTZ.AND P2, PT, R51, c[0x0][0x1e4], PT ;  /* 0x0000790033007a0b */ /* 0x000fe20003f5c000 */
[----:B------:R-:W-:-:S03]  /*dce0*/  HADD2.F32 R51, -RZ, R97.H0_H0 ;  /* 0x20000061ff337230 */ /* 0x000fc60000004100 */
[----:B------:R-:W-:Y:S02]  /*dcf0*/  SEL R138, RZ, 0x1, P2 ;  /* 0x00000001ff8a7807 */ /* 0x000fe40001000000 */
[----:B------:R-:W-:-:S05]  /*dd00*/  FMUL.FTZ R51, R51, c[0x0][0x1e8] ;  /* 0x00007a0033337a20 */ /* 0x000fca0000410000 */
[----:B------:R-:W-:-:S05]  /*dd10*/  FSEL R51, R51, RZ, !P2 ;  /* 0x000000ff33337208 */ /* 0x000fca0005000000 */
[----:B------:R-:W-:-:S04]  /*dd20*/  FADD.FTZ R50, R50, R51 ;  /* 0x0000003332327221 */ /* 0x000fc80000010000 */
[----:B------:R-:W-:Y:S02]  /*dd30*/  @P0 FADD.FTZ R50, R26, R50 ;  /* 0x000000321a320221 */ /* 0x000fe40000010000 */
.L_x_12929:
        /* <DEDUP_REMOVED lines=12> */
.L_x_12938:
[----:B------:R-:W-:Y:S02]  /*de00*/  MOV R157, R160 ;  /* 0x000000a0009d7202 */ /* 0x000fe40000000f00 */
.L_x_12939:
[----:B------:R-:W-:Y:S05]  /*de10*/  BSYNC B0 ;  /* 0x0000000000007941 */ /* 0x000fea0003800000 */
.L_x_12937:
        /* <DEDUP_REMOVED lines=16> */
.L_x_12943:
[----:B------:R-:W-:Y:S05]  /*df20*/  BSYNC B1 ;  /* 0x0000000000017941 */ /* 0x000fea0003800000 */
.L_x_12942:
        /* <DEDUP_REMOVED lines=42> */
.L_x_12941:
[----:B------:R-:W-:Y:S05]  /*e1d0*/  BSYNC B0 ;  /* 0x0000000000007941 */ /* 0x000fea0003800000 */
.L_x_12940:
        /* <DEDUP_REMOVED lines=13> */
.L_x_12944:
        /* <DEDUP_REMOVED lines=12> */
.L_x_12947:
[----:B------:R-:W-:Y:S02]  /*e370*/  IMAD.MOV.U32 R162, RZ, RZ, R160 ;  /* 0x000000ffffa27224 */ /* 0x000fe400078e00a0 */
.L_x_12948:
[----:B------:R-:W-:Y:S05]  /*e380*/  BSYNC B0 ;  /* 0x0000000000007941 */ /* 0x000fea0003800000 */
.L_x_12946:
        /* <DEDUP_REMOVED lines=16> */
.L_x_12952:
[----:B------:R-:W-:Y:S05]  /*e490*/  BSYNC B1 ;  /* 0x0000000000017941 */ /* 0x000fea0003800000 */
.L_x_12951:
        /* <DEDUP_REMOVED lines=42> */
.L_x_12950:
[----:B------:R-:W-:Y:S05]  /*e740*/  BSYNC B0 ;  /* 0x0000000000007941 */ /* 0x000fea0003800000 */
.L_x_12949:
        /* <DEDUP_REMOVED lines=9> */
.L_x_12945:
        /* <DEDUP_REMOVED lines=12> */
.L_x_12954:
[----:B------:R-:W-:Y:S02]  /*e8a0*/  MOV R162, R160 ;  /* 0x000000a000a27202 */ /* 0x000fe40000000f00 */
.L_x_12955:
[----:B------:R-:W-:Y:S05]  /*e8b0*/  BSYNC B0 ;  /* 0x0000000000007941 */ /* 0x000fea0003800000 */
.L_x_12953:
        /* <DEDUP_REMOVED lines=16> */
.L_x_12959:
[----:B------:R-:W-:Y:S05]  /*e9c0*/  BSYNC B1 ;  /* 0x0000000000017941 */ /* 0x000fea0003800000 */
.L_x_12958:
        /* <DEDUP_REMOVED lines=43> */
.L_x_12957:
[----:B------:R-:W-:Y:S05]  /*ec80*/  BSYNC B0 ;  /* 0x0000000000007941 */ /* 0x000fea0003800000 */
.L_x_12956:
        /* <DEDUP_REMOVED lines=12> */
.L_x_12960:
        /* <DEDUP_REMOVED lines=12> */
.L_x_12963:
[----:B------:R-:W-:Y:S02]  /*ee10*/  IMAD.MOV.U32 R162, RZ, RZ, R160 ;  /* 0x000000ffffa27224 */ /* 0x000fe400078e00a0 */
.L_x_12964:
[----:B------:R-:W-:Y:S05]  /*ee20*/  BSYNC B0 ;  /* 0x0000000000007941 */ /* 0x000fea0003800000 */
.L_x_12962:
        /* <DEDUP_REMOVED lines=16> */
.L_x_12968:
[----:B------:R-:W-:Y:S05]  /*ef30*/  BSYNC B1 ;  /* 0x0000000000017941 */ /* 0x000fea0003800000 */
.L_x_12967:
        /* <DEDUP_REMOVED lines=42> */
.L_x_12966:
[----:B------:R-:W-:Y:S05]  /*f1e0*/  BSYNC B0 ;  /* 0x0000000000007941 */ /* 0x000fea0003800000 */
.L_x_12965:
        /* <DEDUP_REMOVED lines=9> */
.L_x_12961:
        /* <DEDUP_REMOVED lines=12> */
.L_x_12970:
[----:B------:R-:W-:Y:S02]  /*f340*/  IMAD.MOV.U32 R161, RZ, RZ, R160 ;  /* 0x000000ffffa17224 */ /* 0x000fe400078e00a0 */
.L_x_12971:
[----:B------:R-:W-:Y:S05]  /*f350*/  BSYNC B0 ;  /* 0x0000000000007941 */ /* 0x000fea0003800000 */
.L_x_12969:
        /* <DEDUP_REMOVED lines=16> */
.L_x_12975:
[----:B------:R-:W-:Y:S05]  /*f460*/  BSYNC B1 ;  /* 0x0000000000017941 */ /* 0x000fea0003800000 */
.L_x_12974:
        /* <DEDUP_REMOVED lines=42> */
[----:B------:R-:W-:-:S06]  /*f710*/  HFMA2.MMA R153, -RZ, RZ, 0, 0 ;  /* 0x00000000ff997435 */ /* 0x000fcc00000001ff */
.L_x_12973:
[----:B------:R-:W-:Y:S05]  /*f720*/  BSYNC B0 ;  /* 0x0000000000007941 */ /* 0x000fea0003800000 */
.L_x_12972:
        /* <DEDUP_REMOVED lines=12> */
.L_x_12976:
        /* <DEDUP_REMOVED lines=12> */
.L_x_12979:
[----:B------:R-:W-:Y:S02]  /*f8b0*/  MOV R162, R160 ;  /* 0x000000a000a27202 */ /* 0x000fe40000000f00 */
.L_x_12980:
[----:B------:R-:W-:Y:S05]  /*f8c0*/  BSYNC B0 ;  /* 0x0000000000007941 */ /* 0x000fea0003800000 */
.L_x_12978:
        /* <DEDUP_REMOVED lines=16> */
.L_x_12984:
[----:B------:R-:W-:Y:S05]  /*f9d0*/  BSYNC B1 ;  /* 0x0000000000017941 */ /* 0x000fea0003800000 */
.L_x_12983:
        /* <DEDUP_REMOVED lines=42> */
.L_x_12982:
[----:B------:R-:W-:Y:S05]  /*fc80*/  BSYNC B0 ;  /* 0x0000000000007941 */ /* 0x000fea0003800000 */
.L_x_12981:
        /* <DEDUP_REMOVED lines=9> */
.L_x_12977:
        /* <DEDUP_REMOVED lines=12> */
.L_x_12986:
[----:B------:R-:W-:Y:S02]  /*fde0*/  IMAD.MOV.U32 R161, RZ, RZ, R160 ;  /* 0x000000ffffa17224 */ /* 0x000fe400078e00a0 */
.L_x_12987:
[----:B------:R-:W-:Y:S05]  /*fdf0*/  BSYNC B0 ;  /* 0x0000000000007941 */ /* 0x000fea0003800000 */
.L_x_12985:
        /* <DEDUP_REMOVED lines=16> */
.L_x_12991:
[----:B------:R-:W-:Y:S05]  /*ff00*/  BSYNC B1 ;  /* 0x0000000000017941 */ /* 0x000fea0003800000 */
.L_x_12990:
        /* <DEDUP_REMOVED lines=38> */
[----:B------:R-:W-:Y:S02]  /*10170*/  LOP3.LUT R154, R151, R154, R128, 0x96, !PT ;  /* 0x0000009a979a7212 */ /* 0x000fe400078e9680 */
[----:B------:R-:W-:Y:S01]  /*10180*/  MOV R160, R150 ;  /* 0x0000009600a07202 */ /* 0x000fe20000000f00 */
[----:B------:R-:W-:-:S05]  /*10190*/  IMAD.WIDE.U32 R150, R54, -0x2daee0ad, RZ ;  /* 0xd2511f5336967825 */ /* 0x000fca00078e00ff */
[----:B------:R-:W-:Y:S01]  /*101a0*/  LOP3.LUT R151, R151, R152, R127, 0x96, !PT ;  /* 0x0000009897977212 */ /* 0x000fe200078e967f */
[----:B------:R-:W-:Y:S02]  /*101b0*/  IMAD.MOV.U32 R152, RZ, RZ, R150 ;  /* 0x000000ffff987224 */ /* 0x000fe400078e0096 */
[----:B------:R-:W-:Y:S02]  /*101c0*/  IMAD.MOV.U32 R150, RZ, RZ, RZ ;  /* 0x000000ffff967224 */ /* 0x000fe400078e00ff */
.L_x_12989:
[----:B------:R-:W-:Y:S05]  /*101d0*/  BSYNC B0 ;  /* 0x0000000000007941 */ /* 0x000fea0003800000 */
.L_x_12988:
        /* <DEDUP_REMOVED lines=12> */
.L_x_12992:
        /* <DEDUP_REMOVED lines=12> */
.L_x_12995:
[----:B------:R-:W-:Y:S02]  /*10360*/  IMAD.MOV.U32 R161, RZ, RZ, R160 ;  /* 0x000000ffffa17224 */ /* 0x000fe400078e00a0 */
.L_x_12996:
[----:B------:R-:W-:Y:S05]  /*10370*/  BSYNC B0 ;  /* 0x0000000000007941 */ /* 0x000fea0003800000 */
.L_x_12994:
        /* <DEDUP_REMOVED lines=16> */
.L_x_13000:
[----:B------:R-:W-:Y:S05]  /*10480*/  BSYNC B1 ;  /* 0x0000000000017941 */ /* 0x000fea0003800000 */
.L_x_12999:
        /* <DEDUP_REMOVED lines=38> */
[----:B------:R-:W-:-:S05]  /*106f0*/  IMAD.WIDE.U32 R150, R151, -0x326172a9, RZ ;  /* 0xcd9e8d5797967825 */ /* 0x000fca00078e00ff */
[----:B------:R-:W-:Y:S02]  /*10700*/  LOP3.LUT R154, R151, R154, R128, 0x96, !PT ;  /* 0x0000009a979a7212 */ /* 0x000fe400078e9680 */
[----:B------:R-:W-:Y:S01]  /*10710*/  MOV R160, R150 ;  /* 0x0000009600a07202 */ /* 0x000fe20000000f00 */
[----:B------:R-:W-:-:S05]  /*10720*/  IMAD.WIDE.U32 R150, R145, -0x2daee0ad, RZ ;  /* 0xd2511f5391967825 */ /* 0x000fca00078e00ff */
[----:B------:R-:W-:Y:S01]  /*10730*/  LOP3.LUT R151, R151, R152, R127, 0x96, !PT ;  /* 0x0000009897977212 */ /* 0x000fe200078e967f */
[----:B------:R-:W-:Y:S02]  /*10740*/  IMAD.MOV.U32 R152, RZ, RZ, R150 ;  /* 0x000000ffff987224 */ /* 0x000fe400078e0096 */
.L_x_12998:
[----:B------:R-:W-:Y:S05]  /*10750*/  BSYNC B0 ;  /* 0x0000000000007941 */ /* 0x000fea0003800000 */
.L_x_12997:
        /* <DEDUP_REMOVED lines=9> */
.L_x_12993:
        /* <DEDUP_REMOVED lines=12> */
.L_x_13002:
[----:B------:R-:W-:Y:S02]  /*108b0*/  MOV R161, R160 ;  /* 0x000000a000a17202 */ /* 0x000fe40000000f00 */
.L_x_13003:
[----:B------:R-:W-:Y:S05]  /*108c0*/  BSYNC B0 ;  /* 0x0000000000007941 */ /* 0x000fea0003800000 */
.L_x_13001:
        /* <DEDUP_REMOVED lines=16> */
.L_x_13007:
[----:B------:R-:W-:Y:S05]  /*109d0*/  BSYNC B1 ;  /* 0x0000000000017941 */ /* 0x000fea0003800000 */
.L_x_13006:
        /* <DEDUP_REMOVED lines=43> */
.L_x_13005:
[----:B------:R-:W-:Y:S05]  /*10c90*/  BSYNC B0 ;  /* 0x0000000000007941 */ /* 0x000fea0003800000 */
.L_x_13004:
        /* <DEDUP_REMOVED lines=12> */
.L_x_13008:
        /* <DEDUP_REMOVED lines=12> */
.L_x_13011:
[----:B------:R-:W-:Y:S02]  /*10e20*/  IMAD.MOV.U32 R162, RZ, RZ, R160 ;  /* 0x000000ffffa27224 */ /* 0x000fe400078e00a0 */
.L_x_13012:
[----:B------:R-:W-:Y:S05]  /*10e30*/  BSYNC B0 ;  /* 0x0000000000007941 */ /* 0x000fea0003800000 */
.L_x_13010:
        /* <DEDUP_REMOVED lines=16> */
.L_x_13016:
[----:B------:R-:W-:Y:S05]  /*10f40*/  BSYNC B1 ;  /* 0x0000000000017941 */ /* 0x000fea0003800000 */
.L_x_13015:
        /* <DEDUP_REMOVED lines=42> */
.L_x_13014:
[----:B------:R-:W-:Y:S05]  /*111f0*/  BSYNC B0 ;  /* 0x0000000000007941 */ /* 0x000fea0003800000 */
.L_x_13013:
        /* <DEDUP_REMOVED lines=9> */
.L_x_13009:
        /* <DEDUP_REMOVED lines=69> */
.L_x_13017:
        /* <DEDUP_REMOVED lines=9> */
.L_x_13022:
        /* <DEDUP_REMOVED lines=68> */
.L_x_13023:
        /* <DEDUP_REMOVED lines=12> */
[----:B------:R-:W-:Y:S01]  /*11c70*/  @!P1 IADD3 R156, R149, R156, RZ ;  /* 0x0000009c959c9210 */ /* 0x000fe20007ffe0ff */
[----:B------:R-:W-:Y:S01]  /*11c80*/  @!P1 IMAD.MOV.U32 R155, RZ, RZ, 0x300 ;  /* 0x00000300ff9b9424 */ /* 0x000fe200078e00ff */
[----:B------:R-:W-:-:S03]  /*11c90*/  CS2R R148, SRZ ;  /* 0x0000000000947805 */ /* 0x000fc6000001ff00 */
[----:B------:R-:W-:Y:S01]  /*11ca0*/  I2F R159, R155 ;  /* 0x0000009b009f7306 */ /* 0x000fe20000201400 */
[----:B------:R-:W1:Y:S04]  /*11cb0*/  SHFL.DOWN PT, R158, R155, 0x4, 0x1f ;  /* 0x08801f009b9e7f89 */ /* 0x000e6800000e0000 */
[----:B------:R-:W2:Y:S01]  /*11cc0*/  @!P1 LDS.64 R148, [R156.X8] ;  /* 0x000000009c949984 */ /* 0x000ea20000008a00 */
[----:B------:R-:W-:Y:S01]  /*11cd0*/  ISETP.NE.AND P1, PT, RZ, UR6, PT ;  /* 0x00000006ff007c0c */ /* 0x000fe2000bf25270 */
[----:B-1----:R-:W-:Y:S01]  /*11ce0*/  IMAD.IADD R147, R158, 0x1, R155 ;  /* 0x000000019e937824 */ /* 0x002fe200078e029b */
[----:B0-----:R0:W-:Y:S08]  /*11cf0*/  I2F R162, R158 ;  /* 0x0000009e00a27306 */ /* 0x0011f00000201400 */
[----:B------:R-:W1:Y:S01]  /*11d00*/  I2F R153, R147 ;  /* 0x0000009300997306 */ /* 0x000e620000201400 */
[----:B0-----:R-:W0:Y:S04]  /*11d10*/  SHFL.DOWN PT, R158, R147, 0x2, 0x1f ;  /* 0x08401f00939e7f89 */ /* 0x001e2800000e0000 */
[----:B--2---:R-:W2:Y:S03]  /*11d20*/  SHFL.DOWN PT, R157, R148, 0x4, 0x1f ;  /* 0x08801f00949d7f89 */ /* 0x004ea600000e0000 */
        /* <DEDUP_REMOVED lines=23> */
[----:B------:R-:W-:Y:S01]  /*11ea0*/  SHF.R.U32.HI R163, RZ, 0x1c, R144 ;  /* 0x0000001cffa37819 */ /* 0x000fe20000011690 */
[----:B--2---:R-:W2:Y:S01]  /*11eb0*/  MUFU.RCP R147, R156 ;  /* 0x0000009c00937308 */ /* 0x004ea20000001000 */
[----:B0-----:R-:W-:Y:S02]  /*11ec0*/  FADD.FTZ R146, R155, R146 ;  /* 0x000000929b927221 */ /* 0x001fe40000010000 */
[----:B--2---:R-:W-:Y:S02]  /*11ed0*/  FMUL.FTZ R149, R147, R164 ;  /* 0x000000a493957220 */ /* 0x004fe40000410000 */
[----:B-1----:R-:W-:Y:S02]  /*11ee0*/  IMAD.IADD R153, R161, 0x1, R148 ;  /* 0x00000001a1997824 */ /* 0x002fe400078e0294 */
[----:B------:R-:W-:Y:S01]  /*11ef0*/  FFMA.FTZ R146, R147, R162, R146 ;  /* 0x000000a293927223 */ /* 0x000fe20000010092 */
[----:B------:R-:W0:Y:S01]  /*11f00*/  SHFL.DOWN PT, R158, R149, 0x1, 0x1f ;  /* 0x08201f00959e7f89 */ /* 0x000e2200000e0000 */
[----:B------:R-:W-:Y:S01]  /*11f10*/  I2F R148, R148 ;  /* 0x0000009400947306 */ /* 0x000fe20000201400 */
[C---:B------:R-:W-:Y:S01]  /*11f20*/  IMAD.SHL.U32 R161, R144.reuse, 0x10, RZ ;  /* 0x0000001090a17824 */ /* 0x040fe200078e00ff */
[----:B------:R-:W-:Y:S01]  /*11f30*/  IADD3 R144, R144, 0x100, RZ ;  /* 0x0000010090907810 */ /* 0x000fe20007ffe0ff */
        /* <DEDUP_REMOVED lines=14> */
[----:B------:R-:W-:Y:S02]  /*12020*/  LOP3.LUT P0, RZ, R146, 0x1f, R165, 0xf8, !PT ;  /* 0x0000001f92ff7812 */ /* 0x000fe4000780f8a5 */
[----:B------:R-:W0:Y:S01]  /*12030*/  SHFL.IDX PT, R159, R158, RZ, 0x1f ;  /* 0x00001fff9e9f7589 */ /* 0x000e2200000e0000 */
[----:B------:R-:W-:-:S03]  /*12040*/  MOV R146, c[0x0][0x1e0] ;  /* 0x0000780000927a02 */ /* 0x000fc60000000f00 */
        /* <DEDUP_REMOVED lines=9> */
[----:B------:R-:W0:Y:S01]  /*120e0*/  MUFU.RSQ R162, R153 ;  /* 0x0000009900a27308 */ /* 0x000e220000001400 */
[----:B------:R-:W-:-:S02]  /*120f0*/  @!P0 IMAD.MOV.U32 R149, RZ, RZ, 0x4 ;  /* 0x00000004ff958424 */ /* 0x000fc400078e00ff */
[----:B------:R-:W-:-:S04]  /*12100*/  @!P0 IMAD.WIDE R146, R56, R147, c[0x0][0x1a0] ;  /* 0x0000680038928625 */ /* 0x000fc800078e0293 */
[----:B------:R-:W-:Y:S01]  /*12110*/  FADD.FTZ R34, -R155, R34 ;  /* 0x000000229b227221 */ /* 0x000fe20000010100 */
[----:B------:R1:W-:Y:S01]  /*12120*/  @!P0 STG.E [R146.64], R159 ;  /* 0x0000009f92008986 */ /* 0x0003e2000c101904 */
[C---:B------:R-:W-:Y:S01]  /*12130*/  @!P0 IMAD.WIDE R148, R56.reuse, R149, c[0x0][0x1a8] ;  /* 0x00006a0038948625 */ /* 0x040fe200078e0295 */
[----:B------:R-:W-:-:S03]  /*12140*/  IADD3 R56, R56, c[0x0][0x160], RZ ;  /* 0x0000580038387a10 */ /* 0x000fc60007ffe0ff */
[C---:B------:R-:W-:Y:S02]  /*12150*/  FADD.FTZ R35, -R155.reuse, R35 ;  /* 0x000000239b237221 */ /* 0x040fe40000010100 */
[C---:B------:R-:W-:Y:S01]  /*12160*/  FADD.FTZ R36, -R155.reuse, R36 ;  /* 0x000000249b247221 */ /* 0x040fe20000010100 */
[----:B0-----:R0:W-:Y:S01]  /*12170*/  @!P0 STG.E [R148.64], R162 ;  /* 0x000000a294008986 */ /* 0x0011e2000c101904 */
[C---:B------:R-:W-:Y:S01]  /*12180*/  FMUL.FTZ R156, R162.reuse, R32 ;  /* 0x00000020a29c7220 */ /* 0x040fe20000410000 */
[--C-:B------:R-:W-:Y:S01]  /*12190*/  HADD2.F32 R32, -RZ, R92.reuse.H0_H0 ;  /* 0x2000005cff207230 */ /* 0x100fe20000004100 */
[----:B------:R-:W-:Y:S01]  /*121a0*/  FMUL.FTZ R157, R162, R33 ;  /* 0x00000021a29d7220 */ /* 0x000fe20000410000 */
[----:B------:R-:W-:Y:S01]  /*121b0*/  HADD2.F32 R33, -RZ, R92.H1_H1 ;  /* 0x3000005cff217230 */ /* 0x000fe20000004100 */
[----:B------:R-:W-:Y:S02]  /*121c0*/  FADD.FTZ R37, -R155, R37 ;  /* 0x000000259b257221 */ /* 0x000fe40000010100 */
[----:B------:R-:W-:-:S02]  /*121d0*/  FFMA.FTZ R32, R156, R32, R73 ;  /* 0x000000209c207223 */ /* 0x000fc40000010049 */
[----:B------:R-:W-:Y:S02]  /*121e0*/  FFMA.FTZ R33, R157, R33, R74 ;  /* 0x000000219d217223 */ /* 0x000fe4000001004a */
[C---:B-1----:R-:W-:Y:S02]  /*121f0*/  FADD.FTZ R147, -R155.reuse, R38 ;  /* 0x000000269b937221 */ /* 0x042fe40000010100 */
[----:B------:R-:W-:Y:S01]  /*12200*/  FADD.FTZ R153, -R155, R39 ;  /* 0x000000279b997221 */ /* 0x000fe20000010100 */
[----:B------:R-:W-:Y:S01]  /*12210*/  F2FP.PACK_AB R32, R33, R32 ;  /* 0x000000202120723e */ /* 0x000fe200000000ff */
[C---:B------:R-:W-:Y:S01]  /*12220*/  FMUL.FTZ R38, R162.reuse, R34 ;  /* 0x00000022a2267220 */ /* 0x040fe20000410000 */
[--C-:B------:R-:W-:Y:S01]  /*12230*/  HADD2.F32 R33, -RZ, R93.reuse.H0_H0 ;  /* 0x2000005dff217230 */ /* 0x100fe20000004100 */
[C---:B------:R-:W-:Y:S01]  /*12240*/  FMUL.FTZ R39, R162.reuse, R35 ;  /* 0x00000023a2277220 */ /* 0x040fe20000410000 */
[----:B------:R-:W-:Y:S01]  /*12250*/  HADD2.F32 R34, -RZ, R93.H1_H1 ;  /* 0x3000005dff227230 */ /* 0x000fe20000004100 */
[C---:B------:R-:W-:Y:S01]  /*12260*/  FMUL.FTZ R146, R162.reuse, R36 ;  /* 0x00000024a2927220 */ /* 0x040fe20000410000 */
[--C-:B------:R-:W-:Y:S01]  /*12270*/  HADD2.F32 R35, -RZ, R94.reuse.H0_H0 ;  /* 0x2000005eff237230 */ /* 0x100fe20000004100 */
[C---:B0-----:R-:W-:Y:S01]  /*12280*/  FMUL.FTZ R149, R162.reuse, R37 ;  /* 0x00000025a2957220 */ /* 0x041fe20000410000 */
[----:B------:R-:W-:Y:S01]  /*12290*/  HADD2.F32 R36, -RZ, R94.H1_H1 ;  /* 0x3000005eff247230 */ /* 0x000fe20000004100 */
[----:B------:R-:W-:Y:S01]  /*122a0*/  FMUL.FTZ R148, R162, R147 ;  /* 0x00000093a2947220 */ /* 0x000fe20000410000 */
[--C-:B------:R-:W-:Y:S01]  /*122b0*/  HADD2.F32 R37, -RZ, R95.reuse.H0_H0 ;  /* 0x2000005fff257230 */ /* 0x100fe20000004100 */
[----:B------:R-:W-:Y:S01]  /*122c0*/  FFMA.FTZ R33, R38, R33, R75 ;  /* 0x0000002126217223 */ /* 0x000fe2000001004b */
[----:B------:R-:W-:Y:S01]  /*122d0*/  HADD2.F32 R147, -RZ, R95.H1_H1 ;  /* 0x3000005fff937230 */ /* 0x000fe20000004100 */
        /* <DEDUP_REMOVED lines=8> */
[--C-:B------:R-:W-:Y:S01]  /*12360*/  HADD2.F32 R147, -RZ, R15.reuse.H0_H0 ;  /* 0x2000000fff937230 */ /* 0x100fe20000004100 */
[----:B------:R-:W-:Y:S01]  /*12370*/  IADD3 R36, P0, R161, c[0x0][0x208], RZ ;  /* 0x00008200a1247a10 */ /* 0x000fe20007f1e0ff */
[----:B------:R-:W-:Y:S01]  /*12380*/  FADD.FTZ R40, -R155, R40 ;  /* 0x000000289b287221 */ /* 0x000fe20000010100 */
[----:B------:R-:W-:Y:S01]  /*12390*/  F2FP.PACK_AB R35, R158, R37 ;  /* 0x000000259e23723e */ /* 0x000fe200000000ff */
[----:B------:R-:W-:Y:S01]  /*123a0*/  HADD2.F32 R158, -RZ, R15.H1_H1 ;  /* 0x3000000fff9e7230 */ /* 0x000fe20000004100 */
[----:B------:R-:W-:Y:S01]  /*123b0*/  IADD3.X R37, R163, c[0x0][0x20c], RZ, P0, !PT ;  /* 0x00008300a3257a10 */ /* 0x000fe200007fe4ff */
[----:B------:R-:W-:Y:S01]  /*123c0*/  FFMA.FTZ R153, R148, R147, R111 ;  /* 0x0000009394997223 */ /* 0x000fe2000001006f */
[--C-:B------:R-:W-:Y:S01]  /*123d0*/  HADD2.F32 R147, -RZ, R14.reuse.H0_H0 ;  /* 0x2000000eff937230 */ /* 0x100fe20000004100 */
[----:B------:R-:W-:Y:S01]  /*123e0*/  FADD.FTZ R41, -R155, R41 ;  /* 0x000000299b297221 */ /* 0x000fe20000010100 */
[----:B------:R-:W-:Y:S01]  /*123f0*/  HADD2.F32 R148, -RZ, R14.H1_H1 ;  /* 0x3000000eff947230 */ /* 0x000fe20000004100 */
[----:B------:R0:W-:Y:S01]  /*12400*/  STG.E.128 [R36.64], R32 ;  /* 0x0000002024007986 */ /* 0x0001e2000c101d04 */
[----:B------:R-:W-:-:S02]  /*12410*/  FFMA.FTZ R158, R159, R158, R112 ;  /* 0x0000009e9f9e7223 */ /* 0x000fc40000010070 */
[----:B------:R-:W-:Y:S02]  /*12420*/  FFMA.FTZ R147, R146, R147, R109 ;  /* 0x0000009392937223 */ /* 0x000fe4000001006d */
[----:B------:R-:W-:Y:S02]  /*12430*/  FFMA.FTZ R148, R149, R148, R110 ;  /* 0x0000009495947223 */ /* 0x000fe4000001006e */
[C---:B------:R-:W-:Y:S02]  /*12440*/  FADD.FTZ R146, -R155.reuse, R47 ;  /* 0x0000002f9b927221 */ /* 0x040fe40000010100 */
[C---:B------:R-:W-:Y:S02]  /*12450*/  FMUL.FTZ R40, R162.reuse, R40 ;  /* 0x00000028a2287220 */ /* 0x040fe40000410000 */
[----:B------:R-:W-:Y:S02]  /*12460*/  FMUL.FTZ R41, R162, R41 ;  /* 0x00000029a2297220 */ /* 0x000fe40000410000 */
[----:B------:R-:W-:-:S02]  /*12470*/  FADD.FTZ R42, -R155, R42 ;  /* 0x0000002a9b2a7221 */ /* 0x000fc40000010100 */
[C---:B------:R-:W-:Y:S02]  /*12480*/  FADD.FTZ R43, -R155.reuse, R43 ;  /* 0x0000002b9b2b7221 */ /* 0x040fe40000010100 */
[----:B------:R-:W-:Y:S01]  /*12490*/  FADD.FTZ R45, -R155, R45 ;  /* 0x0000002d9b2d7221 */ /* 0x000fe20000010100 */
[--C-:B0-----:R-:W-:Y:S01]  /*124a0*/  HADD2.F32 R32, -RZ, R13.reuse.H0_H0 ;  /* 0x2000000dff207230 */ /* 0x101fe20000004100 */
[----:B------:R-:W-:Y:S01]  /*124b0*/  IADD3 R36, P0, R161, c[0x0][0x210], RZ ;  /* 0x00008400a1247a10 */ /* 0x000fe20007f1e0ff */
[----:B------:R-:W-:Y:S01]  /*124c0*/  HADD2.F32 R33, -RZ, R13.H1_H1 ;  /* 0x3000000dff217230 */ /* 0x000fe20000004100 */
[----:B------:R-:W-:Y:S01]  /*124d0*/  F2FP.PACK_AB R35, R158, R153 ;  /* 0x000000999e23723e */ /* 0x000fe200000000ff */
[----:B------:R-:W-:Y:S01]  /*124e0*/  FADD.FTZ R50, -R155, R50 ;  /* 0x000000329b327221 */ /* 0x000fe20000010100 */
[----:B------:R-:W-:Y:S01]  /*124f0*/  F2FP.PACK_AB R34, R148, R147 ;  /* 0x000000939422723e */ /* 0x000fe200000000ff */
[----:B------:R-:W-:Y:S01]  /*12500*/  FFMA.FTZ R38, R38, R32, R107 ;  /* 0x0000002026267223 */ /* 0x000fe2000001006b */
[--C-:B------:R-:W-:Y:S01]  /*12510*/  HADD2.F32 R32, -RZ, R12.reuse.H0_H0 ;  /* 0x2000000cff207230 */ /* 0x100fe20000004100 */
[----:B------:R-:W-:Y:S01]  /*12520*/  FFMA.FTZ R39, R39, R33, R108 ;  /* 0x0000002127277223 */ /* 0x000fe2000001006c */
[----:B------:R-:W-:Y:S01]  /*12530*/  HADD2.F32 R33, -RZ, R12.H1_H1 ;  /* 0x3000000cff217230 */ /* 0x000fe20000004100 */
[----:B------:R-:W-:Y:S01]  /*12540*/  IADD3.X R37, R163, c[0x0][0x214], RZ, P0, !PT ;  /* 0x00008500a3257a10 */ /* 0x000fe200007fe4ff */
[----:B------:R-:W-:-:S02]  /*12550*/  FADD.FTZ R44, -R155, R44 ;  /* 0x0000002c9b2c7221 */ /* 0x000fc40000010100 */
[----:B------:R-:W-:Y:S02]  /*12560*/  FFMA.FTZ R32, R156, R32, R105 ;  /* 0x000000209c207223 */ /* 0x000fe40000010069 */
[----:B------:R-:W-:Y:S01]  /*12570*/  FFMA.FTZ R157, R157, R33, R106 ;  /* 0x000000219d9d7223 */ /* 0x000fe2000001006a */
[----:B------:R-:W-:Y:S01]  /*12580*/  F2FP.PACK_AB R33, R39, R38 ;  /* 0x000000262721723e */ /* 0x000fe200000000ff */
[--C-:B------:R-:W-:Y:S01]  /*12590*/  HADD2.F32 R38, -RZ, R20.reuse.H0_H0 ;  /* 0x20000014ff267230 */ /* 0x100fe20000004100 */
[----:B------:R-:W-:Y:S01]  /*125a0*/  FADD.FTZ R46, -R155, R46 ;  /* 0x0000002e9b2e7221 */ /* 0x000fe20000010100 */
[----:B------:R-:W-:Y:S01]  /*125b0*/  HADD2.F32 R39, -RZ, R20.H1_H1 ;  /* 0x30000014ff277230 */ /* 0x000fe20000004100 */
[----:B------:R-:W-:Y:S01]  /*125c0*/  F2FP.PACK_AB R32, R157, R32 ;  /* 0x000000209d20723e */ /* 0x000fe200000000ff */
[----:B------:R-:W-:Y:S02]  /*125d0*/  FADD.FTZ R149, -R155, R51 ;  /* 0x000000339b957221 */ /* 0x000fe40000010100 */
[----:B------:R-:W-:-:S02]  /*125e0*/  FMUL.FTZ R51, R162, R146 ;  /* 0x00000092a2337220 */ /* 0x000fc40000410000 */
[----:B------:R0:W-:Y:S01]  /*125f0*/  STG.E.128 [R36.64], R32 ;  /* 0x0000002024007986 */ /* 0x0001e2000c101d04 */
[----:B------:R-:W-:Y:S02]  /*12600*/  FFMA.FTZ R38, R40, R38, R81 ;  /* 0x0000002628267223 */ /* 0x000fe40000010051 */
[----:B------:R-:W-:Y:S02]  /*12610*/  FFMA.FTZ R39, R41, R39, R82 ;  /* 0x0000002729277223 */ /* 0x000fe40000010052 */
[C---:B------:R-:W-:Y:S02]  /*12620*/  FMUL.FTZ R42, R162.reuse, R42 ;  /* 0x0000002aa22a7220 */ /* 0x040fe40000410000 */
[C---:B------:R-:W-:Y:S02]  /*12630*/  FMUL.FTZ R43, R162.reuse, R43 ;  /* 0x0000002ba22b7220 */ /* 0x040fe40000410000 */
[C---:B------:R-:W-:Y:S01]  /*12640*/  FMUL.FTZ R47, R162.reuse, R45 ;  /* 0x0000002da22f7220 */ /* 0x040fe20000410000 */
[--C-:B------:R-:W-:Y:S01]  /*12650*/  HADD2.F32 R45, -RZ, R23.reuse.H0_H0 ;  /* 0x20000017ff2d7230 */ /* 0x100fe20000004100 */
[----:B------:R-:W-:Y:S01]  /*12660*/  FMUL.FTZ R146, R162, R50 ;  /* 0x00000032a2927220 */ /* 0x000fe20000410000 */
[----:B------:R-:W-:Y:S01]  /*12670*/  HADD2.F32 R50, -RZ, R23.H1_H1 ;  /* 0x30000017ff327230 */ /* 0x000fe20000004100 */
[----:B------:R-:W-:-:S02]  /*12680*/  FADD.FTZ R48, -R155, R48 ;  /* 0x000000309b307221 */ /* 0x000fc40000010100 */
[C---:B------:R-:W-:Y:S02]  /*12690*/  FADD.FTZ R53, -R155.reuse, R53 ;  /* 0x000000359b357221 */ /* 0x040fe40000010100 */
[C---:B------:R-:W-:Y:S01]  /*126a0*/  FMUL.FTZ R44, R162.reuse, R44 ;  /* 0x0000002ca22c7220 */ /* 0x040fe20000410000 */
[--C-:B0-----:R-:W-:Y:S01]  /*126b0*/  HADD2.F32 R33, -RZ, R21.reuse.H0_H0 ;  /* 0x20000015ff217230 */ /* 0x101fe20000004100 */
[----:B------:R-:W-:Y:S01]  /*126c0*/  FMUL.FTZ R46, R162, R46 ;  /* 0x0000002ea22e7220 */ /* 0x000fe20000410000 */
[----:B------:R-:W-:Y:S01]  /*126d0*/  HADD2.F32 R34, -RZ, R21.H1_H1 ;  /* 0x30000015ff227230 */ /* 0x000fe20000004100 */
[C---:B------:R-:W-:Y:S01]  /*126e0*/  FADD.FTZ R49, -R155.reuse, R49 ;  /* 0x000000319b317221 */ /* 0x040fe20000010100 */
[--C-:B------:R-:W-:Y:S01]  /*126f0*/  HADD2.F32 R35, -RZ, R22.reuse.H0_H0 ;  /* 0x20000016ff237230 */ /* 0x100fe20000004100 */
[----:B------:R-:W-:Y:S01]  /*12700*/  FADD.FTZ R159, -R155, R54 ;  /* 0x000000369b9f7221 */ /* 0x000fe20000010100 */
[----:B------:R-:W-:Y:S01]  /*12710*/  HADD2.F32 R37, -RZ, R22.H1_H1 ;  /* 0x30000016ff257230 */ /* 0x000fe20000004100 */
[----:B------:R-:W-:Y:S01]  /*12720*/  F2FP.PACK_AB R32, R39, R38 ;  /* 0x000000262720723e */ /* 0x000fe200000000ff */
[----:B------:R-:W-:Y:S01]  /*12730*/  FFMA.FTZ R33, R42, R33, R83 ;  /* 0x000000212a217223 */ /* 0x000fe20000010053 */
[--C-:B------:R-:W-:Y:S01]  /*12740*/  HADD2.F32 R36, -RZ, R10.reuse.H0_H0 ;  /* 0x2000000aff247230 */ /* 0x100fe20000004100 */
[----:B------:R-:W-:Y:S01]  /*12750*/  FFMA.FTZ R34, R43, R34, R84 ;  /* 0x000000222b227223 */ /* 0x000fe20000010054 */
[----:B------:R-:W-:Y:S01]  /*12760*/  HADD2.F32 R39, -RZ, R10.H1_H1 ;  /* 0x3000000aff277230 */ /* 0x000fe20000004100 */
[----:B------:R-:W-:-:S02]  /*12770*/  FMUL.FTZ R54, R162, R48 ;  /* 0x00000030a2367220 */ /* 0x000fc40000410000 */
[----:B------:R-:W-:Y:S01]  /*12780*/  FMUL.FTZ R147, R162, R53 ;  /* 0x00000035a2937220 */ /* 0x000fe20000410000 */
[----:B------:R-:W-:Y:S01]  /*12790*/  F2FP.PACK_AB R33, R34, R33 ;  /* 0x000000212221723e */ /* 0x000fe200000000ff */
[----:B------:R-:W-:Y:S02]  /*127a0*/  FFMA.FTZ R35, R44, R35, R85 ;  /* 0x000000232c237223 */ /* 0x000fe40000010055 */
[----:B------:R-:W-:Y:S02]  /*127b0*/  FFMA.FTZ R38, R47, R37, R86 ;  /* 0x000000252f267223 */ /* 0x000fe40000010056 */
[----:B------:R-:W-:Y:S02]  /*127c0*/  FADD.FTZ R52, -R155, R52 ;  /* 0x000000349b347221 */ /* 0x000fe40000010100 */
[----:B------:R-:W-:Y:S01]  /*127d0*/  FFMA.FTZ R48, R46, R45, R87 ;  /* 0x0000002d2e307223 */ /* 0x000fe20000010057 */
[----:B------:R-:W-:Y:S01]  /*127e0*/  F2FP.PACK_AB R34, R38, R35 ;  /* 0x000000232622723e */ /* 0x000fe200000000ff */
[----:B------:R-:W-:Y:S01]  /*127f0*/  FFMA.FTZ R53, R51, R50, R88 ;  /* 0x0000003233357223 */ /* 0x000fe20000010058 */
[----:B------:R-:W-:Y:S01]  /*12800*/  HADD2.F32 R38, -RZ, R9.H0_H0 ;  /* 0x20000009ff267230 */ /* 0x000fe20000004100 */
[----:B------:R-:W-:-:S02]  /*12810*/  FADD.FTZ R155, -R155, R55 ;  /* 0x000000379b9b7221 */ /* 0x000fc40000010100 */
[----:B------:R-:W-:Y:S01]  /*12820*/  IMAD.MOV.U32 R153, RZ, RZ, 0x10 ;  /* 0x00000010ff997424 */ /* 0x000fe200078e00ff */
[----:B------:R-:W-:Y:S01]  /*12830*/  F2FP.PACK_AB R35, R53, R48 ;  /* 0x000000303523723e */ /* 0x000fe200000000ff */
[----:B------:R-:W-:Y:S01]  /*12840*/  FMUL.FTZ R55, R162, R49 ;  /* 0x00000031a2377220 */ /* 0x000fe20000410000 */
[----:B------:R-:W-:Y:S01]  /*12850*/  HADD2.F32 R49, -RZ, R11.H0_H0 ;  /* 0x2000000bff317230 */ /* 0x000fe20000004100 */
[----:B------:R-:W-:Y:S01]  /*12860*/  FFMA.FTZ R45, R44, R36, R117 ;  /* 0x000000242c2d7223 */ /* 0x000fe20000010075 */
[----:B------:R-:W-:Y:S01]  /*12870*/  HADD2.F32 R44, -RZ, R9.H1_H1 ;  /* 0x30000009ff2c7230 */ /* 0x000fe20000004100 */
[----:B------:R-:W-:Y:S01]  /*12880*/  IMAD.WIDE.U32 R36, R144, R153, c[0x0][0x208] ;  /* 0x0000820090247625 */ /* 0x000fe200078e0099 */
[----:B------:R-:W-:-:S03]  /*12890*/  HADD2.F32 R48, -RZ, R7.H0_H0 ;  /* 0x20000007ff307230 */ /* 0x000fc60000004100 */
[----:B------:R-:W-:Y:S01]  /*128a0*/  FFMA.FTZ R49, R46, R49, R119 ;  /* 0x000000312e317223 */ /* 0x000fe20000010077 */
[----:B------:R0:W-:Y:S01]  /*128b0*/  STG.E.128 [R36.64], R32 ;  /* 0x0000002024007986 */ /* 0x0001e2000c101d04 */
[----:B------:R-:W-:Y:S01]  /*128c0*/  FFMA.FTZ R46, R47, R39, R118 ;  /* 0x000000272f2e7223 */ /* 0x000fe20000010076 */
[----:B------:R-:W-:Y:S01]  /*128d0*/  HADD2.F32 R47, -RZ, R19.H0_H0 ;  /* 0x20000013ff2f7230 */ /* 0x000fe20000004100 */
[C---:B------:R-:W-:Y:S01]  /*128e0*/  FMUL.FTZ R156, R162.reuse, R159 ;  /* 0x0000009fa29c7220 */ /* 0x040fe20000410000 */
[----:B------:R-:W-:Y:S01]  /*128f0*/  HADD2.F32 R39, -RZ, R8.H1_H1 ;  /* 0x30000008ff277230 */ /* 0x000fe20000004100 */
[----:B------:R-:W-:Y:S01]  /*12900*/  FMUL.FTZ R148, R162, R52 ;  /* 0x00000034a2947220 */ /* 0x000fe20000410000 */
[----:B------:R-:W-:Y:S01]  /*12910*/  HADD2.F32 R52, -RZ, R11.H1_H1 ;  /* 0x3000000bff347230 */ /* 0x000fe20000004100 */
[----:B------:R-:W-:Y:S02]  /*12920*/  FFMA.FTZ R50, R156, R47, R103 ;  /* 0x0000002f9c327223 */ /* 0x000fe40000010067 */
[----:B------:R-:W-:-:S02]  /*12930*/  FMUL.FTZ R155, R162, R155 ;  /* 0x0000009ba29b7220 */ /* 0x000fc40000410000 */
[----:B------:R-:W-:Y:S02]  /*12940*/  FFMA.FTZ R52, R51, R52, R120 ;  /* 0x0000003433347223 */ /* 0x000fe40000010078 */
[----:B------:R-:W-:Y:S02]  /*12950*/  FFMA.FTZ R39, R41, R39, R114 ;  /* 0x0000002729277223 */ /* 0x000fe40000010072 */
[----:B------:R-:W-:Y:S02]  /*12960*/  FMUL.FTZ R149, R162, R149 ;  /* 0x00000095a2957220 */ /* 0x000fe40000410000 */
[----:B------:R-:W-:Y:S01]  /*12970*/  FFMA.FTZ R42, R42, R38, R115 ;  /* 0x000000262a2a7223 */ /* 0x000fe20000010073 */
[----:B0-----:R-:W-:Y:S01]  /*12980*/  HADD2.F32 R32, -RZ, R18.H0_H0 ;  /* 0x20000012ff207230 */ /* 0x001fe20000004100 */
[----:B------:R-:W-:Y:S01]  /*12990*/  FFMA.FTZ R43, R43, R44, R116 ;  /* 0x0000002c2b2b7223 */ /* 0x000fe20000010074 */
[----:B------:R-:W-:Y:S01]  /*129a0*/  HADD2.F32 R35, -RZ, R19.H1_H1 ;  /* 0x30000013ff237230 */ /* 0x000fe20000004100 */
[----:B------:R-:W-:Y:S01]  /*129b0*/  FFMA.FTZ R156, R156, R48, R129 ;  /* 0x000000309c9c7223 */ /* 0x000fe20000010081 */
[----:B------:R-:W-:Y:S01]  /*129c0*/  HADD2.F32 R36, -RZ, R7.H1_H1 ;  /* 0x30000007ff247230 */ /* 0x000fe20000004100 */
[----:B------:R-:W-:Y:S01]  /*129d0*/  FFMA.FTZ R47, R148, R32, R101 ;  /* 0x00000020942f7223 */ /* 0x000fe20000010065 */
[--C-:B------:R-:W-:Y:S01]  /*129e0*/  HADD2.F32 R32, -RZ, R17.reuse.H0_H0 ;  /* 0x20000011ff207230 */ /* 0x100fe20000004100 */
[C---:B------:R-:W-:Y:S01]  /*129f0*/  FFMA.FTZ R51, R155.reuse, R35, R104 ;  /* 0x000000239b337223 */ /* 0x040fe20000010068 */
        /* <DEDUP_REMOVED lines=8> */
[--C-:B------:R-:W-:Y:S01]  /*12a80*/  HADD2.F32 R33, -RZ, R5.reuse.H0_H0 ;  /* 0x20000005ff217230 */ /* 0x100fe20000004100 */
[----:B------:R-:W-:Y:S01]  /*12a90*/  FFMA.FTZ R36, R54, R32, R89 ;  /* 0x0000002036247223 */ /* 0x000fe20000010059 */
[----:B------:R-:W-:Y:S01]  /*12aa0*/  HADD2.F32 R34, -RZ, R18.H1_H1 ;  /* 0x30000012ff227230 */ /* 0x000fe20000004100 */
[----:B------:R-:W-:Y:S01]  /*12ab0*/  FFMA.FTZ R38, R40, R38, R113 ;  /* 0x0000002628267223 */ /* 0x000fe20000010071 */
[----:B------:R-:W-:Y:S01]  /*12ac0*/  HADD2.F32 R37, -RZ, R5.H1_H1 ;  /* 0x30000005ff257230 */ /* 0x000fe20000004100 */
[----:B------:R-:W-:Y:S01]  /*12ad0*/  FFMA.FTZ R146, R146, R33, R123 ;  /* 0x0000002192927223 */ /* 0x000fe2000001007b */
[----:B------:R-:W-:Y:S01]  /*12ae0*/  HADD2.F32 R32, -RZ, R16.H1_H1 ;  /* 0x30000010ff207230 */ /* 0x000fe20000004100 */
[----:B------:R-:W-:Y:S01]  /*12af0*/  FFMA.FTZ R48, R147, R34, R102 ;  /* 0x0000002293307223 */ /* 0x000fe20000010066 */
[----:B------:R-:W-:Y:S01]  /*12b00*/  HADD2.F32 R33, -RZ, R4.H0_H0 ;  /* 0x20000004ff217230 */ /* 0x000fe20000004100 */
[----:B------:R-:W-:Y:S01]  /*12b10*/  FFMA.FTZ R149, R149, R37, R124 ;  /* 0x0000002595957223 */ /* 0x000fe2000001007c */
[----:B------:R-:W-:Y:S01]  /*12b20*/  HADD2.F32 R35, -RZ, R6.H1_H1 ;  /* 0x30000006ff237230 */ /* 0x000fe20000004100 */
[----:B------:R-:W-:Y:S01]  /*12b30*/  FFMA.FTZ R37, R55, R32, R90 ;  /* 0x0000002037257223 */ /* 0x000fe2000001005a */
[----:B------:R-:W-:Y:S01]  /*12b40*/  F2FP.PACK_AB R32, R39, R38 ;  /* 0x000000262720723e */ /* 0x000fe200000000ff */
[----:B------:R-:W-:Y:S01]  /*12b50*/  FFMA.FTZ R40, R54, R33, R121 ;  /* 0x0000002136287223 */ /* 0x000fe20000010079 */
[----:B------:R-:W-:Y:S01]  /*12b60*/  F2FP.PACK_AB R38, R48, R47 ;  /* 0x0000002f3026723e */ /* 0x000fe200000000ff */
[----:B------:R-:W-:Y:S01]  /*12b70*/  HADD2.F32 R33, -RZ, R4.H1_H1 ;  /* 0x30000004ff217230 */ /* 0x000fe20000004100 */
[----:B------:R-:W-:Y:S01]  /*12b80*/  IMAD.SHL.U32 R48, R143, 0x10, RZ ;  /* 0x000000108f307824 */ /* 0x000fe200078e00ff */
[----:B------:R-:W-:Y:S01]  /*12b90*/  F2FP.PACK_AB R34, R46, R45 ;  /* 0x0000002d2e22723e */ /* 0x000fe200000000ff */
[----:B------:R-:W-:Y:S01]  /*12ba0*/  FFMA.FTZ R147, R147, R35, R126 ;  /* 0x0000002393937223 */ /* 0x000fe2000001007e */
[----:B------:R-:W-:Y:S01]  /*12bb0*/  SHF.R.U32.HI R143, RZ, 0x1c, R143 ;  /* 0x0000001cff8f7819 */ /* 0x000fe2000001168f */
[----:B------:R-:W-:Y:S01]  /*12bc0*/  FFMA.FTZ R55, R55, R33, R122 ;  /* 0x0000002137377223 */ /* 0x000fe2000001007a */
[----:B------:R-:W-:-:S02]  /*12bd0*/  IADD3 R46, P0, R48, c[0x0][0x208], RZ ;  /* 0x00008200302e7a10 */ /* 0x000fc40007f1e0ff */
[----:B------:R-:W-:Y:S02]  /*12be0*/  F2FP.PACK_AB R36, R37, R36 ;  /* 0x000000242524723e */ /* 0x000fe400000000ff */
[----:B------:R-:W-:Y:S02]  /*12bf0*/  IADD3 R48, P1, R48, c[0x0][0x210], RZ ;  /* 0x0000840030307a10 */ /* 0x000fe40007f3e0ff */
[----:B------:R-:W-:Y:S01]  /*12c00*/  F2FP.PACK_AB R37, R44, R41 ;  /* 0x000000292c25723e */ /* 0x000fe200000000ff */
[----:B------:R-:W-:Y:S01]  /*12c10*/  IMAD.WIDE.U32 R44, R144, R153, c[0x0][0x210] ;  /* 0x00008400902c7625 */ /* 0x000fe200078e0099 */
[----:B------:R-:W-:Y:S02]  /*12c20*/  F2FP.PACK_AB R35, R52, R49 ;  /* 0x000000313423723e */ /* 0x000fe400000000ff */
[----:B------:R-:W-:Y:S02]  /*12c30*/  F2FP.PACK_AB R33, R43, R42 ;  /* 0x0000002a2b21723e */ /* 0x000fe400000000ff */
[----:B------:R-:W-:-:S02]  /*12c40*/  F2FP.PACK_AB R39, R51, R50 ;  /* 0x000000323327723e */ /* 0x000fc400000000ff */
[----:B------:R-:W-:Y:S01]  /*12c50*/  IADD3.X R47, R143, c[0x0][0x20c], RZ, P0, !PT ;  /* 0x000083008f2f7a10 */ /* 0x000fe200007fe4ff */
[----:B------:R0:W-:Y:S01]  /*12c60*/  STG.E.128 [R44.64], R32 ;  /* 0x000000202c007986 */ /* 0x0001e2000c101d04 */
[----:B------:R-:W-:Y:S02]  /*12c70*/  F2FP.PACK_AB R43, R155, R156 ;  /* 0x0000009c9b2b723e */ /* 0x000fe400000000ff */
[----:B------:R-:W-:Y:S01]  /*12c80*/  F2FP.PACK_AB R42, R147, R148 ;  /* 0x00000094932a723e */ /* 0x000fe200000000ff */
[----:B------:R0:W-:Y:S01]  /*12c90*/  STG.E.128 [R46.64], R36 ;  /* 0x000000242e007986 */ /* 0x0001e2000c101d04 */
[----:B------:R-:W-:Y:S02]  /*12ca0*/  F2FP.PACK_AB R41, R149, R146 ;  /* 0x000000929529723e */ /* 0x000fe400000000ff */
[----:B------:R-:W-:Y:S02]  /*12cb0*/  IADD3.X R49, R143, c[0x0][0x214], RZ, P1, !PT ;  /* 0x000085008f317a10 */ /* 0x000fe40000ffe4ff */
[----:B------:R-:W-:-:S02]  /*12cc0*/  F2FP.PACK_AB R40, R55, R40 ;  /* 0x000000283728723e */ /* 0x000fc400000000ff */
[----:B------:R-:W-:Y:S02]  /*12cd0*/  ISETP.GE.AND P0, PT, R56, c[0x0][0x164], PT ;  /* 0x0000590038007a0c */ /* 0x000fe40003f06270 */
[----:B------:R-:W-:Y:S01]  /*12ce0*/  LOP3.LUT P1, RZ, R134, 0xff, RZ, 0xc0, !PT ;  /* 0x000000ff86ff7812 */ /* 0x000fe2000782c0ff */
[----:B------:R0:W-:Y:S03]  /*12cf0*/  STG.E.128 [R48.64], R40 ;  /* 0x0000002830007986 */ /* 0x0001e6000c101d04 */
[----:B------:R-:W-:-:S07]  /*12d00*/  SEL R134, RZ, 0x1, P1 ;  /* 0x00000001ff867807 */ /* 0x000fce0000800000 */
[----:B0-----:R-:W-:Y:S01]  /*12d10*/  @P0 CALL.REL.NOINC `(.L_x_13020) ;  /* 0x0000001000000944 */ /* 0x001fe20003c00000 */
[----:B------:R-:W-:Y:S05]  /*12d20*/  BRA `(.L_x_13021) ;  /* 0xfffeddc000007947 */ /* 0x000fea000383ffff */
.L_x_13020:
[----:B------:R-:W-:Y:S05]  /*12d30*/  EXIT ;  /* 0x000000000000794d */ /* 0x000fea0003800000 */
.L_x_13018:
[----:B------:R-:W-:Y:S01]  /*12d40*/  HFMA2.MMA R155, -RZ, RZ, 0, 5.9604644775390625e-08 ;  /* 0x00000001ff9b7435 */ /* 0x000fe200000001ff */
[----:B------:R-:W-:Y:S01]  /*12d50*/  IMAD.MOV.U32 R147, RZ, RZ, 0x1f ;  /* 0x0000001fff937424 */ /* 0x000fe200078e00ff */
[----:B------:R-:W-:Y:S01]  /*12d60*/  MOV R156, 0x12d90 ;  /* 0x00012d90009c7802 */ /* 0x000fe20000000f00 */
[----:B------:R-:W-:-:S03]  /*12d70*/  IMAD.MOV.U32 R158, RZ, RZ, -0x1 ;  /* 0xffffffffff9e7424 */ /* 0x000fc600078e00ff */
[----:B------:R-:W-:Y:S05]  /*12d80*/  CALL.REL.NOINC `($__internal_53_$__cuda_sm70_shflsync_bfly_p) ;  /* 0x0000069000007944 */ /* 0x000fea0003c00000 */
[----:B-1----:R-:W-:Y:S01]  /*12d90*/  IMAD.MOV.U32 R146, RZ, RZ, R155 ;  /* 0x000000ffff927224 */ /* 0x002fe200078e009b */
[----:B0-----:R-:W-:Y:S05]  /*12da0*/  BRA `(.L_x_13022) ;  /* 0xffffe9c000007947 */ /* 0x001fea000383ffff */
.L_x_13019:
[----:B------:R-:W-:Y:S01]  /*12db0*/  IMAD.MOV.U32 R155, RZ, RZ, 0x2 ;  /* 0x00000002ff9b7424 */ /* 0x000fe200078e00ff */
[----:B------:R-:W-:Y:S01]  /*12dc0*/  MOV R158, 0xffffffff ;  /* 0xffffffff009e7802 */ /* 0x000fe20000000f00 */
[----:B------:R-:W-:Y:S01]  /*12dd0*/  IMAD.MOV.U32 R147, RZ, RZ, 0x1f ;  /* 0x0000001fff937424 */ /* 0x000fe200078e00ff */
[----:B------:R-:W-:Y:S02]  /*12de0*/  MOV R156, 0x12e00 ;  /* 0x00012e00009c7802 */ /* 0x000fe40000000f00 */
[----:B------:R-:W-:Y:S05]  /*12df0*/  CALL.REL.NOINC `($__internal_53_$__cuda_sm70_shflsync_bfly_p) ;  /* 0x0000062000007944 */ /* 0x000fea0003c00000 */
[----:B01----:R-:W-:Y:S01]  /*12e00*/  FADD.FTZ R162, R162, R155 ;  /* 0x0000009ba2a27221 */ /* 0x003fe20000010000 */
[----:B------:R-:W-:Y:S01]  /*12e10*/  MOV R156, 0x12e60 ;  /* 0x00012e60009c7802 */ /* 0x000fe20000000f00 */
[----:B------:R-:W-:Y:S02]  /*12e20*/  IMAD.MOV.U32 R155, RZ, RZ, 0x4 ;  /* 0x00000004ff9b7424 */ /* 0x000fe400078e00ff */
[----:B------:R-:W-:-:S02]  /*12e30*/  IMAD.MOV.U32 R147, RZ, RZ, 0x1f ;  /* 0x0000001fff937424 */ /* 0x000fc400078e00ff */
[----:B------:R-:W-:Y:S02]  /*12e40*/  IMAD.MOV.U32 R158, RZ, RZ, -0x1 ;  /* 0xffffffffff9e7424 */ /* 0x000fe400078e00ff */
[----:B------:R-:W-:Y:S05]  /*12e50*/  CALL.REL.NOINC `($__internal_53_$__cuda_sm70_shflsync_bfly_p) ;  /* 0x000005c000007944 */ /* 0x000fea0003c00000 */
[----:B01----:R-:W-:Y:S01]  /*12e60*/  FADD.FTZ R162, R162, R155 ;  /* 0x0000009ba2a27221 */ /* 0x003fe20000010000 */
[----:B------:R-:W-:Y:S01]  /*12e70*/  MOV R158, 0xffffffff ;  /* 0xffffffff009e7802 */ /* 0x000fe20000000f00 */
[----:B------:R-:W-:Y:S01]  /*12e80*/  IMAD.MOV.U32 R155, RZ, RZ, 0x8 ;  /* 0x00000008ff9b7424 */ /* 0x000fe200078e00ff */
[----:B------:R-:W-:Y:S01]  /*12e90*/  MOV R156, 0x12ec0 ;  /* 0x00012ec0009c7802 */ /* 0x000fe20000000f00 */
[----:B------:R-:W-:Y:S02]  /*12ea0*/  IMAD.MOV.U32 R147, RZ, RZ, 0x1f ;  /* 0x0000001fff937424 */ /* 0x000fe400078e00ff */
[----:B------:R-:W-:Y:S05]  /*12eb0*/  CALL.REL.NOINC `($__internal_53_$__cuda_sm70_shflsync_bfly_p) ;  /* 0x0000056000007944 */ /* 0x000fea0003c00000 */
[----:B01----:R-:W-:Y:S01]  /*12ec0*/  FADD.FTZ R162, R162, R155 ;  /* 0x0000009ba2a27221 */ /* 0x003fe20000010000 */
[----:B------:R-:W-:Y:S01]  /*12ed0*/  MOV R156, 0x12f20 ;  /* 0x00012f20009c7802 */ /* 0x000fe20000000f00 */
[----:B------:R-:W-:Y:S02]  /*12ee0*/  IMAD.MOV.U32 R155, RZ, RZ, 0x10 ;  /* 0x00000010ff9b7424 */ /* 0x000fe400078e00ff */
[----:B------:R-:W-:Y:S02]  /*12ef0*/  IMAD.MOV.U32 R147, RZ, RZ, 0x1f ;  /* 0x0000001fff937424 */ /* 0x000fe400078e00ff */
[----:B------:R-:W-:-:S02]  /*12f00*/  IMAD.MOV.U32 R158, RZ, RZ, -0x1 ;  /* 0xffffffffff9e7424 */ /* 0x000fc400078e00ff */
[----:B------:R-:W-:Y:S05]  /*12f10*/  CALL.REL.NOINC `($__internal_53_$__cuda_sm70_shflsync_bfly_p) ;  /* 0x0000050000007944 */ /* 0x000fea0003c00000 */
[----:B-1----:R-:W-:Y:S01]  /*12f20*/  FADD.FTZ R146, R162, R155 ;  /* 0x0000009ba2927221 */ /* 0x002fe20000010000 */
[----:B0-----:R-:W-:Y:S01]  /*12f30*/  MOV R158, 0xffffffff ;  /* 0xffffffff009e7802 */ /* 0x001fe20000000f00 */
[----:B------:R-:W-:-:S02]  /*12f40*/  IMAD.MOV.U32 R155, RZ, RZ, 0x1 ;  /* 0x00000001ff9b7424 */ /* 0x000fc400078e00ff */
[----:B------:R-:W-:-:S04]  /*12f50*/  FMUL.FTZ R146, R146, 0.001302083372138440609 ;  /* 0x3aaaaaab92927820 */ /* 0x000fc80000410000 */
[C---:B------:R-:W-:Y:S02]  /*12f60*/  FADD.FTZ R147, -R146.reuse, R32 ;  /* 0x0000002092937221 */ /* 0x040fe40000010100 */
        /* <DEDUP_REMOVED lines=49> */
[----:B------:R-:W-:Y:S05]  /*13280*/  CALL.REL.NOINC `($__internal_53_$__cuda_sm70_shflsync_bfly_p) ;  /* 0x0000019000007944 */ /* 0x000fea0003c00000 */
[----:B01----:R-:W-:Y:S01]  /*13290*/  FADD.FTZ R162, R162, R155 ;  /* 0x0000009ba2a27221 */ /* 0x003fe20000010000 */
[----:B------:R-:W-:Y:S01]  /*132a0*/  MOV R156, 0x132f0 ;  /* 0x000132f0009c7802 */ /* 0x000fe20000000f00 */
[----:B------:R-:W-:Y:S02]  /*132b0*/  IMAD.MOV.U32 R155, RZ, RZ, 0x2 ;  /* 0x00000002ff9b7424 */ /* 0x000fe400078e00ff */
[----:B------:R-:W-:Y:S02]  /*132c0*/  IMAD.MOV.U32 R147, RZ, RZ, 0x1f ;  /* 0x0000001fff937424 */ /* 0x000fe400078e00ff */
[----:B------:R-:W-:Y:S02]  /*132d0*/  IMAD.MOV.U32 R158, RZ, RZ, -0x1 ;  /* 0xffffffffff9e7424 */ /* 0x000fe400078e00ff */
[----:B------:R-:W-:Y:S05]  /*132e0*/  CALL.REL.NOINC `($__internal_53_$__cuda_sm70_shflsync_bfly_p) ;  /* 0x0000013000007944 */ /* 0x000fea0003c00000 */
[----:B0-----:R-:W-:Y:S01]  /*132f0*/  HFMA2.MMA R147, -RZ, RZ, 0, 1.847743988037109375e-06 ;  /* 0x0000001fff937435 */ /* 0x001fe200000001ff */
[----:B-1----:R-:W-:Y:S01]  /*13300*/  FADD.FTZ R162, R162, R155 ;  /* 0x0000009ba2a27221 */ /* 0x002fe20000010000 */
[----:B------:R-:W-:Y:S01]  /*13310*/  MOV R156, 0x13350 ;  /* 0x00013350009c7802 */ /* 0x000fe20000000f00 */
[----:B------:R-:W-:-:S02]  /*13320*/  IMAD.MOV.U32 R155, RZ, RZ, 0x4 ;  /* 0x00000004ff9b7424 */ /* 0x000fc400078e00ff */
[----:B------:R-:W-:Y:S02]  /*13330*/  IMAD.MOV.U32 R158, RZ, RZ, -0x1 ;  /* 0xffffffffff9e7424 */ /* 0x000fe400078e00ff */
[----:B------:R-:W-:Y:S05]  /*13340*/  CALL.REL.NOINC `($__internal_53_$__cuda_sm70_shflsync_bfly_p) ;  /* 0x000000d000007944 */ /* 0x000fea0003c00000 */
[----:B01----:R-:W-:Y:S01]  /*13350*/  FADD.FTZ R162, R162, R155 ;  /* 0x0000009ba2a27221 */ /* 0x003fe20000010000 */
[----:B------:R-:W-:Y:S01]  /*13360*/  MOV R156, 0x133b0 ;  /* 0x000133b0009c7802 */ /* 0x000fe20000000f00 */
[----:B------:R-:W-:Y:S02]  /*13370*/  IMAD.MOV.U32 R155, RZ, RZ, 0x8 ;  /* 0x00000008ff9b7424 */ /* 0x000fe400078e00ff */
[----:B------:R-:W-:Y:S02]  /*13380*/  IMAD.MOV.U32 R147, RZ, RZ, 0x1f ;  /* 0x0000001fff937424 */ /* 0x000fe400078e00ff */
[----:B------:R-:W-:Y:S02]  /*13390*/  IMAD.MOV.U32 R158, RZ, RZ, -0x1 ;  /* 0xffffffffff9e7424 */ /* 0x000fe400078e00ff */
[----:B------:R-:W-:Y:S05]  /*133a0*/  CALL.REL.NOINC `($__internal_53_$__cuda_sm70_shflsync_bfly_p) ;  /* 0x0000007000007944 */ /* 0x000fea0003c00000 */
[----:B01----:R-:W-:Y:S01]  /*133b0*/  FADD.FTZ R162, R162, R155 ;  /* 0x0000009ba2a27221 */ /* 0x003fe20000010000 */
[----:B------:R-:W-:Y:S01]  /*133c0*/  MOV R155, 0x10 ;  /* 0x00000010009b7802 */ /* 0x000fe20000000f00 */
[----:B------:R-:W-:Y:S01]  /*133d0*/  IMAD.MOV.U32 R147, RZ, RZ, 0x1f ;  /* 0x0000001fff937424 */ /* 0x000fe200078e00ff */
[----:B------:R-:W-:Y:S01]  /*133e0*/  MOV R156, 0x13410 ;  /* 0x00013410009c7802 */ /* 0x000fe20000000f00 */
[----:B------:R-:W-:-:S02]  /*133f0*/  IMAD.MOV.U32 R158, RZ, RZ, -0x1 ;  /* 0xffffffffff9e7424 */ /* 0x000fc400078e00ff */
[----:B------:R-:W-:Y:S05]  /*13400*/  CALL.REL.NOINC `($__internal_53_$__cuda_sm70_shflsync_bfly_p) ;  /* 0x0000001000007944 */ /* 0x000fea0003c00000 */
[----:B01----:R-:W-:Y:S05]  /*13410*/  BRA `(.L_x_13023) ;  /* 0xffffe79000007947 */ /* 0x003fea000383ffff */
        .weak           $__internal_53_$__cuda_sm70_shflsync_bfly_p
        .type           $__internal_53_$__cuda_sm70_shflsync_bfly_p,@function
        .size           $__internal_53_$__cuda_sm70_shflsync_bfly_p,(.L_x_20033 - $__internal_53_$__cuda_sm70_shflsync_bfly_p)
$__internal_53_$__cuda_sm70_shflsync_bfly_p:
[----:B------:R-:W-:Y:S01]  /*13420*/  IMAD.MOV.U32 R157, RZ, RZ, 0x0 ;  /* 0x00000000ff9d7424 */ /* 0x000fe200078e00ff */
[----:B------:R-:W-:Y:S04]  /*13430*/  WARPSYNC R158 ;  /* 0x0000009e00007348 */ /* 0x000fe80003800000 */
[----:B------:R0:W1:Y:S01]  /*13440*/  SHFL.BFLY PT, R155, R162, R155, R147 ;  /* 0x0c00009ba29b7389 */ /* 0x00006200000e0093 */
[----:B------:R-:W-:Y:S05]  /*13450*/  RET.REL.NODEC R156 `(_ZN10layer_norm31ln_parallel_residual_fwd_kernelINS_13Kernel_traitsI6__halfS2_fS2_fjLj6144ELj1ELj1ELj8ELj16ENS_18Kernel_traits_baseILj6144ES2_S2_fS2_fjLj256EEEEELb1ELb0ELb1EEEvNS_9FwdParamsE) ;  /* 0xfffecba09c007950 */ /* 0x000fea0003c3ffff */
.L_x_13024:
        /* <DEDUP_REMOVED lines=10> */
.L_x_20033:


//--------------------- .text._ZN10layer_norm31ln_parallel_residual_fwd_kernelINS_13Kernel_traitsI6__halfS2_fS2_fjLj6144ELj1ELj1ELj8ELj16ENS_18Kernel_traits_baseILj6144ES2_S2_fS2_fjLj256EEEEELb1ELb1ELb0EEEvNS_9FwdParamsE --------------------------
	.section	.text._ZN10layer_norm31ln_parallel_residual_fwd_kernelINS_13Kernel_traitsI6__halfS2_fS2_fjLj6144ELj1ELj1ELj8ELj16ENS_18Kernel_traits_baseILj6144ES2_S2_fS2_fjLj256EEEEELb1ELb1ELb0EEEvNS_9FwdParamsE,"ax",@progbits
	.sectioninfo	@"SHI_REGISTERS=128"
	.align	128
        .global         _ZN10layer_norm31ln_parallel_residual_fwd_kernelINS_13Kernel_traitsI6__halfS2_fS2_fjLj6144ELj1ELj1ELj8ELj16ENS_18Kernel_traits_baseILj6144ES2_S2_fS2_fjLj256EEEEELb1ELb1ELb0EEEvNS_9FwdParamsE
        .type           _ZN10layer_norm31ln_parallel_residual_fwd_kernelINS_13Kernel_traitsI6__halfS2_fS2_fjLj6144ELj1ELj1ELj8ELj16ENS_18Kernel_traits_baseILj6144ES2_S2_fS2_fjLj256EEEEELb1ELb1ELb0EEEvNS_9FwdParamsE,@function
        .size           _ZN10layer_norm31ln_parallel_residual_fwd_kernelINS_13Kernel_traitsI6__halfS2_fS2_fjLj6144ELj1ELj1ELj8ELj16ENS_18Kernel_traits_baseILj6144ES2_S2_fS2_fjLj256EEEEELb1ELb1ELb0EEEvNS_9FwdParamsE,(.L_x_20034 - _ZN10layer_norm31ln_parallel_residual_fwd_kernelINS_13Kernel_traitsI6__halfS2_fS2_fjLj6144ELj1ELj1ELj8ELj16ENS_18Kernel_traits_baseILj6144ES2_S2_fS2_fjLj256EEEEELb1ELb1ELb0EEEvNS_9FwdParamsE)
        .other          _ZN10layer_norm31ln_parallel_residual_fwd_kernelINS_13Kernel_traitsI6__halfS2_fS2_fjLj6144ELj1ELj1ELj8ELj16ENS_18Kernel_traits_baseILj6144ES2_S2_fS2_fjLj256EEEEELb1ELb1ELb0EEEvNS_9FwdParamsE,@"STO_CUDA_ENTRY STV_DEFAULT"
_ZN10layer_norm31ln_parallel_residual_fwd_kernelINS_13Kernel_traitsI6__halfS2_fS2_fjLj6144ELj1ELj1ELj8ELj16ENS_18Kernel_traits_baseILj6144ES2_S2_fS2_fjLj256EEEEELb1ELb1ELb0EEEvNS_9FwdParamsE:
.text._ZN10layer_norm31ln_parallel_residual_fwd_kernelINS_13Kernel_traitsI6__halfS2_fS2_fjLj6144ELj1ELj1ELj8ELj16ENS_18Kernel_traits_baseILj6144ES2_S2_fS2_fjLj256EEEEELb1ELb1ELb0EEEvNS_9FwdParamsE:
        /* <DEDUP_REMOVED lines=20> */
[----:B--2---:R-:W0:Y:S01]  /*0140*/  @P0 R2UR UR4, R2 ;  /* 0x00000000020403c2 */ /* 0x004e2200000e0000 */
[----:B---3--:R-:W-:-:S07]  /*0150*/  @P0 IADD3 R44, P1, R4, c[0x0][0x240], RZ ;  /* 0x00009000042c0a10 */ /* 0x008fce0007f3e0ff */
[----:B------:R1:W2:Y:S01]  /*0160*/  @P0 R2UR UR5, R3 ;  /* 0x00000000030503c2 */ /* 0x0002a200000e0000 */
        /* <DEDUP_REMOVED lines=77> */
.L_x_13026:
[----:B0-----:R-:W-:Y:S05]  /*0640*/  BSYNC B0 ;  /* 0x0000000000007941 */ /* 0x001fea0003800000 */
.L_x_13025:
        /* <DEDUP_REMOVED lines=13> */
.L_x_13028:
[----:B0-----:R-:W-:Y:S05]  /*0720*/  BSYNC B0 ;  /* 0x0000000000007941 */ /* 0x001fea0003800000 */
.L_x_13027:
        /* <DEDUP_REMOVED lines=12> */
.L_x_13030:
[----:B0-----:R-:W-:Y:S05]  /*07f0*/  BSYNC B0 ;  /* 0x0000000000007941 */ /* 0x001fea0003800000 */
.L_x_13029:
[----:B------:R-:W-:Y:S02]  /*0800*/  ISETP.GE.AND P0, PT, R18, c[0x0][0x164], PT ;  /* 0x0000590012007a0c */ /* 0x000fe40003f06270 */
[----:B------:R-:W-:Y:S02]  /*0810*/  LOP3.LUT R112, R15, UR23, R12, 0x96, !PT ;  /* 0x000000170f707c12 */ /* 0x000fe4000f8e960c */
[----:B------:R-:W-:-:S09]  /*0820*/  LOP3.LUT R114, R7, UR24, R2, 0x96, !PT ;  /* 0x0000001807727c12 */ /* 0x000fd2000f8e9602 */
[----:B------:R-:W-:Y:S05]  /*0830*/  @P0 EXIT ;  /* 0x000000000000094d */ /* 0x000fea0003800000 */
[----:B------:R-:W-:Y:S01]  /*0840*/  SHF.R.S32.HI R45, RZ, 0x3, R45 ;  /* 0x00000003ff2d7819 */ /* 0x000fe2000001142d */
[--C-:B-----5:R-:W-:Y:S01]  /*0850*/  HADD2.F32 R0, -RZ, R32.reuse.H0_H0 ;  /* 0x20000020ff007230 */ /* 0x120fe20000004100 */
[----:B------:R-:W-:Y:S01]  /*0860*/  IMAD.HI.U32 R108, R114, -0x326172a9, RZ ;  /* 0xcd9e8d57726c7827 */ /* 0x000fe200078e00ff */
[----:B------:R-:W-:Y:S01]  /*0870*/  HADD2.F32 R68, -RZ, R32.H1_H1 ;  /* 0x30000020ff447230 */ /* 0x000fe20000004100 */
[----:B------:R-:W-:Y:S01]  /*0880*/  LOP3.LUT R32, R45, 0xff, RZ, 0xc0, !PT ;  /* 0x000000ff2d207812 */ /* 0x000fe200078ec0ff */
[--C-:B------:R-:W-:Y:S01]  /*0890*/  HADD2.F32 R67, -RZ, R33.reuse.H0_H0 ;  /* 0x20000021ff437230 */ /* 0x100fe20000004100 */
[----:B------:R-:W-:Y:S01]  /*08a0*/  SHF.R.U32.HI R45, RZ, 0x3, R45 ;  /* 0x00000003ff2d7819 */ /* 0x000fe2000001162d */
[----:B------:R-:W-:Y:S01]  /*08b0*/  HADD2.F32 R70, -RZ, R33.H1_H1 ;  /* 0x30000021ff467230 */ /* 0x000fe20000004100 */
[----:B------:R-:W-:Y:S01]  /*08c0*/  LOP3.LUT R33, R23, 0xe0, RZ, 0xc0, !PT ;  /* 0x000000e017217812 */ /* 0x000fe200078ec0ff */
[--C-:B------:R-:W-:Y:S01]  /*08d0*/  HADD2.F32 R81, -RZ, R24.reuse.H0_H0 ;  /* 0x20000018ff517230 */ /* 0x100fe20000004100 */
[----:B------:R-:W-:Y:S01]  /*08e0*/  IMAD.HI.U32 R109, R112, -0x2daee0ad, RZ ;  /* 0xd2511f53706d7827 */ /* 0x000fe200078e00ff */
[----:B------:R-:W-:Y:S01]  /*08f0*/  HADD2.F32 R84, -RZ, R24.H1_H1 ;  /* 0x30000018ff547230 */ /* 0x000fe20000004100 */
[----:B------:R-:W-:Y:S01]  /*0900*/  LOP3.LUT R24, R45, 0x1fffffe0, RZ, 0xc0, !PT ;  /* 0x1fffffe02d187812 */ /* 0x000fe200078ec0ff */
[--C-:B------:R-:W-:Y:S01]  /*0910*/  HADD2.F32 R82, -RZ, R25.reuse.H0_H0 ;  /* 0x20000019ff527230 */ /* 0x100fe20000004100 */
[----:B------:R-:W-:Y:S01]  /*0920*/  IMAD.IADD R33, R32, 0x1, -R33 ;  /* 0x0000000120217824 */ /* 0x000fe200078e0a21 */
[----:B------:R-:W-:Y:S01]  /*0930*/  HADD2.F32 R86, -RZ, R25.H1_H1 ;  /* 0x30000019ff567230 */ /* 0x000fe20000004100 */
[----:B------:R-:W-:Y:S01]  /*0940*/  SHF.L.U32 R25, R23, 0x5, RZ ;  /* 0x0000000517197819 */ /* 0x000fe200000006ff */
[--C-:B------:R-:W-:Y:S01]  /*0950*/  HADD2.F32 R85, -RZ, R26.reuse.H0_H0 ;  /* 0x2000001aff557230 */ /* 0x100fe20000004100 */
[----:B------:R-:W-:Y:S01]  /*0960*/  LOP3.LUT R111, R44, 0x3, RZ, 0xc0, !PT ;  /* 0x000000032c6f7812 */ /* 0x000fe200078ec0ff */
[----:B------:R-:W-:Y:S01]  /*0970*/  HADD2.F32 R88, -RZ, R26.H1_H1 ;  /* 0x3000001aff587230 */ /* 0x000fe20000004100 */
[----:B------:R-:W-:Y:S01]  /*0980*/  IMNMX R33, RZ, R33, !PT ;  /* 0x00000021ff217217 */ /* 0x000fe20007800200 */
[--C-:B------:R-:W-:Y:S01]  /*0990*/  HADD2.F32 R87, -RZ, R27.reuse.H0_H0 ;  /* 0x2000001bff577230 */ /* 0x100fe20000004100 */
[----:B------:R-:W-:Y:S01]  /*09a0*/  LOP3.LUT R25, R25, 0x3e0, RZ, 0xc0, !PT ;  /* 0x000003e019197812 */ /* 0x000fe200078ec0ff */
[----:B------:R-:W-:Y:S01]  /*09b0*/  HADD2.F32 R89, -RZ, R27.H1_H1 ;  /* 0x3000001bff597230 */ /* 0x000fe20000004100 */
[----:B------:R-:W-:Y:S01]  /*09c0*/  IMNMX R33, R33, 0x20, PT ;  /* 0x0000002021217817 */ /* 0x000fe20003800200 */
[----:B------:R-:W-:Y:S01]  /*09d0*/  IMAD R26, R46, -0x2daee0ad, RZ ;  /* 0xd2511f532e1a7824 */ /* 0x000fe200078e02ff */
[--C-:B------:R-:W-:Y:S01]  /*09e0*/  HADD2.F32 R12, -RZ, R10.reuse.H0_H0 ;  /* 0x2000000aff0c7230 */ /* 0x100fe20000004100 */
[----:B------:R-:W-:Y:S01]  /*09f0*/  IMAD.IADD R25, R32, 0x1, -R25 ;  /* 0x0000000120197824 */ /* 0x000fe200078e0a19 */
[----:B------:R-:W-:Y:S01]  /*0a00*/  HADD2.F32 R13, -RZ, R10.H1_H1 ;  /* 0x3000000aff0d7230 */ /* 0x000fe20000004100 */
[----:B------:R-:W-:Y:S01]  /*0a10*/  IMAD.IADD R33, R33, 0x1, R24 ;  /* 0x0000000121217824 */ /* 0x000fe200078e0218 */
[--C-:B------:R-:W-:Y:S01]  /*0a20*/  HADD2.F32 R16, -RZ, R8.reuse.H0_H0 ;  /* 0x20000008ff107230 */ /* 0x100fe20000004100 */
[----:B------:R-:W-:Y:S01]  /*0a30*/  IMAD R27, R47, -0x326172a9, RZ ;  /* 0xcd9e8d572f1b7824 */ /* 0x000fe200078e02ff */
[----:B------:R-:W-:Y:S01]  /*0a40*/  IMNMX R25, RZ, R25, !PT ;  /* 0x00000019ff197217 */ /* 0x000fe20007800200 */
[----:B------:R-:W-:Y:S01]  /*0a50*/  IMAD.SHL.U32 R33, R33, 0x8, RZ ;  /* 0x0000000821217824 */ /* 0x000fe200078e00ff */
[----:B------:R-:W-:Y:S01]  /*0a60*/  HADD2.F32 R17, -RZ, R8.H1_H1 ;  /* 0x30000008ff117230 */ /* 0x000fe20000004100 */
[----:B------:R-:W-:Y:S01]  /*0a70*/  LOP3.LUT R109, R109, UR26, R26, 0x96, !PT ;  /* 0x0000001a6d6d7c12 */ /* 0x000fe2000f8e961a */
[--C-:B------:R-:W-:Y:S01]  /*0a80*/  HADD2.F32 R14, -RZ, R9.reuse.H0_H0 ;  /* 0x20000009ff0e7230 */ /* 0x100fe20000004100 */
[----:B------:R-:W-:Y:S01]  /*0a90*/  IMNMX R25, R25, 0x20, PT ;  /* 0x0000002019197817 */ /* 0x000fe20003800200 */
[----:B------:R-:W-:Y:S01]  /*0aa0*/  HADD2.F32 R15, -RZ, R9.H1_H1 ;  /* 0x30000009ff0f7230 */ /* 0x000fe20000004100 */
[----:B------:R-:W0:Y:S01]  /*0ab0*/  I2F.U32 R33, R33 ;  /* 0x0000002100217306 */ /* 0x000e220000201000 */
[--C-:B------:R-:W-:Y:S01]  /*0ac0*/  HADD2.F32 R10, -RZ, R11.reuse.H0_H0 ;  /* 0x2000000bff0a7230 */ /* 0x100fe20000004100 */
[----:B------:R-:W-:Y:S01]  /*0ad0*/  LOP3.LUT R108, R108, UR25, R27, 0x96, !PT ;  /* 0x000000196c6c7c12 */ /* 0x000fe2000f8e961b */
[----:B------:R-:W-:Y:S01]  /*0ae0*/  IMAD.IADD R25, R24, 0x1, R25 ;  /* 0x0000000118197824 */ /* 0x000fe200078e0219 */
[----:B------:R-:W-:Y:S01]  /*0af0*/  HADD2.F32 R11, -RZ, R11.H1_H1 ;  /* 0x3000000bff0b7230 */ /* 0x000fe20000004100 */
[----:B------:R-:W-:Y:S01]  /*0b00*/  IMAD.MOV.U32 R107, RZ, RZ, 0x1 ;  /* 0x00000001ff6b7424 */ /* 0x000fe200078e00ff */
[--C-:B------:R-:W-:Y:S01]  /*0b10*/  HADD2.F32 R9, -RZ, R40.reuse.H0_H0 ;  /* 0x20000028ff097230 */ /* 0x100fe20000004100 */
[----:B------:R-:W-:Y:S01]  /*0b20*/  IMAD R114, R114, -0x326172a9, RZ ;  /* 0xcd9e8d5772727824 */ /* 0x000fe200078e02ff */
[----:B------:R-:W-:Y:S01]  /*0b30*/  HADD2.F32 R8, -RZ, R40.H1_H1 ;  /* 0x30000028ff087230 */ /* 0x000fe20000004100 */
[----:B------:R-:W-:Y:S01]  /*0b40*/  IMAD R112, R112, -0x2daee0ad, RZ ;  /* 0xd2511f5370707824 */ /* 0x000fe200078e02ff */
[--C-:B------:R-:W-:Y:S01]  /*0b50*/  HADD2.F32 R7, -RZ, R41.reuse.H0_H0 ;  /* 0x20000029ff077230 */ /* 0x100fe20000004100 */
[----:B------:R-:W-:Y:S01]  /*0b60*/  IMAD.MOV.U32 R110, RZ, RZ, RZ ;  /* 0x000000ffff6e7224 */ /* 0x000fe200078e00ff */
[----:B------:R-:W-:Y:S01]  /*0b70*/  HADD2.F32 R6, -RZ, R41.H1_H1 ;  /* 0x30000029ff067230 */ /* 0x000fe20000004100 */
[----:B------:R-:W-:Y:S01]  /*0b80*/  SHF.L.U32 R113, R25, 0x3, RZ ;  /* 0x0000000319717819 */ /* 0x000fe200000006ff */
[--C-:B------:R-:W-:Y:S01]  /*0b90*/  HADD2.F32 R5, -RZ, R42.reuse.H0_H0 ;  /* 0x2000002aff057230 */ /* 0x100fe20000004100 */
[----:B------:R-:W-:Y:S01]  /*0ba0*/  ULDC.U8 UR8, c[0x0][0x1f0] ;  /* 0x00007c0000087ab9 */ /* 0x000fe20000000000 */
        /* <DEDUP_REMOVED lines=24> */
.L_x_13432:
        /* <DEDUP_REMOVED lines=36> */
.L_x_13034:
[----:B0-----:R-:W-:Y:S02]  /*0f70*/  IMAD.MOV.U32 R116, RZ, RZ, R114 ;  /* 0x000000ffff747224 */ /* 0x001fe400078e0072 */
.L_x_13035:
[----:B------:R-:W-:Y:S05]  /*0f80*/  BSYNC B1 ;  /* 0x0000000000017941 */ /* 0x000fea0003800000 */
.L_x_13033:
        /* <DEDUP_REMOVED lines=16> */
.L_x_13039:
[----:B------:R-:W-:Y:S05]  /*1090*/  BSYNC B2 ;  /* 0x0000000000027941 */ /* 0x000fea0003800000 */
.L_x_13038:
        /* <DEDUP_REMOVED lines=44> */
.L_x_13037:
[----:B------:R-:W-:Y:S05]  /*1360*/  BSYNC B1 ;  /* 0x0000000000017941 */ /* 0x000fea0003800000 */
.L_x_13036:
        /* <DEDUP_REMOVED lines=16> */
.L_x_13040:
        /* <DEDUP_REMOVED lines=12> */
.L_x_13043:
[----:B------:R-:W-:Y:S02]  /*1530*/  IMAD.MOV.U32 R37, RZ, RZ, R114 ;  /* 0x000000ffff257224 */ /* 0x000fe400078e0072 */
.L_x_13044:
[----:B------:R-:W-:Y:S05]  /*1540*/  BSYNC B1 ;  /* 0x0000000000017941 */ /* 0x000fea0003800000 */
.L_x_13042:
        /* <DEDUP_REMOVED lines=16> */
.L_x_13048:
[----:B------:R-:W-:Y:S05]  /*1650*/  BSYNC B2 ;  /* 0x0000000000027941 */ /* 0x000fea0003800000 */
.L_x_13047:
        /* <DEDUP_REMOVED lines=44> */
.L_x_13046:
[----:B------:R-:W-:Y:S05]  /*1920*/  BSYNC B1 ;  /* 0x0000000000017941 */ /* 0x000fea0003800000 */
.L_x_13045:
        /* <DEDUP_REMOVED lines=9> */
.L_x_13041:
        /* <DEDUP_REMOVED lines=12> */
.L_x_13050:
[----:B------:R-:W-:Y:S02]  /*1a80*/  IMAD.MOV.U32 R111, RZ, RZ, R114 ;  /* 0x000000ffff6f7224 */ /* 0x000fe400078e0072 */
.L_x_13051:
[----:B------:R-:W-:Y:S05]  /*1a90*/  BSYNC B1 ;  /* 0x0000000000017941 */ /* 0x000fea0003800000 */
.L_x_13049:
        /* <DEDUP_REMOVED lines=16> */
.L_x_13055:
[----:B------:R-:W-:Y:S05]  /*1ba0*/  BSYNC B2 ;  /* 0x0000000000027941 */ /* 0x000fea0003800000 */
.L_x_13054:
        /* <DEDUP_REMOVED lines=44> */
.L_x_13053:
[----:B------:R-:W-:Y:S05]  /*1e70*/  BSYNC B1 ;  /* 0x0000000000017941 */ /* 0x000fea0003800000 */
.L_x_13052:
        /* <DEDUP_REMOVED lines=13> */
.L_x_13056:
        /* <DEDUP_REMOVED lines=12> */
.L_x_13059:
[----:B------:R-:W-:Y:S02]  /*2010*/  IMAD.MOV.U32 R40, RZ, RZ, R114 ;  /* 0x000000ffff287224 */ /* 0x000fe400078e0072 */
.L_x_13060:
[----:B------:R-:W-:Y:S05]  /*2020*/  BSYNC B1 ;  /* 0x0000000000017941 */ /* 0x000fea0003800000 */
.L_x_13058:
        /* <DEDUP_REMOVED lines=16> */
.L_x_13064:
[----:B------:R-:W-:Y:S05]  /*2130*/  BSYNC B2 ;  /* 0x0000000000027941 */ /* 0x000fea0003800000 */
.L_x_13063:
        /* <DEDUP_REMOVED lines=44> */
.L_x_13062:
[----:B------:R-:W-:Y:S05]  /*2400*/  BSYNC B1 ;  /* 0x0000000000017941 */ /* 0x000fea0003800000 */
.L_x_13061:
        /* <DEDUP_REMOVED lines=9> */
.L_x_13057:
        /* <DEDUP_REMOVED lines=12> */
.L_x_13066:
[----:B------:R-:W-:Y:S02]  /*2560*/  IMAD.MOV.U32 R40, RZ, RZ, R114 ;  /* 0x000000ffff287224 */ /* 0x000fe400078e0072 */
.L_x_13067:
[----:B------:R-:W-:Y:S05]  /*2570*/  BSYNC B1 ;  /* 0x0000000000017941 */ /* 0x000fea0003800000 */
.L_x_13065:
        /* <DEDUP_REMOVED lines=16> */
.L_x_13071:
[----:B------:R-:W-:Y:S05]  /*2680*/  BSYNC B2 ;  /* 0x0000000000027941 */ /* 0x000fea0003800000 */
.L_x_13070:
        /* <DEDUP_REMOVED lines=44> */
.L_x_13069:
[----:B------:R-:W-:Y:S05]  /*2950*/  BSYNC B1 ;  /* 0x0000000000017941 */ /* 0x000fea0003800000 */
.L_x_13068:
        /* <DEDUP_REMOVED lines=13> */
.L_x_13072:
        /* <DEDUP_REMOVED lines=12> */
.L_x_13075:
[----:B------:R-:W-:Y:S02]  /*2af0*/  MOV R39, R114 ;  /* 0x0000007200277202 */ /* 0x000fe40000000f00 */
.L_x_13076:
[----:B------:R-:W-:Y:S05]  /*2b00*/  BSYNC B1 ;  /* 0x0000000000017941 */ /* 0x000fea0003800000 */
.L_x_13074:
        /* <DEDUP_REMOVED lines=16> */
.L_x_13080:
[----:B------:R-:W-:Y:S05]  /*2c10*/  BSYNC B2 ;  /* 0x0000000000027941 */ /* 0x000fea0003800000 */
.L_x_13079:
        /* <DEDUP_REMOVED lines=44> */
.L_x_13078:
[----:B------:R-:W-:Y:S05]  /*2ee0*/  BSYNC B1 ;  /* 0x0000000000017941 */ /* 0x000fea0003800000 */
.L_x_13077:
        /* <DEDUP_REMOVED lines=9> */
.L_x_13073:
        /* <DEDUP_REMOVED lines=12> */
.L_x_13082:
[----:B------:R-:W-:Y:S02]  /*3040*/  IMAD.MOV.U32 R40, RZ, RZ, R114 ;  /* 0x000000ffff287224 */ /* 0x000fe400078e0072 */
.L_x_13083:
[----:B------:R-:W-:Y:S05]  /*3050*/  BSYNC B1 ;  /* 0x0000000000017941 */ /* 0x000fea0003800000 */
.L_x_13081:
        /* <DEDUP_REMOVED lines=16> */
.L_x_13087:
[----:B------:R-:W-:Y:S05]  /*3160*/  BSYNC B2 ;  /* 0x0000000000027941 */ /* 0x000fea0003800000 */
.L_x_13086:
        /* <DEDUP_REMOVED lines=44> */
.L_x_13085:
[----:B------:R-:W-:Y:S05]  /*3430*/  BSYNC B1 ;  /* 0x0000000000017941 */ /* 0x000fea0003800000 */
.L_x_13084:
        /* <DEDUP_REMOVED lines=13> */
.L_x_13088:
        /* <DEDUP_REMOVED lines=12> */
.L_x_13091:
[----:B------:R-:W-:Y:S02]  /*35d0*/  IMAD.MOV.U32 R111, RZ, RZ, R114 ;  /* 0x000000ffff6f7224 */ /* 0x000fe400078e0072 */
.L_x_13092:
[----:B------:R-:W-:Y:S05]  /*35e0*/  BSYNC B1 ;  /* 0x0000000000017941 */ /* 0x000fea0003800000 */
.L_x_13090:
        /* <DEDUP_REMOVED lines=16> */
.L_x_13096:
[----:B------:R-:W-:Y:S05]  /*36f0*/  BSYNC B2 ;  /* 0x0000000000027941 */ /* 0x000fea0003800000 */
.L_x_13095:
        /* <DEDUP_REMOVED lines=44> */
.L_x_13094:
[----:B------:R-:W-:Y:S05]  /*39c0*/  BSYNC B1 ;  /* 0x0000000000017941 */ /* 0x000fea0003800000 */
.L_x_13093:
        /* <DEDUP_REMOVED lines=9> */
.L_x_13089:
        /* <DEDUP_REMOVED lines=12> */
.L_x_13098:
[----:B------:R-:W-:Y:S02]  /*3b20*/  IMAD.MOV.U32 R111, RZ, RZ, R114 ;  /* 0x000000ffff6f7224 */ /* 0x000fe400078e0072 */
.L_x_13099:
[----:B------:R-:W-:Y:S05]  /*3b30*/  BSYNC B1 ;  /* 0x0000000000017941 */ /* 0x000fea0003800000 */
.L_x_13097:
        /* <DEDUP_REMOVED lines=16> */
.L_x_13103:
[----:B------:R-:W-:Y:S05]  /*3c40*/  BSYNC B2 ;  /* 0x0000000000027941 */ /* 0x000fea0003800000 */
.L_x_13102:
        /* <DEDUP_REMOVED lines=44> */
.L_x_13101:
[----:B------:R-:W-:Y:S05]  /*3f10*/  BSYNC B1 ;  /* 0x0000000000017941 */ /* 0x000fea0003800000 */
.L_x_13100:
        /* <DEDUP_REMOVED lines=12> */
.L_x_13104:
        /* <DEDUP_REMOVED lines=12> */
.L_x_13107:
[----:B------:R-:W-:Y:S02]  /*40a0*/  IMAD.MOV.U32 R41, RZ, RZ, R114 ;  /* 0x000000ffff297224 */ /* 0x000fe400078e0072 */
.L_x_13108:
[----:B------:R-:W-:Y:S05]  /*40b0*/  BSYNC B1 ;  /* 0x0000000000017941 */ /* 0x000fea0003800000 */
.L_x_13106:
        /* <DEDUP_REMOVED lines=16> */
.L_x_13112:
[----:B------:R-:W-:Y:S05]  /*41c0*/  BSYNC B2 ;  /* 0x0000000000027941 */ /* 0x000fea0003800000 */
.L_x_13111:
        /* <DEDUP_REMOVED lines=44> */
.L_x_13110:
[----:B------:R-:W-:Y:S05]  /*4490*/  BSYNC B1 ;  /* 0x0000000000017941 */ /* 0x000fea0003800000 */
.L_x_13109:
        /* <DEDUP_REMOVED lines=9> */
.L_x_13105:
        /* <DEDUP_REMOVED lines=12> */
.L_x_13114:
[----:B------:R-:W-:Y:S02]  /*45f0*/  IMAD.MOV.U32 R111, RZ, RZ, R114 ;  /* 0x000000ffff6f7224 */ /* 0x000fe400078e0072 */
.L_x_13115:
[----:B------:R-:W-:Y:S05]  /*4600*/  BSYNC B1 ;  /* 0x0000000000017941 */ /* 0x000fea0003800000 */
.L_x_13113:
        /* <DEDUP_REMOVED lines=16> */
.L_x_13119:
[----:B------:R-:W-:Y:S05]  /*4710*/  BSYNC B2 ;  /* 0x0000000000027941 */ /* 0x000fea0003800000 */
.L_x_13118:
        /* <DEDUP_REMOVED lines=44> */
.L_x_13117:
[----:B------:R-:W-:Y:S05]  /*49e0*/  BSYNC B1 ;  /* 0x0000000000017941 */ /* 0x000fea0003800000 */
.L_x_13116:
        /* <DEDUP_REMOVED lines=12> */
.L_x_13120:
        /* <DEDUP_REMOVED lines=12> */
.L_x_13123:
[----:B------:R-:W-:Y:S02]  /*4b70*/  IMAD.MOV.U32 R42, RZ, RZ, R114 ;  /* 0x000000ffff2a7224 */ /* 0x000fe400078e0072 */
.L_x_13124:
[----:B------:R-:W-:Y:S05]  /*4b80*/  BSYNC B1 ;  /* 0x0000000000017941 */ /* 0x000fea0003800000 */
.L_x_13122:
        /* <DEDUP_REMOVED lines=16> */
.L_x_13128:
[----:B------:R-:W-:Y:S05]  /*4c90*/  BSYNC B2 ;  /* 0x0000000000027941 */ /* 0x000fea0003800000 */
.L_x_13127:
        /* <DEDUP_REMOVED lines=44> */
.L_x_13126:
[----:B------:R-:W-:Y:S05]  /*4f60*/  BSYNC B1 ;  /* 0x0000000000017941 */ /* 0x000fea0003800000 */
.L_x_13125:
        /* <DEDUP_REMOVED lines=9> */
.L_x_13121:
        /* <DEDUP_REMOVED lines=12> */
.L_x_13130:
[----:B------:R-:W-:Y:S02]  /*50c0*/  MOV R111, R114 ;  /* 0x00000072006f7202 */ /* 0x000fe40000000f00 */
.L_x_13131:
[----:B------:R-:W-:Y:S05]  /*50d0*/  BSYNC B1 ;  /* 0x0000000000017941 */ /* 0x000fea0003800000 */
.L_x_13129:
        /* <DEDUP_REMOVED lines=16> */
.L_x_13135:
[----:B------:R-:W-:Y:S05]  /*51e0*/  BSYNC B2 ;  /* 0x0000000000027941 */ /* 0x000fea0003800000 */
.L_x_13134:
        /* <DEDUP_REMOVED lines=44> */
.L_x_13133:
[----:B------:R-:W-:Y:S05]  /*54b0*/  BSYNC B1 ;  /* 0x0000000000017941 */ /* 0x000fea0003800000 */
.L_x_13132:
        /* <DEDUP_REMOVED lines=12> */
.L_x_13136:
        /* <DEDUP_REMOVED lines=12> */
.L_x_13139:
[----:B------:R-:W-:Y:S02]  /*5640*/  MOV R111, R114 ;  /* 0x00000072006f7202 */ /* 0x000fe40000000f00 */
.L_x_13140:
[----:B------:R-:W-:Y:S05]  /*5650*/  BSYNC B1 ;  /* 0x0000000000017941 */ /* 0x000fea0003800000 */
.L_x_13138:
        /* <DEDUP_REMOVED lines=16> */
.L_x_13144:
[----:B------:R-:W-:Y:S05]  /*5760*/  BSYNC B2 ;  /* 0x0000000000027941 */ /* 0x000fea0003800000 */
.L_x_13143:
        /* <DEDUP_REMOVED lines=44> */
.L_x_13142:
[----:B------:R-:W-:Y:S05]  /*5a30*/  BSYNC B1 ;  /* 0x0000000000017941 */ /* 0x000fea0003800000 */
.L_x_13141:
        /* <DEDUP_REMOVED lines=9> */
.L_x_13137:
        /* <DEDUP_REMOVED lines=12> */
.L_x_13146:
[----:B------:R-:W-:Y:S02]  /*5b90*/  IMAD.MOV.U32 R111, RZ, RZ, R114 ;  /* 0x000000ffff6f7224 */ /* 0x000fe400078e0072 */
.L_x_13147:
[----:B------:R-:W-:Y:S05]  /*5ba0*/  BSYNC B1 ;  /* 0x0000000000017941 */ /* 0x000fea0003800000 */
.L_x_13145:
        /* <DEDUP_REMOVED lines=16> */
.L_x_13151:
[----:B------:R-:W-:Y:S05]  /*5cb0*/  BSYNC B2 ;  /* 0x0000000000027941 */ /* 0x000fea0003800000 */
.L_x_13150:
        /* <DEDUP_REMOVED lines=44> */
.L_x_13149:
[----:B------:R-:W-:Y:S05]  /*5f80*/  BSYNC B1 ;  /* 0x0000000000017941 */ /* 0x000fea0003800000 */
.L_x_13148:
        /* <DEDUP_REMOVED lines=12> */
.L_x_13152:
        /* <DEDUP_REMOVED lines=12> */
.L_x_13155:
[----:B------:R-:W-:Y:S02]  /*6110*/  IMAD.MOV.U32 R124, RZ, RZ, R114 ;  /* 0x000000ffff7c7224 */ /* 0x000fe400078e0072 */
.L_x_13156:
[----:B------:R-:W-:Y:S05]  /*6120*/  BSYNC B1 ;  /* 0x0000000000017941 */ /* 0x000fea0003800000 */
.L_x_13154:
        /* <DEDUP_REMOVED lines=16> */
.L_x_13160:
[----:B------:R-:W-:Y:S05]  /*6230*/  BSYNC B2 ;  /* 0x0000000000027941 */ /* 0x000fea0003800000 */
.L_x_13159:
        /* <DEDUP_REMOVED lines=44> */
.L_x_13158:
[----:B------:R-:W-:Y:S05]  /*6500*/  BSYNC B1 ;  /* 0x0000000000017941 */ /* 0x000fea0003800000 */
.L_x_13157:
        /* <DEDUP_REMOVED lines=9> */
.L_x_13153:
[----:B------:R-:W-:Y:S02]  /*65a0*/  SEL R60, RZ, 0x10000, P4 ;  /* 0x00010000ff3c7807 */ /* 0x000fe40002000000 */
[----:B------:R-:W-:Y:S02]  /*65b0*/  ISETP.NE.AND P4, PT, R123, RZ, PT ;  /* 0x000000ff7b00720c */ /* 0x000fe40003f85270 */
[----:B------:R-:W-:Y:S02]  /*65c0*/  SEL R62, RZ, 0x1000000, P5 ;  /* 0x01000000ff3e7807 */ /* 0x000fe40002800000 */
[----:B------:R-:W-:Y:S02]  /*65d0*/  SEL R116, RZ, 0x1, P4 ;  /* 0x00000001ff747807 */ /* 0x000fe40002000000 */
[----:B------:R-:W-:Y:S02]  /*65e0*/  SEL R63, RZ, 0x100, P3 ;  /* 0x00000100ff3f7807 */ /* 0x000fe40001800000 */
[----:B------:R-:W-:Y:S01]  /*65f0*/  ISETP.NE.AND P0, PT, R122, RZ, PT ;  /* 0x000000ff7a00720c */ /* 0x000fe20003f05270 */
[----:B------:R-:W-:Y:S01]  /*6600*/  IMAD.WIDE.U32 R116, R116, 0x1000000, RZ ;  /* 0x0100000074747825 */ /* 0x000fe200078e00ff */
[----:B------:R-:W-:-:S02]  /*6610*/  ISETP.NE.AND P5, PT, R121, RZ, PT ;  /* 0x000000ff7900720c */ /* 0x000fc40003fa5270 */
[----:B------:R-:W-:Y:S02]  /*6620*/  LOP3.LUT R63, R63, R62, R60, 0xfe, !PT ;  /* 0x0000003e3f3f7212 */ /* 0x000fe400078efe3c */
[----:B------:R-:W-:Y:S02]  /*6630*/  SEL R61, RZ, 0x1, P2 ;  /* 0x00000001ff3d7807 */ /* 0x000fe40001000000 */
[----:B------:R-:W-:Y:S02]  /*6640*/  SEL R60, RZ, 0x1, P5 ;  /* 0x00000001ff3c7807 */ /* 0x000fe40002800000 */
[----:B------:R-:W-:Y:S02]  /*6650*/  SEL R62, RZ, 0x1, P0 ;  /* 0x00000001ff3e7807 */ /* 0x000fe40000000000 */
[----:B------:R-:W-:Y:S01]  /*6660*/  LOP3.LUT R117, R117, R63, R61, 0xfe, !PT ;  /* 0x0000003f75757212 */ /* 0x000fe200078efe3d */
[----:B------:R-:W-:Y:S01]  /*6670*/  IMAD.WIDE.U32 R60, R60, 0x10000, RZ ;  /* 0x000100003c3c7825 */ /* 0x000fe200078e00ff */
[----:B------:R-:W-:-:S02]  /*6680*/  ISETP.NE.AND P6, PT, R119, RZ, PT ;  /* 0x000000ff7700720c */ /* 0x000fc40003fc5270 */
[----:B------:R-:W-:Y:S01]  /*6690*/  SHF.L.U64.HI R118, R106, 0x3, RZ ;  /* 0x000000036a767819 */ /* 0x000fe200000102ff */
[----:B------:R-:W-:Y:S01]  /*66a0*/  IMAD.WIDE.U32 R62, R62, 0x100, RZ ;  /* 0x000001003e3e7825 */ /* 0x000fe200078e00ff */
[----:B------:R-:W-:-:S03]  /*66b0*/  ISETP.NE.AND P1, PT, R120, RZ, PT ;  /* 0x000000ff7800720c */ /* 0x000fc60003f25270 */
[----:B------:R-:W-:Y:S01]  /*66c0*/  IMAD.SHL.U32 R119, R106, 0x8, RZ ;  /* 0x000000086a777824 */ /* 0x000fe200078e00ff */
[----:B------:R-:W-:Y:S02]  /*66d0*/  LOP3.LUT R62, R62, R116, R60, 0xfe, !PT ;  /* 0x000000743e3e7212 */ /* 0x000fe400078efe3c */
[C---:B------:R-:W-:Y:S02]  /*66e0*/  LEA R116, P0, R106.reuse, c[0x0][0x188], 0x5 ;  /* 0x000062006a747a11 */ /* 0x040fe400078028ff */
        /* <DEDUP_REMOVED lines=10> */
[----:B0-----:R-:W-:Y:S02]  /*6790*/  SHF.L.U32 R61, R100, 0x10, RZ ;  /* 0x00000010643d7819 */ /* 0x001fe400000006ff */
        /* <DEDUP_REMOVED lines=19> */
.L_x_13161:
[----:B0-----:R-:W-:Y:S02]  /*68d0*/  IADD3 R116, R106, 0x100, RZ ;  /* 0x000001006a747810 */ /* 0x001fe40007ffe0ff */
.L_x_13032:
[----:B------:R-:W-:Y:S05]  /*68e0*/  BSYNC B0 ;  /* 0x0000000000007941 */ /* 0x000fea0003800000 */
.L_x_13031:
        /* <DEDUP_REMOVED lines=30> */
.L_x_13165:
[----:B0-----:R-:W-:Y:S02]  /*6ad0*/  IMAD.MOV.U32 R62, RZ, RZ, R114 ;  /* 0x000000ffff3e7224 */ /* 0x001fe400078e0072 */
.L_x_13166:
[----:B------:R-:W-:Y:S05]  /*6ae0*/  BSYNC B1 ;  /* 0x0000000000017941 */ /* 0x000fea0003800000 */
.L_x_13164:
        /* <DEDUP_REMOVED lines=16> */
.L_x_13170:
[----:B------:R-:W-:Y:S05]  /*6bf0*/  BSYNC B2 ;  /* 0x0000000000027941 */ /* 0x000fea0003800000 */
.L_x_13169:
        /* <DEDUP_REMOVED lines=44> */
.L_x_13168:
[----:B------:R-:W-:Y:S05]  /*6ec0*/  BSYNC B1 ;  /* 0x0000000000017941 */ /* 0x000fea0003800000 */
.L_x_13167:
        /* <DEDUP_REMOVED lines=16> */
.L_x_13171:
        /* <DEDUP_REMOVED lines=12> */
.L_x_13174:
[----:B------:R-:W-:Y:S02]  /*7090*/  MOV R45, R114 ;  /* 0x00000072002d7202 */ /* 0x000fe40000000f00 */
.L_x_13175:
[----:B------:R-:W-:Y:S05]  /*70a0*/  BSYNC B1 ;  /* 0x0000000000017941 */ /* 0x000fea0003800000 */
.L_x_13173:
        /* <DEDUP_REMOVED lines=16> */
.L_x_13179:
[----:B------:R-:W-:Y:S05]  /*71b0*/  BSYNC B2 ;  /* 0x0000000000027941 */ /* 0x000fea0003800000 */
.L_x_13178:
        /* <DEDUP_REMOVED lines=44> */
.L_x_13177:
[----:B------:R-:W-:Y:S05]  /*7480*/  BSYNC B1 ;  /* 0x0000000000017941 */ /* 0x000fea0003800000 */
.L_x_13176:
        /* <DEDUP_REMOVED lines=9> */
.L_x_13172:
        /* <DEDUP_REMOVED lines=12> */
.L_x_13181:
[----:B------:R-:W-:Y:S02]  /*75e0*/  IMAD.MOV.U32 R111, RZ, RZ, R114 ;  /* 0x000000ffff6f7224 */ /* 0x000fe400078e0072 */
.L_x_13182:
[----:B------:R-:W-:Y:S05]  /*75f0*/  BSYNC B1 ;  /* 0x0000000000017941 */ /* 0x000fea0003800000 */
.L_x_13180:
        /* <DEDUP_REMOVED lines=16> */
.L_x_13186:
[----:B------:R-:W-:Y:S05]  /*7700*/  BSYNC B2 ;  /* 0x0000000000027941 */ /* 0x000fea0003800000 */
.L_x_13185:
        /* <DEDUP_REMOVED lines=44> */
.L_x_13184:
[----:B------:R-:W-:Y:S05]  /*79d0*/  BSYNC B1 ;  /* 0x0000000000017941 */ /* 0x000fea0003800000 */
.L_x_13183:
        /* <DEDUP_REMOVED lines=13> */
.L_x_13187:
        /* <DEDUP_REMOVED lines=12> */
.L_x_13190:
[----:B------:R-:W-:Y:S02]  /*7b70*/  IMAD.MOV.U32 R48, RZ, RZ, R114 ;  /* 0x000000ffff307224 */ /* 0x000fe400078e0072 */
.L_x_13191:
[----:B------:R-:W-:Y:S05]  /*7b80*/  BSYNC B1 ;  /* 0x0000000000017941 */ /* 0x000fea0003800000 */
.L_x_13189:
        /* <DEDUP_REMOVED lines=16> */
.L_x_13195:
[----:B------:R-:W-:Y:S05]  /*7c90*/  BSYNC B2 ;  /* 0x0000000000027941 */ /* 0x000fea0003800000 */
.L_x_13194:
        /* <DEDUP_REMOVED lines=44> */
.L_x_13193:
[----:B------:R-:W-:Y:S05]  /*7f60*/  BSYNC B1 ;  /* 0x0000000000017941 */ /* 0x000fea0003800000 */
.L_x_13192:
        /* <DEDUP_REMOVED lines=9> */
.L_x_13188:
        /* <DEDUP_REMOVED lines=12> */
.L_x_13197:
[----:B------:R-:W-:Y:S02]  /*80c0*/  IMAD.MOV.U32 R48, RZ, RZ, R114 ;  /* 0x000000ffff307224 */ /* 0x000fe400078e0072 */
.L_x_13198:
[----:B------:R-:W-:Y:S05]  /*80d0*/  BSYNC B1 ;  /* 0x0000000000017941 */ /* 0x000fea0003800000 */
.L_x_13196:
        /* <DEDUP_REMOVED lines=16> */
.L_x_13202:
[----:B------:R-:W-:Y:S05]  /*81e0*/  BSYNC B2 ;  /* 0x0000000000027941 */ /* 0x000fea0003800000 */
.L_x_13201:
        /* <DEDUP_REMOVED lines=44> */
.L_x_13200:
[----:B------:R-:W-:Y:S05]  /*84b0*/  BSYNC B1 ;  /* 0x0000000000017941 */ /* 0x000fea0003800000 */
.L_x_13199:
        /* <DEDUP_REMOVED lines=13> */
.L_x_13203:
        /* <DEDUP_REMOVED lines=12> */
.L_x_13206:
[----:B------:R-:W-:Y:S02]  /*8650*/  IMAD.MOV.U32 R47, RZ, RZ, R114 ;  /* 0x000000ffff2f7224 */ /* 0x000fe400078e0072 */
.L_x_13207:
[----:B------:R-:W-:Y:S05]  /*8660*/  BSYNC B1 ;  /* 0x0000000000017941 */ /* 0x000fea0003800000 */
.L_x_13205:
        /* <DEDUP_REMOVED lines=16> */
.L_x_13211:
[----:B------:R-:W-:Y:S05]  /*8770*/  BSYNC B2 ;  /* 0x0000000000027941 */ /* 0x000fea0003800000 */
.L_x_13210:
        /* <DEDUP_REMOVED lines=44> */
.L_x_13209:
[----:B------:R-:W-:Y:S05]  /*8a40*/  BSYNC B1 ;  /* 0x0000000000017941 */ /* 0x000fea0003800000 */
.L_x_13208:
        /* <DEDUP_REMOVED lines=9> */
.L_x_13204:
        /* <DEDUP_REMOVED lines=12> */
.L_x_13213:
[----:B------:R-:W-:Y:S02]  /*8ba0*/  MOV R48, R114 ;  /* 0x0000007200307202 */ /* 0x000fe40000000f00 */
.L_x_13214:
[----:B------:R-:W-:Y:S05]  /*8bb0*/  BSYNC B1 ;  /* 0x0000000000017941 */ /* 0x000fea0003800000 */
.L_x_13212:
        /* <DEDUP_REMOVED lines=16> */
.L_x_13218:
[----:B------:R-:W-:Y:S05]  /*8cc0*/  BSYNC B2 ;  /* 0x0000000000027941 */ /* 0x000fea0003800000 */
.L_x_13217:
        /* <DEDUP_REMOVED lines=44> */
.L_x_13216:
[----:B------:R-:W-:Y:S05]  /*8f90*/  BSYNC B1 ;  /* 0x0000000000017941 */ /* 0x000fea0003800000 */
.L_x_13215:
        /* <DEDUP_REMOVED lines=13> */
.L_x_13219:
        /* <DEDUP_REMOVED lines=12> */
.L_x_13222:
[----:B------:R-:W-:Y:S02]  /*9130*/  MOV R111, R114 ;  /* 0x00000072006f7202 */ /* 0x000fe40000000f00 */
.L_x_13223:
[----:B------:R-:W-:Y:S05]  /*9140*/  BSYNC B1 ;  /* 0x0000000000017941 */ /* 0x000fea0003800000 */
.L_x_13221:
        /* <DEDUP_REMOVED lines=16> */
.L_x_13227:
[----:B------:R-:W-:Y:S05]  /*9250*/  BSYNC B2 ;  /* 0x0000000000027941 */ /* 0x000fea0003800000 */
.L_x_13226:
        /* <DEDUP_REMOVED lines=44> */
.L_x_13225:
[----:B------:R-:W-:Y:S05]  /*9520*/  BSYNC B1 ;  /* 0x0000000000017941 */ /* 0x000fea0003800000 */
.L_x_13224:
        /* <DEDUP_REMOVED lines=9> */
.L_x_13220:
        /* <DEDUP_REMOVED lines=12> */
.L_x_13229:
[----:B------:R-:W-:Y:S02]  /*9680*/  IMAD.MOV.U32 R111, RZ, RZ, R114 ;  /* 0x000000ffff6f7224 */ /* 0x000fe400078e0072 */
.L_x_13230:
[----:B------:R-:W-:Y:S05]  /*9690*/  BSYNC B1 ;  /* 0x0000000000017941 */ /* 0x000fea0003800000 */
.L_x_13228:
        /* <DEDUP_REMOVED lines=16> */
.L_x_13234:
[----:B------:R-:W-:Y:S05]  /*97a0*/  BSYNC B2 ;  /* 0x0000000000027941 */ /* 0x000fea0003800000 */
.L_x_13233:
        /* <DEDUP_REMOVED lines=44> */
.L_x_13232:
[----:B------:R-:W-:Y:S05]  /*9a70*/  BSYNC B1 ;  /* 0x0000000000017941 */ /* 0x000fea0003800000 */
.L_x_13231:
        /* <DEDUP_REMOVED lines=12> */
.L_x_13235:
        /* <DEDUP_REMOVED lines=12> */
.L_x_13238:
[----:B------:R-:W-:Y:S02]  /*9c00*/  IMAD.MOV.U32 R49, RZ, RZ, R114 ;  /* 0x000000ffff317224 */ /* 0x000fe400078e0072 */
.L_x_13239:
[----:B------:R-:W-:Y:S05]  /*9c10*/  BSYNC B1 ;  /* 0x0000000000017941 */ /* 0x000fea0003800000 */
.L_x_13237:
        /* <DEDUP_REMOVED lines=16> */
.L_x_13243:
[----:B------:R-:W-:Y:S05]  /*9d20*/  BSYNC B2 ;  /* 0x0000000000027941 */ /* 0x000fea0003800000 */
.L_x_13242:
        /* <DEDUP_REMOVED lines=44> */
.L_x_13241:
[----:B------:R-:W-:Y:S05]  /*9ff0*/  BSYNC B1 ;  /* 0x0000000000017941 */ /* 0x000fea0003800000 */
.L_x_13240:
        /* <DEDUP_REMOVED lines=9> */
.L_x_13236:
        /* <DEDUP_REMOVED lines=12> */
.L_x_13245:
[----:B------:R-:W-:Y:S02]  /*a150*/  IMAD.MOV.U32 R111, RZ, RZ, R114 ;  /* 0x000000ffff6f7224 */ /* 0x000fe400078e0072 */
.L_x_13246:
[----:B------:R-:W-:Y:S05]  /*a160*/  BSYNC B1 ;  /* 0x0000000000017941 */ /* 0x000fea0003800000 */
.L_x_13244:
        /* <DEDUP_REMOVED lines=16> */
.L_x_13250:
[----:B------:R-:W-:Y:S05]  /*a270*/  BSYNC B2 ;  /* 0x0000000000027941 */ /* 0x000fea0003800000 */
.L_x_13249:
        /* <DEDUP_REMOVED lines=44> */
.L_x_13248:
[----:B------:R-:W-:Y:S05]  /*a540*/  BSYNC B1 ;  /* 0x0000000000017941 */ /* 0x000fea0003800000 */
.L_x_13247:
        /* <DEDUP_REMOVED lines=12> */
.L_x_13251:
        /* <DEDUP_REMOVED lines=12> */
.L_x_13254:
[----:B------:R-:W-:Y:S02]  /*a6d0*/  IMAD.MOV.U32 R50, RZ, RZ, R114 ;  /* 0x000000ffff327224 */ /* 0x000fe400078e0072 */
.L_x_13255:
[----:B------:R-:W-:Y:S05]  /*a6e0*/  BSYNC B1 ;  /* 0x0000000000017941 */ /* 0x000fea0003800000 */
.L_x_13253:
        /* <DEDUP_REMOVED lines=16> */
.L_x_13259:
[----:B------:R-:W-:Y:S05]  /*a7f0*/  BSYNC B2 ;  /* 0x0000000000027941 */ /* 0x000fea0003800000 */
.L_x_13258:
        /* <DEDUP_REMOVED lines=44> */
.L_x_13257:
[----:B------:R-:W-:Y:S05]  /*aac0*/  BSYNC B1 ;  /* 0x0000000000017941 */ /* 0x000fea0003800000 */
.L_x_13256:
        /* <DEDUP_REMOVED lines=9> */
.L_x_13252:
        /* <DEDUP_REMOVED lines=12> */
.L_x_13261:
[----:B------:R-:W-:Y:S02]  /*ac20*/  MOV R111, R114 ;  /* 0x00000072006f7202 */ /* 0x000fe40000000f00 */
.L_x_13262:
[----:B------:R-:W-:Y:S05]  /*ac30*/  BSYNC B1 ;  /* 0x0000000000017941 */ /* 0x000fea0003800000 */
.L_x_13260:
        /* <DEDUP_REMOVED lines=16> */
.L_x_13266:
[----:B------:R-:W-:Y:S05]  /*ad40*/  BSYNC B2 ;  /* 0x0000000000027941 */ /* 0x000fea0003800000 */
.L_x_13265:
        /* <DEDUP_REMOVED lines=44> */
.L_x_13264:
[----:B------:R-:W-:Y:S05]  /*b010*/  BSYNC B1 ;  /* 0x0000000000017941 */ /* 0x000fea0003800000 */
.L_x_13263:
        /* <DEDUP_REMOVED lines=12> */
.L_x_13267:
        /* <DEDUP_REMOVED lines=12> */
.L_x_13270:
[----:B------:R-:W-:Y:S02]  /*b1a0*/  MOV R111, R114 ;  /* 0x00000072006f7202 */ /* 0x000fe40000000f00 */
.L_x_13271:
[----:B------:R-:W-:Y:S05]  /*b1b0*/  BSYNC B1 ;  /* 0x0000000000017941 */ /* 0x000fea0003800000 */
.L_x_13269:
        /* <DEDUP_REMOVED lines=16> */
.L_x_13275:
[----:B------:R-:W-:Y:S05]  /*b2c0*/  BSYNC B2 ;  /* 0x0000000000027941 */ /* 0x000fea0003800000 */
.L_x_13274:
        /* <DEDUP_REMOVED lines=44> */
.L_x_13273:
[----:B------:R-:W-:Y:S05]  /*b590*/  BSYNC B1 ;  /* 0x0000000000017941 */ /* 0x000fea0003800000 */
.L_x_13272:
        /* <DEDUP_REMOVED lines=9> */
.L_x_13268:
        /* <DEDUP_REMOVED lines=12> */
.L_x_13277:
[----:B------:R-:W-:Y:S02]  /*b6f0*/  IMAD.MOV.U32 R111, RZ, RZ, R114 ;  /* 0x000000ffff6f7224 */ /* 0x000fe400078e0072 */
.L_x_13278:
[----:B------:R-:W-:Y:S05]  /*b700*/  BSYNC B1 ;  /* 0x0000000000017941 */ /* 0x000fea0003800000 */
.L_x_13276:
        /* <DEDUP_REMOVED lines=16> */
.L_x_13282:
[----:B------:R-:W-:Y:S05]  /*b810*/  BSYNC B2 ;  /* 0x0000000000027941 */ /* 0x000fea0003800000 */
.L_x_13281:
        /* <DEDUP_REMOVED lines=44> */
.L_x_13280:
[----:B------:R-:W-:Y:S05]  /*bae0*/  BSYNC B1 ;  /* 0x0000000000017941 */ /* 0x000fea0003800000 */
.L_x_13279:
        /* <DEDUP_REMOVED lines=12> */
.L_x_13283:
        /* <DEDUP_REMOVED lines=12> */
.L_x_13286:
[----:B------:R-:W-:Y:S02]  /*bc70*/  IMAD.MOV.U32 R123, RZ, RZ, R114 ;  /* 0x000000ffff7b7224 */ /* 0x000fe400078e0072 */
.L_x_13287:
[----:B------:R-:W-:Y:S05]  /*bc80*/  BSYNC B1 ;  /* 0x0000000000017941 */ /* 0x000fea0003800000 */
.L_x_13285:
        /* <DEDUP_REMOVED lines=16> */
.L_x_13291:
[----:B------:R-:W-:Y:S05]  /*bd90*/  BSYNC B2 ;  /* 0x0000000000027941 */ /* 0x000fea0003800000 */
.L_x_13290:
        /* <DEDUP_REMOVED lines=44> */
.L_x_13289:
[----:B------:R-:W-:Y:S05]  /*c060*/  BSYNC B1 ;  /* 0x0000000000017941 */ /* 0x000fea0003800000 */
.L_x_13288:
        /* <DEDUP_REMOVED lines=9> */
.L_x_13284:
[----:B------:R-:W-:Y:S02]  /*c100*/  SEL R60, RZ, 0x10000, P4 ;  /* 0x00010000ff3c7807 */ /* 0x000fe40002000000 */
[----:B------:R-:W-:Y:S02]  /*c110*/  ISETP.NE.AND P4, PT, R122, RZ, PT ;  /* 0x000000ff7a00720c */ /* 0x000fe40003f85270 */
[----:B------:R-:W-:Y:S02]  /*c120*/  ISETP.NE.AND P6, PT, R118, RZ, PT ;  /* 0x000000ff7600720c */ /* 0x000fe40003fc5270 */
[----:B------:R-:W-:Y:S02]  /*c130*/  SEL R118, RZ, 0x1, P4 ;  /* 0x00000001ff767807 */ /* 0x000fe40002000000 */
[----:B------:R-:W-:Y:S02]  /*c140*/  SEL R62, RZ, 0x1000000, P5 ;  /* 0x01000000ff3e7807 */ /* 0x000fe40002800000 */
[----:B------:R-:W-:Y:S01]  /*c150*/  SEL R61, RZ, 0x100, P3 ;  /* 0x00000100ff3d7807 */ /* 0x000fe20001800000 */
[----:B------:R-:W-:Y:S01]  /*c160*/  IMAD.WIDE.U32 R118, R118, 0x1000000, RZ ;  /* 0x0100000076767825 */ /* 0x000fe200078e00ff */
[----:B------:R-:W-:-:S02]  /*c170*/  ISETP.NE.AND P0, PT, R120, RZ, PT ;  /* 0x000000ff7800720c */ /* 0x000fc40003f05270 */
[----:B------:R-:W-:Y:S01]  /*c180*/  ISETP.NE.AND P5, PT, R121, RZ, PT ;  /* 0x000000ff7900720c */ /* 0x000fe20003fa5270 */
[----:B------:R-:W-:Y:S01]  /*c190*/  IMAD.SHL.U32 R120, R116, 0x8, RZ ;  /* 0x0000000874787824 */ /* 0x000fe200078e00ff */
[----:B------:R-:W-:Y:S02]  /*c1a0*/  ISETP.NE.AND P1, PT, R117, RZ, PT ;  /* 0x000000ff7500720c */ /* 0x000fe40003f25270 */
[----:B------:R-:W-:Y:S02]  /*c1b0*/  LOP3.LUT R61, R61, R62, R60, 0xfe, !PT ;  /* 0x0000003e3d3d7212 */ /* 0x000fe400078efe3c */
[----:B------:R-:W-:Y:S02]  /*c1c0*/  SEL R117, RZ, 0x1, P2 ;  /* 0x00000001ff757807 */ /* 0x000fe40001000000 */
[----:B------:R-:W-:Y:S02]  /*c1d0*/  SEL R60, RZ, 0x1, P5 ;  /* 0x00000001ff3c7807 */ /* 0x000fe40002800000 */
[----:B------:R-:W-:-:S02]  /*c1e0*/  SEL R62, RZ, 0x1, P0 ;  /* 0x00000001ff3e7807 */ /* 0x000fc40000000000 */
        /* <DEDUP_REMOVED lines=16> */
[----:B0-----:R-:W-:Y:S02]  /*c2f0*/  SHF.L.U32 R61, R100, 0x10, RZ ;  /* 0x00000010643d7819 */ /* 0x001fe400000006ff */
[----:B------:R-:W-:Y:S02]  /*c300*/  LOP3.LUT R60, R101, 0xffff, RZ, 0xc0, !PT ;  /* 0x0000ffff653c7812 */ /* 0x000fe400078ec0ff */
[----:B------:R-:W-:Y:S02]  /*c310*/  LOP3.LUT R61, R61, 0xff0000, RZ, 0xc0, !PT ;  /* 0x00ff00003d3d7812 */ /* 0x000fe400078ec0ff */
[----:B------:R-:W-:Y:S02]  /*c320*/  LOP3.LUT R118, R102, 0xff, RZ, 0xc0, !PT ;  /* 0x000000ff66767812 */ /* 0x000fe400078ec0ff */
[----:B------:R-:W-:Y:S02]  /*c330*/  PRMT R60, R61, 0x4210, R60 ;  /* 0x000042103d3c7816 */ /* 0x000fe4000000003c */
[----:B------:R-:W-:Y:S01]  /*c340*/  PRMT R61, R99, 0x7104, RZ ;  /* 0x00007104633d7816 */ /* 0x000fe200000000ff */
[----:B------:R-:W-:Y:S01]  /*c350*/  IMAD.WIDE.U32 R118, R118, 0x1000000, RZ ;  /* 0x0100000076767825 */ /* 0x000fe200078e00ff */
[----:B------:R-:W-:-:S02]  /*c360*/  LOP3.LUT R62, R103, 0xff, RZ, 0xc0, !PT ;  /* 0x000000ff673e7812 */ /* 0x000fc400078ec0ff */
[----:B------:R-:W-:Y:S02]  /*c370*/  LOP3.LUT R61, R60, 0xff00, R61, 0xf8, !PT ;  /* 0x0000ff003c3d7812 */ /* 0x000fe400078ef83d */
[----:B------:R-:W-:Y:S01]  /*c380*/  LOP3.LUT R60, R104, 0xff, RZ, 0xc0, !PT ;  /* 0x000000ff683c7812 */ /* 0x000fe200078ec0ff */
[----:B------:R-:W-:Y:S01]  /*c390*/  IMAD.WIDE.U32 R62, R62, 0x10000, RZ ;  /* 0x000100003e3e7825 */ /* 0x000fe200078e00ff */
[----:B------:R-:W-:Y:S02]  /*c3a0*/  LOP3.LUT R121, R61, 0xff, R98, 0xf8, !PT ;  /* 0x000000ff3d797812 */ /* 0x000fe400078ef862 */
[----:B------:R-:W-:Y:S01]  /*c3b0*/  IADD3 R120, P0, R120, c[0x0][0x198], RZ ;  /* 0x0000660078787a10 */ /* 0x000fe20007f1e0ff */
[----:B------:R-:W-:Y:S01]  /*c3c0*/  IMAD.WIDE.U32 R60, R60, 0x100, RZ ;  /* 0x000001003c3c7825 */ /* 0x000fe200078e00ff */
[----:B------:R-:W-:-:S04]  /*c3d0*/  LOP3.LUT R121, R63, R121, R119, 0xfe, !PT ;  /* 0x000000793f797212 */ /* 0x000fc800078efe77 */
[----:B------:R-:W-:Y:S02]  /*c3e0*/  LOP3.LUT R62, R60, R118, R62, 0xfe, !PT ;  /* 0x000000763c3e7212 */ /* 0x000fe400078efe3e */
[----:B------:R-:W-:Y:S02]  /*c3f0*/  LOP3.LUT R61, R121, R61, RZ, 0xfc, !PT ;  /* 0x0000003d793d7212 */ /* 0x000fe400078efcff */
[----:B------:R-:W-:Y:S02]  /*c400*/  IADD3.X R121, R117, c[0x0][0x19c], RZ, P0, !PT ;  /* 0x0000670075797a10 */ /* 0x000fe400007fe4ff */
[----:B------:R-:W-:-:S05]  /*c410*/  LOP3.LUT R60, R62, 0xff, R105, 0xf8, !PT ;  /* 0x000000ff3e3c7812 */ /* 0x000fca00078ef869 */
[----:B------:R0:W-:Y:S02]  /*c420*/  STG.E.64 [R120.64], R60 ;  /* 0x0000003c78007986 */ /* 0x0001e4000c101b06 */
.L_x_13292:
[----:B------:R-:W-:Y:S02]  /*c430*/  IADD3 R116, R116, 0x100, RZ ;  /* 0x0000010074747810 */ /* 0x000fe40007ffe0ff */
.L_x_13163:
[----:B------:R-:W-:Y:S05]  /*c440*/  BSYNC B0 ;  /* 0x0000000000007941 */ /* 0x000fea0003800000 */
.L_x_13162:
        /* <DEDUP_REMOVED lines=30> */
.L_x_13296:
[----:B-1----:R-:W-:Y:S02]  /*c630*/  IMAD.MOV.U32 R62, RZ, RZ, R114 ;  /* 0x000000ffff3e7224 */ /* 0x002fe400078e0072 */
.L_x_13297:
[----:B------:R-:W-:Y:S05]  /*c640*/  BSYNC B1 ;  /* 0x0000000000017941 */ /* 0x000fea0003800000 */
.L_x_13295:
        /* <DEDUP_REMOVED lines=16> */
.L_x_13301:
[----:B------:R-:W-:Y:S05]  /*c750*/  BSYNC B2 ;  /* 0x0000000000027941 */ /* 0x000fea0003800000 */
.L_x_13300:
        /* <DEDUP_REMOVED lines=44> */
.L_x_13299:
[----:B------:R-:W-:Y:S05]  /*ca20*/  BSYNC B1 ;  /* 0x0000000000017941 */ /* 0x000fea0003800000 */
.L_x_13298:
        /* <DEDUP_REMOVED lines=16> */
.L_x_13302:
        /* <DEDUP_REMOVED lines=12> */
.L_x_13305:
[----:B------:R-:W-:Y:S02]  /*cbf0*/  MOV R53, R114 ;  /* 0x0000007200357202 */ /* 0x000fe40000000f00 */
.L_x_13306:
[----:B------:R-:W-:Y:S05]  /*cc00*/  BSYNC B1 ;  /* 0x0000000000017941 */ /* 0x000fea0003800000 */
.L_x_13304:
        /* <DEDUP_REMOVED lines=16> */
.L_x_13310:
[----:B------:R-:W-:Y:S05]  /*cd10*/  BSYNC B2 ;  /* 0x0000000000027941 */ /* 0x000fea0003800000 */
.L_x_13309:
        /* <DEDUP_REMOVED lines=44> */
.L_x_13308:
[----:B------:R-:W-:Y:S05]  /*cfe0*/  BSYNC B1 ;  /* 0x0000000000017941 */ /* 0x000fea0003800000 */
.L_x_13307:
        /* <DEDUP_REMOVED lines=9> */
.L_x_13303:
        /* <DEDUP_REMOVED lines=12> */
.L_x_13312:
[----:B------:R-:W-:Y:S02]  /*d140*/  IMAD.MOV.U32 R111, RZ, RZ, R114 ;  /* 0x000000ffff6f7224 */ /* 0x000fe400078e0072 */
.L_x_13313:
[----:B------:R-:W-:Y:S05]  /*d150*/  BSYNC B1 ;  /* 0x0000000000017941 */ /* 0x000fea0003800000 */
.L_x_13311:
        /* <DEDUP_REMOVED lines=16> */
.L_x_13317:
[----:B------:R-:W-:Y:S05]  /*d260*/  BSYNC B2 ;  /* 0x0000000000027941 */ /* 0x000fea0003800000 */
.L_x_13316:
        /* <DEDUP_REMOVED lines=44> */
.L_x_13315:
[----:B------:R-:W-:Y:S05]  /*d530*/  BSYNC B1 ;  /* 0x0000000000017941 */ /* 0x000fea0003800000 */
.L_x_13314:
        /* <DEDUP_REMOVED lines=13> */
.L_x_13318:
        /* <DEDUP_REMOVED lines=12> */
.L_x_13321:
[----:B------:R-:W-:Y:S02]  /*d6d0*/  IMAD.MOV.U32 R56, RZ, RZ, R114 ;  /* 0x000000ffff387224 */ /* 0x000fe400078e0072 */
.L_x_13322:
[----:B------:R-:W-:Y:S05]  /*d6e0*/  BSYNC B1 ;  /* 0x0000000000017941 */ /* 0x000fea0003800000 */
.L_x_13320:
        /* <DEDUP_REMOVED lines=16> */
.L_x_13326:
[----:B------:R-:W-:Y:S05]  /*d7f0*/  BSYNC B2 ;  /* 0x0000000000027941 */ /* 0x000fea0003800000 */
.L_x_13325:
        /* <DEDUP_REMOVED lines=44> */
.L_x_13324:
[----:B------:R-:W-:Y:S05]  /*dac0*/  BSYNC B1 ;  /* 0x0000000000017941 */ /* 0x000fea0003800000 */
.L_x_13323:
        /* <DEDUP_REMOVED lines=9> */
.L_x_13319:
        /* <DEDUP_REMOVED lines=12> */
.L_x_13328:
[----:B------:R-:W-:Y:S02]  /*dc20*/  IMAD.MOV.U32 R56, RZ, RZ, R114 ;  /* 0x000000ffff387224 */ /* 0x000fe400078e0072 */
.L_x_13329:
[----:B------:R-:W-:Y:S05]  /*dc30*/  BSYNC B1 ;  /* 0x0000000000017941 */ /* 0x000fea0003800000 */
.L_x_13327:
        /* <DEDUP_REMOVED lines=16> */
.L_x_13333:
[----:B------:R-:W-:Y:S05]  /*dd40*/  BSYNC B2 ;  /* 0x0000000000027941 */ /* 0x000fea0003800000 */
.L_x_13332:
        /* <DEDUP_REMOVED lines=44> */
.L_x_13331:
[----:B------:R-:W-:Y:S05]  /*e010*/  BSYNC B1 ;  /* 0x0000000000017941 */ /* 0x000fea0003800000 */
.L_x_13330:
        /* <DEDUP_REMOVED lines=13> */
.L_x_13334:
        /* <DEDUP_REMOVED lines=12> */
.L_x_13337:
[----:B------:R-:W-:Y:S02]  /*e1b0*/  IMAD.MOV.U32 R55, RZ, RZ, R114 ;  /* 0x000000ffff377224 */ /* 0x000fe400078e0072 */
.L_x_13338:
[----:B------:R-:W-:Y:S05]  /*e1c0*/  BSYNC B1 ;  /* 0x0000000000017941 */ /* 0x000fea0003800000 */
.L_x_13336:
        /* <DEDUP_REMOVED lines=16> */
.L_x_13342:
[----:B------:R-:W-:Y:S05]  /*e2d0*/  BSYNC B2 ;  /* 0x0000000000027941 */ /* 0x000fea0003800000 */
.L_x_13341:
        /* <DEDUP_REMOVED lines=44> */
.L_x_13340:
[----:B------:R-:W-:Y:S05]  /*e5a0*/  BSYNC B1 ;  /* 0x0000000000017941 */ /* 0x000fea0003800000 */
.L_x_13339:
        /* <DEDUP_REMOVED lines=9> */
.L_x_13335:
        /* <DEDUP_REMOVED lines=12> */
.L_x_13344:
[----:B------:R-:W-:Y:S02]  /*e700*/  MOV R56, R114 ;  /* 0x0000007200387202 */ /* 0x000fe40000000f00 */
.L_x_13345:
[----:B------:R-:W-:Y:S05]  /*e710*/  BSYNC B1 ;  /* 0x0000000000017941 */ /* 0x000fea0003800000 */
.L_x_13343:
        /* <DEDUP_REMOVED lines=16> */
.L_x_13349:
[----:B------:R-:W-:Y:S05]  /*e820*/  BSYNC B2 ;  /* 0x0000000000027941 */ /* 0x000fea0003800000 */
.L_x_13348:
        /* <DEDUP_REMOVED lines=44> */
.L_x_13347:
[----:B------:R-:W-:Y:S05]  /*eaf0*/  BSYNC B1 ;  /* 0x0000000000017941 */ /* 0x000fea0003800000 */
.L_x_13346:
        /* <DEDUP_REMOVED lines=13> */
.L_x_13350:
        /* <DEDUP_REMOVED lines=12> */
.L_x_13353:
[----:B------:R-:W-:Y:S02]  /*ec90*/  MOV R111, R114 ;  /* 0x00000072006f7202 */ /* 0x000fe40000000f00 */
.L_x_13354:
[----:B------:R-:W-:Y:S05]  /*eca0*/  BSYNC B1 ;  /* 0x0000000000017941 */ /* 0x000fea0003800000 */
.L_x_13352:
        /* <DEDUP_REMOVED lines=16> */
.L_x_13358:
[----:B------:R-:W-:Y:S05]  /*edb0*/  BSYNC B2 ;  /* 0x0000000000027941 */ /* 0x000fea0003800000 */
.L_x_13357:
        /* <DEDUP_REMOVED lines=44> */
.L_x_13356:
[----:B------:R-:W-:Y:S05]  /*f080*/  BSYNC B1 ;  /* 0x0000000000017941 */ /* 0x000fea0003800000 */
.L_x_13355:
        /* <DEDUP_REMOVED lines=9> */
.L_x_13351:
        /* <DEDUP_REMOVED lines=12> */
.L_x_13360:
[----:B------:R-:W-:Y:S02]  /*f1e0*/  IMAD.MOV.U32 R111, RZ, RZ, R114 ;  /* 0x000000ffff6f7224 */ /* 0x000fe400078e0072 */
.L_x_13361:
[----:B------:R-:W-:Y:S05]  /*f1f0*/  BSYNC B1 ;  /* 0x0000000000017941 */ /* 0x000fea0003800000 */
.L_x_13359:
        /* <DEDUP_REMOVED lines=16> */
.L_x_13365:
[----:B------:R-:W-:Y:S05]  /*f300*/  BSYNC B2 ;  /* 0x0000000000027941 */ /* 0x000fea0003800000 */
.L_x_13364:
        /* <DEDUP_REMOVED lines=44> */
.L_x_13363:
[----:B------:R-:W-:Y:S05]  /*f5d0*/  BSYNC B1 ;  /* 0x0000000000017941 */ /* 0x000fea0003800000 */
.L_x_13362:
        /* <DEDUP_REMOVED lines=12> */
.L_x_13366:
        /* <DEDUP_REMOVED lines=12> */
.L_x_13369:
[----:B------:R-:W-:Y:S02]  /*f760*/  IMAD.MOV.U32 R57, RZ, RZ, R114 ;  /* 0x000000ffff397224 */ /* 0x000fe400078e0072 */
.L_x_13370:
[----:B------:R-:W-:Y:S05]  /*f770*/  BSYNC B1 ;  /* 0x0000000000017941 */ /* 0x000fea0003800000 */
.L_x_13368:
        /* <DEDUP_REMOVED lines=16> */
.L_x_13374:
[----:B------:R-:W-:Y:S05]  /*f880*/  BSYNC B2 ;  /* 0x0000000000027941 */ /* 0x000fea0003800000 */
.L_x_13373:
        /* <DEDUP_REMOVED lines=44> */
.L_x_13372:
[----:B------:R-:W-:Y:S05]  /*fb50*/  BSYNC B1 ;  /* 0x0000000000017941 */ /* 0x000fea0003800000 */
.L_x_13371:
        /* <DEDUP_REMOVED lines=9> */
.L_x_13367:
        /* <DEDUP_REMOVED lines=12> */
.L_x_13376:
[----:B------:R-:W-:Y:S02]  /*fcb0*/  IMAD.MOV.U32 R111, RZ, RZ, R114 ;  /* 0x000000ffff6f7224 */ /* 0x000fe400078e0072 */
.L_x_13377:
[----:B------:R-:W-:Y:S05]  /*fcc0*/  BSYNC B1 ;  /* 0x0000000000017941 */ /* 0x000fea0003800000 */
.L_x_13375:
        /* <DEDUP_REMOVED lines=16> */
.L_x_13381:
[----:B------:R-:W-:Y:S05]  /*fdd0*/  BSYNC B2 ;  /* 0x0000000000027941 */ /* 0x000fea0003800000 */
.L_x_13380:
        /* <DEDUP_REMOVED lines=44> */
.L_x_13379:
[----:B------:R-:W-:Y:S05]  /*100a0*/  BSYNC B1 ;  /* 0x0000000000017941 */ /* 0x000fea0003800000 */
.L_x_13378:
        /* <DEDUP_REMOVED lines=12> */
.L_x_13382:
        /* <DEDUP_REMOVED lines=12> */
.L_x_13385:
[----:B------:R-:W-:Y:S02]  /*10230*/  IMAD.MOV.U32 R58, RZ, RZ, R114 ;  /* 0x000000ffff3a7224 */ /* 0x000fe400078e0072 */
.L_x_13386:
[----:B------:R-:W-:Y:S05]  /*10240*/  BSYNC B1 ;  /* 0x0000000000017941 */ /* 0x000fea0003800000 */
.L_x_13384:
        /* <DEDUP_REMOVED lines=16> */
.L_x_13390:
[----:B------:R-:W-:Y:S05]  /*10350*/  BSYNC B2 ;  /* 0x0000000000027941 */ /* 0x000fea0003800000 */
.L_x_13389:
        /* <DEDUP_REMOVED lines=44> */
.L_x_13388:
[----:B------:R-:W-:Y:S05]  /*10620*/  BSYNC B1 ;  /* 0x0000000000017941 */ /* 0x000fea0003800000 */
.L_x_13387:
        /* <DEDUP_REMOVED lines=9> */
.L_x_13383:
        /* <DEDUP_REMOVED lines=12> */
.L_x_13392:
[----:B------:R-:W-:Y:S02]  /*10780*/  MOV R111, R114 ;  /* 0x00000072006f7202 */ /* 0x000fe40000000f00 */
.L_x_13393:
[----:B------:R-:W-:Y:S05]  /*10790*/  BSYNC B1 ;  /* 0x0000000000017941 */ /* 0x000fea0003800000 */
.L_x_13391:
        /* <DEDUP_REMOVED lines=16> */
.L_x_13397:
[----:B------:R-:W-:Y:S05]  /*108a0*/  BSYNC B2 ;  /* 0x0000000000027941 */ /* 0x000fea0003800000 */
.L_x_13396:
        /* <DEDUP_REMOVED lines=44> */
.L_x_13395:
[----:B------:R-:W-:Y:S05]  /*10b70*/  BSYNC B1 ;  /* 0x0000000000017941 */ /* 0x000fea0003800000 */
.L_x_13394:
        /* <DEDUP_REMOVED lines=12> */
.L_x_13398:
        /* <DEDUP_REMOVED lines=12> */
.L_x_13401:
[----:B------:R-:W-:Y:S02]  /*10d00*/  MOV R111, R114 ;  /* 0x00000072006f7202 */ /* 0x000fe40000000f00 */
.L_x_13402:
[----:B------:R-:W-:Y:S05]  /*10d10*/  BSYNC B1 ;  /* 0x0000000000017941 */ /* 0x000fea0003800000 */
.L_x_13400:
        /* <DEDUP_REMOVED lines=16> */
.L_x_13406:
[----:B------:R-:W-:Y:S05]  /*10e20*/  BSYNC B2 ;  /* 0x0000000000027941 */ /* 0x000fea0003800000 */
.L_x_13405:
        /* <DEDUP_REMOVED lines=44> */
.L_x_13404:
[----:B------:R-:W-:Y:S05]  /*110f0*/  BSYNC B1 ;  /* 0x0000000000017941 */ /* 0x000fea0003800000 */
.L_x_13403:
        /* <DEDUP_REMOVED lines=9> */
.L_x_13399:
        /* <DEDUP_REMOVED lines=12> */
.L_x_13408:
[----:B------:R-:W-:Y:S02]  /*11250*/  IMAD.MOV.U32 R111, RZ, RZ, R114 ;  /* 0x000000ffff6f7224 */ /* 0x000fe400078e0072 */
.L_x_13409:
[----:B------:R-:W-:Y:S05]  /*11260*/  BSYNC B1 ;  /* 0x0000000000017941 */ /* 0x000fea0003800000 */
.L_x_13407:
        /* <DEDUP_REMOVED lines=16> */
.L_x_13413:
[----:B------:R-:W-:Y:S05]  /*11370*/  BSYNC B2 ;  /* 0x0000000000027941 */ /* 0x000fea0003800000 */
.L_x_13412:
        /* <DEDUP_REMOVED lines=44> */
.L_x_13411:
[----:B------:R-:W-:Y:S05]  /*11640*/  BSYNC B1 ;  /* 0x0000000000017941 */ /* 0x000fea0003800000 */
.L_x_13410:
        /* <DEDUP_REMOVED lines=12> */
.L_x_13414:
        /* <DEDUP_REMOVED lines=12> */
.L_x_13417:
[----:B------:R-:W-:Y:S02]  /*117d0*/  IMAD.MOV.U32 R123, RZ, RZ, R114 ;  /* 0x000000ffff7b7224 */ /* 0x000fe400078e0072 */
.L_x_13418:
[----:B------:R-:W-:Y:S05]  /*117e0*/  BSYNC B1 ;  /* 0x0000000000017941 */ /* 0x000fea0003800000 */
.L_x_13416:
        /* <DEDUP_REMOVED lines=16> */
.L_x_13422:
[----:B------:R-:W-:Y:S05]  /*118f0*/  BSYNC B2 ;  /* 0x0000000000027941 */ /* 0x000fea0003800000 */
.L_x_13421:
        /* <DEDUP_REMOVED lines=44> */
.L_x_13420:
[----:B------:R-:W-:Y:S05]  /*11bc0*/  BSYNC B1 ;  /* 0x0000000000017941 */ /* 0x000fea0003800000 */
.L_x_13419:
        /* <DEDUP_REMOVED lines=9> */
.L_x_13415:
        /* <DEDUP_REMOVED lines=8> */
[----:B------:R-:W-:Y:S02]  /*11ce0*/  ISETP.NE.AND P5, PT, R120, RZ, PT ;  /* 0x000000ff7800720c */ /* 0x000fe40003fa5270 */
[----:B------:R-:W-:Y:S02]  /*11cf0*/  ISETP.NE.AND P1, PT, R117, RZ, PT ;  /* 0x000000ff7500720c */ /* 0x000fe40003f25270 */
[----:B------:R-:W-:Y:S02]  /*11d00*/  LOP3.LUT R61, R61, R62, R60, 0xfe, !PT ;  /* 0x0000003e3d3d7212 */ /* 0x000fe400078efe3c */
[----:B------:R-:W-:Y:S02]  /*11d10*/  SEL R117, RZ, 0x1, P2 ;  /* 0x00000001ff757807 */ /* 0x000fe40001000000 */
[----:B------:R-:W-:Y:S02]  /*11d20*/  SEL R62, RZ, 0x1, P5 ;  /* 0x00000001ff3e7807 */ /* 0x000fe40002800000 */
[----:B------:R-:W-:-:S02]  /*11d30*/  SEL R60, RZ, 0x1, P0 ;  /* 0x00000001ff3c7807 */ /* 0x000fc40000000000 */
[----:B------:R-:W-:Y:S01]  /*11d40*/  LOP3.LUT R117, R119, R61, R117, 0xfe, !PT ;  /* 0x0000003d77757212 */ /* 0x000fe200078efe75 */
[----:B------:R-:W-:Y:S01]  /*11d50*/  IMAD.WIDE.U32 R62, R62, 0x10000, RZ ;  /* 0x000100003e3e7825 */ /* 0x000fe200078e00ff */
[----:B------:R-:W-:-:S03]  /*11d60*/  LEA R120, P0, R116, c[0x0][0x188], 0x5 ;  /* 0x0000620074787a11 */ /* 0x000fc600078028ff */
[----:B------:R-:W-:Y:S01]  /*11d70*/  IMAD.WIDE.U32 R60, R60, 0x100, RZ ;  /* 0x000001003c3c7825 */ /* 0x000fe200078e00ff */
[----:B------:R-:W-:-:S03]  /*11d80*/  LEA.HI.X R121, R116, c[0x0][0x18c], RZ, 0x5, P0 ;  /* 0x0000630074797a11 */ /* 0x000fc600000f2cff */
[----:B------:R-:W-:Y:S01]  /*11d90*/  IMAD.SHL.U32 R119, R116, 0x8, RZ ;  /* 0x0000000874777824 */ /* 0x000fe200078e00ff */
[----:B------:R-:W-:Y:S01]  /*11da0*/  LOP3.LUT R61, R61, R117, R63, 0xfe, !PT ;  /* 0x000000753d3d7212 */ /* 0x000fe200078efe3f */
[----:B------:R0:W-:Y:S01]  /*11db0*/  STG.E.128 [R120.64], R52 ;  /* 0x0000003478007986 */ /* 0x0001e2000c101d06 */
[----:B------:R-:W-:Y:S02]  /*11dc0*/  LOP3.LUT R60, R60, R118, R62, 0xfe, !PT ;  /* 0x000000763c3c7212 */ /* 0x000fe400078efe3e */
[----:B------:R-:W-:Y:S01]  /*11dd0*/  SEL R63, RZ, 0x1, P6 ;  /* 0x00000001ff3f7807 */ /* 0x000fe20003000000 */
[----:B------:R0:W-:Y:S01]  /*11de0*/  STG.E.128 [R120.64+0x10], R56 ;  /* 0x0000103878007986 */ /* 0x0001e2000c101d06 */
[----:B------:R-:W-:Y:S02]  /*11df0*/  SHF.R.U32.HI R118, RZ, 0x1d, R116 ;  /* 0x0000001dff767819 */ /* 0x000fe40000011674 */
[----:B------:R-:W-:Y:S02]  /*11e00*/  IADD3 R62, P0, R119, c[0x0][0x190], RZ ;  /* 0x00006400773e7a10 */ /* 0x000fe40007f1e0ff */
[----:B------:R-:W-:-:S02]  /*11e10*/  LOP3.LUT R60, R60, R63, RZ, 0xfc, !PT ;  /* 0x0000003f3c3c7212 */ /* 0x000fc400078efcff */
[----:B------:R-:W-:-:S05]  /*11e20*/  IADD3.X R63, R118, c[0x0][0x194], RZ, P0, !PT ;  /* 0x00006500763f7a10 */ /* 0x000fca00007fe4ff */
        /* <DEDUP_REMOVED lines=22> */
.L_x_13294:
[----:B------:R-:W-:Y:S05]  /*11f90*/  BSYNC B0 ;  /* 0x0000000000007941 */ /* 0x000fea0003800000 */
.L_x_13293:
        /* <DEDUP_REMOVED lines=34> */
.L_x_13433:
        /* <DEDUP_REMOVED lines=70> */
.L_x_13434:
        /* <DEDUP_REMOVED lines=65> */
[----:B------:R-:W-:Y:S02]  /*12a30*/  FMUL.FTZ R119, R119, R116 ;  /* 0x0000007477777220 */ /* 0x000fe40000410000 */
[----:B--2---:R-:W-:Y:S02]  /*12a40*/  FADD.FTZ R120, R117, R120 ;  /* 0x0000007875787221 */ /* 0x004fe40000010000 */
[----:B------:R-:W0:Y:S01]  /*12a50*/  SHFL.IDX PT, R121, R121, RZ, 0x1f ;  /* 0x00001fff79797589 */ /* 0x000e2200000e0000 */
[----:B------:R-:W-:Y:S02]  /*12a60*/  IMAD.MOV.U32 R63, RZ, RZ, c[0x0][0x1e0] ;  /* 0x00007800ff3f7624 */ /* 0x000fe400078e00ff */
        /* <DEDUP_REMOVED lines=19> */
[----:B------:R-:W-:Y:S02]  /*12ba0*/  FFMA.FTZ R60, R16, R61, R9 ;  /* 0x0000003d103c7223 */ /* 0x000fe40000010009 */
[----:B------:R-:W-:Y:S02]  /*12bb0*/  FFMA.FTZ R63, R17, R63, R8 ;  /* 0x0000003f113f7223 */ /* 0x000fe40000010008 */
[--C-:B------:R-:W-:Y:S02]  /*12bc0*/  FADD.FTZ R61, R38, -R119.reuse ;  /* 0x80000077263d7221 */ /* 0x100fe40000010000 */
[--C-:B------:R-:W-:Y:S01]  /*12bd0*/  FADD.FTZ R117, R40, -R119.reuse ;  /* 0x8000007728757221 */ /* 0x100fe20000010000 */
[----:B------:R-:W-:Y:S01]  /*12be0*/  F2FP.PACK_AB R60, R63, R60 ;  /* 0x0000003c3f3c723e */ /* 0x000fe200000000ff */
[----:B------:R-:W-:-:S02]  /*12bf0*/  FADD.FTZ R63, R39, -R119 ;  /* 0x80000077273f7221 */ /* 0x000fc40000010000 */
[--C-:B------:R-:W-:Y:S02]  /*12c00*/  FADD.FTZ R121, R41, -R119.reuse ;  /* 0x8000007729797221 */ /* 0x100fe40000010000 */
[C---:B------:R-:W-:Y:S02]  /*12c10*/  FMUL.FTZ R61, R118.reuse, R61 ;  /* 0x0000003d763d7220 */ /* 0x040fe40000410000 */
[C---:B------:R-:W-:Y:S02]  /*12c20*/  FMUL.FTZ R63, R118.reuse, R63 ;  /* 0x0000003f763f7220 */ /* 0x040fe40000410000 */
        /* <DEDUP_REMOVED lines=8> */
[----:B------:R-:W-:Y:S01]  /*12cb0*/  F2FP.PACK_AB R61, R62, R61 ;  /* 0x0000003d3e3d723e */ /* 0x000fe200000000ff */
[----:B------:R-:W-:-:S02]  /*12cc0*/  FMUL.FTZ R123, R118, R123 ;  /* 0x0000007b767b7220 */ /* 0x000fc40000410000 */
[----:B------:R-:W-:Y:S01]  /*12cd0*/  FMUL.FTZ R125, R118, R125 ;  /* 0x0000007d767d7220 */ /* 0x000fe20000410000 */
[----:B------:R-:W-:Y:S01]  /*12ce0*/  F2FP.PACK_AB R62, R116, R117 ;  /* 0x00000075743e723e */ /* 0x000fe200000000ff */
[----:B------:R-:W-:Y:S02]  /*12cf0*/  FFMA.FTZ R63, R10, R123, R3 ;  /* 0x0000007b0a3f7223 */ /* 0x000fe40000010003 */
[----:B------:R-:W-:Y:S02]  /*12d00*/  FFMA.FTZ R120, R11, R125, R2 ;  /* 0x0000007d0b787223 */ /* 0x000fe40000010002 */
[----:B------:R-:W-:-:S03]  /*12d10*/  IMAD.MOV.U32 R117, RZ, RZ, 0x10 ;  /* 0x00000010ff757424 */ /* 0x000fc600078e00ff */
[----:B------:R-:W-:Y:S01]  /*12d20*/  F2FP.PACK_AB R63, R120, R63 ;  /* 0x0000003f783f723e */ /* 0x000fe200000000ff */
[C---:B------:R-:W-:Y:S01]  /*12d30*/  IMAD.WIDE.U32 R116, R106.reuse, R117, c[0x0][0x208] ;  /* 0x000082006a747625 */ /* 0x040fe200078e0075 */
[----:B------:R-:W-:-:S04]  /*12d40*/  IADD3 R106, R106, 0x100, RZ ;  /* 0x000001006a6a7810 */ /* 0x000fc80007ffe0ff */
[----:B------:R0:W-:Y:S03]  /*12d50*/  STG.E.128 [R116.64], R60 ;  /* 0x0000003c74007986 */ /* 0x0001e6000c101d06 */
.L_x_13426:
[----:B------:R-:W-:Y:S05]  /*12d60*/  BSYNC B0 ;  /* 0x0000000000007941 */ /* 0x000fea0003800000 */
.L_x_13425:
        /* <DEDUP_REMOVED lines=23> */
[----:B------:R-:W-:-:S02]  /*12ee0*/  FADD.FTZ R123, R50, -R119 ;  /* 0x80000077327b7221 */ /* 0x000fc40000010000 */
[----:B------:R-:W-:Y:S01]  /*12ef0*/  FADD.FTZ R125, R51, -R119 ;  /* 0x80000077337d7221 */ /* 0x000fe20000010000 */
[----:B------:R-:W-:Y:S01]  /*12f00*/  F2FP.PACK_AB R62, R116, R117 ;  /* 0x00000075743e723e */ /* 0x000fe200000000ff */
[----:B------:R-:W-:Y:S01]  /*12f10*/  HFMA2.MMA R117, -RZ, RZ, 0, 9.5367431640625e-07 ;  /* 0x00000010ff757435 */ /* 0x000fe200000001ff */
[C---:B------:R-:W-:Y:S02]  /*12f20*/  FMUL.FTZ R123, R118.reuse, R123 ;  /* 0x0000007b767b7220 */ /* 0x040fe40000410000 */
[----:B------:R-:W-:Y:S02]  /*12f30*/  FMUL.FTZ R125, R118, R125 ;  /* 0x0000007d767d7220 */ /* 0x000fe40000410000 */
[----:B------:R-:W-:Y:S02]  /*12f40*/  FFMA.FTZ R63, R71, R123, R80 ;  /* 0x0000007b473f7223 */ /* 0x000fe40000010050 */
[----:B------:R-:W-:-:S03]  /*12f50*/  FFMA.FTZ R120, R74, R125, R83 ;  /* 0x0000007d4a787223 */ /* 0x000fc60000010053 */
[C---:B------:R-:W-:Y:S01]  /*12f60*/  IMAD.WIDE.U32 R116, R106.reuse, R117, c[0x0][0x208] ;  /* 0x000082006a747625 */ /* 0x040fe200078e0075 */
[----:B------:R-:W-:Y:S02]  /*12f70*/  IADD3 R106, R106, 0x100, RZ ;  /* 0x000001006a6a7810 */ /* 0x000fe40007ffe0ff */
[----:B------:R-:W-:-:S05]  /*12f80*/  F2FP.PACK_AB R63, R120, R63 ;  /* 0x0000003f783f723e */ /* 0x000fca00000000ff */
[----:B------:R0:W-:Y:S02]  /*12f90*/  STG.E.128 [R116.64], R60 ;  /* 0x0000003c74007986 */ /* 0x0001e4000c101d06 */
.L_x_13428:
[----:B------:R-:W-:Y:S05]  /*12fa0*/  BSYNC B0 ;  /* 0x0000000000007941 */ /* 0x000fea0003800000 */
.L_x_13427:
[----:B------:R-:W-:Y:S01]  /*12fb0*/  ISETP.NE.AND P0, PT, R66, RZ, PT ;  /* 0x000000ff4200720c */ /* 0x000fe20003f05270 */
[----:B------:R-:W-:-:S12]  /*12fc0*/  BSSY B0, `(.L_x_13429) ;  /* 0x0000021000007945 */ /* 0x000fd80003800000 */
[----:B------:R-:W-:Y:S05]  /*12fd0*/  @!P0 BRA `(.L_x_13430) ;  /* 0x000001f000008947 */ /* 0x000fea0003800000 */
[--C-:B0-----:R-:W-:Y:S02]  /*12fe0*/  FADD.FTZ R117, R52, -R119.reuse ;  /* 0x8000007734757221 */ /* 0x101fe40000010000 */
[--C-:B-1----:R-:W-:Y:S02]  /*12ff0*/  FADD.FTZ R61, R58, -R119.reuse ;  /* 0x800000773a3d7221 */ /* 0x102fe40000010000 */
        /* <DEDUP_REMOVED lines=18> */
[----:B------:R-:W-:Y:S01]  /*13120*/  FFMA.FTZ R118, R86, R62, R95 ;  /* 0x0000003e56767223 */ /* 0x000fe2000001005f */
[----:B------:R-:W-:Y:S01]  /*13130*/  F2FP.PACK_AB R62, R117, R120 ;  /* 0x00000078753e723e */ /* 0x000fe200000000ff */
[----:B------:R-:W-:Y:S01]  /*13140*/  FFMA.FTZ R116, R81, R116, R90 ;  /* 0x0000007451747223 */ /* 0x000fe2000001005a */
[----:B------:R-:W-:Y:S01]  /*13150*/  F2FP.PACK_AB R63, R122, R119 ;  /* 0x000000777a3f723e */ /* 0x000fe200000000ff */
[----:B------:R-:W-:Y:S02]  /*13160*/  FFMA.FTZ R117, R84, R60, R91 ;  /* 0x0000003c54757223 */ /* 0x000fe4000001005b */
[----:B------:R-:W-:-:S02]  /*13170*/  FFMA.FTZ R61, R82, R123, R93 ;  /* 0x0000007b523d7223 */ /* 0x000fc4000001005d */
[----:B------:R-:W-:Y:S01]  /*13180*/  IMAD.MOV.U32 R119, RZ, RZ, 0x10 ;  /* 0x00000010ff777424 */ /* 0x000fe200078e00ff */
[----:B------:R-:W-:Y:S02]  /*13190*/  F2FP.PACK_AB R60, R117, R116 ;  /* 0x00000074753c723e */ /* 0x000fe400000000ff */
[----:B------:R-:W-:Y:S01]  /*131a0*/  F2FP.PACK_AB R61, R118, R61 ;  /* 0x0000003d763d723e */ /* 0x000fe200000000ff */
[----:B------:R-:W-:-:S05]  /*131b0*/  IMAD.WIDE.U32 R116, R106, R119, c[0x0][0x208] ;  /* 0x000082006a747625 */ /* 0x000fca00078e0077 */
[----:B------:R0:W-:Y:S02]  /*131c0*/  STG.E.128 [R116.64], R60 ;  /* 0x0000003c74007986 */ /* 0x0001e4000c101d06 */
.L_x_13430:
[----:B------:R-:W-:Y:S05]  /*131d0*/  BSYNC B0 ;  /* 0x0000000000007941 */ /* 0x000fea0003800000 */
.L_x_13429:
[----:B------:R-:W-:Y:S02]  /*131e0*/  IADD3 R18, R18, c[0x0][0x160], RZ ;  /* 0x0000580012127a10 */ /* 0x000fe40007ffe0ff */
[----:B------:R-:W-:Y:S02]  /*131f0*/  LOP3.LUT P1, RZ, R107, 0xff, RZ, 0xc0, !PT ;  /* 0x000000ff6bff7812 */ /* 0x000fe4000782c0ff */
[----:B------:R-:W-:Y:S02]  /*13200*/  ISETP.GE.AND P0, PT, R18, c[0x0][0x164], PT ;  /* 0x0000590012007a0c */ /* 0x000fe40003f06270 */
[----:B------:R-:W-:-:S11]  /*13210*/  SEL R107, RZ, 0x1, P1 ;  /* 0x00000001ff6b7807 */ /* 0x000fd60000800000 */
[----:B01----:R-:W-:Y:S01]  /*13220*/  @P0 CALL.REL.NOINC `(.L_x_13431) ;  /* 0x0000001000000944 */ /* 0x003fe20003c00000 */
[----:B------:R-:W-:Y:S05]  /*13230*/  BRA `(.L_x_13432) ;  /* 0xfffedaf000007947 */ /* 0x000fea000383ffff */
.L_x_13431:
[----:B------:R-:W-:Y:S05]  /*13240*/  EXIT ;  /* 0x000000000000794d */ /* 0x000fea0003800000 */
.L_x_13423:
[----:B------:R-:W-:Y:S01]  /*13250*/  IMAD.MOV.U32 R118, RZ, RZ, 0x1 ;  /* 0x00000001ff767424 */ /* 0x000fe200078e00ff */
[----:B------:R-:W-:Y:S01]  /*13260*/  MOV R62, 0x132a0 ;  /* 0x000132a0003e7802 */ /* 0x000fe20000000f00 */
[----:B------:R-:W-:Y:S02]  /*13270*/  IMAD.MOV.U32 R119, RZ, RZ, 0x1f ;  /* 0x0000001fff777424 */ /* 0x000fe400078e00ff */
[----:B------:R-:W-:Y:S02]  /*13280*/  IMAD.MOV.U32 R116, RZ, RZ, -0x1 ;  /* 0xffffffffff747424 */ /* 0x000fe400078e00ff */
[----:B------:R-:W-:Y:S05]  /*13290*/  CALL.REL.NOINC `($__internal_54_$__cuda_sm70_shflsync_bfly_p) ;  /* 0x000006c000007944 */ /* 0x000fea0003c00000 */
[----:B01----:R-:W-:Y:S05]  /*132a0*/  BRA `(.L_x_13433) ;  /* 0xffffef1000007947 */ /* 0x003fea000383ffff */
.L_x_13424:
[----:B------:R-:W-:Y:S01]  /*132b0*/  IMAD.MOV.U32 R118, RZ, RZ, 0x2 ;  /* 0x00000002ff767424 */ /* 0x000fe200078e00ff */
[----:B------:R-:W-:Y:S01]  /*132c0*/  MOV R119, 0x1f ;  /* 0x0000001f00777802 */ /* 0x000fe20000000f00 */
[----:B------:R-:W-:Y:S01]  /*132d0*/  IMAD.MOV.U32 R116, RZ, RZ, -0x1 ;  /* 0xffffffffff747424 */ /* 0x000fe200078e00ff */
[----:B------:R-:W-:Y:S02]  /*132e0*/  MOV R62, 0x13300 ;  /* 0x00013300003e7802 */ /* 0x000fe40000000f00 */
[----:B------:R-:W-:Y:S05]  /*132f0*/  CALL.REL.NOINC `($__internal_54_$__cuda_sm70_shflsync_bfly_p) ;  /* 0x0000066000007944 */ /* 0x000fea0003c00000 */
[----:B01----:R-:W-:Y:S01]  /*13300*/  FADD.FTZ R61, R61, R116 ;  /* 0x000000743d3d7221 */ /* 0x003fe20000010000 */
[----:B------:R-:W-:Y:S01]  /*13310*/  MOV R62, 0x13360 ;  /* 0x00013360003e7802 */ /* 0x000fe20000000f00 */
[----:B------:R-:W-:Y:S02]  /*13320*/  IMAD.MOV.U32 R118, RZ, RZ, 0x4 ;  /* 0x00000004ff767424 */ /* 0x000fe400078e00ff */
[----:B------:R-:W-:-:S02]  /*13330*/  IMAD.MOV.U32 R119, RZ, RZ, 0x1f ;  /* 0x0000001fff777424 */ /* 0x000fc400078e00ff */
[----:B------:R-:W-:Y:S02]  /*13340*/  IMAD.MOV.U32 R116, RZ, RZ, -0x1 ;  /* 0xffffffffff747424 */ /* 0x000fe400078e00ff */
[----:B------:R-:W-:Y:S05]  /*13350*/  CALL.REL.NOINC `($__internal_54_$__cuda_sm70_shflsync_bfly_p) ;  /* 0x0000060000007944 */ /* 0x000fea0003c00000 */
[----:B0-----:R-:W-:Y:S01]  /*13360*/  HFMA2.MMA R119, -RZ, RZ, 0, 1.847743988037109375e-06 ;  /* 0x0000001fff777435 */ /* 0x001fe200000001ff */
[----:B-1----:R-:W-:Y:S01]  /*13370*/  FADD.FTZ R61, R61, R116 ;  /* 0x000000743d3d7221 */ /* 0x002fe20000010000 */
[----:B------:R-:W-:Y:S01]  /*13380*/  MOV R62, 0x133c0 ;  /* 0x000133c0003e7802 */ /* 0x000fe20000000f00 */
[----:B------:R-:W-:Y:S02]  /*13390*/  IMAD.MOV.U32 R118, RZ, RZ, 0x8 ;  /* 0x00000008ff767424 */ /* 0x000fe400078e00ff */
[----:B------:R-:W-:Y:S02]  /*133a0*/  IMAD.MOV.U32 R116, RZ, RZ, -0x1 ;  /* 0xffffffffff747424 */ /* 0x000fe400078e00ff */
[----:B------:R-:W-:Y:S05]  /*133b0*/  CALL.REL.NOINC `($__internal_54_$__cuda_sm70_shflsync_bfly_p) ;  /* 0x000005a000007944 */ /* 0x000fea0003c00000 */
[----:B01----:R-:W-:Y:S01]  /*133c0*/  FADD.FTZ R61, R61, R116 ;  /* 0x000000743d3d7221 */ /* 0x003fe20000010000 */
[----:B------:R-:W-:Y:S01]  /*133d0*/  MOV R62, 0x13420 ;  /* 0x00013420003e7802 */ /* 0x000fe20000000f00 */
[----:B------:R-:W-:Y:S02]  /*133e0*/  IMAD.MOV.U32 R118, RZ, RZ, 0x10 ;  /* 0x00000010ff767424 */ /* 0x000fe400078e00ff */
[----:B------:R-:W-:Y:S02]  /*133f0*/  IMAD.MOV.U32 R119, RZ, RZ, 0x1f ;  /* 0x0000001fff777424 */ /* 0x000fe400078e00ff */
[----:B------:R-:W-:-:S02]  /*13400*/  IMAD.MOV.U32 R116, RZ, RZ, -0x1 ;  /* 0xffffffffff747424 */ /* 0x000fc400078e00ff */
[----:B------:R-:W-:Y:S05]  /*13410*/  CALL.REL.NOINC `($__internal_54_$__cuda_sm70_shflsync_bfly_p) ;  /* 0x0000054000007944 */ /* 0x000fea0003c00000 */
[----:B-1----:R-:W-:Y:S01]  /*13420*/  FADD.FTZ R60, R61, R116 ;  /* 0x000000743d3c7221 */ /* 0x002fe20000010000 */
[----:B------:R-:W-:Y:S01]  /*13430*/  ISETP.NE.AND P0, PT, R64, RZ, PT ;  /* 0x000000ff4000720c */ /* 0x000fe20003f05270 */
[----:B0-----:R-:W-:Y:S01]  /*13440*/  IMAD.MOV.U32 R118, RZ, RZ, 0x1 ;  /* 0x00000001ff767424 */ /* 0x001fe200078e00ff */
        /* <DEDUP_REMOVED lines=53> */
[----:B------:R-:W-:Y:S05]  /*137a0*/  CALL.REL.NOINC `($__internal_54_$__cuda_sm70_shflsync_bfly_p) ;  /* 0x000001b000007944 */ /* 0x000fea0003c00000 */
[----:B01----:R-:W-:Y:S01]  /*137b0*/  FADD.FTZ R61, R61, R116 ;  /* 0x000000743d3d7221 */ /* 0x003fe20000010000 */
[----:B------:R-:W-:Y:S01]  /*137c0*/  MOV R62, 0x13810 ;  /* 0x00013810003e7802 */ /* 0x000fe20000000f00 */
[----:B------:R-:W-:Y:S02]  /*137d0*/  IMAD.MOV.U32 R118, RZ, RZ, 0x2 ;  /* 0x00000002ff767424 */ /* 0x000fe400078e00ff */
[----:B------:R-:W-:Y:S02]  /*137e0*/  IMAD.MOV.U32 R119, RZ, RZ, 0x1f ;  /* 0x0000001fff777424 */ /* 0x000fe400078e00ff */
[----:B------:R-:W-:Y:S02]  /*137f0*/  IMAD.MOV.U32 R116, RZ, RZ, -0x1 ;  /* 0xffffffffff747424 */ /* 0x000fe400078e00ff */
[----:B------:R-:W-:Y:S05]  /*13800*/  CALL.REL.NOINC `($__internal_54_$__cuda_sm70_shflsync_bfly_p) ;  /* 0x0000015000007944 */ /* 0x000fea0003c00000 */
[----:B0-----:R-:W-:Y:S01]  /*13810*/  HFMA2.MMA R119, -RZ, RZ, 0, 1.847743988037109375e-06 ;  /* 0x0000001fff777435 */ /* 0x001fe200000001ff */
[----:B-1----:R-:W-:Y:S01]  /*13820*/  FADD.FTZ R61, R61, R116 ;  /* 0x000000743d3d7221 */ /* 0x002fe20000010000 */
[----:B------:R-:W-:Y:S01]  /*13830*/  MOV R62, 0x13870 ;  /* 0x00013870003e7802 */ /* 0x000fe20000000f00 */
[----:B------:R-:W-:-:S02]  /*13840*/  IMAD.MOV.U32 R118, RZ, RZ, 0x4 ;  /* 0x00000004ff767424 */ /* 0x000fc400078e00ff */
[----:B------:R-:W-:Y:S02]  /*13850*/  IMAD.MOV.U32 R116, RZ, RZ, -0x1 ;  /* 0xffffffffff747424 */ /* 0x000fe400078e00ff */
[----:B------:R-:W-:Y:S05]  /*13860*/  CALL.REL.NOINC `($__internal_54_$__cuda_sm70_shflsync_bfly_p) ;  /* 0x000000f000007944 */ /* 0x000fea0003c00000 */
[----:B01----:R-:W-:Y:S01]  /*13870*/  FADD.FTZ R61, R61, R116 ;  /* 0x000000743d3d7221 */ /* 0x003fe20000010000 */
[----:B------:R-:W-:Y:S01]  /*13880*/  MOV R62, 0x138d0 ;  /* 0x000138d0003e7802 */ /* 0x000fe20000000f00 */
[----:B------:R-:W-:Y:S02]  /*13890*/  IMAD.MOV.U32 R118, RZ, RZ, 0x8 ;  /* 0x00000008ff767424 */ /* 0x000fe400078e00ff */
[----:B------:R-:W-:Y:S02]  /*138a0*/  IMAD.MOV.U32 R119, RZ, RZ, 0x1f ;  /* 0x0000001fff777424 */ /* 0x000fe400078e00ff */
[----:B------:R-:W-:Y:S02]  /*138b0*/  IMAD.MOV.U32 R116, RZ, RZ, -0x1 ;  /* 0xffffffffff747424 */ /* 0x000fe400078e00ff */
[----:B------:R-:W-:Y:S05]  /*138c0*/  CALL.REL.NOINC `($__internal_54_$__cuda_sm70_shflsync_bfly_p) ;  /* 0x0000009000007944 */ /* 0x000fea0003c00000 */
[----:B-1----:R-:W-:Y:S01]  /*138d0*/  FADD.FTZ R120, R61, R116 ;  /* 0x000000743d787221 */ /* 0x002fe20000010000 */
[----:B0-----:R-:W-:Y:S01]  /*138e0*/  MOV R119, 0x1f ;  /* 0x0000001f00777802 */ /* 0x001fe20000000f00 */
[----:B------:R-:W-:Y:S01]  /*138f0*/  IMAD.MOV.U32 R118, RZ, RZ, 0x10 ;  /* 0x00000010ff767424 */ /* 0x000fe200078e00ff */
[----:B------:R-:W-:Y:S01]  /*13900*/  MOV R62, 0x13940 ;  /* 0x00013940003e7802 */ /* 0x000fe20000000f00 */
[----:B------:R-:W-:-:S02]  /*13910*/  IMAD.MOV.U32 R116, RZ, RZ, -0x1 ;  /* 0xffffffffff747424 */ /* 0x000fc400078e00ff */
[----:B------:R-:W-:Y:S02]  /*13920*/  IMAD.MOV.U32 R61, RZ, RZ, R120 ;  /* 0x000000ffff3d7224 */ /* 0x000fe400078e0078 */
[----:B------:R-:W-:Y:S05]  /*13930*/  CALL.REL.NOINC `($__internal_54_$__cuda_sm70_shflsync_bfly_p) ;  /* 0x0000002000007944 */ /* 0x000fea0003c00000 */
[----:B01----:R-:W-:Y:S01]  /*13940*/  IMAD.MOV.U32 R119, RZ, RZ, R116 ;  /* 0x000000ffff777224 */ /* 0x003fe200078e0074 */
[----:B------:R-:W-:Y:S05]  /*13950*/  BRA `(.L_x_13434) ;  /* 0xffffecc000007947 */ /* 0x000fea000383ffff */
        .weak           $__internal_54_$__cuda_sm70_shflsync_bfly_p
        .type           $__internal_54_$__cuda_sm70_shflsync_bfly_p,@function
        .size           $__internal_54_$__cuda_sm70_shflsync_bfly_p,(.L_x_20034 - $__internal_54_$__cuda_sm70_shflsync_bfly_p)
$__internal_54_$__cuda_sm70_shflsync_bfly_p:
[----:B------:R-:W-:Y:S01]  /*13960*/  IMAD.MOV.U32 R63, RZ, RZ, 0x0 ;  /* 0x00000000ff3f7424 */ /* 0x000fe200078e00ff */
[----:B------:R-:W-:Y:S04]  /*13970*/  WARPSYNC R116 ;  /* 0x0000007400007348 */ /* 0x000fe80003800000 */
[----:B------:R0:W1:Y:S01]  /*13980*/  SHFL.BFLY PT, R116, R61, R118, R119 ;  /* 0x0c0000763d747389 */ /* 0x00006200000e0077 */
[----:B------:R-:W-:Y:S05]  /*13990*/  RET.REL.NODEC R62 `(_ZN10layer_norm31ln_parallel_residual_fwd_kernelINS_13Kernel_traitsI6__halfS2_fS2_fjLj6144ELj1ELj1ELj8ELj16ENS_18Kernel_traits_baseILj6144ES2_S2_fS2_fjLj256EEEEELb1ELb1ELb0EEEvNS_9FwdParamsE) ;  /* 0xfffec6603e007950 */ /* 0x000fea0003c3ffff */
.L_x_13435:
        /* <DEDUP_REMOVED lines=14> */
.L_x_20034:


//--------------------- .text._ZN10layer_norm31ln_parallel_residual_fwd_kernelINS_13Kernel_traitsI6__halfS2_fS2_fjLj6144ELj1ELj1ELj8ELj16ENS_18Kernel_traits_baseILj6144ES2_S2_fS2_fjLj256EEEEELb1ELb1ELb1EEEvNS_9FwdParamsE --------------------------
	.section	.text._ZN10layer_norm31ln_parallel_residual_fwd_kernelINS_13Kernel_traitsI6__halfS2_fS2_fjLj6144ELj1ELj1ELj8ELj16ENS_18Kernel_traits_baseILj6144ES2_S2_fS2_fjLj256EEEEELb1ELb1ELb1EEEvNS_9FwdParamsE,"ax",@progbits
	.sectioninfo	@"SHI_REGISTERS=127"
	.align	128
        .global         _ZN10layer_norm31ln_parallel_residual_fwd_kernelINS_13Kernel_traitsI6__halfS2_fS2_fjLj6144ELj1ELj1ELj8ELj16ENS_18Kernel_traits_baseILj6144ES2_S2_fS2_fjLj256EEEEELb1ELb1ELb1EEEvNS_9FwdParamsE
        .type           _ZN10layer_norm31ln_parallel_residual_fwd_kernelINS_13Kernel_traitsI6__halfS2_fS2_fjLj6144ELj1ELj1ELj8ELj16ENS_18Kernel_traits_baseILj6144ES2_S2_fS2_fjLj256EEEEELb1ELb1ELb1EEEvNS_9FwdParamsE,@function
        .size           _ZN10layer_norm31ln_parallel_residual_fwd_kernelINS_13Kernel_traitsI6__halfS2_fS2_fjLj6144ELj1ELj1ELj8ELj16ENS_18Kernel_traits_baseILj6144ES2_S2_fS2_fjLj256EEEEELb1ELb1ELb1EEEvNS_9FwdParamsE,(.L_x_20035 - _ZN10layer_norm31ln_parallel_residual_fwd_kernelINS_13Kernel_traitsI6__halfS2_fS2_fjLj6144ELj1ELj1ELj8ELj16ENS_18Kernel_traits_baseILj6144ES2_S2_fS2_fjLj256EEEEELb1ELb1ELb1EEEvNS_9FwdParamsE)
        .other          _ZN10layer_norm31ln_parallel_residual_fwd_kernelINS_13Kernel_traitsI6__halfS2_fS2_fjLj6144ELj1ELj1ELj8ELj16ENS_18Kernel_traits_baseILj6144ES2_S2_fS2_fjLj256EEEEELb1ELb1ELb1EEEvNS_9FwdParamsE,@"STO_CUDA_ENTRY STV_DEFAULT"
_ZN10layer_norm31ln_parallel_residual_fwd_kernelINS_13Kernel_traitsI6__halfS2_fS2_fjLj6144ELj1ELj1ELj8ELj16ENS_18Kernel_traits_baseILj6144ES2_S2_fS2_fjLj256EEEEELb1ELb1ELb1EEEvNS_9FwdParamsE:
.text._ZN10layer_norm31ln_parallel_residual_fwd_kernelINS_13Kernel_traitsI6__halfS2_fS2_fjLj6144ELj1ELj1ELj8ELj16ENS_18Kernel_traits_baseILj6144ES2_S2_fS2_fjLj256EEEEELb1ELb1ELb1EEEvNS_9FwdParamsE:
        /* <DEDUP_REMOVED lines=12> */
[----:B------:R-:W3:Y:S04]  /*00c0*/  @P0 LDG.E.64 R4, [R8.64] ;  /* 0x0000000608040981 */ /* 0x000ee8000c1e1b00 */
[----:B------:R-:W0:Y:S04]  /*00d0*/  S2R R79, SR_TID.X ;  /* 0x00000000004f7919 */ /* 0x000e280000002100 */
[----:B------:R-:W0:Y:S02]  /*00e0*/  S2R R78, SR_CTAID.X ;  /* 0x00000000004e7919 */ /* 0x000e240000002500 */
[----:B0-----:R-:W-:-:S04]  /*00f0*/  IMAD R24, R78, c[0x0][0x0], R79 ;  /* 0x000000004e187a24 */ /* 0x001fc800078e024f */
[----:B------:R-:W-:Y:S01]  /*0100*/  IMAD.WIDE.U32 R6, R24, -0x326172a9, RZ ;  /* 0xcd9e8d5718067825 */ /* 0x000fe200078e00ff */
[----:B------:R-:W-:Y:S01]  /*0110*/  LEA.HI R78, R79, R78, RZ, 0x18 ;  /* 0x0000004e4f4e7211 */ /* 0x000fe200078fc0ff */
        /* <DEDUP_REMOVED lines=43> */
[----:B------:R-:W-:Y:S01]  /*03d0*/  IMAD.WIDE.U32 R12, R13, -0x2daee0ad, RZ ;  /* 0xd2511f530d0c7825 */ /* 0x000fe200078e00ff */
[----:B------:R-:W-:Y:S01]  /*03e0*/  UIADD3 UR21, UR4, 0x5384540f, URZ ;  /* 0x5384540f04157890 */ /* 0x000fe2000fffe03f */
[----:B------:R-:W-:Y:S01]  /*03f0*/  ISETP.GE.AND P1, PT, R78, c[0x0][0x164], PT ;  /* 0x000059004e007a0c */ /* 0x000fe20003f26270 */
[----:B------:R-:W-:Y:S01]  /*0400*/  UIADD3 UR22, UR5, 0x1fd5c5a3, URZ ;  /* 0x1fd5c5a305167890 */ /* 0x000fe2000fffe03f */
[----:B------:R-:W-:Y:S01]  /*0410*/  IMAD.WIDE.U32 R14, R14, -0x326172a9, RZ ;  /* 0xcd9e8d570e0e7825 */ /* 0x000fe200078e00ff */
[----:B------:R-:W-:Y:S01]  /*0420*/  LOP3.LUT R19, R13, UR18, R16, 0x96, !PT ;  /* 0x000000120d137c12 */ /* 0x000fe2000f8e9610 */
[----:B------:R0:W5:Y:S03]  /*0430*/  @P0 LDG.E.128 R8, [R2.64] ;  /* 0x0000000602080981 */ /* 0x000166000c1e1d00 */
[----:B------:R-:W-:Y:S01]  /*0440*/  LOP3.LUT R16, R15, UR17, R18, 0x96, !PT ;  /* 0x000000110f107c12 */ /* 0x000fe2000f8e9612 */
[----:B------:R-:W-:Y:S01]  /*0450*/  IMAD.WIDE.U32 R18, R19, -0x326172a9, RZ ;  /* 0xcd9e8d5713127825 */ /* 0x000fe200078e00ff */
[----:B------:R0:W5:Y:S03]  /*0460*/  @P0 LDG.E.128 R4, [R2.64+0x1000] ;  /* 0x0010000602040981 */ /* 0x000166000c1e1d00 */
[----:B------:R-:W-:Y:S01]  /*0470*/  IMAD.WIDE.U32 R16, R16, -0x2daee0ad, RZ ;  /* 0xd2511f5310107825 */ /* 0x000fe200078e00ff */
[----:B------:R-:W-:Y:S01]  /*0480*/  LOP3.LUT R13, R19, UR19, R14, 0x96, !PT ;  /* 0x00000013130d7c12 */ /* 0x000fe2000f8e960e */
[----:B------:R0:W5:Y:S01]  /*0490*/  @P0 LDG.E.128 R20, [R2.64+0x2000] ;  /* 0x0020000602140981 */ /* 0x000162000c1e1d00 */
[----:B------:R-:W-:-:S02]  /*04a0*/  UIADD3 UR23, UR4, -0xe443238, URZ ;  /* 0xf1bbcdc804177890 */ /* 0x000fc4000fffe03f */
[----:B------:R-:W-:Y:S01]  /*04b0*/  LOP3.LUT R14, R17, UR20, R12, 0x96, !PT ;  /* 0x00000014110e7c12 */ /* 0x000fe2000f8e960c */
[----:B------:R-:W-:Y:S01]  /*04c0*/  IMAD.WIDE.U32 R12, R13, -0x2daee0ad, RZ ;  /* 0xd2511f530d0c7825 */ /* 0x000fe200078e00ff */
[----:B------:R-:W-:-:S03]  /*04d0*/  UIADD3 UR24, UR5, -0x24c28bd8, URZ ;  /* 0xdb3d742805187890 */ /* 0x000fc6000fffe03f */
[----:B------:R-:W-:Y:S01]  /*04e0*/  IMAD.WIDE.U32 R14, R14, -0x326172a9, RZ ;  /* 0xcd9e8d570e0e7825 */ /* 0x000fe200078e00ff */
[----:B------:R-:W-:Y:S02]  /*04f0*/  LOP3.LUT R29, R13, UR22, R16, 0x96, !PT ;  /* 0x000000160d1d7c12 */ /* 0x000fe4000f8e9610 */
[----:B0-----:R-:W-:Y:S02]  /*0500*/  IADD3 R2, P2, R25, c[0x0][0x1b0], RZ ;  /* 0x00006c0019027a10 */ /* 0x001fe40007f5e0ff */
[----:B------:R-:W-:Y:S01]  /*0510*/  LOP3.LUT R28, R15, UR21, R18, 0x96, !PT ;  /* 0x000000150f1c7c12 */ /* 0x000fe2000f8e9612 */
[----:B------:R-:W-:-:S04]  /*0520*/  IMAD.HI.U32 R15, R29, -0x326172a9, RZ ;  /* 0xcd9e8d571d0f7827 */ /* 0x000fc800078e00ff */
[----:B------:R-:W-:Y:S01]  /*0530*/  IMAD.HI.U32 R13, R28, -0x2daee0ad, RZ ;  /* 0xd2511f531c0d7827 */ /* 0x000fe200078e00ff */
[----:B------:R-:W-:-:S03]  /*0540*/  LOP3.LUT R88, R15, UR23, R14, 0x96, !PT ;  /* 0x000000170f587c12 */ /* 0x000fc6000f8e960e */
[----:B------:R-:W-:Y:S01]  /*0550*/  IMAD.X R3, RZ, RZ, c[0x0][0x1b4], P2 ;  /* 0x00006d00ff037624 */ /* 0x000fe200010e06ff */
[----:B------:R-:W-:Y:S01]  /*0560*/  LOP3.LUT R86, R13, UR24, R12, 0x96, !PT ;  /* 0x000000180d567c12 */ /* 0x000fe2000f8e960c */
[----:B------:R-:W-:Y:S06]  /*0570*/  @P1 EXIT ;  /* 0x000000000000194d */ /* 0x000fec0003800000 */
[----:B-----5:R-:W-:Y:S01]  /*0580*/  @!P0 CS2R R20, SRZ ;  /* 0x0000000000148805 */ /* 0x020fe2000001ff00 */
[----:B------:R0:W5:Y:S01]  /*0590*/  LDG.E.128 R60, [R2.64] ;  /* 0x00000006023c7981 */ /* 0x000162000c1e1d00 */
[----:B------:R-:W-:Y:S01]  /*05a0*/  @!P0 CS2R R8, SRZ ;  /* 0x0000000000088805 */ /* 0x000fe2000001ff00 */
[----:B------:R-:W-:Y:S01]  /*05b0*/  @!P0 CS2R R10, SRZ ;  /* 0x00000000000a8805 */ /* 0x000fe2000001ff00 */
[----:B------:R-:W-:Y:S01]  /*05c0*/  @!P0 CS2R R4, SRZ ;  /* 0x0000000000048805 */ /* 0x000fe2000001ff00 */
[----:B------:R0:W5:Y:S01]  /*05d0*/  LDG.E.128 R56, [R2.64+0x1000] ;  /* 0x0010000602387981 */ /* 0x000162000c1e1d00 */
[----:B------:R-:W-:Y:S01]  /*05e0*/  @!P0 CS2R R6, SRZ ;  /* 0x0000000000068805 */ /* 0x000fe2000001ff00 */
[----:B------:R-:W-:Y:S01]  /*05f0*/  UIADD3 UR25, UR4, -0x700cb87f, URZ ;  /* 0x8ff3478104197890 */ /* 0x000fe2000fffe03f */
[----:B------:R-:W-:Y:S01]  /*0600*/  @!P0 CS2R R22, SRZ ;  /* 0x0000000000168805 */ /* 0x000fe2000001ff00 */
[----:B------:R0:W5:Y:S01]  /*0610*/  LDG.E.128 R52, [R2.64+0x2000] ;  /* 0x0020000602347981 */ /* 0x000162000c1e1d00 */
[----:B------:R-:W-:Y:S01]  /*0620*/  UIADD3 UR26, UR5, -0x695add53, URZ ;  /* 0x96a522ad051a7890 */ /* 0x000fe2000fffe03f */
[--C-:B------:R-:W-:Y:S01]  /*0630*/  HADD2.F32 R13, -RZ, R20.reuse.H0_H0 ;  /* 0x20000014ff0d7230 */ /* 0x100fe20000004100 */
[----:B------:R-:W-:Y:S01]  /*0640*/  IMAD.HI.U32 R87, R86, -0x326172a9, RZ ;  /* 0xcd9e8d5756577827 */ /* 0x000fe200078e00ff */
[----:B------:R-:W-:Y:S01]  /*0650*/  HADD2.F32 R12, -RZ, R20.H1_H1 ;  /* 0x30000014ff0c7230 */ /* 0x000fe20000004100 */
[----:B------:R-:W-:Y:S01]  /*0660*/  LOP3.LUT R107, R0, 0x3, RZ, 0xc0, !PT ;  /* 0x00000003006b7812 */ /* 0x000fe200078ec0ff */
[--C-:B------:R-:W-:Y:S01]  /*0670*/  HADD2.F32 R77, -RZ, R8.reuse.H0_H0 ;  /* 0x20000008ff4d7230 */ /* 0x100fe20000004100 */
[----:B------:R-:W-:Y:S01]  /*0680*/  IMAD.WIDE.U32 R88, R88, -0x2daee0ad, RZ ;  /* 0xd2511f5358587825 */ /* 0x000fe200078e00ff */
[----:B------:R-:W-:Y:S01]  /*0690*/  HADD2.F32 R76, -RZ, R8.H1_H1 ;  /* 0x30000008ff4c7230 */ /* 0x000fe20000004100 */
[----:B------:R-:W-:Y:S01]  /*06a0*/  ULDC.U8 UR8, c[0x0][0x1f0] ;  /* 0x00007c0000087ab9 */ /* 0x000fe20000000000 */
[--C-:B------:R-:W-:Y:S01]  /*06b0*/  HADD2.F32 R75, -RZ, R9.reuse.H0_H0 ;  /* 0x20000009ff4b7230 */ /* 0x100fe20000004100 */
[----:B0-----:R-:W-:Y:S01]  /*06c0*/  IMAD R3, R28, -0x2daee0ad, RZ ;  /* 0xd2511f531c037824 */ /* 0x001fe200078e02ff */
[----:B------:R-:W-:Y:S01]  /*06d0*/  HADD2.F32 R74, -RZ, R9.H1_H1 ;  /* 0x30000009ff4a7230 */ /* 0x000fe20000004100 */
[----:B------:R-:W-:Y:S01]  /*06e0*/  IMAD R2, R29, -0x326172a9, RZ ;  /* 0xcd9e8d571d027824 */ /* 0x000fe200078e02ff */
[--C-:B------:R-:W-:Y:S01]  /*06f0*/  HADD2.F32 R73, -RZ, R10.reuse.H0_H0 ;  /* 0x2000000aff497230 */ /* 0x100fe20000004100 */
[----:B------:R-:W-:Y:S01]  /*0700*/  IMAD.MOV.U32 R20, RZ, RZ, 0x1 ;  /* 0x00000001ff147424 */ /* 0x000fe200078e00ff */
[----:B------:R-:W-:Y:S01]  /*0710*/  HADD2.F32 R72, -RZ, R10.H1_H1 ;  /* 0x3000000aff487230 */ /* 0x000fe20000004100 */
[----:B------:R-:W-:Y:S01]  /*0720*/  LOP3.LUT R89, R89, UR26, R3, 0x96, !PT ;  /* 0x0000001a59597c12 */ /* 0x000fe2000f8e9603 */
[--C-:B------:R-:W-:Y:S01]  /*0730*/  HADD2.F32 R71, -RZ, R11.reuse.H0_H0 ;  /* 0x2000000bff477230 */ /* 0x100fe20000004100 */
[----:B------:R-:W-:Y:S01]  /*0740*/  LOP3.LUT R87, R87, UR25, R2, 0x96, !PT ;  /* 0x0000001957577c12 */ /* 0x000fe2000f8e9602 */
[----:B------:R-:W-:Y:S01]  /*0750*/  HADD2.F32 R70, -RZ, R11.H1_H1 ;  /* 0x3000000bff467230 */ /* 0x000fe20000004100 */
[----:B------:R-:W-:Y:S01]  /*0760*/  IMAD.MOV.U32 R3, RZ, RZ, R27 ;  /* 0x000000ffff037224 */ /* 0x000fe200078e001b */
[--C-:B------:R-:W-:Y:S01]  /*0770*/  HADD2.F32 R69, -RZ, R4.reuse.H0_H0 ;  /* 0x20000004ff457230 */ /* 0x100fe20000004100 */
[----:B------:R-:W-:Y:S01]  /*0780*/  IMAD R86, R86, -0x326172a9, RZ ;  /* 0xcd9e8d5756567824 */ /* 0x000fe200078e02ff */
[----:B------:R-:W-:Y:S01]  /*0790*/  HADD2.F32 R68, -RZ, R4.H1_H1 ;  /* 0x30000004ff447230 */ /* 0x000fe20000004100 */
[----:B------:R-:W-:Y:S01]  /*07a0*/  IMAD.MOV.U32 R4, RZ, RZ, R26 ;  /* 0x000000ffff047224 */ /* 0x000fe200078e001a */
[--C-:B------:R-:W-:Y:S01]  /*07b0*/  HADD2.F32 R19, -RZ, R5.reuse.H0_H0 ;  /* 0x20000005ff137230 */ /* 0x100fe20000004100 */
[----:B------:R-:W-:Y:S01]  /*07c0*/  IMAD.MOV.U32 R2, RZ, RZ, RZ ;  /* 0x000000ffff027224 */ /* 0x000fe200078e00ff */
[----:B------:R-:W-:Y:S01]  /*07d0*/  HADD2.F32 R18, -RZ, R5.H1_H1 ;  /* 0x30000005ff127230 */ /* 0x000fe20000004100 */
[----:B------:R-:W-:Y:S01]  /*07e0*/  MOV R5, R24 ;  /* 0x0000001800057202 */ /* 0x000fe20000000f00 */
[--C-:B------:R-:W-:Y:S01]  /*07f0*/  HADD2.F32 R17, -RZ, R6.reuse.H0_H0 ;  /* 0x20000006ff117230 */ /* 0x100fe20000004100 */
[----:B------:R-:W-:Y:S01]  /*0800*/  PRMT R0, R20, 0x7610, R0 ;  /* 0x0000761014007816 */ /* 0x000fe20000000000 */
        /* <DEDUP_REMOVED lines=9> */
.L_x_13826:
        /* <DEDUP_REMOVED lines=9> */
[----:B------:R-:W-:Y:S02]  /*0930*/  @P0 MOV R27, 0x20 ;  /* 0x00000020001b0802 */ /* 0x000fe40000000f00 */
        /* <DEDUP_REMOVED lines=21> */
.L_x_13437:
[----:B------:R-:W-:Y:S02]  /*0a90*/  IMAD.MOV.U32 R32, RZ, RZ, R86 ;  /* 0x000000ffff207224 */ /* 0x000fe400078e0056 */
.L_x_13438:
[----:B------:R-:W-:Y:S05]  /*0aa0*/  BSYNC B0 ;  /* 0x0000000000007941 */ /* 0x000fea0003800000 */
.L_x_13436:
        /* <DEDUP_REMOVED lines=16> */
.L_x_13442:
[----:B------:R-:W-:Y:S05]  /*0bb0*/  BSYNC B1 ;  /* 0x0000000000017941 */ /* 0x000fea0003800000 */
.L_x_13441:
        /* <DEDUP_REMOVED lines=42> */
.L_x_13440:
[----:B------:R-:W-:Y:S05]  /*0e60*/  BSYNC B0 ;  /* 0x0000000000007941 */ /* 0x000fea0003800000 */
.L_x_13439:
        /* <DEDUP_REMOVED lines=16> */
.L_x_13443:
        /* <DEDUP_REMOVED lines=12> */
.L_x_13446:
[----:B------:R-:W-:Y:S02]  /*1030*/  IMAD.MOV.U32 R31, RZ, RZ, R86 ;  /* 0x000000ffff1f7224 */ /* 0x000fe400078e0056 */
.L_x_13447:
[----:B------:R-:W-:Y:S05]  /*1040*/  BSYNC B0 ;  /* 0x0000000000007941 */ /* 0x000fea0003800000 */
.L_x_13445:
        /* <DEDUP_REMOVED lines=16> */
.L_x_13451:
[----:B------:R-:W-:Y:S05]  /*1150*/  BSYNC B1 ;  /* 0x0000000000017941 */ /* 0x000fea0003800000 */
.L_x_13450:
        /* <DEDUP_REMOVED lines=42> */
.L_x_13449:
[----:B------:R-:W-:Y:S05]  /*1400*/  BSYNC B0 ;  /* 0x0000000000007941 */ /* 0x000fea0003800000 */
.L_x_13448:
        /* <DEDUP_REMOVED lines=9> */
.L_x_13444:
        /* <DEDUP_REMOVED lines=12> */
.L_x_13453:
[----:B------:R-:W-:Y:S02]  /*1560*/  IMAD.MOV.U32 R31, RZ, RZ, R86 ;  /* 0x000000ffff1f7224 */ /* 0x000fe400078e0056 */
.L_x_13454:
[----:B------:R-:W-:Y:S05]  /*1570*/  BSYNC B0 ;  /* 0x0000000000007941 */ /* 0x000fea0003800000 */
.L_x_13452:
        /* <DEDUP_REMOVED lines=16> */
.L_x_13458:
[----:B------:R-:W-:Y:S05]  /*1680*/  BSYNC B1 ;  /* 0x0000000000017941 */ /* 0x000fea0003800000 */
.L_x_13457:
        /* <DEDUP_REMOVED lines=42> */
.L_x_13456:
[----:B------:R-:W-:Y:S05]  /*1930*/  BSYNC B0 ;  /* 0x0000000000007941 */ /* 0x000fea0003800000 */
.L_x_13455:
        /* <DEDUP_REMOVED lines=13> */
.L_x_13459:
        /* <DEDUP_REMOVED lines=12> */
.L_x_13462:
[----:B------:R-:W-:Y:S02]  /*1ad0*/  IMAD.MOV.U32 R20, RZ, RZ, R86 ;  /* 0x000000ffff147224 */ /* 0x000fe400078e0056 */
.L_x_13463:
[----:B------:R-:W-:Y:S05]  /*1ae0*/  BSYNC B0 ;  /* 0x0000000000007941 */ /* 0x000fea0003800000 */
.L_x_13461:
        /* <DEDUP_REMOVED lines=16> */
.L_x_13467:
[----:B------:R-:W-:Y:S05]  /*1bf0*/  BSYNC B1 ;  /* 0x0000000000017941 */ /* 0x000fea0003800000 */
.L_x_13466:
        /* <DEDUP_REMOVED lines=42> */
.L_x_13465:
[----:B------:R-:W-:Y:S05]  /*1ea0*/  BSYNC B0 ;  /* 0x0000000000007941 */ /* 0x000fea0003800000 */
.L_x_13464:
        /* <DEDUP_REMOVED lines=9> */
.L_x_13460:
        /* <DEDUP_REMOVED lines=12> */
.L_x_13469:
[----:B------:R-:W-:Y:S02]  /*2000*/  IMAD.MOV.U32 R20, RZ, RZ, R86 ;  /* 0x000000ffff147224 */ /* 0x000fe400078e0056 */
.L_x_13470:
[----:B------:R-:W-:Y:S05]  /*2010*/  BSYNC B0 ;  /* 0x0000000000007941 */ /* 0x000fea0003800000 */
.L_x_13468:
        /* <DEDUP_REMOVED lines=16> */
.L_x_13474:
[----:B------:R-:W-:Y:S05]  /*2120*/  BSYNC B1 ;  /* 0x0000000000017941 */ /* 0x000fea0003800000 */
.L_x_13473:
        /* <DEDUP_REMOVED lines=42> */
.L_x_13472:
[----:B------:R-:W-:Y:S05]  /*23d0*/  BSYNC B0 ;  /* 0x0000000000007941 */ /* 0x000fea0003800000 */
.L_x_13471:
        /* <DEDUP_REMOVED lines=13> */
.L_x_13475:
        /* <DEDUP_REMOVED lines=12> */
.L_x_13478:
[----:B------:R-:W-:Y:S02]  /*2570*/  IMAD.MOV.U32 R20, RZ, RZ, R86 ;  /* 0x000000ffff147224 */ /* 0x000fe400078e0056 */
.L_x_13479:
[----:B------:R-:W-:Y:S05]  /*2580*/  BSYNC B0 ;  /* 0x0000000000007941 */ /* 0x000fea0003800000 */
.L_x_13477:
        /* <DEDUP_REMOVED lines=16> */
.L_x_13483:
[----:B------:R-:W-:Y:S05]  /*2690*/  BSYNC B1 ;  /* 0x0000000000017941 */ /* 0x000fea0003800000 */
.L_x_13482:
        /* <DEDUP_REMOVED lines=42> */
.L_x_13481:
[----:B------:R-:W-:Y:S05]  /*2940*/  BSYNC B0 ;  /* 0x0000000000007941 */ /* 0x000fea0003800000 */
.L_x_13480:
        /* <DEDUP_REMOVED lines=9> */
.L_x_13476:
        /* <DEDUP_REMOVED lines=12> */
.L_x_13485:
[----:B------:R-:W-:Y:S02]  /*2aa0*/  IMAD.MOV.U32 R20, RZ, RZ, R86 ;  /* 0x000000ffff147224 */ /* 0x000fe400078e0056 */
.L_x_13486:
[----:B------:R-:W-:Y:S05]  /*2ab0*/  BSYNC B0 ;  /* 0x0000000000007941 */ /* 0x000fea0003800000 */
.L_x_13484:
        /* <DEDUP_REMOVED lines=16> */
.L_x_13490:
[----:B------:R-:W-:Y:S05]  /*2bc0*/  BSYNC B1 ;  /* 0x0000000000017941 */ /* 0x000fea0003800000 */
.L_x_13489:
        /* <DEDUP_REMOVED lines=42> */
.L_x_13488:
[----:B------:R-:W-:Y:S05]  /*2e70*/  BSYNC B0 ;  /* 0x0000000000007941 */ /* 0x000fea0003800000 */
.L_x_13487:
        /* <DEDUP_REMOVED lines=13> */
.L_x_13491:
        /* <DEDUP_REMOVED lines=12> */
.L_x_13494:
[----:B------:R-:W-:Y:S02]  /*3010*/  IMAD.MOV.U32 R32, RZ, RZ, R86 ;  /* 0x000000ffff207224 */ /* 0x000fe400078e0056 */
.L_x_13495:
[----:B------:R-:W-:Y:S05]  /*3020*/  BSYNC B0 ;  /* 0x0000000000007941 */ /* 0x000fea0003800000 */
.L_x_13493:
        /* <DEDUP_REMOVED lines=16> */
.L_x_13499:
[----:B------:R-:W-:Y:S05]  /*3130*/  BSYNC B1 ;  /* 0x0000000000017941 */ /* 0x000fea0003800000 */
.L_x_13498:
        /* <DEDUP_REMOVED lines=42> */
.L_x_13497:
[----:B------:R-:W-:Y:S05]  /*33e0*/  BSYNC B0 ;  /* 0x0000000000007941 */ /* 0x000fea0003800000 */
.L_x_13496:
        /* <DEDUP_REMOVED lines=9> */
.L_x_13492:
        /* <DEDUP_REMOVED lines=12> */
.L_x_13501:
[----:B------:R-:W-:Y:S02]  /*3540*/  IMAD.MOV.U32 R33, RZ, RZ, R86 ;  /* 0x000000ffff217224 */ /* 0x000fe400078e0056 */
.L_x_13502:
[----:B------:R-:W-:Y:S05]  /*3550*/  BSYNC B0 ;  /* 0x0000000000007941 */ /* 0x000fea0003800000 */
.L_x_13500:
        /* <DEDUP_REMOVED lines=16> */
.L_x_13506:
[----:B------:R-:W-:Y:S05]  /*3660*/  BSYNC B1 ;  /* 0x0000000000017941 */ /* 0x000fea0003800000 */
.L_x_13505:
        /* <DEDUP_REMOVED lines=42> */
.L_x_13504:
[----:B------:R-:W-:Y:S05]  /*3910*/  BSYNC B0 ;  /* 0x0000000000007941 */ /* 0x000fea0003800000 */
.L_x_13503:
        /* <DEDUP_REMOVED lines=12> */
.L_x_13507:
        /* <DEDUP_REMOVED lines=12> */
.L_x_13510:
[----:B------:R-:W-:Y:S02]  /*3aa0*/  IMAD.MOV.U32 R33, RZ, RZ, R86 ;  /* 0x000000ffff217224 */ /* 0x000fe400078e0056 */
.L_x_13511:
[----:B------:R-:W-:Y:S05]  /*3ab0*/  BSYNC B0 ;  /* 0x0000000000007941 */ /* 0x000fea0003800000 */
.L_x_13509:
        /* <DEDUP_REMOVED lines=16> */
.L_x_13515:
[----:B------:R-:W-:Y:S05]  /*3bc0*/  BSYNC B1 ;  /* 0x0000000000017941 */ /* 0x000fea0003800000 */
.L_x_13514:
        /* <DEDUP_REMOVED lines=42> */
.L_x_13513:
[----:B------:R-:W-:Y:S05]  /*3e70*/  BSYNC B0 ;  /* 0x0000000000007941 */ /* 0x000fea0003800000 */
.L_x_13512:
        /* <DEDUP_REMOVED lines=9> */
.L_x_13508:
        /* <DEDUP_REMOVED lines=12> */
.L_x_13517:
[----:B------:R-:W-:Y:S02]  /*3fd0*/  IMAD.MOV.U32 R34, RZ, RZ, R86 ;  /* 0x000000ffff227224 */ /* 0x000fe400078e0056 */
.L_x_13518:
[----:B------:R-:W-:Y:S05]  /*3fe0*/  BSYNC B0 ;  /* 0x0000000000007941 */ /* 0x000fea0003800000 */
.L_x_13516:
        /* <DEDUP_REMOVED lines=16> */
.L_x_13522:
[----:B------:R-:W-:Y:S05]  /*40f0*/  BSYNC B1 ;  /* 0x0000000000017941 */ /* 0x000fea0003800000 */
.L_x_13521:
        /* <DEDUP_REMOVED lines=42> */
.L_x_13520:
[----:B------:R-:W-:Y:S05]  /*43a0*/  BSYNC B0 ;  /* 0x0000000000007941 */ /* 0x000fea0003800000 */
.L_x_13519:
        /* <DEDUP_REMOVED lines=12> */
.L_x_13523:
        /* <DEDUP_REMOVED lines=12> */
.L_x_13526:
[----:B------:R-:W-:Y:S02]  /*4530*/  IMAD.MOV.U32 R22, RZ, RZ, R86 ;  /* 0x000000ffff167224 */ /* 0x000fe400078e0056 */
.L_x_13527:
[----:B------:R-:W-:Y:S05]  /*4540*/  BSYNC B0 ;  /* 0x0000000000007941 */ /* 0x000fea0003800000 */
.L_x_13525:
        /* <DEDUP_REMOVED lines=16> */
.L_x_13531:
[----:B------:R-:W-:Y:S05]  /*4650*/  BSYNC B1 ;  /* 0x0000000000017941 */ /* 0x000fea0003800000 */
.L_x_13530:
        /* <DEDUP_REMOVED lines=42> */
.L_x_13529:
[----:B------:R-:W-:Y:S05]  /*4900*/  BSYNC B0 ;  /* 0x0000000000007941 */ /* 0x000fea0003800000 */
.L_x_13528:
        /* <DEDUP_REMOVED lines=9> */
.L_x_13524:
        /* <DEDUP_REMOVED lines=12> */
.L_x_13533:
[----:B------:R-:W-:Y:S02]  /*4a60*/  IMAD.MOV.U32 R22, RZ, RZ, R86 ;  /* 0x000000ffff167224 */ /* 0x000fe400078e0056 */
.L_x_13534:
[----:B------:R-:W-:Y:S05]  /*4a70*/  BSYNC B0 ;  /* 0x0000000000007941 */ /* 0x000fea0003800000 */
.L_x_13532:
        /* <DEDUP_REMOVED lines=16> */
.L_x_13538:
[----:B------:R-:W-:Y:S05]  /*4b80*/  BSYNC B1 ;  /* 0x0000000000017941 */ /* 0x000fea0003800000 */
.L_x_13537:
        /* <DEDUP_REMOVED lines=42> */
.L_x_13536:
[----:B------:R-:W-:Y:S05]  /*4e30*/  BSYNC B0 ;  /* 0x0000000000007941 */ /* 0x000fea0003800000 */
.L_x_13535:
        /* <DEDUP_REMOVED lines=12> */
.L_x_13539:
        /* <DEDUP_REMOVED lines=12> */
.L_x_13542:
[----:B------:R-:W-:Y:S02]  /*4fc0*/  IMAD.MOV.U32 R22, RZ, RZ, R86 ;  /* 0x000000ffff167224 */ /* 0x000fe400078e0056 */
.L_x_13543:
[----:B------:R-:W-:Y:S05]  /*4fd0*/  BSYNC B0 ;  /* 0x0000000000007941 */ /* 0x000fea0003800000 */
.L_x_13541:
        /* <DEDUP_REMOVED lines=16> */
.L_x_13547:
[----:B------:R-:W-:Y:S05]  /*50e0*/  BSYNC B1 ;  /* 0x0000000000017941 */ /* 0x000fea0003800000 */
.L_x_13546:
        /* <DEDUP_REMOVED lines=42> */
.L_x_13545:
[----:B------:R-:W-:Y:S05]  /*5390*/  BSYNC B0 ;  /* 0x0000000000007941 */ /* 0x000fea0003800000 */
.L_x_13544:
        /* <DEDUP_REMOVED lines=9> */
.L_x_13540:
        /* <DEDUP_REMOVED lines=12> */
.L_x_13549:
[----:B------:R-:W-:Y:S02]  /*54f0*/  IMAD.MOV.U32 R22, RZ, RZ, R86 ;  /* 0x000000ffff167224 */ /* 0x000fe400078e0056 */
.L_x_13550:
[----:B------:R-:W-:Y:S05]  /*5500*/  BSYNC B0 ;  /* 0x0000000000007941 */ /* 0x000fea0003800000 */
.L_x_13548:
        /* <DEDUP_REMOVED lines=16> */
.L_x_13554:
[----:B------:R-:W-:Y:S05]  /*5610*/  BSYNC B1 ;  /* 0x0000000000017941 */ /* 0x000fea0003800000 */
.L_x_13553:
        /* <DEDUP_REMOVED lines=42> */
.L_x_13552:
[----:B------:R-:W-:Y:S05]  /*58c0*/  BSYNC B0 ;  /* 0x0000000000007941 */ /* 0x000fea0003800000 */
.L_x_13551:
        /* <DEDUP_REMOVED lines=12> */
.L_x_13555:
        /* <DEDUP_REMOVED lines=12> */
.L_x_13558:
[----:B------:R-:W-:Y:S02]  /*5a50*/  IMAD.MOV.U32 R28, RZ, RZ, R86 ;  /* 0x000000ffff1c7224 */ /* 0x000fe400078e0056 */
.L_x_13559:
[----:B------:R-:W-:Y:S05]  /*5a60*/  BSYNC B0 ;  /* 0x0000000000007941 */ /* 0x000fea0003800000 */
.L_x_13557:
        /* <DEDUP_REMOVED lines=18> */
.L_x_13563:
[----:B------:R-:W-:Y:S05]  /*5b90*/  BSYNC B1 ;  /* 0x0000000000017941 */ /* 0x000fea0003800000 */
.L_x_13562:
        /* <DEDUP_REMOVED lines=42> */
.L_x_13561:
[----:B------:R-:W-:Y:S05]  /*5e40*/  BSYNC B0 ;  /* 0x0000000000007941 */ /* 0x000fea0003800000 */
.L_x_13560:
        /* <DEDUP_REMOVED lines=9> */
.L_x_13556:
        /* <DEDUP_REMOVED lines=54> */
.L_x_13564:
        /* <DEDUP_REMOVED lines=16> */
.L_x_13566:
[----:B-1----:R-:W-:Y:S02]  /*6340*/  IMAD.MOV.U32 R64, RZ, RZ, R86 ;  /* 0x000000ffff407224 */ /* 0x002fe400078e0056 */
.L_x_13567:
[----:B------:R-:W-:Y:S05]  /*6350*/  BSYNC B0 ;  /* 0x0000000000007941 */ /* 0x000fea0003800000 */
.L_x_13565:
        /* <DEDUP_REMOVED lines=16> */
.L_x_13571:
[----:B------:R-:W-:Y:S05]  /*6460*/  BSYNC B1 ;  /* 0x0000000000017941 */ /* 0x000fea0003800000 */
.L_x_13570:
        /* <DEDUP_REMOVED lines=42> */
.L_x_13569:
[----:B------:R-:W-:Y:S05]  /*6710*/  BSYNC B0 ;  /* 0x0000000000007941 */ /* 0x000fea0003800000 */
.L_x_13568:
        /* <DEDUP_REMOVED lines=13> */
.L_x_13572:
        /* <DEDUP_REMOVED lines=12> */
.L_x_13575:
[----:B------:R-:W-:Y:S02]  /*68b0*/  MOV R29, R86 ;  /* 0x00000056001d7202 */ /* 0x000fe40000000f00 */
.L_x_13576:
[----:B------:R-:W-:Y:S05]  /*68c0*/  BSYNC B0 ;  /* 0x0000000000007941 */ /* 0x000fea0003800000 */
.L_x_13574:
        /* <DEDUP_REMOVED lines=16> */
.L_x_13580:
[----:B------:R-:W-:Y:S05]  /*69d0*/  BSYNC B1 ;  /* 0x0000000000017941 */ /* 0x000fea0003800000 */
.L_x_13579:
        /* <DEDUP_REMOVED lines=42> */
.L_x_13578:
[----:B------:R-:W-:Y:S05]  /*6c80*/  BSYNC B0 ;  /* 0x0000000000007941 */ /* 0x000fea0003800000 */
.L_x_13577:
        /* <DEDUP_REMOVED lines=9> */
.L_x_13573:
        /* <DEDUP_REMOVED lines=12> */
.L_x_13582:
[----:B------:R-:W-:Y:S02]  /*6de0*/  IMAD.MOV.U32 R66, RZ, RZ, R86 ;  /* 0x000000ffff427224 */ /* 0x000fe400078e0056 */
.L_x_13583:
[----:B------:R-:W-:Y:S05]  /*6df0*/  BSYNC B0 ;  /* 0x0000000000007941 */ /* 0x000fea0003800000 */
.L_x_13581:
        /* <DEDUP_REMOVED lines=16> */
.L_x_13587:
[----:B------:R-:W-:Y:S05]  /*6f00*/  BSYNC B1 ;  /* 0x0000000000017941 */ /* 0x000fea0003800000 */
.L_x_13586:
        /* <DEDUP_REMOVED lines=42> */
.L_x_13585:
[----:B------:R-:W-:Y:S05]  /*71b0*/  BSYNC B0 ;  /* 0x0000000000007941 */ /* 0x000fea0003800000 */
.L_x_13584:
        /* <DEDUP_REMOVED lines=13> */
.L_x_13588:
        /* <DEDUP_REMOVED lines=12> */
.L_x_13591:
[----:B------:R-:W-:Y:S02]  /*7350*/  MOV R20, R86 ;  /* 0x0000005600147202 */ /* 0x000fe40000000f00 */
.L_x_13592:
[----:B------:R-:W-:Y:S05]  /*7360*/  BSYNC B0 ;  /* 0x0000000000007941 */ /* 0x000fea0003800000 */
.L_x_13590:
        /* <DEDUP_REMOVED lines=16> */
.L_x_13596:
[----:B------:R-:W-:Y:S05]  /*7470*/  BSYNC B1 ;  /* 0x0000000000017941 */ /* 0x000fea0003800000 */
.L_x_13595:
        /* <DEDUP_REMOVED lines=42> */
.L_x_13594:
[----:B------:R-:W-:Y:S05]  /*7720*/  BSYNC B0 ;  /* 0x0000000000007941 */ /* 0x000fea0003800000 */
.L_x_13593:
        /* <DEDUP_REMOVED lines=9> */
.L_x_13589:
        /* <DEDUP_REMOVED lines=12> */
.L_x_13598:
[----:B------:R-:W-:Y:S02]  /*7880*/  IMAD.MOV.U32 R20, RZ, RZ, R86 ;  /* 0x000000ffff147224 */ /* 0x000fe400078e0056 */
.L_x_13599:
[----:B------:R-:W-:Y:S05]  /*7890*/  BSYNC B0 ;  /* 0x0000000000007941 */ /* 0x000fea0003800000 */
.L_x_13597:
        /* <DEDUP_REMOVED lines=16> */
.L_x_13603:
[----:B------:R-:W-:Y:S05]  /*79a0*/  BSYNC B1 ;  /* 0x0000000000017941 */ /* 0x000fea0003800000 */
.L_x_13602:
        /* <DEDUP_REMOVED lines=42> */
.L_x_13601:
[----:B------:R-:W-:Y:S05]  /*7c50*/  BSYNC B0 ;  /* 0x0000000000007941 */ /* 0x000fea0003800000 */
.L_x_13600:
        /* <DEDUP_REMOVED lines=13> */
.L_x_13604:
        /* <DEDUP_REMOVED lines=12> */
.L_x_13607:
[----:B------:R-:W-:Y:S02]  /*7df0*/  MOV R20, R86 ;  /* 0x0000005600147202 */ /* 0x000fe40000000f00 */
.L_x_13608:
[----:B------:R-:W-:Y:S05]  /*7e00*/  BSYNC B0 ;  /* 0x0000000000007941 */ /* 0x000fea0003800000 */
.L_x_13606:
        /* <DEDUP_REMOVED lines=16> */
.L_x_13612:
[----:B------:R-:W-:Y:S05]  /*7f10*/  BSYNC B1 ;  /* 0x0000000000017941 */ /* 0x000fea0003800000 */
.L_x_13611:
        /* <DEDUP_REMOVED lines=42> */
.L_x_13610:
[----:B------:R-:W-:Y:S05]  /*81c0*/  BSYNC B0 ;  /* 0x0000000000007941 */ /* 0x000fea0003800000 */
.L_x_13609:
        /* <DEDUP_REMOVED lines=9> */
.L_x_13605:
        /* <DEDUP_REMOVED lines=12> */
.L_x_13614:
[----:B------:R-:W-:Y:S02]  /*8320*/  IMAD.MOV.U32 R20, RZ, RZ, R86 ;  /* 0x000000ffff147224 */ /* 0x000fe400078e0056 */
.L_x_13615:
[----:B------:R-:W-:Y:S05]  /*8330*/  BSYNC B0 ;  /* 0x0000000000007941 */ /* 0x000fea0003800000 */
.L_x_13613:
        /* <DEDUP_REMOVED lines=16> */
.L_x_13619:
[----:B------:R-:W-:Y:S05]  /*8440*/  BSYNC B1 ;  /* 0x0000000000017941 */ /* 0x000fea0003800000 */
.L_x_13618:
        /* <DEDUP_REMOVED lines=42> */
.L_x_13617:
[----:B------:R-:W-:Y:S05]  /*86f0*/  BSYNC B0 ;  /* 0x0000000000007941 */ /* 0x000fea0003800000 */
.L_x_13616:
        /* <DEDUP_REMOVED lines=13> */
.L_x_13620:
        /* <DEDUP_REMOVED lines=12> */
.L_x_13623:
[----:B------:R-:W-:Y:S02]  /*8890*/  MOV R66, R86 ;  /* 0x0000005600427202 */ /* 0x000fe40000000f00 */
.L_x_13624:
[----:B------:R-:W-:Y:S05]  /*88a0*/  BSYNC B0 ;  /* 0x0000000000007941 */ /* 0x000fea0003800000 */
.L_x_13622:
        /* <DEDUP_REMOVED lines=16> */
.L_x_13628:
[----:B------:R-:W-:Y:S05]  /*89b0*/  BSYNC B1 ;  /* 0x0000000000017941 */ /* 0x000fea0003800000 */
.L_x_13627:
        /* <DEDUP_REMOVED lines=42> */
.L_x_13626:
[----:B------:R-:W-:Y:S05]  /*8c60*/  BSYNC B0 ;  /* 0x0000000000007941 */ /* 0x000fea0003800000 */
.L_x_13625:
        /* <DEDUP_REMOVED lines=9> */
.L_x_13621:
        /* <DEDUP_REMOVED lines=12> */
.L_x_13630:
[----:B------:R-:W-:Y:S02]  /*8dc0*/  IMAD.MOV.U32 R66, RZ, RZ, R86 ;  /* 0x000000ffff427224 */ /* 0x000fe400078e0056 */
.L_x_13631:
[----:B------:R-:W-:Y:S05]  /*8dd0*/  BSYNC B0 ;  /* 0x0000000000007941 */ /* 0x000fea0003800000 */
.L_x_13629:
        /* <DEDUP_REMOVED lines=16> */
.L_x_13635:
[----:B------:R-:W-:Y:S05]  /*8ee0*/  BSYNC B1 ;  /* 0x0000000000017941 */ /* 0x000fea0003800000 */
.L_x_13634:
        /* <DEDUP_REMOVED lines=42> */
.L_x_13633:
[----:B------:R-:W-:Y:S05]  /*9190*/  BSYNC B0 ;  /* 0x0000000000007941 */ /* 0x000fea0003800000 */
.L_x_13632:
        /* <DEDUP_REMOVED lines=12> */
.L_x_13636:
        /* <DEDUP_REMOVED lines=12> */
.L_x_13639:
[----:B------:R-:W-:Y:S02]  /*9320*/  MOV R25, R86 ;  /* 0x0000005600197202 */ /* 0x000fe40000000f00 */
.L_x_13640:
[----:B------:R-:W-:Y:S05]  /*9330*/  BSYNC B0 ;  /* 0x0000000000007941 */ /* 0x000fea0003800000 */
.L_x_13638:
        /* <DEDUP_REMOVED lines=16> */
.L_x_13644:
[----:B------:R-:W-:Y:S05]  /*9440*/  BSYNC B1 ;  /* 0x0000000000017941 */ /* 0x000fea0003800000 */
.L_x_13643:
        /* <DEDUP_REMOVED lines=42> */
.L_x_13642:
[----:B------:R-:W-:Y:S05]  /*96f0*/  BSYNC B0 ;  /* 0x0000000000007941 */ /* 0x000fea0003800000 */
.L_x_13641:
        /* <DEDUP_REMOVED lines=9> */
.L_x_13637:
        /* <DEDUP_REMOVED lines=12> */
.L_x_13646:
[----:B------:R-:W-:Y:S02]  /*9850*/  IMAD.MOV.U32 R82, RZ, RZ, R86 ;  /* 0x000000ffff527224 */ /* 0x000fe400078e0056 */
.L_x_13647:
[----:B------:R-:W-:Y:S05]  /*9860*/  BSYNC B0 ;  /* 0x0000000000007941 */ /* 0x000fea0003800000 */
.L_x_13645:
        /* <DEDUP_REMOVED lines=16> */
.L_x_13651:
[----:B------:R-:W-:Y:S05]  /*9970*/  BSYNC B1 ;  /* 0x0000000000017941 */ /* 0x000fea0003800000 */
.L_x_13650:
        /* <DEDUP_REMOVED lines=42> */
.L_x_13649:
[----:B------:R-:W-:Y:S05]  /*9c20*/  BSYNC B0 ;  /* 0x0000000000007941 */ /* 0x000fea0003800000 */
.L_x_13648:
        /* <DEDUP_REMOVED lines=12> */
.L_x_13652:
        /* <DEDUP_REMOVED lines=12> */
.L_x_13655:
[----:B------:R-:W-:Y:S02]  /*9db0*/  MOV R22, R86 ;  /* 0x0000005600167202 */ /* 0x000fe40000000f00 */
.L_x_13656:
[----:B------:R-:W-:Y:S05]  /*9dc0*/  BSYNC B0 ;  /* 0x0000000000007941 */ /* 0x000fea0003800000 */
.L_x_13654:
        /* <DEDUP_REMOVED lines=16> */
.L_x_13660:
[----:B------:R-:W-:Y:S05]  /*9ed0*/  BSYNC B1 ;  /* 0x0000000000017941 */ /* 0x000fea0003800000 */
.L_x_13659:
        /* <DEDUP_REMOVED lines=42> */
.L_x_13658:
[----:B------:R-:W-:Y:S05]  /*a180*/  BSYNC B0 ;  /* 0x0000000000007941 */ /* 0x000fea0003800000 */
.L_x_13657:
        /* <DEDUP_REMOVED lines=9> */
.L_x_13653:
        /* <DEDUP_REMOVED lines=12> */
.L_x_13662:
[----:B------:R-:W-:Y:S02]  /*a2e0*/  IMAD.MOV.U32 R22, RZ, RZ, R86 ;  /* 0x000000ffff167224 */ /* 0x000fe400078e0056 */
.L_x_13663:
[----:B------:R-:W-:Y:S05]  /*a2f0*/  BSYNC B0 ;  /* 0x0000000000007941 */ /* 0x000fea0003800000 */
.L_x_13661:
        /* <DEDUP_REMOVED lines=16> */
.L_x_13667:
[----:B------:R-:W-:Y:S05]  /*a400*/  BSYNC B1 ;  /* 0x0000000000017941 */ /* 0x000fea0003800000 */
.L_x_13666:
        /* <DEDUP_REMOVED lines=42> */
.L_x_13665:
[----:B------:R-:W-:Y:S05]  /*a6b0*/  BSYNC B0 ;  /* 0x0000000000007941 */ /* 0x000fea0003800000 */
.L_x_13664:
        /* <DEDUP_REMOVED lines=12> */
.L_x_13668:
        /* <DEDUP_REMOVED lines=12> */
.L_x_13671:
[----:B------:R-:W-:Y:S02]  /*a840*/  MOV R22, R86 ;  /* 0x0000005600167202 */ /* 0x000fe40000000f00 */
.L_x_13672:
[----:B------:R-:W-:Y:S05]  /*a850*/  BSYNC B0 ;  /* 0x0000000000007941 */ /* 0x000fea0003800000 */
.L_x_13670:
        /* <DEDUP_REMOVED lines=16> */
.L_x_13676:
[----:B------:R-:W-:Y:S05]  /*a960*/  BSYNC B1 ;  /* 0x0000000000017941 */ /* 0x000fea0003800000 */
.L_x_13675:
        /* <DEDUP_REMOVED lines=42> */
.L_x_13674:
[----:B------:R-:W-:Y:S05]  /*ac10*/  BSYNC B0 ;  /* 0x0000000000007941 */ /* 0x000fea0003800000 */
.L_x_13673:
        /* <DEDUP_REMOVED lines=9> */
.L_x_13669:
        /* <DEDUP_REMOVED lines=12> */
.L_x_13678:
[----:B------:R-:W-:Y:S02]  /*ad70*/  IMAD.MOV.U32 R22, RZ, RZ, R86 ;  /* 0x000000ffff167224 */ /* 0x000fe400078e0056 */
.L_x_13679:
[----:B------:R-:W-:Y:S05]  /*ad80*/  BSYNC B0 ;  /* 0x0000000000007941 */ /* 0x000fea0003800000 */
.L_x_13677:
        /* <DEDUP_REMOVED lines=16> */
.L_x_13683:
[----:B------:R-:W-:Y:S05]  /*ae90*/  BSYNC B1 ;  /* 0x0000000000017941 */ /* 0x000fea0003800000 */
.L_x_13682:
        /* <DEDUP_REMOVED lines=42> */
.L_x_13681:
[----:B------:R-:W-:Y:S05]  /*b140*/  BSYNC B0 ;  /* 0x0000000000007941 */ /* 0x000fea0003800000 */
.L_x_13680:
        /* <DEDUP_REMOVED lines=12> */
.L_x_13684:
        /* <DEDUP_REMOVED lines=12> */
.L_x_13687:
[----:B------:R-:W-:Y:S02]  /*b2d0*/  MOV R82, R86 ;  /* 0x0000005600527202 */ /* 0x000fe40000000f00 */
.L_x_13688:
[----:B------:R-:W-:Y:S05]  /*b2e0*/  BSYNC B0 ;  /* 0x0000000000007941 */ /* 0x000fea0003800000 */
.L_x_13686:
        /* <DEDUP_REMOVED lines=18> */
.L_x_13692:
[----:B------:R-:W-:Y:S05]  /*b410*/  BSYNC B1 ;  /* 0x0000000000017941 */ /* 0x000fea0003800000 */
.L_x_13691:
        /* <DEDUP_REMOVED lines=42> */
.L_x_13690:
[----:B------:R-:W-:Y:S05]  /*b6c0*/  BSYNC B0 ;  /* 0x0000000000007941 */ /* 0x000fea0003800000 */
.L_x_13689:
        /* <DEDUP_REMOVED lines=9> */
.L_x_13685:
        /* <DEDUP_REMOVED lines=52> */
.L_x_13693:
        /* <DEDUP_REMOVED lines=16> */
.L_x_13695:
[----:B-1----:R-:W-:Y:S02]  /*bba0*/  IMAD.MOV.U32 R102, RZ, RZ, R86 ;  /* 0x000000ffff667224 */ /* 0x002fe400078e0056 */
.L_x_13696:
[----:B------:R-:W-:Y:S05]  /*bbb0*/  BSYNC B0 ;  /* 0x0000000000007941 */ /* 0x000fea0003800000 */
.L_x_13694:
        /* <DEDUP_REMOVED lines=16> */
.L_x_13700:
[----:B------:R-:W-:Y:S05]  /*bcc0*/  BSYNC B1 ;  /* 0x0000000000017941 */ /* 0x000fea0003800000 */
.L_x_13699:
        /* <DEDUP_REMOVED lines=42> */
.L_x_13698:
[----:B------:R-:W-:Y:S05]  /*bf70*/  BSYNC B0 ;  /* 0x0000000000007941 */ /* 0x000fea0003800000 */
.L_x_13697:
        /* <DEDUP_REMOVED lines=13> */
.L_x_13701:
        /* <DEDUP_REMOVED lines=12> */
.L_x_13704:
[----:B------:R-:W-:Y:S02]  /*c110*/  IMAD.MOV.U32 R21, RZ, RZ, R86 ;  /* 0x000000ffff157224 */ /* 0x000fe400078e0056 */
.L_x_13705:
[----:B------:R-:W-:Y:S05]  /*c120*/  BSYNC B0 ;  /* 0x0000000000007941 */ /* 0x000fea0003800000 */
.L_x_13703:
        /* <DEDUP_REMOVED lines=16> */
.L_x_13709:
[----:B------:R-:W-:Y:S05]  /*c230*/  BSYNC B1 ;  /* 0x0000000000017941 */ /* 0x000fea0003800000 */
.L_x_13708:
        /* <DEDUP_REMOVED lines=42> */
.L_x_13707:
[----:B------:R-:W-:Y:S05]  /*c4e0*/  BSYNC B0 ;  /* 0x0000000000007941 */ /* 0x000fea0003800000 */
.L_x_13706:
        /* <DEDUP_REMOVED lines=9> */
.L_x_13702:
        /* <DEDUP_REMOVED lines=12> */
.L_x_13711:
[----:B------:R-:W-:Y:S02]  /*c640*/  IMAD.MOV.U32 R103, RZ, RZ, R86 ;  /* 0x000000ffff677224 */ /* 0x000fe400078e0056 */
.L_x_13712:
[----:B------:R-:W-:Y:S05]  /*c650*/  BSYNC B0 ;  /* 0x0000000000007941 */ /* 0x000fea0003800000 */
.L_x_13710:
        /* <DEDUP_REMOVED lines=16> */
.L_x_13716:
[----:B------:R-:W-:Y:S05]  /*c760*/  BSYNC B1 ;  /* 0x0000000000017941 */ /* 0x000fea0003800000 */
.L_x_13715:
        /* <DEDUP_REMOVED lines=42> */
.L_x_13714:
[----:B------:R-:W-:Y:S05]  /*ca10*/  BSYNC B0 ;  /* 0x0000000000007941 */ /* 0x000fea0003800000 */
.L_x_13713:
        /* <DEDUP_REMOVED lines=13> */
.L_x_13717:
        /* <DEDUP_REMOVED lines=12> */
.L_x_13720:
[----:B------:R-:W-:Y:S02]  /*cbb0*/  IMAD.MOV.U32 R64, RZ, RZ, R86 ;  /* 0x000000ffff407224 */ /* 0x000fe400078e0056 */
.L_x_13721:
[----:B------:R-:W-:Y:S05]  /*cbc0*/  BSYNC B0 ;  /* 0x0000000000007941 */ /* 0x000fea0003800000 */
.L_x_13719:
        /* <DEDUP_REMOVED lines=16> */
.L_x_13725:
[----:B------:R-:W-:Y:S05]  /*ccd0*/  BSYNC B1 ;  /* 0x0000000000017941 */ /* 0x000fea0003800000 */
.L_x_13724:
        /* <DEDUP_REMOVED lines=42> */
.L_x_13723:
[----:B------:R-:W-:Y:S05]  /*cf80*/  BSYNC B0 ;  /* 0x0000000000007941 */ /* 0x000fea0003800000 */
.L_x_13722:
        /* <DEDUP_REMOVED lines=9> */
.L_x_13718:
        /* <DEDUP_REMOVED lines=12> */
.L_x_13727:
[----:B------:R-:W-:Y:S02]  /*d0e0*/  IMAD.MOV.U32 R64, RZ, RZ, R86 ;  /* 0x000000ffff407224 */ /* 0x000fe400078e0056 */
.L_x_13728:
[----:B------:R-:W-:Y:S05]  /*d0f0*/  BSYNC B0 ;  /* 0x0000000000007941 */ /* 0x000fea0003800000 */
.L_x_13726:
        /* <DEDUP_REMOVED lines=16> */
.L_x_13732:
[----:B------:R-:W-:Y:S05]  /*d200*/  BSYNC B1 ;  /* 0x0000000000017941 */ /* 0x000fea0003800000 */
.L_x_13731:
        /* <DEDUP_REMOVED lines=42> */
.L_x_13730:
[----:B------:R-:W-:Y:S05]  /*d4b0*/  BSYNC B0 ;  /* 0x0000000000007941 */ /* 0x000fea0003800000 */
.L_x_13729:
        /* <DEDUP_REMOVED lines=13> */
.L_x_13733:
        /* <DEDUP_REMOVED lines=12> */
.L_x_13736:
[----:B------:R-:W-:Y:S02]  /*d650*/  IMAD.MOV.U32 R23, RZ, RZ, R86 ;  /* 0x000000ffff177224 */ /* 0x000fe400078e0056 */
.L_x_13737:
[----:B------:R-:W-:Y:S05]  /*d660*/  BSYNC B0 ;  /* 0x0000000000007941 */ /* 0x000fea0003800000 */
.L_x_13735:
        /* <DEDUP_REMOVED lines=16> */
.L_x_13741:
[----:B------:R-:W-:Y:S05]  /*d770*/  BSYNC B1 ;  /* 0x0000000000017941 */ /* 0x000fea0003800000 */
.L_x_13740:
        /* <DEDUP_REMOVED lines=42> */
.L_x_13739:
[----:B------:R-:W-:Y:S05]  /*da20*/  BSYNC B0 ;  /* 0x0000000000007941 */ /* 0x000fea0003800000 */
.L_x_13738:
        /* <DEDUP_REMOVED lines=9> */
.L_x_13734:
        /* <DEDUP_REMOVED lines=12> */
.L_x_13743:
[----:B------:R-:W-:Y:S02]  /*db80*/  IMAD.MOV.U32 R64, RZ, RZ, R86 ;  /* 0x000000ffff407224 */ /* 0x000fe400078e0056 */
.L_x_13744:
[----:B------:R-:W-:Y:S05]  /*db90*/  BSYNC B0 ;  /* 0x0000000000007941 */ /* 0x000fea0003800000 */
.L_x_13742:
        /* <DEDUP_REMOVED lines=16> */
.L_x_13748:
[----:B------:R-:W-:Y:S05]  /*dca0*/  BSYNC B1 ;  /* 0x0000000000017941 */ /* 0x000fea0003800000 */
.L_x_13747:
        /* <DEDUP_REMOVED lines=42> */
.L_x_13746:
[----:B------:R-:W-:Y:S05]  /*df50*/  BSYNC B0 ;  /* 0x0000000000007941 */ /* 0x000fea0003800000 */
.L_x_13745:
        /* <DEDUP_REMOVED lines=13> */
.L_x_13749:
        /* <DEDUP_REMOVED lines=12> */
.L_x_13752:
[----:B------:R-:W-:Y:S02]  /*e0f0*/  IMAD.MOV.U32 R106, RZ, RZ, R86 ;  /* 0x000000ffff6a7224 */ /* 0x000fe400078e0056 */
.L_x_13753:
[----:B------:R-:W-:Y:S05]  /*e100*/  BSYNC B0 ;  /* 0x0000000000007941 */ /* 0x000fea0003800000 */
.L_x_13751:
        /* <DEDUP_REMOVED lines=16> */
.L_x_13757:
[----:B------:R-:W-:Y:S05]  /*e210*/  BSYNC B1 ;  /* 0x0000000000017941 */ /* 0x000fea0003800000 */
.L_x_13756:
        /* <DEDUP_REMOVED lines=42> */
.L_x_13755:
[----:B------:R-:W-:Y:S05]  /*e4c0*/  BSYNC B0 ;  /* 0x0000000000007941 */ /* 0x000fea0003800000 */
.L_x_13754:
        /* <DEDUP_REMOVED lines=9> */
.L_x_13750:
        /* <DEDUP_REMOVED lines=12> */
.L_x_13759:
[----:B------:R-:W-:Y:S02]  /*e620*/  IMAD.MOV.U32 R106, RZ, RZ, R86 ;  /* 0x000000ffff6a7224 */ /* 0x000fe400078e0056 */
.L_x_13760:
[----:B------:R-:W-:Y:S05]  /*e630*/  BSYNC B0 ;  /* 0x0000000000007941 */ /* 0x000fea0003800000 */
.L_x_13758:
        /* <DEDUP_REMOVED lines=16> */
.L_x_13764:
[----:B------:R-:W-:Y:S05]  /*e740*/  BSYNC B1 ;  /* 0x0000000000017941 */ /* 0x000fea0003800000 */
.L_x_13763:
        /* <DEDUP_REMOVED lines=42> */
.L_x_13762:
[----:B------:R-:W-:Y:S05]  /*e9f0*/  BSYNC B0 ;  /* 0x0000000000007941 */ /* 0x000fea0003800000 */
.L_x_13761:
        /* <DEDUP_REMOVED lines=12> */
.L_x_13765:
        /* <DEDUP_REMOVED lines=12> */
.L_x_13768:
[----:B------:R-:W-:Y:S02]  /*eb80*/  IMAD.MOV.U32 R65, RZ, RZ, R86 ;  /* 0x000000ffff417224 */ /* 0x000fe400078e0056 */
.L_x_13769:
[----:B------:R-:W-:Y:S05]  /*eb90*/  BSYNC B0 ;  /* 0x0000000000007941 */ /* 0x000fea0003800000 */
.L_x_13767:
        /* <DEDUP_REMOVED lines=16> */
.L_x_13773:
[----:B------:R-:W-:Y:S05]  /*eca0*/  BSYNC B1 ;  /* 0x0000000000017941 */ /* 0x000fea0003800000 */
.L_x_13772:
        /* <DEDUP_REMOVED lines=42> */
.L_x_13771:
[----:B------:R-:W-:Y:S05]  /*ef50*/  BSYNC B0 ;  /* 0x0000000000007941 */ /* 0x000fea0003800000 */
.L_x_13770:
        /* <DEDUP_REMOVED lines=9> */
.L_x_13766:
        /* <DEDUP_REMOVED lines=12> */
.L_x_13775:
[----:B------:R-:W-:Y:S02]  /*f0b0*/  IMAD.MOV.U32 R106, RZ, RZ, R86 ;  /* 0x000000ffff6a7224 */ /* 0x000fe400078e0056 */
.L_x_13776:
[----:B------:R-:W-:Y:S05]  /*f0c0*/  BSYNC B0 ;  /* 0x0000000000007941 */ /* 0x000fea0003800000 */
.L_x_13774:
        /* <DEDUP_REMOVED lines=16> */
.L_x_13780:
[----:B------:R-:W-:Y:S05]  /*f1d0*/  BSYNC B1 ;  /* 0x0000000000017941 */ /* 0x000fea0003800000 */
.L_x_13779:
        /* <DEDUP_REMOVED lines=42> */
.L_x_13778:
[----:B------:R-:W-:Y:S05]  /*f480*/  BSYNC B0 ;  /* 0x0000000000007941 */ /* 0x000fea0003800000 */
.L_x_13777:
        /* <DEDUP_REMOVED lines=12> */
.L_x_13781:
        /* <DEDUP_REMOVED lines=12> */
.L_x_13784:
[----:B------:R-:W-:Y:S02]  /*f610*/  IMAD.MOV.U32 R66, RZ, RZ, R86 ;  /* 0x000000ffff427224 */ /* 0x000fe400078e0056 */
.L_x_13785:
[----:B------:R-:W-:Y:S05]  /*f620*/  BSYNC B0 ;  /* 0x0000000000007941 */ /* 0x000fea0003800000 */
.L_x_13783:
        /* <DEDUP_REMOVED lines=16> */
.L_x_13789:
[----:B------:R-:W-:Y:S05]  /*f730*/  BSYNC B1 ;  /* 0x0000000000017941 */ /* 0x000fea0003800000 */
.L_x_13788:
        /* <DEDUP_REMOVED lines=42> */
.L_x_13787:
[----:B------:R-:W-:Y:S05]  /*f9e0*/  BSYNC B0 ;  /* 0x0000000000007941 */ /* 0x000fea0003800000 */
.L_x_13786:
        /* <DEDUP_REMOVED lines=9> */
.L_x_13782:
        /* <DEDUP_REMOVED lines=12> */
.L_x_13791:
[----:B------:R-:W-:Y:S02]  /*fb40*/  IMAD.MOV.U32 R106, RZ, RZ, R86 ;  /* 0x000000ffff6a7224 */ /* 0x000fe400078e0056 */
.L_x_13792:
[----:B------:R-:W-:Y:S05]  /*fb50*/  BSYNC B0 ;  /* 0x0000000000007941 */ /* 0x000fea0003800000 */
.L_x_13790:
        /* <DEDUP_REMOVED lines=16> */
.L_x_13796:
[----:B------:R-:W-:Y:S05]  /*fc60*/  BSYNC B1 ;  /* 0x0000000000017941 */ /* 0x000fea0003800000 */
.L_x_13795:
        /* <DEDUP_REMOVED lines=42> */
.L_x_13794:
[----:B------:R-:W-:Y:S05]  /*ff10*/  BSYNC B0 ;  /* 0x0000000000007941 */ /* 0x000fea0003800000 */
.L_x_13793:
        /* <DEDUP_REMOVED lines=12> */
.L_x_13797:
        /* <DEDUP_REMOVED lines=12> */
.L_x_13800:
[----:B------:R-:W-:Y:S02]  /*100a0*/  IMAD.MOV.U32 R106, RZ, RZ, R86 ;  /* 0x000000ffff6a7224 */ /* 0x000fe400078e0056 */
.L_x_13801:
[----:B------:R-:W-:Y:S05]  /*100b0*/  BSYNC B0 ;  /* 0x0000000000007941 */ /* 0x000fea0003800000 */
.L_x_13799:
        /* <DEDUP_REMOVED lines=16> */
.L_x_13805:
[----:B------:R-:W-:Y:S05]  /*101c0*/  BSYNC B1 ;  /* 0x0000000000017941 */ /* 0x000fea0003800000 */
.L_x_13804:
        /* <DEDUP_REMOVED lines=42> */
.L_x_13803:
[----:B------:R-:W-:Y:S05]  /*10470*/  BSYNC B0 ;  /* 0x0000000000007941 */ /* 0x000fea0003800000 */
.L_x_13802:
        /* <DEDUP_REMOVED lines=9> */
.L_x_13798:
        /* <DEDUP_REMOVED lines=12> */
.L_x_13807:
[----:B------:R-:W-:Y:S02]  /*105d0*/  MOV R106, R86 ;  /* 0x00000056006a7202 */ /* 0x000fe40000000f00 */
.L_x_13808:
[----:B------:R-:W-:Y:S05]  /*105e0*/  BSYNC B0 ;  /* 0x0000000000007941 */ /* 0x000fea0003800000 */
.L_x_13806:
        /* <DEDUP_REMOVED lines=16> */
.L_x_13812:
[----:B------:R-:W-:Y:S05]  /*106f0*/  BSYNC B1 ;  /* 0x0000000000017941 */ /* 0x000fea0003800000 */
.L_x_13811:
        /* <DEDUP_REMOVED lines=42> */
.L_x_13810:
[----:B------:R-:W-:Y:S05]  /*109a0*/  BSYNC B0 ;  /* 0x0000000000007941 */ /* 0x000fea0003800000 */
.L_x_13809:
        /* <DEDUP_REMOVED lines=12> */
.L_x_13813:
        /* <DEDUP_REMOVED lines=12> */
.L_x_13816:
[----:B------:R-:W-:Y:S02]  /*10b30*/  MOV R106, R86 ;  /* 0x00000056006a7202 */ /* 0x000fe40000000f00 */
.L_x_13817:
[----:B------:R-:W-:Y:S05]  /*10b40*/  BSYNC B0 ;  /* 0x0000000000007941 */ /* 0x000fea0003800000 */
.L_x_13815:
        /* <DEDUP_REMOVED lines=16> */
.L_x_13821:
[----:B------:R-:W-:Y:S05]  /*10c50*/  BSYNC B1 ;  /* 0x0000000000017941 */ /* 0x000fea0003800000 */
.L_x_13820:
        /* <DEDUP_REMOVED lines=42> */
.L_x_13819:
[----:B------:R-:W-:Y:S05]  /*10f00*/  BSYNC B0 ;  /* 0x0000000000007941 */ /* 0x000fea0003800000 */
.L_x_13818:
        /* <DEDUP_REMOVED lines=9> */
.L_x_13814:
[----:B------:R-:W-:Y:S01]  /*10fa0*/  FADD.FTZ R82, RZ, R36 ;  /* 0x00000024ff527221 */ /* 0x000fe20000010000 */
[----:B------:R-:W-:Y:S02]  /*10fb0*/  SEL R84, RZ, 0x1000000, P5 ;  /* 0x01000000ff547807 */ /* 0x000fe40002800000 */
[----:B------:R-:W-:Y:S01]  /*10fc0*/  ISETP.NE.AND P5, PT, R104, RZ, PT ;  /* 0x000000ff6800720c */ /* 0x000fe20003fa5270 */
[----:B------:R-:W-:Y:S01]  /*10fd0*/  FADD.FTZ R83, R82, R37 ;  /* 0x0000002552537221 */ /* 0x000fe20000010000 */
[----:B------:R-:W-:Y:S02]  /*10fe0*/  ISETP.NE.AND P6, PT, R105, RZ, PT ;  /* 0x000000ff6900720c */ /* 0x000fe40003fc5270 */
[----:B------:R-:W-:Y:S01]  /*10ff0*/  SEL R85, RZ, 0x10000, P4 ;  /* 0x00010000ff557807 */ /* 0x000fe20002000000 */
[----:B------:R-:W-:Y:S01]  /*11000*/  FADD.FTZ R82, R83, R38 ;  /* 0x0000002653527221 */ /* 0x000fe20000010000 */
[----:B------:R-:W-:Y:S02]  /*11010*/  SEL R104, RZ, 0x100, P3 ;  /* 0x00000100ff687807 */ /* 0x000fe40001800000 */
[----:B------:R-:W-:Y:S01]  /*11020*/  ISETP.NE.AND P1, PT, R103, RZ, PT ;  /* 0x000000ff6700720c */ /* 0x000fe20003f25270 */
[----:B------:R-:W-:Y:S01]  /*11030*/  FADD.FTZ R83, R82, R39 ;  /* 0x0000002752537221 */ /* 0x000fe20000010000 */
[----:B------:R-:W-:-:S02]  /*11040*/  SEL R98, RZ, 0x1, P6 ;  /* 0x00000001ff627807 */ /* 0x000fc40003000000 */
[----:B------:R-:W-:Y:S01]  /*11050*/  LOP3.LUT R104, R104, R84, R85, 0xfe, !PT ;  /* 0x0000005468687212 */ /* 0x000fe200078efe55 */
[----:B------:R-:W-:Y:S01]  /*11060*/  FADD.FTZ R82, R83, R32 ;  /* 0x0000002053527221 */ /* 0x000fe20000010000 */
[----:B------:R-:W-:Y:S02]  /*11070*/  SEL R84, RZ, 0x1, P5 ;  /* 0x00000001ff547807 */ /* 0x000fe40002800000 */
[----:B------:R-:W-:Y:S01]  /*11080*/  ISETP.NE.AND P0, PT, R102, RZ, PT ;  /* 0x000000ff6600720c */ /* 0x000fe20003f05270 */
[----:B------:R-:W-:Y:S01]  /*11090*/  FADD.FTZ R83, R82, R33 ;  /* 0x0000002152537221 */ /* 0x000fe20000010000 */
[----:B------:R-:W-:Y:S01]  /*110a0*/  ISETP.NE.AND P6, PT, R99, RZ, PT ;  /* 0x000000ff6300720c */ /* 0x000fe20003fc5270 */
[----:B------:R-:W-:Y:S01]  /*110b0*/  IMAD.WIDE.U32 R98, R98, 0x1000000, RZ ;  /* 0x0100000062627825 */ /* 0x000fe200078e00ff */
[----:B------:R-:W-:Y:S02]  /*110c0*/  SEL R109, RZ, 0x1, P2 ;  /* 0x00000001ff6d7807 */ /* 0x000fe40001000000 */
[----:B------:R-:W-:Y:S01]  /*110d0*/  SEL R105, RZ, 0x1, P0 ;  /* 0x00000001ff697807 */ /* 0x000fe20000000000 */
[----:B------:R-:W-:Y:S01]  /*110e0*/  FADD.FTZ R82, R83, R34 ;  /* 0x0000002253527221 */ /* 0x000fe20000010000 */
[----:B------:R-:W-:Y:S01]  /*110f0*/  LOP3.LUT R109, R99, R104, R109, 0xfe, !PT ;  /* 0x00000068636d7212 */ /* 0x000fe200078efe6d */
[----:B------:R-:W-:Y:S01]  /*11100*/  IMAD.WIDE.U32 R84, R84, 0x10000, RZ ;  /* 0x0001000054547825 */ /* 0x000fe200078e00ff */
[----:B------:R-:W-:-:S03]  /*11110*/  LOP3.LUT P0, RZ, R79, 0x1f, RZ, 0xc0, !PT ;  /* 0x0000001f4fff7812 */ /* 0x000fc6000780c0ff */
        /* <DEDUP_REMOVED lines=13> */
[----:B------:R-:W-:Y:S01]  /*111f0*/  IMAD.WIDE.U32 R98, R97, R100, c[0x0][0x188] ;  /* 0x0000620061627625 */ /* 0x000fe200078e0064 */
[----:B------:R-:W-:Y:S02]  /*11200*/  LOP3.LUT R83, R83, R109, R85, 0xfe, !PT ;  /* 0x0000006d53537212 */ /* 0x000fe400078efe55 */
[----:B------:R-:W-:Y:S01]  /*11210*/  LOP3.LUT R82, R82, R105, RZ, 0xfc, !PT ;  /* 0x0000006952527212 */ /* 0x000fe200078efcff */
[----:B------:R-:W-:Y:S01]  /*11220*/  IMAD.WIDE.U32 R84, R97, R101, c[0x0][0x190] ;  /* 0x0000640061547625 */ /* 0x000fe200078e0065 */
[----:B------:R0:W-:Y:S03]  /*11230*/  STG.E.128 [R98.64], R20 ;  /* 0x0000001462007986 */ /* 0x0001e6000c101d06 */
[----:B------:R-:W-:Y:S01]  /*11240*/  FADD.FTZ R102, R103, R20 ;  /* 0x0000001467667221 */ /* 0x000fe20000010000 */
[----:B------:R0:W-:Y:S03]  /*11250*/  STG.E.128 [R98.64+0x10], R64 ;  /* 0x0000104062007986 */ /* 0x0001e6000c101d06 */
[----:B------:R-:W-:Y:S01]  /*11260*/  FADD.FTZ R103, R102, R21 ;  /* 0x0000001566677221 */ /* 0x000fe20000010000 */
[----:B------:R0:W-:Y:S03]  /*11270*/  STG.E.64 [R84.64], R82 ;  /* 0x0000005254007986 */ /* 0x0001e6000c101b06 */
[----:B------:R-:W-:-:S04]  /*11280*/  FADD.FTZ R100, R103, R22 ;  /* 0x0000001667647221 */ /* 0x000fc80000010000 */
[----:B------:R-:W-:Y:S01]  /*11290*/  FADD.FTZ R103, R100, R23 ;  /* 0x0000001764677221 */ /* 0x000fe20000010000 */
[----:B------:R-:W-:-:S03]  /*112a0*/  SHF.R.U32.HI R100, RZ, 0x5, R79 ;  /* 0x00000005ff647819 */ /* 0x000fc6000001164f */
[----:B------:R-:W-:Y:S01]  /*112b0*/  FADD.FTZ R102, R103, R64 ;  /* 0x0000004067667221 */ /* 0x000fe20000010000 */
[----:B------:R-:W-:-:S03]  /*112c0*/  LOP3.LUT R100, R100, 0x7fffff8, RZ, 0xc0, !PT ;  /* 0x07fffff864647812 */ /* 0x000fc600078ec0ff */
        /* <DEDUP_REMOVED lines=22> */
.L_x_13822:
[----:B0-----:R-:W-:Y:S01]  /*11430*/  @!P1 IADD3 R100, R100, 0x8, RZ ;  /* 0x0000000864649810 */ /* 0x001fe20007ffe0ff */
[----:B------:R-:W-:Y:S01]  /*11440*/  FADD.FTZ R102, R102, R67 ;  /* 0x0000004366667221 */ /* 0x000fe20000010000 */
[----:B------:R-:W-:Y:S05]  /*11450*/  BRA.DIV ~URZ, `(.L_x_13823) ;  /* 0x000011227f007947 */ /* 0x000fea000b800000 */
[----:B------:R0:W1:Y:S02]  /*11460*/  SHFL.BFLY PT, R82, R102, 0x1, 0x1f ;  /* 0x0c201f0066527f89 */ /* 0x00006400000e0000 */
.L_x_13827:
        /* <DEDUP_REMOVED lines=68> */
.L_x_13828:
        /* <DEDUP_REMOVED lines=13> */
[----:B------:R-:W-:-:S04]  /*11980*/  @!P1 IMAD.MOV.U32 R100, RZ, RZ, 0x300 ;  /* 0x00000300ff649424 */ /* 0x000fc800078e00ff */
[----:B------:R-:W-:Y:S01]  /*11990*/  I2F R106, R100 ;  /* 0x00000064006a7306 */ /* 0x000fe20000201400 */
[----:B------:R-:W0:Y:S04]  /*119a0*/  SHFL.DOWN PT, R103, R100, 0x4, 0x1f ;  /* 0x08801f0064677f89 */ /* 0x000e2800000e0000 */
[----:B------:R-:W1:Y:S01]  /*119b0*/  @!P1 LDS.64 R84, [R102.X8] ;  /* 0x0000000066549984 */ /* 0x000e620000008a00 */
[----:B------:R-:W-:Y:S02]  /*119c0*/  ISETP.NE.AND P1, PT, RZ, UR8, PT ;  /* 0x00000008ff007c0c */ /* 0x000fe4000bf25270 */
[----:B0-----:R-:W-:Y:S01]  /*119d0*/  IADD3 R104, R103, R100, RZ ;  /* 0x0000006467687210 */ /* 0x001fe20007ffe0ff */
        /* <DEDUP_REMOVED lines=59> */
[----:B------:R-:W-:-:S02]  /*11d90*/  FADD.FTZ R102, -R85, R29 ;  /* 0x0000001d55667221 */ /* 0x000fc40000010100 */
[----:B------:R1:W2:Y:S01]  /*11da0*/  MUFU.RSQ R29, R37 ;  /* 0x00000025001d7308 */ /* 0x0002a20000001400 */
[C---:B------:R-:W-:Y:S01]  /*11db0*/  FADD.FTZ R36, -R85.reuse, R39 ;  /* 0x0000002755247221 */ /* 0x040fe20000010100 */
[----:B------:R-:W-:Y:S01]  /*11dc0*/  HADD2.F32 R39, -RZ, R62.H1_H1 ;  /* 0x3000003eff277230 */ /* 0x000fe20000004100 */
[C---:B0-----:R-:W-:Y:S02]  /*11dd0*/  FADD.FTZ R82, -R85.reuse, R34 ;  /* 0x0000002255527221 */ /* 0x041fe40000010100 */
[C---:B------:R-:W-:Y:S02]  /*11de0*/  FADD.FTZ R34, -R85.reuse, R35 ;  /* 0x0000002355227221 */ /* 0x040fe40000010100 */
[C---:B------:R-:W-:Y:S02]  /*11df0*/  FADD.FTZ R38, -R85.reuse, R38 ;  /* 0x0000002655267221 */ /* 0x040fe40000010100 */
[C---:B------:R-:W-:Y:S01]  /*11e00*/  FADD.FTZ R110, -R85.reuse, R24 ;  /* 0x00000018556e7221 */ /* 0x040fe20000010100 */
[----:B-1----:R-:W-:Y:S01]  /*11e10*/  HADD2.F32 R37, -RZ, R63.H0_H0 ;  /* 0x2000003fff257230 */ /* 0x002fe20000004100 */
[----:B------:R-:W-:-:S02]  /*11e20*/  FADD.FTZ R122, -R85, R65 ;  /* 0x00000041557a7221 */ /* 0x000fc40000010100 */
[C---:B------:R-:W-:Y:S02]  /*11e30*/  FADD.FTZ R32, -R85.reuse, R32 ;  /* 0x0000002055207221 */ /* 0x040fe40000010100 */
[C---:B------:R-:W-:Y:S02]  /*11e40*/  FADD.FTZ R100, -R85.reuse, R33 ;  /* 0x0000002155647221 */ /* 0x040fe40000010100 */
[C---:B------:R-:W-:Y:S02]  /*11e50*/  FADD.FTZ R28, -R85.reuse, R28 ;  /* 0x0000001c551c7221 */ /* 0x040fe40000010100 */
[C---:B------:R-:W-:Y:S02]  /*11e60*/  FADD.FTZ R30, -R85.reuse, R30 ;  /* 0x0000001e551e7221 */ /* 0x040fe40000010100 */
[C---:B------:R-:W-:Y:S02]  /*11e70*/  FADD.FTZ R106, -R85.reuse, R31 ;  /* 0x0000001f556a7221 */ /* 0x040fe40000010100 */
[C---:B------:R-:W-:Y:S01]  /*11e80*/  FADD.FTZ R108, -R85.reuse, R25 ;  /* 0x00000019556c7221 */ /* 0x040fe20000010100 */
[----:B------:R-:W-:Y:S01]  /*11e90*/  @!P0 MOV R25, 0x4 ;  /* 0x0000000400198802 */ /* 0x000fe20000000f00 */
        /* <DEDUP_REMOVED lines=8> */
[----:B------:R-:W-:Y:S01]  /*11f20*/  HADD2.F32 R66, -RZ, R62.H0_H0 ;  /* 0x2000003eff427230 */ /* 0x000fe20000004100 */
[----:B------:R-:W-:Y:S01]  /*11f30*/  FADD.FTZ R99, -R85, R67 ;  /* 0x0000004355637221 */ /* 0x000fe20000010100 */
[----:B------:R-:W-:Y:S01]  /*11f40*/  HADD2.F32 R85, -RZ, R63.H1_H1 ;  /* 0x3000003fff557230 */ /* 0x000fe20000004100 */
[C---:B--2---:R-:W-:Y:S02]  /*11f50*/  FMUL.FTZ R65, R29.reuse, R36 ;  /* 0x000000241d417220 */ /* 0x044fe40000410000 */
[C---:B------:R-:W-:Y:S01]  /*11f60*/  FMUL.FTZ R36, R29.reuse, R82 ;  /* 0x000000521d247220 */ /* 0x040fe20000410000 */
[----:B------:R-:W-:Y:S01]  /*11f70*/  HADD2.F32 R82, -RZ, R61.H0_H0 ;  /* 0x2000003dff527230 */ /* 0x000fe20000004100 */
[C---:B------:R-:W-:Y:S02]  /*11f80*/  FMUL.FTZ R67, R29.reuse, R34 ;  /* 0x000000221d437220 */ /* 0x040fe40000410000 */
[----:B------:R-:W-:-:S02]  /*11f90*/  FMUL.FTZ R64, R29, R38 ;  /* 0x000000261d407220 */ /* 0x000fc40000410000 */
[----:B------:R-:W-:Y:S02]  /*11fa0*/  FMUL.FTZ R38, R29, R32 ;  /* 0x000000201d267220 */ /* 0x000fe40000410000 */
[----:B------:R-:W-:Y:S02]  /*11fb0*/  FFMA.FTZ R36, R36, R37, R71 ;  /* 0x0000002524247223 */ /* 0x000fe40000010047 */
[----:B------:R-:W-:Y:S01]  /*11fc0*/  FFMA.FTZ R37, R67, R85, R70 ;  /* 0x0000005543257223 */ /* 0x000fe20000010046 */
[----:B------:R-:W-:Y:S01]  /*11fd0*/  HADD2.F32 R85, -RZ, R59.H0_H0 ;  /* 0x2000003bff557230 */ /* 0x000fe20000004100 */
[C---:B------:R-:W-:Y:S01]  /*11fe0*/  FMUL.FTZ R22, R29.reuse, R98 ;  /* 0x000000621d167220 */ /* 0x040fe20000410000 */
[----:B------:R-:W-:Y:S01]  /*11ff0*/  HADD2.F32 R67, -RZ, R60.H1_H1 ;  /* 0x3000003cff437230 */ /* 0x000fe20000004100 */
[C---:B------:R-:W-:Y:S01]  /*12000*/  FMUL.FTZ R23, R29.reuse, R84 ;  /* 0x000000541d177220 */ /* 0x040fe20000410000 */
[----:B------:R-:W-:Y:S01]  /*12010*/  HADD2.F32 R84, -RZ, R61.H1_H1 ;  /* 0x3000003dff547230 */ /* 0x000fe20000004100 */
[----:B------:R-:W-:-:S02]  /*12020*/  FMUL.FTZ R98, R29, R24 ;  /* 0x000000181d627220 */ /* 0x000fc40000410000 */
[----:B------:R-:W-:Y:S01]  /*12030*/  FFMA.FTZ R38, R38, R66, R73 ;  /* 0x0000004226267223 */ /* 0x000fe20000010049 */
[----:B------:R-:W-:Y:S01]  /*12040*/  HADD2.F32 R66, -RZ, R60.H0_H0 ;  /* 0x2000003cff427230 */ /* 0x000fe20000004100 */
[----:B------:R-:W-:Y:S02]  /*12050*/  FFMA.FTZ R64, R64, R82, R75 ;  /* 0x0000005240407223 */ /* 0x000fe4000001004b */
[----:B------:R-:W-:Y:S01]  /*12060*/  FFMA.FTZ R82, R98, R85, R15 ;  /* 0x0000005562527223 */ /* 0x000fe2000001000f */
[----:B------:R-:W-:Y:S01]  /*12070*/  HADD2.F32 R85, -RZ, R59.H1_H1 ;  /* 0x3000003bff557230 */ /* 0x000fe20000004100 */
[----:B------:R-:W-:Y:S01]  /*12080*/  FFMA.FTZ R65, R65, R84, R74 ;  /* 0x0000005441417223 */ /* 0x000fe2000001004a */
[--C-:B------:R-:W-:Y:S01]  /*12090*/  HADD2.F32 R84, -RZ, R58.reuse.H0_H0 ;  /* 0x2000003aff547230 */ /* 0x100fe20000004100 */
[C---:B------:R-:W-:Y:S01]  /*120a0*/  FMUL.FTZ R83, R29.reuse, R104 ;  /* 0x000000681d537220 */ /* 0x040fe20000410000 */
[----:B------:R-:W-:Y:S01]  /*120b0*/  HADD2.F32 R98, -RZ, R58.H1_H1 ;  /* 0x3000003aff627230 */ /* 0x000fe20000004100 */
[----:B------:R-:W-:Y:S01]  /*120c0*/  FFMA.FTZ R66, R22, R66, R77 ;  /* 0x0000004216427223 */ /* 0x000fe2000001004d */
[----:B------:R-:W-:Y:S01]  /*120d0*/  HADD2.F32 R22, -RZ, R57.H0_H0 ;  /* 0x20000039ff167230 */ /* 0x000fe20000004100 */
[----:B------:R-:W-:-:S02]  /*120e0*/  FMUL.FTZ R34, R29, R110 ;  /* 0x0000006e1d227220 */ /* 0x000fc40000410000 */
[----:B------:R-:W-:Y:S01]  /*120f0*/  FFMA.FTZ R67, R23, R67, R76 ;  /* 0x0000004317437223 */ /* 0x000fe2000001004c */
[----:B------:R-:W-:Y:S01]  /*12100*/  HADD2.F32 R23, -RZ, R57.H1_H1 ;  /* 0x30000039ff177230 */ /* 0x000fe20000004100 */
[C---:B------:R-:W-:Y:S01]  /*12110*/  @!P0 IMAD.WIDE R20, R78.reuse, R25, c[0x0][0x1a8] ;  /* 0x00006a004e148625 */ /* 0x040fe200078e0219 */
[----:B------:R-:W-:-:S03]  /*12120*/  IADD3 R78, R78, c[0x0][0x160], RZ ;  /* 0x000058004e4e7a10 */ /* 0x000fc60007ffe0ff */
[C---:B------:R-:W-:Y:S01]  /*12130*/  FMUL.FTZ R26, R29.reuse, R30 ;  /* 0x0000001e1d1a7220 */ /* 0x040fe20000410000 */
[----:B------:R0:W-:Y:S01]  /*12140*/  @!P0 STG.E [R20.64], R29 ;  /* 0x0000001d14008986 */ /* 0x0001e2000c101906 */
[----:B------:R-:W-:Y:S02]  /*12150*/  FMUL.FTZ R25, R29, R106 ;  /* 0x0000006a1d197220 */ /* 0x000fe40000410000 */
[----:B------:R-:W-:Y:S02]  /*12160*/  FFMA.FTZ R83, R83, R85, R14 ;  /* 0x0000005553537223 */ /* 0x000fe4000001000e */
[----:B------:R-:W-:Y:S02]  /*12170*/  FFMA.FTZ R85, R34, R84, R17 ;  /* 0x0000005422557223 */ /* 0x000fe40000010011 */
[----:B------:R-:W-:Y:S01]  /*12180*/  FFMA.FTZ R84, R26, R22, R19 ;  /* 0x000000161a547223 */ /* 0x000fe20000010013 */
[----:B------:R-:W-:Y:S01]  /*12190*/  HADD2.F32 R22, -RZ, R56.H0_H0 ;  /* 0x20000038ff167230 */ /* 0x000fe20000004100 */
[----:B------:R-:W-:Y:S01]  /*121a0*/  FMUL.FTZ R100, R29, R100 ;  /* 0x000000641d647220 */ /* 0x000fe20000410000 */
[----:B------:R-:W-:Y:S01]  /*121b0*/  HADD2.F32 R26, -RZ, R54.H0_H0 ;  /* 0x20000036ff1a7230 */ /* 0x000fe20000004100 */
[----:B------:R-:W-:Y:S01]  /*121c0*/  FFMA.FTZ R25, R25, R23, R18 ;  /* 0x0000001719197223 */ /* 0x000fe20000010012 */
[----:B------:R-:W-:Y:S01]  /*121d0*/  HADD2.F32 R23, -RZ, R56.H1_H1 ;  /* 0x30000038ff177230 */ /* 0x000fe20000004100 */
[----:B0-----:R-:W-:-:S02]  /*121e0*/  FMUL.FTZ R20, R29, R28 ;  /* 0x0000001c1d147220 */ /* 0x001fc40000410000 */
[----:B------:R-:W-:Y:S01]  /*121f0*/  FMUL.FTZ R35, R29, R108 ;  /* 0x0000006c1d237220 */ /* 0x000fe20000410000 */
[----:B------:R-:W-:Y:S01]  /*12200*/  F2FP.PACK_AB R25, R25, R84 ;  /* 0x000000541919723e */ /* 0x000fe200000000ff */
        /* <DEDUP_REMOVED lines=8> */
[----:B------:R-:W-:Y:S01]  /*12290*/  FMUL.FTZ R29, R29, R99 ;  /* 0x000000631d1d7220 */ /* 0x000fe20000410000 */
[--C-:B------:R-:W-:Y:S01]  /*122a0*/  HADD2.F32 R99, -RZ, R55.reuse.H0_H0 ;  /* 0x20000037ff637230 */ /* 0x100fe20000004100 */
[----:B------:R-:W-:Y:S01]  /*122b0*/  FFMA.FTZ R39, R100, R39, R72 ;  /* 0x0000002764277223 */ /* 0x000fe20000010048 */
[----:B------:R-:W-:Y:S01]  /*122c0*/  HADD2.F32 R100, -RZ, R55.H1_H1 ;  /* 0x30000037ff647230 */ /* 0x000fe20000004100 */
[----:B------:R-:W-:-:S02]  /*122d0*/  FFMA.FTZ R98, R35, R98, R16 ;  /* 0x0000006223627223 */ /* 0x000fc40000010010 */
[----:B------:R-:W-:Y:S01]  /*122e0*/  FFMA.FTZ R34, R20, R22, R69 ;  /* 0x0000001614227223 */ /* 0x000fe20000010045 */
[--C-:B------:R-:W-:Y:S01]  /*122f0*/  HADD2.F32 R22, -RZ, R53.reuse.H0_H0 ;  /* 0x20000035ff167230 */ /* 0x100fe20000004100 */
[----:B------:R-:W-:Y:S01]  /*12300*/  FFMA.FTZ R35, R21, R23, R68 ;  /* 0x0000001715237223 */ /* 0x000fe20000010044 */
[----:B------:R-:W-:Y:S01]  /*12310*/  HADD2.F32 R23, -RZ, R53.H1_H1 ;  /* 0x30000035ff177230 */ /* 0x000fe20000004100 */
[----:B------:R-:W-:Y:S01]  /*12320*/  FFMA.FTZ R30, R30, R26, R9 ;  /* 0x0000001a1e1e7223 */ /* 0x000fe20000010009 */
[----:B------:R-:W-:Y:S01]  /*12330*/  HADD2.F32 R20, -RZ, R52.H0_H0 ;  /* 0x20000034ff147230 */ /* 0x000fe20000004100 */
        /* <DEDUP_REMOVED lines=9> */
[----:B------:R-:W-:Y:S01]  /*123d0*/  F2FP.PACK_AB R24, R35, R34 ;  /* 0x000000222318723e */ /* 0x000fe200000000ff */
[----:B------:R-:W-:Y:S01]  /*123e0*/  FFMA.FTZ R33, R33, R26, R8 ;  /* 0x0000001a21217223 */ /* 0x000fe20000010008 */
[C---:B------:R-:W-:Y:S01]  /*123f0*/  IADD3 R36, R96.reuse, 0x100, RZ ;  /* 0x0000010060247810 */ /* 0x040fe20007ffe0ff */
[----:B------:R-:W-:Y:S01]  /*12400*/  FFMA.FTZ R99, R27, R21, R12 ;  /* 0x000000151b637223 */ /* 0x000fe2000001000c */
[----:B------:R-:W-:Y:S01]  /*12410*/  LEA R34, P0, R96, c[0x0][0x208], 0x4 ;  /* 0x0000820060227a11 */ /* 0x000fe200078020ff */
[----:B------:R-:W-:Y:S01]  /*12420*/  IMAD.MOV.U32 R37, RZ, RZ, 0x10 ;  /* 0x00000010ff257424 */ /* 0x000fe200078e00ff */
[----:B------:R-:W-:-:S02]  /*12430*/  F2FP.PACK_AB R31, R101, R32 ;  /* 0x00000020651f723e */ /* 0x000fc400000000ff */
[----:B------:R-:W-:Y:S01]  /*12440*/  LEA R32, P1, R97, c[0x0][0x208], 0x4 ;  /* 0x0000820061207a11 */ /* 0x000fe200078220ff */
[----:B------:R-:W-:Y:S01]  /*12450*/  IMAD.WIDE.U32 R36, R36, R37, c[0x0][0x208] ;  /* 0x0000820024247625 */ /* 0x000fe200078e0025 */
[----:B------:R-:W-:Y:S02]  /*12460*/  F2FP.PACK_AB R21, R65, R64 ;  /* 0x000000404115723e */ /* 0x000fe400000000ff */
[----:B------:R-:W-:Y:S02]  /*12470*/  F2FP.PACK_AB R20, R67, R66 ;  /* 0x000000424314723e */ /* 0x000fe400000000ff */
[----:B------:R-:W-:Y:S02]  /*12480*/  LEA.HI.X R35, R96, c[0x0][0x20c], RZ, 0x4, P0 ;  /* 0x0000830060237a11 */ /* 0x000fe400000f24ff */
[----:B------:R-:W-:Y:S02]  /*12490*/  F2FP.PACK_AB R27, R83, R82 ;  /* 0x00000052531b723e */ /* 0x000fe400000000ff */
[----:B------:R-:W-:Y:S01]  /*124a0*/  F2FP.PACK_AB R26, R98, R85 ;  /* 0x00000055621a723e */ /* 0x000fe200000000ff */
[----:B------:R0:W-:Y:S01]  /*124b0*/  STG.E.128 [R34.64], R20 ;  /* 0x0000001422007986 */ /* 0x0001e2000c101d06 */
[----:B------:R-:W-:-:S02]  /*124c0*/  F2FP.PACK_AB R30, R33, R30 ;  /* 0x0000001e211e723e */ /* 0x000fc400000000ff */
[----:B------:R-:W-:Y:S01]  /*124d0*/  F2FP.PACK_AB R29, R100, R29 ;  /* 0x0000001d641d723e */ /* 0x000fe200000000ff */
[----:B------:R0:W-:Y:S01]  /*124e0*/  STG.E.128 [R36.64], R24 ;  /* 0x0000001824007986 */ /* 0x0001e2000c101d06 */
[----:B------:R-:W-:Y:S02]  /*124f0*/  LEA.HI.X R33, R97, c[0x0][0x20c], RZ, 0x4, P1 ;  /* 0x0000830061217a11 */ /* 0x000fe400008f24ff */
[----:B------:R-:W-:Y:S02]  /*12500*/  F2FP.PACK_AB R28, R99, R28 ;  /* 0x0000001c631c723e */ /* 0x000fe400000000ff */
[----:B------:R-:W-:Y:S02]  /*12510*/  ISETP.GE.AND P0, PT, R78, c[0x0][0x164], PT ;  /* 0x000059004e007a0c */ /* 0x000fe40003f06270 */
[----:B------:R-:W-:Y:S01]  /*12520*/  LOP3.LUT P1, RZ, R0, 0xff, RZ, 0xc0, !PT ;  /* 0x000000ff00ff7812 */ /* 0x000fe2000782c0ff */
[----:B------:R0:W-:Y:S03]  /*12530*/  STG.E.128 [R32.64], R28 ;  /* 0x0000001c20007986 */ /* 0x0001e6000c101d06 */
[----:B------:R-:W-:-:S07]  /*12540*/  SEL R0, RZ, 0x1, P1 ;  /* 0x00000001ff007807 */ /* 0x000fce0000800000 */
[----:B0-----:R-:W-:Y:S01]  /*12550*/  @P0 CALL.REL.NOINC `(.L_x_13825) ;  /* 0x0000001000000944 */ /* 0x001fe20003c00000 */
[----:B------:R-:W-:Y:S05]  /*12560*/  BRA `(.L_x_13826) ;  /* 0xfffee33000007947 */ /* 0x000fea000383ffff */
.L_x_13825:
[----:B------:R-:W-:Y:S05]  /*12570*/  EXIT ;  /* 0x000000000000794d */ /* 0x000fea0003800000 */
.L_x_13823:
[----:B------:R-:W-:Y:S01]  /*12580*/  IMAD.MOV.U32 R99, RZ, RZ, 0x1 ;  /* 0x00000001ff637424 */ /* 0x000fe200078e00ff */
[----:B------:R-:W-:Y:S01]  /*12590*/  MOV R84, 0x125d0 ;  /* 0x000125d000547802 */ /* 0x000fe20000000f00 */
[----:B------:R-:W-:Y:S02]  /*125a0*/  IMAD.MOV.U32 R83, RZ, RZ, 0x1f ;  /* 0x0000001fff537424 */ /* 0x000fe400078e00ff */
[----:B------:R-:W-:Y:S02]  /*125b0*/  IMAD.MOV.U32 R98, RZ, RZ, -0x1 ;  /* 0xffffffffff627424 */ /* 0x000fe400078e00ff */
[----:B------:R-:W-:Y:S05]  /*125c0*/  CALL.REL.NOINC `($__internal_55_$__cuda_sm70_shflsync_bfly_p) ;  /* 0x0000069000007944 */ /* 0x000fea0003c00000 */
[----:B-1----:R-:W-:Y:S01]  /*125d0*/  MOV R82, R99 ;  /* 0x0000006300527202 */ /* 0x002fe20000000f00 */
[----:B0-----:R-:W-:Y:S05]  /*125e0*/  BRA `(.L_x_13827) ;  /* 0xffffee8000007947 */ /* 0x001fea000383ffff */
.L_x_13824:
[----:B------:R-:W-:Y:S01]  /*125f0*/  IMAD.MOV.U32 R99, RZ, RZ, 0x2 ;  /* 0x00000002ff637424 */ /* 0x000fe200078e00ff */
[----:B------:R-:W-:Y:S01]  /*12600*/  MOV R84, 0x12640 ;  /* 0x0001264000547802 */ /* 0x000fe20000000f00 */
[----:B------:R-:W-:Y:S02]  /*12610*/  IMAD.MOV.U32 R83, RZ, RZ, 0x1f ;  /* 0x0000001fff537424 */ /* 0x000fe400078e00ff */
[----:B------:R-:W-:Y:S02]  /*12620*/  IMAD.MOV.U32 R98, RZ, RZ, -0x1 ;  /* 0xffffffffff627424 */ /* 0x000fe400078e00ff */
[----:B------:R-:W-:Y:S05]  /*12630*/  CALL.REL.NOINC `($__internal_55_$__cuda_sm70_shflsync_bfly_p) ;  /* 0x0000062000007944 */ /* 0x000fea0003c00000 */
[----:B0-----:R-:W-:Y:S01]  /*12640*/  HFMA2.MMA R83, -RZ, RZ, 0, 1.847743988037109375e-06 ;  /* 0x0000001fff537435 */ /* 0x001fe200000001ff */
[----:B-1----:R-:W-:Y:S01]  /*12650*/  FADD.FTZ R102, R102, R99 ;  /* 0x0000006366667221 */ /* 0x002fe20000010000 */
[----:B------:R-:W-:Y:S01]  /*12660*/  MOV R84, 0x126a0 ;  /* 0x000126a000547802 */ /* 0x000fe20000000f00 */
[----:B------:R-:W-:-:S02]  /*12670*/  IMAD.MOV.U32 R99, RZ, RZ, 0x4 ;  /* 0x00000004ff637424 */ /* 0x000fc400078e00ff */
[----:B------:R-:W-:Y:S02]  /*12680*/  IMAD.MOV.U32 R98, RZ, RZ, -0x1 ;  /* 0xffffffffff627424 */ /* 0x000fe400078e00ff */
[----:B------:R-:W-:Y:S05]  /*12690*/  CALL.REL.NOINC `($__internal_55_$__cuda_sm70_shflsync_bfly_p) ;  /* 0x000005c000007944 */ /* 0x000fea0003c00000 */
[----:B01----:R-:W-:Y:S01]  /*126a0*/  FADD.FTZ R102, R102, R99 ;  /* 0x0000006366667221 */ /* 0x003fe20000010000 */
[----:B------:R-:W-:Y:S01]  /*126b0*/  MOV R84, 0x12700 ;  /* 0x0001270000547802 */ /* 0x000fe20000000f00 */
[----:B------:R-:W-:Y:S02]  /*126c0*/  IMAD.MOV.U32 R99, RZ, RZ, 0x8 ;  /* 0x00000008ff637424 */ /* 0x000fe400078e00ff */
[----:B------:R-:W-:Y:S02]  /*126d0*/  IMAD.MOV.U32 R83, RZ, RZ, 0x1f ;  /* 0x0000001fff537424 */ /* 0x000fe400078e00ff */
[----:B------:R-:W-:Y:S02]  /*126e0*/  IMAD.MOV.U32 R98, RZ, RZ, -0x1 ;  /* 0xffffffffff627424 */ /* 0x000fe400078e00ff */
[----:B------:R-:W-:Y:S05]  /*126f0*/  CALL.REL.NOINC `($__internal_55_$__cuda_sm70_shflsync_bfly_p) ;  /* 0x0000056000007944 */ /* 0x000fea0003c00000 */
[----:B01----:R-:W-:Y:S01]  /*12700*/  FADD.FTZ R102, R102, R99 ;  /* 0x0000006366667221 */ /* 0x003fe20000010000 */
[----:B------:R-:W-:Y:S01]  /*12710*/  MOV R99, 0x10 ;  /* 0x0000001000637802 */ /* 0x000fe20000000f00 */
[----:B------:R-:W-:Y:S01]  /*12720*/  IMAD.MOV.U32 R83, RZ, RZ, 0x1f ;  /* 0x0000001fff537424 */ /* 0x000fe200078e00ff */
[----:B------:R-:W-:Y:S01]  /*12730*/  MOV R84, 0x12760 ;  /* 0x0001276000547802 */ /* 0x000fe20000000f00 */
[----:B------:R-:W-:-:S02]  /*12740*/  IMAD.MOV.U32 R98, RZ, RZ, -0x1 ;  /* 0xffffffffff627424 */ /* 0x000fc400078e00ff */
[----:B------:R-:W-:Y:S05]  /*12750*/  CALL.REL.NOINC `($__internal_55_$__cuda_sm70_shflsync_bfly_p) ;  /* 0x0000050000007944 */ /* 0x000fea0003c00000 */
        /* <DEDUP_REMOVED lines=54> */
[----:B------:R-:W-:Y:S05]  /*12ac0*/  CALL.REL.NOINC `($__internal_55_$__cuda_sm70_shflsync_bfly_p) ;  /* 0x0000019000007944 */ /* 0x000fea0003c00000 */
[----:B01----:R-:W-:Y:S01]  /*12ad0*/  FADD.FTZ R102, R102, R99 ;  /* 0x0000006366667221 */ /* 0x003fe20000010000 */
[----:B------:R-:W-:Y:S01]  /*12ae0*/  MOV R84, 0x12b30 ;  /* 0x00012b3000547802 */ /* 0x000fe20000000f00 */
[----:B------:R-:W-:Y:S02]  /*12af0*/  IMAD.MOV.U32 R99, RZ, RZ, 0x2 ;  /* 0x00000002ff637424 */ /* 0x000fe400078e00ff */
        /* <DEDUP_REMOVED lines=21> */
[----:B01----:R-:W-:Y:S05]  /*12c50*/  BRA `(.L_x_13828) ;  /* 0xffffec5000007947 */ /* 0x003fea000383ffff */
        .weak           $__internal_55_$__cuda_sm70_shflsync_bfly_p
        .type           $__internal_55_$__cuda_sm70_shflsync_bfly_p,@function
        .size           $__internal_55_$__cuda_sm70_shflsync_bfly_p,(.L_x_20035 - $__internal_55_$__cuda_sm70_shflsync_bfly_p)
$__internal_55_$__cuda_sm70_shflsync_bfly_p:
[----:B------:R-:W-:Y:S01]  /*12c60*/  IMAD.MOV.U32 R85, RZ, RZ, 0x0 ;  /* 0x00000000ff557424 */ /* 0x000fe200078e00ff */
[----:B------:R-:W-:Y:S04]  /*12c70*/  WARPSYNC R98 ;  /* 0x0000006200007348 */ /* 0x000fe80003800000 */
[----:B------:R0:W1:Y:S01]  /*12c80*/  SHFL.BFLY PT, R99, R102, R99, R83 ;  /* 0x0c00006366637389 */ /* 0x00006200000e0053 */
[----:B------:R-:W-:Y:S05]  /*12c90*/  RET.REL.NODEC R84 `(_ZN10layer_norm31ln_parallel_residual_fwd_kernelINS_13Kernel_traitsI6__halfS2_fS2_fjLj6144ELj1ELj1ELj8ELj16ENS_18Kernel_traits_baseILj6144ES2_S2_fS2_fjLj256EEEEELb1ELb1ELb1EEEvNS_9FwdParamsE) ;  /* 0xfffed36054007950 */ /* 0x000fea0003c3ffff */
.L_x_13829:
        /* <DEDUP_REMOVED lines=14> */
.L_x_20035:


//--------------------- .text._ZN10layer_norm31ln_parallel_residual_fwd_kernelINS_13Kernel_traitsIf6__halffS2_fjLj6144ELj1ELj1ELj8ELj16ENS_18Kernel_traits_baseILj6144EfS2_fS2_fjLj256EEEEELb0ELb0ELb0EEEvNS_9FwdParamsE --------------------------
	.section	.text._ZN10layer_norm31ln_parallel_residual_fwd_kernelINS_13Kernel_traitsIf6__halffS2_fjLj6144ELj1ELj1ELj8ELj16ENS_18Kernel_traits_baseILj6144EfS2_fS2_fjLj256EEEEELb0ELb0ELb0EEEvNS_9FwdParamsE,"ax",@progbits
	.sectioninfo	@"SHI_REGISTERS=160"
	.align	128
        .global         _ZN10layer_norm31ln_parallel_residual_fwd_kernelINS_13Kernel_traitsIf6__halffS2_fjLj6144ELj1ELj1ELj8ELj16ENS_18Kernel_traits_baseILj6144EfS2_fS2_fjLj256EEEEELb0ELb0ELb0EEEvNS_9FwdParamsE
        .type           _ZN10layer_norm31ln_parallel_residual_fwd_kernelINS_13Kernel_traitsIf6__halffS2_fjLj6144ELj1ELj1ELj8ELj16ENS_18Kernel_traits_baseILj6144EfS2_fS2_fjLj256EEEEELb0ELb0ELb0EEEvNS_9FwdParamsE,@function
        .size           _ZN10layer_norm31ln_parallel_residual_fwd_kernelINS_13Kernel_traitsIf6__halffS2_fjLj6144ELj1ELj1ELj8ELj16ENS_18Kernel_traits_baseILj6144EfS2_fS2_fjLj256EEEEELb0ELb0ELb0EEEvNS_9FwdParamsE,(.L_x_20036 - _ZN10layer_norm31ln_parallel_residual_fwd_kernelINS_13Kernel_traitsIf6__halffS2_fjLj6144ELj1ELj1ELj8ELj16ENS_18Kernel_traits_baseILj6144EfS2_fS2_fjLj256EEEEELb0ELb0ELb0EEEvNS_9FwdParamsE)
        .other          _ZN10layer_norm31ln_parallel_residual_fwd_kernelINS_13Kernel_traitsIf6__halffS2_fjLj6144ELj1ELj1ELj8ELj16ENS_18Kernel_traits_baseILj6144EfS2_fS2_fjLj256EEEEELb0ELb0ELb0EEEvNS_9FwdParamsE,@"STO_CUDA_ENTRY STV_DEFAULT"
_ZN10layer_norm31ln_parallel_residual_fwd_kernelINS_13Kernel_traitsIf6__halffS2_fjLj6144ELj1ELj1ELj8ELj16ENS_18Kernel_traits_baseILj6144EfS2_fS2_fjLj256EEEEELb0ELb0ELb0EEEvNS_9FwdParamsE:
.text._ZN10layer_norm31ln_parallel_residual_fwd_kernelINS_13Kernel_traitsIf6__halffS2_fjLj6144ELj1ELj1ELj8ELj16ENS_18Kernel_traits_baseILj6144EfS2_fS2_fjLj256EEEEELb0ELb0ELb0EEEvNS_9FwdParamsE:
        /* <DEDUP_REMOVED lines=45> */
.L_x_13831:
[----:B------:R-:W-:Y:S05]  /*02d0*/  BSYNC B0 ;  /* 0x0000000000007941 */ /* 0x000fea0003800000 */
.L_x_13830:
        /* <DEDUP_REMOVED lines=33> */
.L_x_13833:
[----:B------:R-:W-:Y:S05]  /*04f0*/  BSYNC B0 ;  /* 0x0000000000007941 */ /* 0x000fea0003800000 */
.L_x_13832:
        /* <DEDUP_REMOVED lines=32> */
.L_x_13835:
[----:B------:R-:W-:Y:S05]  /*0700*/  BSYNC B0 ;  /* 0x0000000000007941 */ /* 0x000fea0003800000 */
.L_x_13834:
        /* <DEDUP_REMOVED lines=25> */
.L_x_13899:
        /* <DEDUP_REMOVED lines=26> */
[----:B-1----:R-:W-:Y:S05]  /*0a40*/  @!P0 BRA `(.L_x_13839) ;  /* 0x0000005000008947 */ /* 0x002fea0003800000 */
[----:B-----5:R-:W-:Y:S01]  /*0a50*/  FADD.FTZ R112, R104, R112 ;  /* 0x0000007068707221 */ /* 0x020fe20000010000 */
[----:B------:R-:W-:Y:S05]  /*0a60*/  BRA `(.L_x_13839) ;  /* 0x0000003000007947 */ /* 0x000fea0003800000 */
.L_x_13838:
[----:B-1---5:R-:W-:-:S05]  /*0a70*/  HADD2.F32 R113, -RZ, R100.H0_H0 ;  /* 0x20000064ff717230 */ /* 0x022fca0000004100 */
[----:B------:R-:W-:-:S04]  /*0a80*/  FADD.FTZ R112, R113, R112 ;  /* 0x0000007071707221 */ /* 0x000fc80000010000 */
[----:B------:R-:W-:Y:S02]  /*0a90*/  @P0 FADD.FTZ R112, R104, R112 ;  /* 0x0000007068700221 */ /* 0x000fe40000010000 */
.L_x_13839:
[----:B------:R-:W-:Y:S01]  /*0aa0*/  HADD2.F32 R113, -RZ, R140.H1_H1 ;  /* 0x3000008cff717230 */ /* 0x000fe20000004100 */
[----:B------:R-:W-:Y:S05]  /*0ab0*/  @P1 BRA `(.L_x_13840) ;  /* 0x0000003000001947 */ /* 0x000fea0003800000 */
[----:B------:R-:W-:Y:S05]  /*0ac0*/  @!P0 BRA `(.L_x_13841) ;  /* 0x0000005000008947 */ /* 0x000fea0003800000 */
[----:B-----5:R-:W-:Y:S01]  /*0ad0*/  FADD.FTZ R113, R105, R113 ;  /* 0x0000007169717221 */ /* 0x020fe20000010000 */
[----:B------:R-:W-:Y:S05]  /*0ae0*/  BRA `(.L_x_13841) ;  /* 0x0000003000007947 */ /* 0x000fea0003800000 */
.L_x_13840:
[----:B-----5:R-:W-:-:S05]  /*0af0*/  HADD2.F32 R114, -RZ, R100.H1_H1 ;  /* 0x30000064ff727230 */ /* 0x020fca0000004100 */
[----:B------:R-:W-:-:S04]  /*0b00*/  FADD.FTZ R113, R114, R113 ;  /* 0x0000007172717221 */ /* 0x000fc80000010000 */
[----:B------:R-:W-:Y:S02]  /*0b10*/  @P0 FADD.FTZ R113, R105, R113 ;  /* 0x0000007169710221 */ /* 0x000fe40000010000 */
.L_x_13841:
[----:B------:R-:W-:Y:S01]  /*0b20*/  HADD2.F32 R114, -RZ, R141.H0_H0 ;  /* 0x2000008dff727230 */ /* 0x000fe20000004100 */
[----:B------:R-:W-:Y:S05]  /*0b30*/  @P1 BRA `(.L_x_13842) ;  /* 0x0000003000001947 */ /* 0x000fea0003800000 */
[----:B------:R-:W-:Y:S05]  /*0b40*/  @!P0 BRA `(.L_x_13843) ;  /* 0x0000005000008947 */ /* 0x000fea0003800000 */
[----:B-----5:R-:W-:Y:S01]  /*0b50*/  FADD.FTZ R114, R106, R114 ;  /* 0x000000726a727221 */ /* 0x020fe20000010000 */
[----:B------:R-:W-:Y:S05]  /*0b60*/  BRA `(.L_x_13843) ;  /* 0x0000003000007947 */ /* 0x000fea0003800000 */
.L_x_13842:
[----:B-----5:R-:W-:-:S05]  /*0b70*/  HADD2.F32 R115, -RZ, R101.H0_H0 ;  /* 0x20000065ff737230 */ /* 0x020fca0000004100 */
[----:B------:R-:W-:-:S04]  /*0b80*/  FADD.FTZ R114, R115, R114 ;  /* 0x0000007273727221 */ /* 0x000fc80000010000 */
[----:B------:R-:W-:Y:S02]  /*0b90*/  @P0 FADD.FTZ R114, R106, R114 ;  /* 0x000000726a720221 */ /* 0x000fe40000010000 */
.L_x_13843:
[----:B------:R-:W-:Y:S01]  /*0ba0*/  HADD2.F32 R115, -RZ, R141.H1_H1 ;  /* 0x3000008dff737230 */ /* 0x000fe20000004100 */
[----:B------:R-:W-:Y:S05]  /*0bb0*/  @P1 BRA `(.L_x_13844) ;  /* 0x0000003000001947 */ /* 0x000fea0003800000 */
[----:B------:R-:W-:Y:S05]  /*0bc0*/  @!P0 BRA `(.L_x_13845) ;  /* 0x0000005000008947 */ /* 0x000fea0003800000 */
[----:B-----5:R-:W-:Y:S01]  /*0bd0*/  FADD.FTZ R115, R107, R115 ;  /* 0x000000736b737221 */ /* 0x020fe20000010000 */
[----:B------:R-:W-:Y:S05]  /*0be0*/  BRA `(.L_x_13845) ;  /* 0x0000003000007947 */ /* 0x000fea0003800000 */
.L_x_13844:
[----:B-----5:R-:W-:-:S05]  /*0bf0*/  HADD2.F32 R116, -RZ, R101.H1_H1 ;  /* 0x30000065ff747230 */ /* 0x020fca0000004100 */
[----:B------:R-:W-:-:S04]  /*0c00*/  FADD.FTZ R115, R116, R115 ;  /* 0x0000007374737221 */ /* 0x000fc80000010000 */
[----:B------:R-:W-:Y:S02]  /*0c10*/  @P0 FADD.FTZ R115, R107, R115 ;  /* 0x000000736b730221 */ /* 0x000fe40000010000 */
.L_x_13845:
[----:B------:R-:W-:Y:S01]  /*0c20*/  HADD2.F32 R116, -RZ, R142.H0_H0 ;  /* 0x2000008eff747230 */ /* 0x000fe20000004100 */
[----:B------:R-:W-:Y:S05]  /*0c30*/  @P1 BRA `(.L_x_13846) ;  /* 0x0000003000001947 */ /* 0x000fea0003800000 */
[----:B------:R-:W-:Y:S05]  /*0c40*/  @!P0 BRA `(.L_x_13847) ;  /* 0x0000005000008947 */ /* 0x000fea0003800000 */
[----:B-----5:R-:W-:Y:S01]  /*0c50*/  FADD.FTZ R116, R108, R116 ;  /* 0x000000746c747221 */ /* 0x020fe20000010000 */
[----:B------:R-:W-:Y:S05]  /*0c60*/  BRA `(.L_x_13847) ;  /* 0x0000003000007947 */ /* 0x000fea0003800000 */
.L_x_13846:
[----:B-----5:R-:W-:-:S05]  /*0c70*/  HADD2.F32 R117, -RZ, R102.H0_H0 ;  /* 0x20000066ff757230 */ /* 0x020fca0000004100 */
[----:B------:R-:W-:-:S04]  /*0c80*/  FADD.FTZ R116, R117, R116 ;  /* 0x0000007475747221 */ /* 0x000fc80000010000 */
[----:B------:R-:W-:Y:S02]  /*0c90*/  @P0 FADD.FTZ R116, R108, R116 ;  /* 0x000000746c740221 */ /* 0x000fe40000010000 */
.L_x_13847:
[----:B------:R-:W-:Y:S01]  /*0ca0*/  HADD2.F32 R117, -RZ, R142.H1_H1 ;  /* 0x3000008eff757230 */ /* 0x000fe20000004100 */
[----:B------:R-:W-:Y:S05]  /*0cb0*/  @P1 BRA `(.L_x_13848) ;  /* 0x0000003000001947 */ /* 0x000fea0003800000 */
[----:B------:R-:W-:Y:S05]  /*0cc0*/  @!P0 BRA `(.L_x_13849) ;  /* 0x0000005000008947 */ /* 0x000fea0003800000 */
[----:B-----5:R-:W-:Y:S01]  /*0cd0*/  FADD.FTZ R117, R109, R117 ;  /* 0x000000756d757221 */ /* 0x020fe20000010000 */
[----:B------:R-:W-:Y:S05]  /*0ce0*/  BRA `(.L_x_13849) ;  /* 0x0000003000007947 */ /* 0x000fea0003800000 */
.L_x_13848:
[----:B-----5:R-:W-:-:S05]  /*0cf0*/  HADD2.F32 R118, -RZ, R102.H1_H1 ;  /* 0x30000066ff767230 */ /* 0x020fca0000004100 */
[----:B------:R-:W-:-:S04]  /*0d00*/  FADD.FTZ R117, R118, R117 ;  /* 0x0000007576757221 */ /* 0x000fc80000010000 */
[----:B------:R-:W-:Y:S02]  /*0d10*/  @P0 FADD.FTZ R117, R109, R117 ;  /* 0x000000756d750221 */ /* 0x000fe40000010000 */
.L_x_13849:
[----:B------:R-:W-:Y:S01]  /*0d20*/  HADD2.F32 R118, -RZ, R143.H0_H0 ;  /* 0x2000008fff767230 */ /* 0x000fe20000004100 */
[----:B------:R-:W-:Y:S05]  /*0d30*/  @P1 BRA `(.L_x_13850) ;  /* 0x0000003000001947 */ /* 0x000fea0003800000 */
[----:B------:R-:W-:Y:S05]  /*0d40*/  @!P0 BRA `(.L_x_13851) ;  /* 0x0000005000008947 */ /* 0x000fea0003800000 */
[----:B-----5:R-:W-:Y:S01]  /*0d50*/  FADD.FTZ R118, R110, R118 ;  /* 0x000000766e767221 */ /* 0x020fe20000010000 */
[----:B------:R-:W-:Y:S05]  /*0d60*/  BRA `(.L_x_13851) ;  /* 0x0000003000007947 */ /* 0x000fea0003800000 */
.L_x_13850:
[----:B-----5:R-:W-:-:S05]  /*0d70*/  HADD2.F32 R119, -RZ, R103.H0_H0 ;  /* 0x20000067ff777230 */ /* 0x020fca0000004100 */
[----:B------:R-:W-:-:S04]  /*0d80*/  FADD.FTZ R118, R119, R118 ;  /* 0x0000007677767221 */ /* 0x000fc80000010000 */
[----:B------:R-:W-:Y:S02]  /*0d90*/  @P0 FADD.FTZ R118, R110, R118 ;  /* 0x000000766e760221 */ /* 0x000fe40000010000 */
.L_x_13851:
[----:B------:R-:W-:Y:S01]  /*0da0*/  HADD2.F32 R119, -RZ, R143.H1_H1 ;  /* 0x3000008fff777230 */ /* 0x000fe20000004100 */
[----:B------:R-:W-:Y:S05]  /*0db0*/  @P1 BRA `(.L_x_13852) ;  /* 0x0000003000001947 */ /* 0x000fea0003800000 */
[----:B------:R-:W-:Y:S05]  /*0dc0*/  @!P0 BRA `(.L_x_13853) ;  /* 0x0000005000008947 */ /* 0x000fea0003800000 */
[----:B-----5:R-:W-:Y:S01]  /*0dd0*/  FADD.FTZ R119, R111, R119 ;  /* 0x000000776f777221 */ /* 0x020fe20000010000 */
[----:B------:R-:W-:Y:S05]  /*0de0*/  BRA `(.L_x_13853) ;  /* 0x0000003000007947 */ /* 0x000fea0003800000 */
.L_x_13852:
[----:B-----5:R-:W-:-:S05]  /*0df0*/  HADD2.F32 R140, -RZ, R103.H1_H1 ;  /* 0x30000067ff8c7230 */ /* 0x020fca0000004100 */
[----:B------:R-:W-:-:S04]  /*0e00*/  FADD.FTZ R119, R140, R119 ;  /* 0x000000778c777221 */ /* 0x000fc80000010000 */
[----:B------:R-:W-:Y:S02]  /*0e10*/  @P0 FADD.FTZ R119, R111, R119 ;  /* 0x000000776f770221 */ /* 0x000fe40000010000 */
.L_x_13853:
[C---:B------:R-:W-:Y:S02]  /*0e20*/  LEA R140, P0, R139.reuse, c[0x0][0x188], 0x5 ;  /* 0x000062008b8c7a11 */ /* 0x040fe400078028ff */
[C---:B------:R-:W-:Y:S02]  /*0e30*/  IADD3 R142, R139.reuse, 0x100, RZ ;  /* 0x000001008b8e7810 */ /* 0x040fe40007ffe0ff */
[----:B------:R-:W-:-:S05]  /*0e40*/  LEA.HI.X R141, R139, c[0x0][0x18c], RZ, 0x5, P0 ;  /* 0x000063008b8d7a11 */ /* 0x000fca00000f2cff */
[----:B------:R1:W-:Y:S04]  /*0e50*/  STG.E.128 [R140.64], R112 ;  /* 0x000000708c007986 */ /* 0x0003e8000c101d04 */
[----:B------:R1:W-:Y:S02]  /*0e60*/  STG.E.128 [R140.64+0x10], R116 ;  /* 0x000010748c007986 */ /* 0x0003e4000c101d04 */
.L_x_13837:
[----:B------:R-:W-:Y:S05]  /*0e70*/  BSYNC B0 ;  /* 0x0000000000007941 */ /* 0x000fea0003800000 */
.L_x_13836:
        /* <DEDUP_REMOVED lines=20> */
[----:B---3--:R-:W-:Y:S05]  /*0fc0*/  @!P0 BRA `(.L_x_13857) ;  /* 0x0000005000008947 */ /* 0x008fea0003800000 */
[----:B-----5:R-:W-:Y:S01]  /*0fd0*/  FADD.FTZ R120, R104, R120 ;  /* 0x0000007868787221 */ /* 0x020fe20000010000 */
[----:B------:R-:W-:Y:S05]  /*0fe0*/  BRA `(.L_x_13857) ;  /* 0x0000003000007947 */ /* 0x000fea0003800000 */
.L_x_13856:
[----:B---3-5:R-:W-:-:S05]  /*0ff0*/  HADD2.F32 R121, -RZ, R100.H0_H0 ;  /* 0x20000064ff797230 */ /* 0x028fca0000004100 */
[----:B------:R-:W-:-:S04]  /*1000*/  FADD.FTZ R120, R121, R120 ;  /* 0x0000007879787221 */ /* 0x000fc80000010000 */
[----:B------:R-:W-:Y:S02]  /*1010*/  @P0 FADD.FTZ R120, R104, R120 ;  /* 0x0000007868780221 */ /* 0x000fe40000010000 */
.L_x_13857:
[----:B------:R-:W-:Y:S01]  /*1020*/  HADD2.F32 R121, -RZ, R144.H1_H1 ;  /* 0x30000090ff797230 */ /* 0x000fe20000004100 */
[----:B------:R-:W-:Y:S05]  /*1030*/  @P1 BRA `(.L_x_13858) ;  /* 0x0000003000001947 */ /* 0x000fea0003800000 */
[----:B------:R-:W-:Y:S05]  /*1040*/  @!P0 BRA `(.L_x_13859) ;  /* 0x0000005000008947 */ /* 0x000fea0003800000 */
[----:B-----5:R-:W-:Y:S01]  /*1050*/  FADD.FTZ R121, R105, R121 ;  /* 0x0000007969797221 */ /* 0x020fe20000010000 */
[----:B------:R-:W-:Y:S05]  /*1060*/  BRA `(.L_x_13859) ;  /* 0x0000003000007947 */ /* 0x000fea0003800000 */
.L_x_13858:
[----:B-----5:R-:W-:-:S05]  /*1070*/  HADD2.F32 R122, -RZ, R100.H1_H1 ;  /* 0x30000064ff7a7230 */ /* 0x020fca0000004100 */
[----:B------:R-:W-:-:S04]  /*1080*/  FADD.FTZ R121, R122, R121 ;  /* 0x000000797a797221 */ /* 0x000fc80000010000 */
[----:B------:R-:W-:Y:S02]  /*1090*/  @P0 FADD.FTZ R121, R105, R121 ;  /* 0x0000007969790221 */ /* 0x000fe40000010000 */
.L_x_13859:
[----:B------:R-:W-:Y:S01]  /*10a0*/  HADD2.F32 R122, -RZ, R145.H0_H0 ;  /* 0x20000091ff7a7230 */ /* 0x000fe20000004100 */
[----:B------:R-:W-:Y:S05]  /*10b0*/  @P1 BRA `(.L_x_13860) ;  /* 0x0000003000001947 */ /* 0x000fea0003800000 */
[----:B------:R-:W-:Y:S05]  /*10c0*/  @!P0 BRA `(.L_x_13861) ;  /* 0x0000005000008947 */ /* 0x000fea0003800000 */
[----:B-----5:R-:W-:Y:S01]  /*10d0*/  FADD.FTZ R122, R106, R122 ;  /* 0x0000007a6a7a7221 */ /* 0x020fe20000010000 */
[----:B------:R-:W-:Y:S05]  /*10e0*/  BRA `(.L_x_13861) ;  /* 0x0000003000007947 */ /* 0x000fea0003800000 */
.L_x_13860:
[----:B-----5:R-:W-:-:S05]  /*10f0*/  HADD2.F32 R123, -RZ, R101.H0_H0 ;  /* 0x20000065ff7b7230 */ /* 0x020fca0000004100 */
[----:B------:R-:W-:-:S04]  /*1100*/  FADD.FTZ R122, R123, R122 ;  /* 0x0000007a7b7a7221 */ /* 0x000fc80000010000 */
[----:B------:R-:W-:Y:S02]  /*1110*/  @P0 FADD.FTZ R122, R106, R122 ;  /* 0x0000007a6a7a0221 */ /* 0x000fe40000010000 */
.L_x_13861:
[----:B------:R-:W-:Y:S01]  /*1120*/  HADD2.F32 R123, -RZ, R145.H1_H1 ;  /* 0x30000091ff7b7230 */ /* 0x000fe20000004100 */
[----:B------:R-:W-:Y:S05]  /*1130*/  @P1 BRA `(.L_x_13862) ;  /* 0x0000003000001947 */ /* 0x000fea0003800000 */
[----:B------:R-:W-:Y:S05]  /*1140*/  @!P0 BRA `(.L_x_13863) ;  /* 0x0000005000008947 */ /* 0x000fea0003800000 */
[----:B-----5:R-:W-:Y:S01]  /*1150*/  FADD.FTZ R123, R107, R123 ;  /* 0x0000007b6b7b7221 */ /* 0x020fe20000010000 */
[----:B------:R-:W-:Y:S05]  /*1160*/  BRA `(.L_x_13863) ;  /* 0x0000003000007947 */ /* 0x000fea0003800000 */
.L_x_13862:
[----:B-----5:R-:W-:-:S05]  /*1170*/  HADD2.F32 R124, -RZ, R101.H1_H1 ;  /* 0x30000065ff7c7230 */ /* 0x020fca0000004100 */
[----:B------:R-:W-:-:S04]  /*1180*/  FADD.FTZ R123, R124, R123 ;  /* 0x0000007b7c7b7221 */ /* 0x000fc80000010000 */
[----:B------:R-:W-:Y:S02]  /*1190*/  @P0 FADD.FTZ R123, R107, R123 ;  /* 0x0000007b6b7b0221 */ /* 0x000fe40000010000 */
.L_x_13863:
[----:B------:R-:W-:Y:S01]  /*11a0*/  HADD2.F32 R124, -RZ, R146.H0_H0 ;  /* 0x20000092ff7c7230 */ /* 0x000fe20000004100 */
[----:B------:R-:W-:Y:S05]  /*11b0*/  @P1 BRA `(.L_x_13864) ;  /* 0x0000003000001947 */ /* 0x000fea0003800000 */
[----:B------:R-:W-:Y:S05]  /*11c0*/  @!P0 BRA `(.L_x_13865) ;  /* 0x0000005000008947 */ /* 0x000fea0003800000 */
[----:B-----5:R-:W-:Y:S01]  /*11d0*/  FADD.FTZ R124, R108, R124 ;  /* 0x0000007c6c7c7221 */ /* 0x020fe20000010000 */
[----:B------:R-:W-:Y:S05]  /*11e0*/  BRA `(.L_x_13865) ;  /* 0x0000003000007947 */ /* 0x000fea0003800000 */
.L_x_13864:
[----:B-----5:R-:W-:-:S05]  /*11f0*/  HADD2.F32 R125, -RZ, R102.H0_H0 ;  /* 0x20000066ff7d7230 */ /* 0x020fca0000004100 */
[----:B------:R-:W-:-:S04]  /*1200*/  FADD.FTZ R124, R125, R124 ;  /* 0x0000007c7d7c7221 */ /* 0x000fc80000010000 */
[----:B------:R-:W-:Y:S02]  /*1210*/  @P0 FADD.FTZ R124, R108, R124 ;  /* 0x0000007c6c7c0221 */ /* 0x000fe40000010000 */
.L_x_13865:
[----:B------:R-:W-:Y:S01]  /*1220*/  HADD2.F32 R125, -RZ, R146.H1_H1 ;  /* 0x30000092ff7d7230 */ /* 0x000fe20000004100 */
[----:B------:R-:W-:Y:S05]  /*1230*/  @P1 BRA `(.L_x_13866) ;  /* 0x0000003000001947 */ /* 0x000fea0003800000 */
[----:B------:R-:W-:Y:S05]  /*1240*/  @!P0 BRA `(.L_x_13867) ;  /* 0x0000005000008947 */ /* 0x000fea0003800000 */
[----:B-----5:R-:W-:Y:S01]  /*1250*/  FADD.FTZ R125, R109, R125 ;  /* 0x0000007d6d7d7221 */ /* 0x020fe20000010000 */
[----:B------:R-:W-:Y:S05]  /*1260*/  BRA `(.L_x_13867) ;  /* 0x0000003000007947 */ /* 0x000fea0003800000 */
.L_x_13866:
[----:B-----5:R-:W-:-:S05]  /*1270*/  HADD2.F32 R126, -RZ, R102.H1_H1 ;  /* 0x30000066ff7e7230 */ /* 0x020fca0000004100 */
[----:B------:R-:W-:-:S04]  /*1280*/  FADD.FTZ R125, R126, R125 ;  /* 0x0000007d7e7d7221 */ /* 0x000fc80000010000 */
[----:B------:R-:W-:Y:S02]  /*1290*/  @P0 FADD.FTZ R125, R109, R125 ;  /* 0x0000007d6d7d0221 */ /* 0x000fe40000010000 */
.L_x_13867:
[----:B------:R-:W-:Y:S01]  /*12a0*/  HADD2.F32 R126, -RZ, R147.H0_H0 ;  /* 0x20000093ff7e7230 */ /* 0x000fe20000004100 */
[----:B------:R-:W-:Y:S05]  /*12b0*/  @P1 BRA `(.L_x_13868) ;  /* 0x0000003000001947 */ /* 0x000fea0003800000 */
[----:B------:R-:W-:Y:S05]  /*12c0*/  @!P0 BRA `(.L_x_13869) ;  /* 0x0000005000008947 */ /* 0x000fea0003800000 */
[----:B-----5:R-:W-:Y:S01]  /*12d0*/  FADD.FTZ R126, R110, R126 ;  /* 0x0000007e6e7e7221 */ /* 0x020fe20000010000 */
[----:B------:R-:W-:Y:S05]  /*12e0*/  BRA `(.L_x_13869) ;  /* 0x0000003000007947 */ /* 0x000fea0003800000 */
.L_x_13868:
[----:B-----5:R-:W-:-:S05]  /*12f0*/  HADD2.F32 R127, -RZ, R103.H0_H0 ;  /* 0x20000067ff7f7230 */ /* 0x020fca0000004100 */
[----:B------:R-:W-:-:S04]  /*1300*/  FADD.FTZ R126, R127, R126 ;  /* 0x0000007e7f7e7221 */ /* 0x000fc80000010000 */
[----:B------:R-:W-:Y:S02]  /*1310*/  @P0 FADD.FTZ R126, R110, R126 ;  /* 0x0000007e6e7e0221 */ /* 0x000fe40000010000 */
.L_x_13869:
[----:B------:R-:W-:Y:S01]  /*1320*/  HADD2.F32 R127, -RZ, R147.H1_H1 ;  /* 0x30000093ff7f7230 */ /* 0x000fe20000004100 */
[----:B------:R-:W-:Y:S05]  /*1330*/  @P1 BRA `(.L_x_13870) ;  /* 0x0000003000001947 */ /* 0x000fea0003800000 */
[----:B------:R-:W-:Y:S05]  /*1340*/  @!P0 BRA `(.L_x_13871) ;  /* 0x0000005000008947 */ /* 0x000fea0003800000 */
[----:B-----5:R-:W-:Y:S01]  /*1350*/  FADD.FTZ R127, R111, R127 ;  /* 0x0000007f6f7f7221 */ /* 0x020fe20000010000 */
[----:B------:R-:W-:Y:S05]  /*1360*/  BRA `(.L_x_13871) ;  /* 0x0000003000007947 */ /* 0x000fea0003800000 */
.L_x_13870:
[----:B-1---5:R-:W-:-:S05]  /*1370*/  HADD2.F32 R140, -RZ, R103.H1_H1 ;  /* 0x30000067ff8c7230 */ /* 0x022fca0000004100 */
[----:B------:R-:W-:-:S04]  /*1380*/  FADD.FTZ R127, R140, R127 ;  /* 0x0000007f8c7f7221 */ /* 0x000fc80000010000 */
[----:B------:R-:W-:Y:S02]  /*1390*/  @P0 FADD.FTZ R127, R111, R127 ;  /* 0x0000007f6f7f0221 */ /* 0x000fe40000010000 */
.L_x_13871:
[----:B-1----:R-:W-:-:S04]  /*13a0*/  LEA R140, P0, R142, c[0x0][0x188], 0x5 ;  /* 0x000062008e8c7a11 */ /* 0x002fc800078028ff */
[C---:B------:R-:W-:Y:S02]  /*13b0*/  LEA.HI.X R141, R142.reuse, c[0x0][0x18c], RZ, 0x5, P0 ;  /* 0x000063008e8d7a11 */ /* 0x040fe400000f2cff */
[----:B------:R-:W-:-:S03]  /*13c0*/  IADD3 R142, R142, 0x100, RZ ;  /* 0x000001008e8e7810 */ /* 0x000fc60007ffe0ff */
[----:B------:R1:W-:Y:S04]  /*13d0*/  STG.E.128 [R140.64], R120 ;  /* 0x000000788c007986 */ /* 0x0003e8000c101d04 */
[----:B------:R1:W-:Y:S02]  /*13e0*/  STG.E.128 [R140.64+0x10], R124 ;  /* 0x0000107c8c007986 */ /* 0x0003e4000c101d04 */
.L_x_13855:
[----:B------:R-:W-:Y:S05]  /*13f0*/  BSYNC B0 ;  /* 0x0000000000007941 */ /* 0x000fea0003800000 */
.L_x_13854:
        /* <DEDUP_REMOVED lines=23> */
.L_x_13874:
[----:B---3-5:R-:W-:-:S05]  /*1570*/  HADD2.F32 R129, -RZ, R100.H0_H0 ;  /* 0x20000064ff817230 */ /* 0x028fca0000004100 */
[----:B------:R-:W-:-:S04]  /*1580*/  FADD.FTZ R128, R129, R128 ;  /* 0x0000008081807221 */ /* 0x000fc80000010000 */
[----:B------:R-:W-:Y:S02]  /*1590*/  @P0 FADD.FTZ R128, R104, R128 ;  /* 0x0000008068800221 */ /* 0x000fe40000010000 */
.L_x_13875:
[----:B------:R-:W-:Y:S01]  /*15a0*/  HADD2.F32 R129, -RZ, R144.H1_H1 ;  /* 0x30000090ff817230 */ /* 0x000fe20000004100 */
[----:B------:R-:W-:Y:S05]  /*15b0*/  @P1 BRA `(.L_x_13876) ;  /* 0x0000003000001947 */ /* 0x000fea0003800000 */
[----:B------:R-:W-:Y:S05]  /*15c0*/  @!P0 BRA `(.L_x_13877) ;  /* 0x0000005000008947 */ /* 0x000fea0003800000 */
[----:B-----5:R-:W-:Y:S01]  /*15d0*/  FADD.FTZ R129, R105, R129 ;  /* 0x0000008169817221 */ /* 0x020fe20000010000 */
[----:B------:R-:W-:Y:S05]  /*15e0*/  BRA `(.L_x_13877) ;  /* 0x0000003000007947 */ /* 0x000fea0003800000 */
.L_x_13876:
[----:B-----5:R-:W-:-:S05]  /*15f0*/  HADD2.F32 R130, -RZ, R100.H1_H1 ;  /* 0x30000064ff827230 */ /* 0x020fca0000004100 */
[----:B------:R-:W-:-:S04]  /*1600*/  FADD.FTZ R129, R130, R129 ;  /* 0x0000008182817221 */ /* 0x000fc80000010000 */
[----:B------:R-:W-:Y:S02]  /*1610*/  @P0 FADD.FTZ R129, R105, R129 ;  /* 0x0000008169810221 */ /* 0x000fe40000010000 */
.L_x_13877:
[----:B------:R-:W-:Y:S01]  /*1620*/  HADD2.F32 R130, -RZ, R145.H0_H0 ;  /* 0x20000091ff827230 */ /* 0x000fe20000004100 */
[----:B------:R-:W-:Y:S05]  /*1630*/  @P1 BRA `(.L_x_13878) ;  /* 0x0000003000001947 */ /* 0x000fea0003800000 */
[----:B------:R-:W-:Y:S05]  /*1640*/  @!P0 BRA `(.L_x_13879) ;  /* 0x0000005000008947 */ /* 0x000fea0003800000 */
[----:B-----5:R-:W-:Y:S01]  /*1650*/  FADD.FTZ R130, R106, R130 ;  /* 0x000000826a827221 */ /* 0x020fe20000010000 */
[----:B------:R-:W-:Y:S05]  /*1660*/  BRA `(.L_x_13879) ;  /* 0x0000003000007947 */ /* 0x000fea0003800000 */
.L_x_13878:
[----:B-----5:R-:W-:-:S05]  /*1670*/  HADD2.F32 R131, -RZ, R101.H0_H0 ;  /* 0x20000065ff837230 */ /* 0x020fca0000004100 */
[----:B------:R-:W-:-:S04]  /*1680*/  FADD.FTZ R130, R131, R130 ;  /* 0x0000008283827221 */ /* 0x000fc80000010000 */
[----:B------:R-:W-:Y:S02]  /*1690*/  @P0 FADD.FTZ R130, R106, R130 ;  /* 0x000000826a820221 */ /* 0x000fe40000010000 */
.L_x_13879:
[----:B------:R-:W-:Y:S01]  /*16a0*/  HADD2.F32 R131, -RZ, R145.H1_H1 ;  /* 0x30000091ff837230 */ /* 0x000fe20000004100 */
[----:B------:R-:W-:Y:S05]  /*16b0*/  @P1 BRA `(.L_x_13880) ;  /* 0x0000003000001947 */ /* 0x000fea0003800000 */
[----:B------:R-:W-:Y:S05]  /*16c0*/  @!P0 BRA `(.L_x_13881) ;  /* 0x0000005000008947 */ /* 0x000fea0003800000 */
[----:B-----5:R-:W-:Y:S01]  /*16d0*/  FADD.FTZ R131, R107, R131 ;  /* 0x000000836b837221 */ /* 0x020fe20000010000 */
[----:B------:R-:W-:Y:S05]  /*16e0*/  BRA `(.L_x_13881) ;  /* 0x0000003000007947 */ /* 0x000fea0003800000 */
.L_x_13880:
[----:B-----5:R-:W-:-:S05]  /*16f0*/  HADD2.F32 R132, -RZ, R101.H1_H1 ;  /* 0x30000065ff847230 */ /* 0x020fca0000004100 */
[----:B------:R-:W-:-:S04]  /*1700*/  FADD.FTZ R131, R132, R131 ;  /* 0x0000008384837221 */ /* 0x000fc80000010000 */
[----:B------:R-:W-:Y:S02]  /*1710*/  @P0 FADD.FTZ R131, R107, R131 ;  /* 0x000000836b830221 */ /* 0x000fe40000010000 */
.L_x_13881:
[----:B------:R-:W-:Y:S01]  /*1720*/  HADD2.F32 R132, -RZ, R146.H0_H0 ;  /* 0x20000092ff847230 */ /* 0x000fe20000004100 */
[----:B------:R-:W-:Y:S05]  /*1730*/  @P1 BRA `(.L_x_13882) ;  /* 0x0000003000001947 */ /* 0x000fea0003800000 */
[----:B------:R-:W-:Y:S05]  /*1740*/  @!P0 BRA `(.L_x_13883) ;  /* 0x0000005000008947 */ /* 0x000fea0003800000 */
[----:B-----5:R-:W-:Y:S01]  /*1750*/  FADD.FTZ R132, R108, R132 ;  /* 0x000000846c847221 */ /* 0x020fe20000010000 */
[----:B------:R-:W-:Y:S05]  /*1760*/  BRA `(.L_x_13883) ;  /* 0x0000003000007947 */ /* 0x000fea0003800000 */
.L_x_13882:
[----:B-----5:R-:W-:-:S05]  /*1770*/  HADD2.F32 R133, -RZ, R102.H0_H0 ;  /* 0x20000066ff857230 */ /* 0x020fca0000004100 */
[----:B------:R-:W-:-:S04]  /*1780*/  FADD.FTZ R132, R133, R132 ;  /* 0x0000008485847221 */ /* 0x000fc80000010000 */
[----:B------:R-:W-:Y:S02]  /*1790*/  @P0 FADD.FTZ R132, R108, R132 ;  /* 0x000000846c840221 */ /* 0x000fe40000010000 */
.L_x_13883:
[----:B------:R-:W-:Y:S01]  /*17a0*/  HADD2.F32 R133, -RZ, R146.H1_H1 ;  /* 0x30000092ff857230 */ /* 0x000fe20000004100 */
[----:B------:R-:W-:Y:S05]  /*17b0*/  @P1 BRA `(.L_x_13884) ;  /* 0x0000003000001947 */ /* 0x000fea0003800000 */
[----:B------:R-:W-:Y:S05]  /*17c0*/  @!P0 BRA `(.L_x_13885) ;  /* 0x0000005000008947 */ /* 0x000fea0003800000 */
[----:B-----5:R-:W-:Y:S01]  /*17d0*/  FADD.FTZ R133, R109, R133 ;  /* 0x000000856d857221 */ /* 0x020fe20000010000 */
[----:B------:R-:W-:Y:S05]  /*17e0*/  BRA `(.L_x_13885) ;  /* 0x0000003000007947 */ /* 0x000fea0003800000 */
.L_x_13884:
[----:B-----5:R-:W-:-:S05]  /*17f0*/  HADD2.F32 R134, -RZ, R102.H1_H1 ;  /* 0x30000066ff867230 */ /* 0x020fca0000004100 */
[----:B------:R-:W-:-:S04]  /*1800*/  FADD.FTZ R133, R134, R133 ;  /* 0x0000008586857221 */ /* 0x000fc80000010000 */
[----:B------:R-:W-:Y:S02]  /*1810*/  @P0 FADD.FTZ R133, R109, R133 ;  /* 0x000000856d850221 */ /* 0x000fe40000010000 */
.L_x_13885:
[----:B------:R-:W-:Y:S01]  /*1820*/  HADD2.F32 R134, -RZ, R147.H0_H0 ;  /* 0x20000093ff867230 */ /* 0x000fe20000004100 */
[----:B------:R-:W-:Y:S05]  /*1830*/  @P1 BRA `(.L_x_13886) ;  /* 0x0000003000001947 */ /* 0x000fea0003800000 */
[----:B------:R-:W-:Y:S05]  /*1840*/  @!P0 BRA `(.L_x_13887) ;  /* 0x0000005000008947 */ /* 0x000fea0003800000 */
[----:B-----5:R-:W-:Y:S01]  /*1850*/  FADD.FTZ R134, R110, R134 ;  /* 0x000000866e867221 */ /* 0x020fe20000010000 */
[----:B------:R-:W-:Y:S05]  /*1860*/  BRA `(.L_x_13887) ;  /* 0x0000003000007947 */ /* 0x000fea0003800000 */
.L_x_13886:
[----:B-----5:R-:W-:-:S05]  /*1870*/  HADD2.F32 R135, -RZ, R103.H0_H0 ;  /* 0x20000067ff877230 */ /* 0x020fca0000004100 */
[----:B------:R-:W-:-:S04]  /*1880*/  FADD.FTZ R134, R135, R134 ;  /* 0x0000008687867221 */ /* 0x000fc80000010000 */
[----:B------:R-:W-:Y:S02]  /*1890*/  @P0 FADD.FTZ R134, R110, R134 ;  /* 0x000000866e860221 */ /* 0x000fe40000010000 */
.L_x_13887:
[----:B------:R-:W-:Y:S01]  /*18a0*/  HADD2.F32 R135, -RZ, R147.H1_H1 ;  /* 0x30000093ff877230 */ /* 0x000fe20000004100 */
[----:B------:R-:W-:Y:S05]  /*18b0*/  @P1 BRA `(.L_x_13888) ;  /* 0x0000003000001947 */ /* 0x000fea0003800000 */
[----:B------:R-:W-:Y:S05]  /*18c0*/  @!P0 BRA `(.L_x_13889) ;  /* 0x0000005000008947 */ /* 0x000fea0003800000 */
[----:B-----5:R-:W-:Y:S01]  /*18d0*/  FADD.FTZ R135, R111, R135 ;  /* 0x000000876f877221 */ /* 0x020fe20000010000 */
[----:B------:R-:W-:Y:S05]  /*18e0*/  BRA `(.L_x_13889) ;  /* 0x0000003000007947 */ /* 0x000fea0003800000 */
.L_x_13888:
[----:B-1---5:R-:W-:-:S05]  /*18f0*/  HADD2.F32 R140, -RZ, R103.H1_H1 ;  /* 0x30000067ff8c7230 */ /* 0x022fca0000004100 */
[----:B------:R-:W-:-:S04]  /*1900*/  FADD.FTZ R135, R140, R135 ;  /* 0x000000878c877221 */ /* 0x000fc80000010000 */
[----:B------:R-:W-:Y:S02]  /*1910*/  @P0 FADD.FTZ R135, R111, R135 ;  /* 0x000000876f870221 */ /* 0x000fe40000010000 */
.L_x_13889:
[----:B-1----:R-:W-:-:S04]  /*1920*/  LEA R140, P0, R142, c[0x0][0x188], 0x5 ;  /* 0x000062008e8c7a11 */ /* 0x002fc800078028ff */
[----:B------:R-:W-:-:S05]  /*1930*/  LEA.HI.X R141, R142, c[0x0][0x18c], RZ, 0x5, P0 ;  /* 0x000063008e8d7a11 */ /* 0x000fca00000f2cff */
[----:B------:R1:W-:Y:S04]  /*1940*/  STG.E.128 [R140.64], R128 ;  /* 0x000000808c007986 */ /* 0x0003e8000c101d04 */
[----:B------:R1:W-:Y:S02]  /*1950*/  STG.E.128 [R140.64+0x10], R132 ;  /* 0x000010848c007986 */ /* 0x0003e4000c101d04 */
.L_x_13873:
[----:B------:R-:W-:Y:S05]  /*1960*/  BSYNC B0 ;  /* 0x0000000000007941 */ /* 0x000fea0003800000 */
.L_x_13872:
        /* <DEDUP_REMOVED lines=33> */
.L_x_13900:
        /* <DEDUP_REMOVED lines=69> */
.L_x_13901:
        /* <DEDUP_REMOVED lines=95> */
[----:B------:R-:W-:Y:S01]  /*25c0*/  F2FP.PACK_AB R144, R143, R144 ;  /* 0x000000908f90723e */ /* 0x000fe200000000ff */
        /* <DEDUP_REMOVED lines=8> */
[----:B------:R-:W-:Y:S01]  /*2650*/  F2FP.PACK_AB R145, R142, R145 ;  /* 0x000000918e91723e */ /* 0x000fe200000000ff */
[----:B------:R-:W-:Y:S02]  /*2660*/  FMUL.FTZ R154, R140, R155 ;  /* 0x0000009b8c9a7220 */ /* 0x000fe40000410000 */
[----:B------:R-:W-:-:S02]  /*2670*/  FFMA.FTZ R146, R24, R151, R8 ;  /* 0x0000009718927223 */ /* 0x000fc40000010008 */
[----:B------:R-:W-:Y:S02]  /*2680*/  FFMA.FTZ R143, R25, R152, R9 ;  /* 0x00000098198f7223 */ /* 0x000fe40000010009 */
[-C--:B------:R-:W-:Y:S02]  /*2690*/  FFMA.FTZ R147, R26, R153.reuse, R10 ;  /* 0x000000991a937223 */ /* 0x080fe4000001000a */
[----:B------:R-:W-:Y:S01]  /*26a0*/  FFMA.FTZ R142, R27, R154, R11 ;  /* 0x0000009a1b8e7223 */ /* 0x000fe2000001000b */
[----:B------:R-:W-:Y:S01]  /*26b0*/  F2FP.PACK_AB R146, R143, R146 ;  /* 0x000000928f92723e */ /* 0x000fe200000000ff */
[----:B------:R-:W-:Y:S02]  /*26c0*/  FFMA.FTZ R153, R34, R153, R18 ;  /* 0x0000009922997223 */ /* 0x000fe40000010012 */
[----:B------:R-:W-:Y:S01]  /*26d0*/  FFMA.FTZ R154, R35, R154, R19 ;  /* 0x0000009a239a7223 */ /* 0x000fe20000010013 */
[----:B------:R-:W-:Y:S01]  /*26e0*/  F2FP.PACK_AB R147, R142, R147 ;  /* 0x000000938e93723e */ /* 0x000fe200000000ff */
[----:B------:R-:W-:-:S03]  /*26f0*/  IMAD.WIDE.U32 R142, R139, R156, c[0x0][0x208] ;  /* 0x000082008b8e7625 */ /* 0x000fc600078e009c */
[----:B------:R-:W-:Y:S01]  /*2700*/  F2FP.PACK_AB R155, R154, R153 ;  /* 0x000000999a9b723e */ /* 0x000fe200000000ff */
[----:B------:R-:W-:Y:S01]  /*2710*/  FFMA.FTZ R151, R32, R151, R16 ;  /* 0x0000009720977223 */ /* 0x000fe20000010010 */
[----:B------:R0:W-:Y:S01]  /*2720*/  STG.E.128 [R142.64], R144 ;  /* 0x000000908e007986 */ /* 0x0001e2000c101d04 */
[----:B------:R-:W-:Y:S02]  /*2730*/  FFMA.FTZ R152, R33, R152, R17 ;  /* 0x0000009821987223 */ /* 0x000fe40000010011 */
[----:B------:R-:W-:Y:S02]  /*2740*/  FFMA.FTZ R141, R28, R141, R12 ;  /* 0x0000008d1c8d7223 */ /* 0x000fe4000001000c */
[----:B------:R-:W-:Y:S01]  /*2750*/  FFMA.FTZ R149, R30, R149, R14 ;  /* 0x000000951e957223 */ /* 0x000fe2000001000e */
[----:B------:R-:W-:Y:S01]  /*2760*/  F2FP.PACK_AB R154, R152, R151 ;  /* 0x00000097989a723e */ /* 0x000fe200000000ff */
[----:B------:R-:W-:Y:S02]  /*2770*/  FFMA.FTZ R150, R31, R150, R15 ;  /* 0x000000961f967223 */ /* 0x000fe4000001000f */
[----:B------:R-:W-:-:S03]  /*2780*/  FFMA.FTZ R148, R29, R148, R13 ;  /* 0x000000941d947223 */ /* 0x000fc6000001000d */
[----:B------:R-:W-:Y:S02]  /*2790*/  F2FP.PACK_AB R153, R150, R149 ;  /* 0x000000959699723e */ /* 0x000fe400000000ff */
[----:B------:R-:W-:Y:S01]  /*27a0*/  F2FP.PACK_AB R152, R148, R141 ;  /* 0x0000008d9498723e */ /* 0x000fe200000000ff */
[C---:B0-----:R-:W-:Y:S01]  /*27b0*/  IMAD.WIDE.U32 R142, R139.reuse, R156, c[0x0][0x210] ;  /* 0x000084008b8e7625 */ /* 0x041fe200078e009c */
[----:B------:R-:W-:-:S04]  /*27c0*/  IADD3 R139, R139, 0x100, RZ ;  /* 0x000001008b8b7810 */ /* 0x000fc80007ffe0ff */
[----:B------:R0:W-:Y:S03]  /*27d0*/  STG.E.128 [R142.64], R152 ;  /* 0x000000988e007986 */ /* 0x0001e6000c101d04 */
.L_x_13893:
[----:B------:R-:W-:Y:S05]  /*27e0*/  BSYNC B0 ;  /* 0x0000000000007941 */ /* 0x000fea0003800000 */
.L_x_13892:
        /* <DEDUP_REMOVED lines=27> */
[-C--:B------:R-:W-:Y:S02]  /*29a0*/  FFMA.FTZ R147, R58, R153.reuse, R42 ;  /* 0x000000993a937223 */ /* 0x080fe4000001002a */
[----:B------:R-:W-:Y:S01]  /*29b0*/  FFMA.FTZ R142, R59, R154, R43 ;  /* 0x0000009a3b8e7223 */ /* 0x000fe2000001002b */
[----:B------:R-:W-:Y:S01]  /*29c0*/  F2FP.PACK_AB R146, R143, R146 ;  /* 0x000000928f92723e */ /* 0x000fe200000000ff */
[----:B------:R-:W-:-:S02]  /*29d0*/  FFMA.FTZ R153, R66, R153, R50 ;  /* 0x0000009942997223 */ /* 0x000fc40000010032 */
        /* <DEDUP_REMOVED lines=17> */
.L_x_13895:
[----:B------:R-:W-:Y:S05]  /*2af0*/  BSYNC B0 ;  /* 0x0000000000007941 */ /* 0x000fea0003800000 */
.L_x_13894:
        /* <DEDUP_REMOVED lines=38> */
[----:B------:R-:W-:Y:S01]  /*2d60*/  HFMA2.MMA R146, -RZ, RZ, 0, 9.5367431640625e-07 ;  /* 0x00000010ff927435 */ /* 0x000fe200000001ff */
[----:B------:R-:W-:-:S02]  /*2d70*/  FFMA.FTZ R147, R94, R147, R78 ;  /* 0x000000935e937223 */ /* 0x000fc4000001004e */
[----:B------:R-:W-:Y:S01]  /*2d80*/  FFMA.FTZ R148, R95, R148, R79 ;  /* 0x000000945f947223 */ /* 0x000fe2000001004f */
[----:B------:R-:W-:-:S04]  /*2d90*/  F2FP.PACK_AB R152, R144, R145 ;  /* 0x000000919098723e */ /* 0x000fc800000000ff */
[----:B------:R-:W-:Y:S02]  /*2da0*/  F2FP.PACK_AB R153, R148, R147 ;  /* 0x000000939499723e */ /* 0x000fe400000000ff */
[----:B------:R-:W-:-:S04]  /*2db0*/  IMAD.WIDE.U32 R144, R139, R146, c[0x0][0x208] ;  /* 0x000082008b907625 */ /* 0x000fc800078e0092 */
[----:B------:R-:W-:Y:S01]  /*2dc0*/  IMAD.WIDE.U32 R146, R139, R146, c[0x0][0x210] ;  /* 0x000084008b927625 */ /* 0x000fe200078e0092 */
[----:B------:R0:W-:Y:S04]  /*2dd0*/  STG.E.128 [R144.64], R140 ;  /* 0x0000008c90007986 */ /* 0x0001e8000c101d04 */
[----:B------:R0:W-:Y:S02]  /*2de0*/  STG.E.128 [R146.64], R152 ;  /* 0x0000009892007986 */ /* 0x0001e4000c101d04 */
.L_x_13897:
[----:B------:R-:W-:Y:S05]  /*2df0*/  BSYNC B0 ;  /* 0x0000000000007941 */ /* 0x000fea0003800000 */
.L_x_13896:
[----:B------:R-:W-:Y:S02]  /*2e00*/  IADD3 R136, R136, c[0x0][0x160], RZ ;  /* 0x0000580088887a10 */ /* 0x000fe40007ffe0ff */
[----:B------:R-:W-:Y:S02]  /*2e10*/  LOP3.LUT P1, RZ, R137, 0xff, RZ, 0xc0, !PT ;  /* 0x000000ff89ff7812 */ /* 0x000fe4000782c0ff */
[----:B------:R-:W-:Y:S02]  /*2e20*/  ISETP.GE.AND P0, PT, R136, c[0x0][0x164], PT ;  /* 0x0000590088007a0c */ /* 0x000fe40003f06270 */
[----:B------:R-:W-:-:S11]  /*2e30*/  SEL R137, RZ, 0x1, P1 ;  /* 0x00000001ff897807 */ /* 0x000fd60000800000 */
[----:B01---5:R-:W-:Y:S01]  /*2e40*/  @P0 CALL.REL.NOINC `(.L_x_13898) ;  /* 0x0000001000000944 */ /* 0x023fe20003c00000 */
[----:B------:R-:W-:Y:S05]  /*2e50*/  BRA `(.L_x_13899) ;  /* 0xffffda4000007947 */ /* 0x000fea000383ffff */
.L_x_13898:
[----:B------:R-:W-:Y:S05]  /*2e60*/  EXIT ;  /* 0x000000000000794d */ /* 0x000fea0003800000 */
.L_x_13890:
[----:B------:R-:W-:Y:S01]  /*2e70*/  HFMA2.MMA R146, -RZ, RZ, 0, 1.847743988037109375e-06 ;  /* 0x0000001fff927435 */ /* 0x000fe200000001ff */
[----:B------:R-:W-:Y:S02]  /*2e80*/  MOV R148, 0x1 ;  /* 0x0000000100947802 */ /* 0x000fe40000000f00 */
[----:B------:R-:W-:Y:S02]  /*2e90*/  MOV R147, 0xffffffff ;  /* 0xffffffff00937802 */ /* 0x000fe40000000f00 */
[----:B------:R-:W-:Y:S02]  /*2ea0*/  MOV R144, 0x2ec0 ;  /* 0x00002ec000907802 */ /* 0x000fe40000000f00 */
[----:B0----5:R-:W-:Y:S05]  /*2eb0*/  CALL.REL.NOINC `($__internal_56_$__cuda_sm70_shflsync_bfly_p) ;  /* 0x000006b000007944 */ /* 0x021fea0003c00000 */
[----:B-1----:R-:W-:Y:S01]  /*2ec0*/  MOV R140, R148 ;  /* 0x00000094008c7202 */ /* 0x002fe20000000f00 */
[----:B0-----:R-:W-:Y:S05]  /*2ed0*/  BRA `(.L_x_13900) ;  /* 0xffffeca000007947 */ /* 0x001fea000383ffff */
.L_x_13891:
[----:B------:R-:W-:Y:S01]  /*2ee0*/  HFMA2.MMA R148, -RZ, RZ, 0, 1.1920928955078125e-07 ;  /* 0x00000002ff947435 */ /* 0x000fe200000001ff */
[----:B------:R-:W-:Y:S02]  /*2ef0*/  MOV R146, 0x1f ;  /* 0x0000001f00927802 */ /* 0x000fe40000000f00 */
[----:B------:R-:W-:Y:S02]  /*2f00*/  MOV R147, 0xffffffff ;  /* 0xffffffff00937802 */ /* 0x000fe40000000f00 */
[----:B------:R-:W-:-:S02]  /*2f10*/  MOV R144, 0x2f30 ;  /* 0x00002f3000907802 */ /* 0x000fc40000000f00 */
[----:B0----5:R-:W-:Y:S05]  /*2f20*/  CALL.REL.NOINC `($__internal_56_$__cuda_sm70_shflsync_bfly_p) ;  /* 0x0000064000007944 */ /* 0x021fea0003c00000 */
[----:B01----:R-:W-:Y:S01]  /*2f30*/  FADD.FTZ R141, R141, R148 ;  /* 0x000000948d8d7221 */ /* 0x003fe20000010000 */
[----:B------:R-:W-:Y:S01]  /*2f40*/  HFMA2.MMA R148, -RZ, RZ, 0, 2.384185791015625e-07 ;  /* 0x00000004ff947435 */ /* 0x000fe200000001ff */
[----:B------:R-:W-:-:S02]  /*2f50*/  MOV R146, 0x1f ;  /* 0x0000001f00927802 */ /* 0x000fc40000000f00 */
[----:B------:R-:W-:Y:S02]  /*2f60*/  MOV R147, 0xffffffff ;  /* 0xffffffff00937802 */ /* 0x000fe40000000f00 */
[----:B------:R-:W-:Y:S02]  /*2f70*/  MOV R144, 0x2f90 ;  /* 0x00002f9000907802 */ /* 0x000fe40000000f00 */
[----:B------:R-:W-:Y:S05]  /*2f80*/  CALL.REL.NOINC `($__internal_56_$__cuda_sm70_shflsync_bfly_p) ;  /* 0x000005e000007944 */ /* 0x000fea0003c00000 */
[----:B01----:R-:W-:Y:S01]  /*2f90*/  FADD.FTZ R141, R141, R148 ;  /* 0x000000948d8d7221 */ /* 0x003fe20000010000 */
[----:B------:R-:W-:Y:S01]  /*2fa0*/  HFMA2.MMA R148, -RZ, RZ, 0, 4.76837158203125e-07 ;  /* 0x00000008ff947435 */ /* 0x000fe200000001ff */
[----:B------:R-:W-:Y:S02]  /*2fb0*/  MOV R146, 0x1f ;  /* 0x0000001f00927802 */ /* 0x000fe40000000f00 */
[----:B------:R-:W-:Y:S02]  /*2fc0*/  MOV R147, 0xffffffff ;  /* 0xffffffff00937802 */ /* 0x000fe40000000f00 */
[----:B------:R-:W-:Y:S02]  /*2fd0*/  MOV R144, 0x2ff0 ;  /* 0x00002ff000907802 */ /* 0x000fe40000000f00 */
[----:B------:R-:W-:Y:S05]  /*2fe0*/  CALL.REL.NOINC `($__internal_56_$__cuda_sm70_shflsync_bfly_p) ;  /* 0x0000058000007944 */ /* 0x000fea0003c00000 */
[----:B01----:R-:W-:Y:S01]  /*2ff0*/  FADD.FTZ R141, R141, R148 ;  /* 0x000000948d8d7221 */ /* 0x003fe20000010000 */
[----:B------:R-:W-:Y:S01]  /*3000*/  HFMA2.MMA R148, -RZ, RZ, 0, 9.5367431640625e-07 ;  /* 0x00000010ff947435 */ /* 0x000fe200000001ff */
[----:B------:R-:W-:-:S02]  /*3010*/  MOV R146, 0x1f ;  /* 0x0000001f00927802 */ /* 0x000fc40000000f00 */
[----:B------:R-:W-:Y:S02]  /*3020*/  MOV R147, 0xffffffff ;  /* 0xffffffff00937802 */ /* 0x000fe40000000f00 */
[----:B------:R-:W-:Y:S02]  /*3030*/  MOV R144, 0x3050 ;  /* 0x0000305000907802 */ /* 0x000fe40000000f00 */
[----:B------:R-:W-:Y:S05]  /*3040*/  CALL.REL.NOINC `($__internal_56_$__cuda_sm70_shflsync_bfly_p) ;  /* 0x0000052000007944 */ /* 0x000fea0003c00000 */
        /* <DEDUP_REMOVED lines=55> */
[----:B------:R-:W-:Y:S05]  /*33c0*/  CALL.REL.NOINC `($__internal_56_$__cuda_sm70_shflsync_bfly_p) ;  /* 0x000001a000007944 */ /* 0x000fea0003c00000 */
[----:B01----:R-:W-:Y:S01]  /*33d0*/  FADD.FTZ R141, R141, R148 ;  /* 0x000000948d8d7221 */ /* 0x003fe20000010000 */
[----:B------:R-:W-:Y:S01]  /*33e0*/  HFMA2.MMA R148, -RZ, RZ, 0, 1.1920928955078125e-07 ;  /* 0x00000002ff947435 */ /* 0x000fe200000001ff */
[----:B------:R-:W-:Y:S02]  /*33f0*/  MOV R146, 0x1f ;  /* 0x0000001f00927802 */ /* 0x000fe40000000f00 */
[----:B------:R-:W-:Y:S02]  /*3400*/  MOV R147, 0xffffffff ;  /* 0xffffffff00937802 */ /* 0x000fe40000000f00 */
[----:B------:R-:W-:Y:S02]  /*3410*/  MOV R144, 0x3430 ;  /* 0x0000343000907802 */ /* 0x000fe40000000f00 */
[----:B------:R-:W-:Y:S05]  /*3420*/  CALL.REL.NOINC `($__internal_56_$__cuda_sm70_shflsync_bfly_p) ;  /* 0x0000014000007944 */ /* 0x000fea0003c00000 */
[----:B01----:R-:W-:Y:S01]  /*3430*/  FADD.FTZ R141, R141, R148 ;  /* 0x000000948d8d7221 */ /* 0x003fe20000010000 */
[----:B------:R-:W-:Y:S01]  /*3440*/  HFMA2.MMA R148, -RZ, RZ, 0, 2.384185791015625e-07 ;  /* 0x00000004ff947435 */ /* 0x000fe200000001ff */
[----:B------:R-:W-:Y:S02]  /*3450*/  MOV R146, 0x1f ;  /* 0x0000001f00927802 */ /* 0x000fe40000000f00 */
[----:B------:R-:W-:-:S02]  /*3460*/  MOV R147, 0xffffffff ;  /* 0xffffffff00937802 */ /* 0x000fc40000000f00 */
        /* <DEDUP_REMOVED lines=8> */
[----:B-1----:R-:W-:Y:S01]  /*34f0*/  FADD.FTZ R143, R141, R148 ;  /* 0x000000948d8f7221 */ /* 0x002fe20000010000 */
[----:B------:R-:W-:Y:S01]  /*3500*/  HFMA2.MMA R148, -RZ, RZ, 0, 9.5367431640625e-07 ;  /* 0x00000010ff947435 */ /* 0x000fe200000001ff */
[----:B0-----:R-:W-:Y:S02]  /*3510*/  MOV R146, 0x1f ;  /* 0x0000001f00927802 */ /* 0x001fe40000000f00 */
[----:B------:R-:W-:-:S02]  /*3520*/  MOV R147, 0xffffffff ;  /* 0xffffffff00937802 */ /* 0x000fc40000000f00 */
[----:B------:R-:W-:Y:S02]  /*3530*/  MOV R141, R143 ;  /* 0x0000008f008d7202 */ /* 0x000fe40000000f00 */
[----:B------:R-:W-:Y:S02]  /*3540*/  MOV R144, 0x3560 ;  /* 0x0000356000907802 */ /* 0x000fe40000000f00 */
[----:B------:R-:W-:Y:S05]  /*3550*/  CALL.REL.NOINC `($__internal_56_$__cuda_sm70_shflsync_bfly_p) ;  /* 0x0000001000007944 */ /* 0x000fea0003c00000 */
[----:B01----:R-:W-:Y:S05]  /*3560*/  BRA `(.L_x_13901) ;  /* 0xffffea6000007947 */ /* 0x003fea000383ffff */
        .weak           $__internal_56_$__cuda_sm70_shflsync_bfly_p
        .type           $__internal_56_$__cuda_sm70_shflsync_bfly_p,@function
        .size           $__internal_56_$__cuda_sm70_shflsync_bfly_p,(.L_x_20036 - $__internal_56_$__cuda_sm70_shflsync_bfly_p)
$__internal_56_$__cuda_sm70_shflsync_bfly_p:
[----:B------:R-:W-:Y:S01]  /*3570*/  HFMA2.MMA R145, -RZ, RZ, 0, 0 ;  /* 0x00000000ff917435 */ /* 0x000fe200000001ff */
[----:B------:R-:W-:Y:S04]  /*3580*/  WARPSYNC R147 ;  /* 0x0000009300007348 */ /* 0x000fe80003800000 */
[----:B------:R0:W1:Y:S01]  /*3590*/  SHFL.BFLY PT, R148, R141, R148, R146 ;  /* 0x0c0000948d947389 */ /* 0x00006200000e0092 */
[----:B------:R-:W-:Y:S05]  /*35a0*/  RET.REL.NODEC R144 `(_ZN10layer_norm31ln_parallel_residual_fwd_kernelINS_13Kernel_traitsIf6__halffS2_fjLj6144ELj1ELj1ELj8ELj16ENS_18Kernel_traits_baseILj6144EfS2_fS2_fjLj256EEEEELb0ELb0ELb0EEEvNS_9FwdParamsE) ;  /* 0xffffca5090007950 */ /* 0x000fea0003c3ffff */
.L_x_13902:
        /* <DEDUP_REMOVED lines=13> */
.L_x_20036:


//--------------------- .text._ZN10layer_norm31ln_parallel_residual_fwd_kernelINS_13Kernel_traitsIf6__halffS2_fjLj6144ELj1ELj1ELj8ELj16ENS_18Kernel_traits_baseILj6144EfS2_fS2_fjLj256EEEEELb0ELb0ELb1EEEvNS_9FwdParamsE --------------------------
	.section	.text._ZN10layer_norm31ln_parallel_residual_fwd_kernelINS_13Kernel_traitsIf6__halffS2_fjLj6144ELj1ELj1ELj8ELj16ENS_18Kernel_traits_baseILj6144EfS2_fS2_fjLj256EEEEELb0ELb0ELb1EEEvNS_9FwdParamsE,"ax",@progbits
	.sectioninfo	@"SHI_REGISTERS=160"
	.align	128
        .global         _ZN10layer_norm31ln_parallel_residual_fwd_kernelINS_13Kernel_traitsIf6__halffS2_fjLj6144ELj1ELj1ELj8ELj16ENS_18Kernel_traits_baseILj6144EfS2_fS2_fjLj256EEEEELb0ELb0ELb1EEEvNS_9FwdParamsE
        .type           _ZN10layer_norm31ln_parallel_residual_fwd_kernelINS_13Kernel_traitsIf6__halffS2_fjLj6144ELj1ELj1ELj8ELj16ENS_18Kernel_traits_baseILj6144EfS2_fS2_fjLj256EEEEELb0ELb0ELb1EEEvNS_9FwdParamsE,@function
        .size           _ZN10layer_norm31ln_parallel_residual_fwd_kernelINS_13Kernel_traitsIf6__halffS2_fjLj6144ELj1ELj1ELj8ELj16ENS_18Kernel_traits_baseILj6144EfS2_fS2_fjLj256EEEEELb0ELb0ELb1EEEvNS_9FwdParamsE,(.L_x_20037 - _ZN10layer_norm31ln_parallel_residual_fwd_kernelINS_13Kernel_traitsIf6__halffS2_fjLj6144ELj1ELj1ELj8ELj16ENS_18Kernel_traits_baseILj6144EfS2_fS2_fjLj256EEEEELb0ELb0ELb1EEEvNS_9FwdParamsE)
        .other          _ZN10layer_norm31ln_parallel_residual_fwd_kernelINS_13Kernel_traitsIf6__halffS2_fjLj6144ELj1ELj1ELj8ELj16ENS_18Kernel_traits_baseILj6144EfS2_fS2_fjLj256EEEEELb0ELb0ELb1EEEvNS_9FwdParamsE,@"STO_CUDA_ENTRY STV_DEFAULT"
_ZN10layer_norm31ln_parallel_residual_fwd_kernelINS_13Kernel_traitsIf6__halffS2_fjLj6144ELj1ELj1ELj8ELj16ENS_18Kernel_traits_baseILj6144EfS2_fS2_fjLj256EEEEELb0ELb0ELb1EEEvNS_9FwdParamsE:
.text._ZN10layer_norm31ln_parallel_residual_fwd_kernelINS_13Kernel_traitsIf6__halffS2_fjLj6144ELj1ELj1ELj8ELj16ENS_18Kernel_traits_baseILj6144EfS2_fS2_fjLj256EEEEELb0ELb0ELb1EEEvNS_9FwdParamsE:
        /* <DEDUP_REMOVED lines=79> */
.L_x_13954:
        /* <DEDUP_REMOVED lines=25> */
.L_x_13903:
[----:B0----5:R-:W-:-:S05]  /*0680*/  HADD2.F32 R113, -RZ, R100.H0_H0 ;  /* 0x20000064ff717230 */ /* 0x021fca0000004100 */
[----:B------:R-:W-:-:S04]  /*0690*/  FADD.FTZ R112, R112, R113 ;  /* 0x0000007170707221 */ /* 0x000fc80000010000 */
[----:B------:R-:W-:Y:S02]  /*06a0*/  @P1 FADD.FTZ R112, R104, R112 ;  /* 0x0000007068701221 */ /* 0x000fe40000010000 */
.L_x_13904:
[----:B------:R-:W-:Y:S01]  /*06b0*/  HADD2.F32 R113, -RZ, R120.H1_H1 ;  /* 0x30000078ff717230 */ /* 0x000fe20000004100 */
[----:B------:R-:W-:Y:S05]  /*06c0*/  @P2 BRA `(.L_x_13905) ;  /* 0x0000003000002947 */ /* 0x000fea0003800000 */
[----:B------:R-:W-:Y:S05]  /*06d0*/  @!P1 BRA `(.L_x_13906) ;  /* 0x0000005000009947 */ /* 0x000fea0003800000 */
[----:B-----5:R-:W-:Y:S01]  /*06e0*/  FADD.FTZ R113, R105, R113 ;  /* 0x0000007169717221 */ /* 0x020fe20000010000 */
[----:B------:R-:W-:Y:S05]  /*06f0*/  BRA `(.L_x_13906) ;  /* 0x0000003000007947 */ /* 0x000fea0003800000 */
.L_x_13905:
[----:B-----5:R-:W-:-:S05]  /*0700*/  HADD2.F32 R114, -RZ, R100.H1_H1 ;  /* 0x30000064ff727230 */ /* 0x020fca0000004100 */
[----:B------:R-:W-:-:S04]  /*0710*/  FADD.FTZ R113, R113, R114 ;  /* 0x0000007271717221 */ /* 0x000fc80000010000 */
[----:B------:R-:W-:Y:S02]  /*0720*/  @P1 FADD.FTZ R113, R105, R113 ;  /* 0x0000007169711221 */ /* 0x000fe40000010000 */
.L_x_13906:
[----:B------:R-:W-:Y:S01]  /*0730*/  HADD2.F32 R114, -RZ, R121.H0_H0 ;  /* 0x20000079ff727230 */ /* 0x000fe20000004100 */
[----:B------:R-:W-:Y:S05]  /*0740*/  @P2 BRA `(.L_x_13907) ;  /* 0x0000003000002947 */ /* 0x000fea0003800000 */
[----:B------:R-:W-:Y:S05]  /*0750*/  @!P1 BRA `(.L_x_13908) ;  /* 0x0000005000009947 */ /* 0x000fea0003800000 */
[----:B-----5:R-:W-:Y:S01]  /*0760*/  FADD.FTZ R114, R106, R114 ;  /* 0x000000726a727221 */ /* 0x020fe20000010000 */
[----:B------:R-:W-:Y:S05]  /*0770*/  BRA `(.L_x_13908) ;  /* 0x0000003000007947 */ /* 0x000fea0003800000 */
.L_x_13907:
[----:B-----5:R-:W-:-:S05]  /*0780*/  HADD2.F32 R115, -RZ, R101.H0_H0 ;  /* 0x20000065ff737230 */ /* 0x020fca0000004100 */
[----:B------:R-:W-:-:S04]  /*0790*/  FADD.FTZ R114, R114, R115 ;  /* 0x0000007372727221 */ /* 0x000fc80000010000 */
[----:B------:R-:W-:Y:S02]  /*07a0*/  @P1 FADD.FTZ R114, R106, R114 ;  /* 0x000000726a721221 */ /* 0x000fe40000010000 */
.L_x_13908:
[----:B------:R-:W-:Y:S01]  /*07b0*/  HADD2.F32 R115, -RZ, R121.H1_H1 ;  /* 0x30000079ff737230 */ /* 0x000fe20000004100 */
[----:B------:R-:W-:Y:S05]  /*07c0*/  @P2 BRA `(.L_x_13909) ;  /* 0x0000003000002947 */ /* 0x000fea0003800000 */
[----:B------:R-:W-:Y:S05]  /*07d0*/  @!P1 BRA `(.L_x_13910) ;  /* 0x0000005000009947 */ /* 0x000fea0003800000 */
[----:B-----5:R-:W-:Y:S01]  /*07e0*/  FADD.FTZ R115, R107, R115 ;  /* 0x000000736b737221 */ /* 0x020fe20000010000 */
[----:B------:R-:W-:Y:S05]  /*07f0*/  BRA `(.L_x_13910) ;  /* 0x0000003000007947 */ /* 0x000fea0003800000 */
.L_x_13909:
[----:B-----5:R-:W-:-:S05]  /*0800*/  HADD2.F32 R116, -RZ, R101.H1_H1 ;  /* 0x30000065ff747230 */ /* 0x020fca0000004100 */
[----:B------:R-:W-:-:S04]  /*0810*/  FADD.FTZ R115, R115, R116 ;  /* 0x0000007473737221 */ /* 0x000fc80000010000 */
[----:B------:R-:W-:Y:S02]  /*0820*/  @P1 FADD.FTZ R115, R107, R115 ;  /* 0x000000736b731221 */ /* 0x000fe40000010000 */
.L_x_13910:
[----:B------:R-:W-:Y:S01]  /*0830*/  HADD2.F32 R116, -RZ, R122.H0_H0 ;  /* 0x2000007aff747230 */ /* 0x000fe20000004100 */
[----:B------:R-:W-:Y:S05]  /*0840*/  @P2 BRA `(.L_x_13911) ;  /* 0x0000003000002947 */ /* 0x000fea0003800000 */
[----:B------:R-:W-:Y:S05]  /*0850*/  @!P1 BRA `(.L_x_13912) ;  /* 0x0000005000009947 */ /* 0x000fea0003800000 */
[----:B-----5:R-:W-:Y:S01]  /*0860*/  FADD.FTZ R116, R108, R116 ;  /* 0x000000746c747221 */ /* 0x020fe20000010000 */
[----:B------:R-:W-:Y:S05]  /*0870*/  BRA `(.L_x_13912) ;  /* 0x0000003000007947 */ /* 0x000fea0003800000 */
.L_x_13911:
[----:B-----5:R-:W-:-:S05]  /*0880*/  HADD2.F32 R117, -RZ, R102.H0_H0 ;  /* 0x20000066ff757230 */ /* 0x020fca0000004100 */
[----:B------:R-:W-:-:S04]  /*0890*/  FADD.FTZ R116, R116, R117 ;  /* 0x0000007574747221 */ /* 0x000fc80000010000 */
[----:B------:R-:W-:Y:S02]  /*08a0*/  @P1 FADD.FTZ R116, R108, R116 ;  /* 0x000000746c741221 */ /* 0x000fe40000010000 */
.L_x_13912:
[----:B------:R-:W-:Y:S01]  /*08b0*/  HADD2.F32 R117, -RZ, R122.H1_H1 ;  /* 0x3000007aff757230 */ /* 0x000fe20000004100 */
[----:B------:R-:W-:Y:S05]  /*08c0*/  @P2 BRA `(.L_x_13913) ;  /* 0x0000003000002947 */ /* 0x000fea0003800000 */
[----:B------:R-:W-:Y:S05]  /*08d0*/  @!P1 BRA `(.L_x_13914) ;  /* 0x0000005000009947 */ /* 0x000fea0003800000 */
[----:B-----5:R-:W-:Y:S01]  /*08e0*/  FADD.FTZ R117, R109, R117 ;  /* 0x000000756d757221 */ /* 0x020fe20000010000 */
[----:B------:R-:W-:Y:S05]  /*08f0*/  BRA `(.L_x_13914) ;  /* 0x0000003000007947 */ /* 0x000fea0003800000 */
.L_x_13913:
[----:B-----5:R-:W-:-:S05]  /*0900*/  HADD2.F32 R118, -RZ, R102.H1_H1 ;  /* 0x30000066ff767230 */ /* 0x020fca0000004100 */
[----:B------:R-:W-:-:S04]  /*0910*/  FADD.FTZ R117, R117, R118 ;  /* 0x0000007675757221 */ /* 0x000fc80000010000 */
[----:B------:R-:W-:Y:S02]  /*0920*/  @P1 FADD.FTZ R117, R109, R117 ;  /* 0x000000756d751221 */ /* 0x000fe40000010000 */
.L_x_13914:
[----:B------:R-:W-:Y:S01]  /*0930*/  HADD2.F32 R118, -RZ, R123.H0_H0 ;  /* 0x2000007bff767230 */ /* 0x000fe20000004100 */
[----:B------:R-:W-:Y:S05]  /*0940*/  @P2 BRA `(.L_x_13915) ;  /* 0x0000003000002947 */ /* 0x000fea0003800000 */
[----:B------:R-:W-:Y:S05]  /*0950*/  @!P1 BRA `(.L_x_13916) ;  /* 0x0000005000009947 */ /* 0x000fea0003800000 */
[----:B-----5:R-:W-:Y:S01]  /*0960*/  FADD.FTZ R118, R110, R118 ;  /* 0x000000766e767221 */ /* 0x020fe20000010000 */
[----:B------:R-:W-:Y:S05]  /*0970*/  BRA `(.L_x_13916) ;  /* 0x0000003000007947 */ /* 0x000fea0003800000 */
.L_x_13915:
[----:B-----5:R-:W-:-:S05]  /*0980*/  HADD2.F32 R119, -RZ, R103.H0_H0 ;  /* 0x20000067ff777230 */ /* 0x020fca0000004100 */
[----:B------:R-:W-:-:S04]  /*0990*/  FADD.FTZ R118, R118, R119 ;  /* 0x0000007776767221 */ /* 0x000fc80000010000 */
[----:B------:R-:W-:Y:S02]  /*09a0*/  @P1 FADD.FTZ R118, R110, R118 ;  /* 0x000000766e761221 */ /* 0x000fe40000010000 */
.L_x_13916:
[----:B------:R-:W-:Y:S01]  /*09b0*/  HADD2.F32 R119, -RZ, R123.H1_H1 ;  /* 0x3000007bff777230 */ /* 0x000fe20000004100 */
[----:B------:R-:W-:Y:S05]  /*09c0*/  @P2 BRA `(.L_x_13917) ;  /* 0x0000003000002947 */ /* 0x000fea0003800000 */
[----:B------:R-:W-:Y:S05]  /*09d0*/  @!P1 BRA `(.L_x_13918) ;  /* 0x0000005000009947 */ /* 0x000fea0003800000 */
[----:B-----5:R-:W-:Y:S01]  /*09e0*/  FADD.FTZ R119, R111, R119 ;  /* 0x000000776f777221 */ /* 0x020fe20000010000 */
[----:B------:R-:W-:Y:S05]  /*09f0*/  BRA `(.L_x_13918) ;  /* 0x0000003000007947 */ /* 0x000fea0003800000 */
.L_x_13917:
[----:B-----5:R-:W-:-:S05]  /*0a00*/  HADD2.F32 R120, -RZ, R103.H1_H1 ;  /* 0x30000067ff787230 */ /* 0x020fca0000004100 */
[----:B------:R-:W-:-:S04]  /*0a10*/  FADD.FTZ R119, R119, R120 ;  /* 0x0000007877777221 */ /* 0x000fc80000010000 */
[----:B------:R-:W-:Y:S02]  /*0a20*/  @P1 FADD.FTZ R119, R111, R119 ;  /* 0x000000776f771221 */ /* 0x000fe40000010000 */
.L_x_13918:
[C---:B------:R-:W-:Y:S02]  /*0a30*/  LEA R122, P3, R141.reuse, c[0x0][0x188], 0x5 ;  /* 0x000062008d7a7a11 */ /* 0x040fe400078628ff */
[C---:B------:R-:W-:Y:S02]  /*0a40*/  IADD3 R143, R141.reuse, 0x100, RZ ;  /* 0x000001008d8f7810 */ /* 0x040fe40007ffe0ff */
[----:B------:R-:W-:Y:S02]  /*0a50*/  LEA.HI.X R123, R141, c[0x0][0x18c], RZ, 0x5, P3 ;  /* 0x000063008d7b7a11 */ /* 0x000fe400018f2cff */
[C---:B------:R-:W-:Y:S01]  /*0a60*/  @P0 LEA R128, P3, R143.reuse, c[0x0][0x178], 0x4 ;  /* 0x00005e008f800a11 */ /* 0x040fe200078620ff */
[C---:B------:R-:W-:Y:S01]  /*0a70*/  IMAD.WIDE.U32 R124, R143.reuse, R132, c[0x0][0x170] ;  /* 0x00005c008f7c7625 */ /* 0x040fe200078e0084 */
[C---:B------:R-:W-:Y:S01]  /*0a80*/  @P1 LEA R126, P4, R143.reuse, c[0x0][0x180], 0x5 ;  /* 0x000060008f7e1a11 */ /* 0x040fe200078828ff */
[----:B------:R0:W-:Y:S01]  /*0a90*/  STG.E.128 [R122.64], R112 ;  /* 0x000000707a007986 */ /* 0x0001e2000c101d04 */
[----:B------:R-:W-:-:S02]  /*0aa0*/  @P0 LEA.HI.X R129, R143, c[0x0][0x17c], RZ, 0x4, P3 ;  /* 0x00005f008f810a11 */ /* 0x000fc400018f24ff */
[----:B------:R-:W-:Y:S01]  /*0ab0*/  @P1 LEA.HI.X R127, R143, c[0x0][0x184], RZ, 0x5, P4 ;  /* 0x000061008f7f1a11 */ /* 0x000fe200020f2cff */
        /* <DEDUP_REMOVED lines=10> */
.L_x_13919:
[----:B0----5:R-:W-:-:S05]  /*0b60*/  HADD2.F32 R121, -RZ, R100.H0_H0 ;  /* 0x20000064ff797230 */ /* 0x021fca0000004100 */
[----:B------:R-:W-:-:S04]  /*0b70*/  FADD.FTZ R120, R121, R120 ;  /* 0x0000007879787221 */ /* 0x000fc80000010000 */
[----:B------:R-:W-:Y:S02]  /*0b80*/  @P1 FADD.FTZ R120, R104, R120 ;  /* 0x0000007868781221 */ /* 0x000fe40000010000 */
.L_x_13920:
[----:B------:R-:W-:Y:S01]  /*0b90*/  HADD2.F32 R121, -RZ, R144.H1_H1 ;  /* 0x30000090ff797230 */ /* 0x000fe20000004100 */
[----:B------:R-:W-:Y:S05]  /*0ba0*/  @P2 BRA `(.L_x_13921) ;  /* 0x0000003000002947 */ /* 0x000fea0003800000 */
[----:B------:R-:W-:Y:S05]  /*0bb0*/  @!P1 BRA `(.L_x_13922) ;  /* 0x0000005000009947 */ /* 0x000fea0003800000 */
[----:B-----5:R-:W-:Y:S01]  /*0bc0*/  FADD.FTZ R121, R105, R121 ;  /* 0x0000007969797221 */ /* 0x020fe20000010000 */
[----:B------:R-:W-:Y:S05]  /*0bd0*/  BRA `(.L_x_13922) ;  /* 0x0000003000007947 */ /* 0x000fea0003800000 */
.L_x_13921:
[----:B-----5:R-:W-:-:S05]  /*0be0*/  HADD2.F32 R122, -RZ, R100.H1_H1 ;  /* 0x30000064ff7a7230 */ /* 0x020fca0000004100 */
[----:B------:R-:W-:-:S04]  /*0bf0*/  FADD.FTZ R121, R122, R121 ;  /* 0x000000797a797221 */ /* 0x000fc80000010000 */
[----:B------:R-:W-:Y:S02]  /*0c00*/  @P1 FADD.FTZ R121, R105, R121 ;  /* 0x0000007969791221 */ /* 0x000fe40000010000 */
.L_x_13922:
[----:B------:R-:W-:Y:S01]  /*0c10*/  HADD2.F32 R122, -RZ, R145.H0_H0 ;  /* 0x20000091ff7a7230 */ /* 0x000fe20000004100 */
[----:B------:R-:W-:Y:S05]  /*0c20*/  @P2 BRA `(.L_x_13923) ;  /* 0x0000003000002947 */ /* 0x000fea0003800000 */
[----:B------:R-:W-:Y:S05]  /*0c30*/  @!P1 BRA `(.L_x_13924) ;  /* 0x0000005000009947 */ /* 0x000fea0003800000 */
[----:B-----5:R-:W-:Y:S01]  /*0c40*/  FADD.FTZ R122, R106, R122 ;  /* 0x0000007a6a7a7221 */ /* 0x020fe20000010000 */
[----:B------:R-:W-:Y:S05]  /*0c50*/  BRA `(.L_x_13924) ;  /* 0x0000003000007947 */ /* 0x000fea0003800000 */
.L_x_13923:
[----:B-----5:R-:W-:-:S05]  /*0c60*/  HADD2.F32 R123, -RZ, R101.H0_H0 ;  /* 0x20000065ff7b7230 */ /* 0x020fca0000004100 */
[----:B------:R-:W-:-:S04]  /*0c70*/  FADD.FTZ R122, R123, R122 ;  /* 0x0000007a7b7a7221 */ /* 0x000fc80000010000 */
[----:B------:R-:W-:Y:S02]  /*0c80*/  @P1 FADD.FTZ R122, R106, R122 ;  /* 0x0000007a6a7a1221 */ /* 0x000fe40000010000 */
.L_x_13924:
[----:B------:R-:W-:Y:S01]  /*0c90*/  HADD2.F32 R123, -RZ, R145.H1_H1 ;  /* 0x30000091ff7b7230 */ /* 0x000fe20000004100 */
[----:B------:R-:W-:Y:S05]  /*0ca0*/  @P2 BRA `(.L_x_13925) ;  /* 0x0000003000002947 */ /* 0x000fea0003800000 */
[----:B------:R-:W-:Y:S05]  /*0cb0*/  @!P1 BRA `(.L_x_13926) ;  /* 0x0000005000009947 */ /* 0x000fea0003800000 */
[----:B-----5:R-:W-:Y:S01]  /*0cc0*/  FADD.FTZ R123, R107, R123 ;  /* 0x0000007b6b7b7221 */ /* 0x020fe20000010000 */
[----:B------:R-:W-:Y:S05]  /*0cd0*/  BRA `(.L_x_13926) ;  /* 0x0000003000007947 */ /* 0x000fea0003800000 */
.L_x_13925:
[----:B-----5:R-:W-:-:S05]  /*0ce0*/  HADD2.F32 R124, -RZ, R101.H1_H1 ;  /* 0x30000065ff7c7230 */ /* 0x020fca0000004100 */
[----:B------:R-:W-:-:S04]  /*0cf0*/  FADD.FTZ R123, R124, R123 ;  /* 0x0000007b7c7b7221 */ /* 0x000fc80000010000 */
[----:B------:R-:W-:Y:S02]  /*0d00*/  @P1 FADD.FTZ R123, R107, R123 ;  /* 0x0000007b6b7b1221 */ /* 0x000fe40000010000 */
.L_x_13926:
[----:B------:R-:W-:Y:S01]  /*0d10*/  HADD2.F32 R124, -RZ, R146.H0_H0 ;  /* 0x20000092ff7c7230 */ /* 0x000fe20000004100 */
[----:B------:R-:W-:Y:S05]  /*0d20*/  @P2 BRA `(.L_x_13927) ;  /* 0x0000003000002947 */ /* 0x000fea0003800000 */
[----:B------:R-:W-:Y:S05]  /*0d30*/  @!P1 BRA `(.L_x_13928) ;  /* 0x0000005000009947 */ /* 0x000fea0003800000 */
[----:B-----5:R-:W-:Y:S01]  /*0d40*/  FADD.FTZ R124, R108, R124 ;  /* 0x0000007c6c7c7221 */ /* 0x020fe20000010000 */
[----:B------:R-:W-:Y:S05]  /*0d50*/  BRA `(.L_x_13928) ;  /* 0x0000003000007947 */ /* 0x000fea0003800000 */
.L_x_13927:
[----:B-----5:R-:W-:-:S05]  /*0d60*/  HADD2.F32 R125, -RZ, R102.H0_H0 ;  /* 0x20000066ff7d7230 */ /* 0x020fca0000004100 */
[----:B------:R-:W-:-:S04]  /*0d70*/  FADD.FTZ R124, R125, R124 ;  /* 0x0000007c7d7c7221 */ /* 0x000fc80000010000 */
[----:B------:R-:W-:Y:S02]  /*0d80*/  @P1 FADD.FTZ R124, R108, R124 ;  /* 0x0000007c6c7c1221 */ /* 0x000fe40000010000 */
.L_x_13928:
[----:B------:R-:W-:Y:S01]  /*0d90*/  HADD2.F32 R125, -RZ, R146.H1_H1 ;  /* 0x30000092ff7d7230 */ /* 0x000fe20000004100 */
[----:B------:R-:W-:Y:S05]  /*0da0*/  @P2 BRA `(.L_x_13929) ;  /* 0x0000003000002947 */ /* 0x000fea0003800000 */
[----:B------:R-:W-:Y:S05]  /*0db0*/  @!P1 BRA `(.L_x_13930) ;  /* 0x0000005000009947 */ /* 0x000fea0003800000 */
[----:B-----5:R-:W-:Y:S01]  /*0dc0*/  FADD.FTZ R125, R109, R125 ;  /* 0x0000007d6d7d7221 */ /* 0x020fe20000010000 */
[----:B------:R-:W-:Y:S05]  /*0dd0*/  BRA `(.L_x_13930) ;  /* 0x0000003000007947 */ /* 0x000fea0003800000 */
.L_x_13929:
[----:B-----5:R-:W-:-:S05]  /*0de0*/  HADD2.F32 R126, -RZ, R102.H1_H1 ;  /* 0x30000066ff7e7230 */ /* 0x020fca0000004100 */
[----:B------:R-:W-:-:S04]  /*0df0*/  FADD.FTZ R125, R126, R125 ;  /* 0x0000007d7e7d7221 */ /* 0x000fc80000010000 */
[----:B------:R-:W-:Y:S02]  /*0e00*/  @P1 FADD.FTZ R125, R109, R125 ;  /* 0x0000007d6d7d1221 */ /* 0x000fe40000010000 */
.L_x_13930:
[----:B------:R-:W-:Y:S01]  /*0e10*/  HADD2.F32 R126, -RZ, R147.H0_H0 ;  /* 0x20000093ff7e7230 */ /* 0x000fe20000004100 */
[----:B------:R-:W-:Y:S05]  /*0e20*/  @P2 BRA `(.L_x_13931) ;  /* 0x0000003000002947 */ /* 0x000fea0003800000 */
[----:B------:R-:W-:Y:S05]  /*0e30*/  @!P1 BRA `(.L_x_13932) ;  /* 0x0000005000009947 */ /* 0x000fea0003800000 */
[----:B-----5:R-:W-:Y:S01]  /*0e40*/  FADD.FTZ R126, R110, R126 ;  /* 0x0000007e6e7e7221 */ /* 0x020fe20000010000 */
[----:B------:R-:W-:Y:S05]  /*0e50*/  BRA `(.L_x_13932) ;  /* 0x0000003000007947 */ /* 0x000fea0003800000 */
.L_x_13931:
[----:B-----5:R-:W-:-:S05]  /*0e60*/  HADD2.F32 R127, -RZ, R103.H0_H0 ;  /* 0x20000067ff7f7230 */ /* 0x020fca0000004100 */
[----:B------:R-:W-:-:S04]  /*0e70*/  FADD.FTZ R126, R127, R126 ;  /* 0x0000007e7f7e7221 */ /* 0x000fc80000010000 */
[----:B------:R-:W-:Y:S02]  /*0e80*/  @P1 FADD.FTZ R126, R110, R126 ;  /* 0x0000007e6e7e1221 */ /* 0x000fe40000010000 */
.L_x_13932:
[----:B------:R-:W-:Y:S01]  /*0e90*/  HADD2.F32 R127, -RZ, R147.H1_H1 ;  /* 0x30000093ff7f7230 */ /* 0x000fe20000004100 */
[----:B------:R-:W-:Y:S05]  /*0ea0*/  @P2 BRA `(.L_x_13933) ;  /* 0x0000003000002947 */ /* 0x000fea0003800000 */
[----:B------:R-:W-:Y:S05]  /*0eb0*/  @!P1 BRA `(.L_x_13934) ;  /* 0x0000005000009947 */ /* 0x000fea0003800000 */
[----:B-----5:R-:W-:Y:S01]  /*0ec0*/  FADD.FTZ R127, R111, R127 ;  /* 0x0000007f6f7f7221 */ /* 0x020fe20000010000 */
[----:B------:R-:W-:Y:S05]  /*0ed0*/  BRA `(.L_x_13934) ;  /* 0x0000003000007947 */ /* 0x000fea0003800000 */
.L_x_13933:
[----:B-----5:R-:W-:-:S05]  /*0ee0*/  HADD2.F32 R128, -RZ, R103.H1_H1 ;  /* 0x30000067ff807230 */ /* 0x020fca0000004100 */
[----:B------:R-:W-:-:S04]  /*0ef0*/  FADD.FTZ R127, R128, R127 ;  /* 0x0000007f807f7221 */ /* 0x000fc80000010000 */
[----:B------:R-:W-:Y:S02]  /*0f00*/  @P1 FADD.FTZ R127, R111, R127 ;  /* 0x0000007f6f7f1221 */ /* 0x000fe40000010000 */
.L_x_13934:
[----:B------:R-:W-:Y:S02]  /*0f10*/  LEA R130, P3, R143, c[0x0][0x188], 0x5 ;  /* 0x000062008f827a11 */ /* 0x000fe400078628ff */
[----:B------:R-:W-:Y:S02]  /*0f20*/  IADD3 R142, R141, 0x200, RZ ;  /* 0x000002008d8e7810 */ /* 0x000fe40007ffe0ff */
        /* <DEDUP_REMOVED lines=17> */
.L_x_13935:
[----:B0----5:R-:W-:-:S05]  /*1040*/  HADD2.F32 R129, -RZ, R100.H0_H0 ;  /* 0x20000064ff817230 */ /* 0x021fca0000004100 */
[----:B------:R-:W-:-:S04]  /*1050*/  FADD.FTZ R128, R129, R128 ;  /* 0x0000008081807221 */ /* 0x000fc80000010000 */
[----:B------:R-:W-:Y:S02]  /*1060*/  @P1 FADD.FTZ R128, R104, R128 ;  /* 0x0000008068801221 */ /* 0x000fe40000010000 */
.L_x_13936:
[----:B------:R-:W-:Y:S01]  /*1070*/  HADD2.F32 R129, -RZ, R148.H1_H1 ;  /* 0x30000094ff817230 */ /* 0x000fe20000004100 */
[----:B------:R-:W-:Y:S05]  /*1080*/  @P2 BRA `(.L_x_13937) ;  /* 0x0000003000002947 */ /* 0x000fea0003800000 */
[----:B------:R-:W-:Y:S05]  /*1090*/  @!P1 BRA `(.L_x_13938) ;  /* 0x0000005000009947 */ /* 0x000fea0003800000 */
[----:B-----5:R-:W-:Y:S01]  /*10a0*/  FADD.FTZ R129, R105, R129 ;  /* 0x0000008169817221 */ /* 0x020fe20000010000 */
[----:B------:R-:W-:Y:S05]  /*10b0*/  BRA `(.L_x_13938) ;  /* 0x0000003000007947 */ /* 0x000fea0003800000 */
.L_x_13937:
[----:B-----5:R-:W-:-:S05]  /*10c0*/  HADD2.F32 R130, -RZ, R100.H1_H1 ;  /* 0x30000064ff827230 */ /* 0x020fca0000004100 */
[----:B------:R-:W-:-:S04]  /*10d0*/  FADD.FTZ R129, R130, R129 ;  /* 0x0000008182817221 */ /* 0x000fc80000010000 */
[----:B------:R-:W-:Y:S02]  /*10e0*/  @P1 FADD.FTZ R129, R105, R129 ;  /* 0x0000008169811221 */ /* 0x000fe40000010000 */
.L_x_13938:
[----:B------:R-:W-:Y:S01]  /*10f0*/  HADD2.F32 R130, -RZ, R149.H0_H0 ;  /* 0x20000095ff827230 */ /* 0x000fe20000004100 */
[----:B------:R-:W-:Y:S05]  /*1100*/  @P2 BRA `(.L_x_13939) ;  /* 0x0000003000002947 */ /* 0x000fea0003800000 */
[----:B------:R-:W-:Y:S05]  /*1110*/  @!P1 BRA `(.L_x_13940) ;  /* 0x0000005000009947 */ /* 0x000fea0003800000 */
[----:B-----5:R-:W-:Y:S01]  /*1120*/  FADD.FTZ R130, R106, R130 ;  /* 0x000000826a827221 */ /* 0x020fe20000010000 */
[----:B------:R-:W-:Y:S05]  /*1130*/  BRA `(.L_x_13940) ;  /* 0x0000003000007947 */ /* 0x000fea0003800000 */
.L_x_13939:
[----:B-----5:R-:W-:-:S05]  /*1140*/  HADD2.F32 R131, -RZ, R101.H0_H0 ;  /* 0x20000065ff837230 */ /* 0x020fca0000004100 */
[----:B------:R-:W-:-:S04]  /*1150*/  FADD.FTZ R130, R131, R130 ;  /* 0x0000008283827221 */ /* 0x000fc80000010000 */
[----:B------:R-:W-:Y:S02]  /*1160*/  @P1 FADD.FTZ R130, R106, R130 ;  /* 0x000000826a821221 */ /* 0x000fe40000010000 */
.L_x_13940:
[----:B------:R-:W-:Y:S01]  /*1170*/  HADD2.F32 R131, -RZ, R149.H1_H1 ;  /* 0x30000095ff837230 */ /* 0x000fe20000004100 */
[----:B------:R-:W-:Y:S05]  /*1180*/  @P2 BRA `(.L_x_13941) ;  /* 0x0000003000002947 */ /* 0x000fea0003800000 */
[----:B------:R-:W-:Y:S05]  /*1190*/  @!P1 BRA `(.L_x_13942) ;  /* 0x0000005000009947 */ /* 0x000fea0003800000 */
[----:B-----5:R-:W-:Y:S01]  /*11a0*/  FADD.FTZ R131, R107, R131 ;  /* 0x000000836b837221 */ /* 0x020fe20000010000 */
[----:B------:R-:W-:Y:S05]  /*11b0*/  BRA `(.L_x_13942) ;  /* 0x0000003000007947 */ /* 0x000fea0003800000 */
.L_x_13941:
[----:B-----5:R-:W-:-:S05]  /*11c0*/  HADD2.F32 R132, -RZ, R101.H1_H1 ;  /* 0x30000065ff847230 */ /* 0x020fca0000004100 */
[----:B------:R-:W-:-:S04]  /*11d0*/  FADD.FTZ R131, R132, R131 ;  /* 0x0000008384837221 */ /* 0x000fc80000010000 */
[----:B------:R-:W-:Y:S02]  /*11e0*/  @P1 FADD.FTZ R131, R107, R131 ;  /* 0x000000836b831221 */ /* 0x000fe40000010000 */
.L_x_13942:
[----:B------:R-:W-:Y:S01]  /*11f0*/  HADD2.F32 R132, -RZ, R150.H0_H0 ;  /* 0x20000096ff847230 */ /* 0x000fe20000004100 */
[----:B------:R-:W-:Y:S05]  /*1200*/  @P2 BRA `(.L_x_13943) ;  /* 0x0000003000002947 */ /* 0x000fea0003800000 */
[----:B------:R-:W-:Y:S05]  /*1210*/  @!P1 BRA `(.L_x_13944) ;  /* 0x0000005000009947 */ /* 0x000fea0003800000 */
[----:B-----5:R-:W-:Y:S01]  /*1220*/  FADD.FTZ R132, R108, R132 ;  /* 0x000000846c847221 */ /* 0x020fe20000010000 */
[----:B------:R-:W-:Y:S05]  /*1230*/  BRA `(.L_x_13944) ;  /* 0x0000003000007947 */ /* 0x000fea0003800000 */
.L_x_13943:
[----:B-----5:R-:W-:-:S05]  /*1240*/  HADD2.F32 R133, -RZ, R102.H0_H0 ;  /* 0x20000066ff857230 */ /* 0x020fca0000004100 */
[----:B------:R-:W-:-:S04]  /*1250*/  FADD.FTZ R132, R133, R132 ;  /* 0x0000008485847221 */ /* 0x000fc80000010000 */
[----:B------:R-:W-:Y:S02]  /*1260*/  @P1 FADD.FTZ R132, R108, R132 ;  /* 0x000000846c841221 */ /* 0x000fe40000010000 */
.L_x_13944:
[----:B------:R-:W-:Y:S01]  /*1270*/  HADD2.F32 R133, -RZ, R150.H1_H1 ;  /* 0x30000096ff857230 */ /* 0x000fe20000004100 */
[----:B------:R-:W-:Y:S05]  /*1280*/  @P2 BRA `(.L_x_13945) ;  /* 0x0000003000002947 */ /* 0x000fea0003800000 */
[----:B------:R-:W-:Y:S05]  /*1290*/  @!P1 BRA `(.L_x_13946) ;  /* 0x0000005000009947 */ /* 0x000fea0003800000 */
[----:B-----5:R-:W-:Y:S01]  /*12a0*/  FADD.FTZ R133, R109, R133 ;  /* 0x000000856d857221 */ /* 0x020fe20000010000 */
[----:B------:R-:W-:Y:S05]  /*12b0*/  BRA `(.L_x_13946) ;  /* 0x0000003000007947 */ /* 0x000fea0003800000 */
.L_x_13945:
[----:B-----5:R-:W-:-:S05]  /*12c0*/  HADD2.F32 R134, -RZ, R102.H1_H1 ;  /* 0x30000066ff867230 */ /* 0x020fca0000004100 */
[----:B------:R-:W-:-:S04]  /*12d0*/  FADD.FTZ R133, R134, R133 ;  /* 0x0000008586857221 */ /* 0x000fc80000010000 */
[----:B------:R-:W-:Y:S02]  /*12e0*/  @P1 FADD.FTZ R133, R109, R133 ;  /* 0x000000856d851221 */ /* 0x000fe40000010000 */
.L_x_13946:
[----:B------:R-:W-:Y:S01]  /*12f0*/  HADD2.F32 R134, -RZ, R151.H0_H0 ;  /* 0x20000097ff867230 */ /* 0x000fe20000004100 */
[----:B------:R-:W-:Y:S05]  /*1300*/  @P2 BRA `(.L_x_13947) ;  /* 0x0000003000002947 */ /* 0x000fea0003800000 */
[----:B------:R-:W-:Y:S05]  /*1310*/  @!P1 BRA `(.L_x_13948) ;  /* 0x0000005000009947 */ /* 0x000fea0003800000 */
[----:B-----5:R-:W-:Y:S01]  /*1320*/  FADD.FTZ R134, R110, R134 ;  /* 0x000000866e867221 */ /* 0x020fe20000010000 */
[----:B------:R-:W-:Y:S05]  /*1330*/  BRA `(.L_x_13948) ;  /* 0x0000003000007947 */ /* 0x000fea0003800000 */
.L_x_13947:
[----:B-----5:R-:W-:-:S05]  /*1340*/  HADD2.F32 R135, -RZ, R103.H0_H0 ;  /* 0x20000067ff877230 */ /* 0x020fca0000004100 */
[----:B------:R-:W-:-:S04]  /*1350*/  FADD.FTZ R134, R135, R134 ;  /* 0x0000008687867221 */ /* 0x000fc80000010000 */
[----:B------:R-:W-:Y:S02]  /*1360*/  @P1 FADD.FTZ R134, R110, R134 ;  /* 0x000000866e861221 */ /* 0x000fe40000010000 */
.L_x_13948:
[----:B------:R-:W-:Y:S01]  /*1370*/  HADD2.F32 R135, -RZ, R151.H1_H1 ;  /* 0x30000097ff877230 */ /* 0x000fe20000004100 */
[----:B------:R-:W-:Y:S05]  /*1380*/  @P2 BRA `(.L_x_13949) ;  /* 0x0000003000002947 */ /* 0x000fea0003800000 */
[----:B------:R-:W-:Y:S05]  /*1390*/  @!P1 BRA `(.L_x_13950) ;  /* 0x0000005000009947 */ /* 0x000fea0003800000 */
[----:B-----5:R-:W-:Y:S01]  /*13a0*/  FADD.FTZ R135, R111, R135 ;  /* 0x000000876f877221 */ /* 0x020fe20000010000 */
[----:B------:R-:W-:Y:S05]  /*13b0*/  BRA `(.L_x_13950) ;  /* 0x0000003000007947 */ /* 0x000fea0003800000 */
.L_x_13949:
[----:B-----5:R-:W-:-:S05]  /*13c0*/  HADD2.F32 R144, -RZ, R103.H1_H1 ;  /* 0x30000067ff907230 */ /* 0x020fca0000004100 */
[----:B------:R-:W-:-:S04]  /*13d0*/  FADD.FTZ R135, R144, R135 ;  /* 0x0000008790877221 */ /* 0x000fc80000010000 */
[----:B------:R-:W-:Y:S02]  /*13e0*/  @P1 FADD.FTZ R135, R111, R135 ;  /* 0x000000876f871221 */ /* 0x000fe40000010000 */
.L_x_13950:
        /* <DEDUP_REMOVED lines=32> */
.L_x_13955:
        /* <DEDUP_REMOVED lines=68> */
.L_x_13956:
        /* <DEDUP_REMOVED lines=96> */
[----:B------:R-:W-:Y:S01]  /*2030*/  F2FP.PACK_AB R112, R113, R112 ;  /* 0x000000707170723e */ /* 0x000fe200000000ff */
[----:B------:R-:W-:Y:S02]  /*2040*/  FFMA.FTZ R114, R54, R153, R6 ;  /* 0x0000009936727223 */ /* 0x000fe40000010006 */
[----:B------:R-:W-:Y:S02]  /*2050*/  FFMA.FTZ R115, R55, R144, R7 ;  /* 0x0000009037737223 */ /* 0x000fe40000010007 */
        /* <DEDUP_REMOVED lines=10> */
[----:B------:R-:W-:-:S02]  /*2100*/  FADD.FTZ R121, -R149, R121 ;  /* 0x0000007995797221 */ /* 0x000fc40000010100 */
[----:B------:R-:W-:Y:S01]  /*2110*/  FADD.FTZ R122, -R149, R122 ;  /* 0x0000007a957a7221 */ /* 0x000fe20000010100 */
[----:B------:R-:W-:Y:S01]  /*2120*/  F2FP.PACK_AB R115, R117, R116 ;  /* 0x000000747573723e */ /* 0x000fe200000000ff */
        /* <DEDUP_REMOVED lines=19> */
[----:B------:R-:W-:Y:S01]  /*2260*/  F2FP.PACK_AB R120, R121, R120 ;  /* 0x000000787978723e */ /* 0x000fe200000000ff */
        /* <DEDUP_REMOVED lines=15> */
[----:B------:R-:W-:Y:S02]  /*2360*/  FMUL.FTZ R134, R157, R113 ;  /* 0x000000719d867220 */ /* 0x000fe40000410000 */
[----:B------:R-:W-:Y:S01]  /*2370*/  FFMA.FTZ R115, R82, R145, R34 ;  /* 0x0000009152737223 */ /* 0x000fe20000010022 */
[----:B------:R-:W-:Y:S01]  /*2380*/  F2FP.PACK_AB R121, R123, R116 ;  /* 0x000000747b79723e */ /* 0x000fe200000000ff */
[----:B------:R-:W-:Y:S01]  /*2390*/  FMUL.FTZ R145, R157, R114 ;  /* 0x000000729d917220 */ /* 0x000fe20000410000 */
[----:B------:R-:W-:Y:S01]  /*23a0*/  IADD3 R116, P0, R155, c[0x0][0x210], RZ ;  /* 0x000084009b747a10 */ /* 0x000fe20007f1e0ff */
[----:B------:R-:W-:Y:S02]  /*23b0*/  FFMA.FTZ R113, R78, R153, R30 ;  /* 0x000000994e717223 */ /* 0x000fe4000001001e */
[----:B------:R-:W-:-:S02]  /*23c0*/  FFMA.FTZ R144, R79, R144, R31 ;  /* 0x000000904f907223 */ /* 0x000fc4000001001f */
[----:B------:R-:W-:Y:S02]  /*23d0*/  FFMA.FTZ R114, R80, R119, R32 ;  /* 0x0000007750727223 */ /* 0x000fe40000010020 */
[----:B------:R-:W-:Y:S01]  /*23e0*/  FFMA.FTZ R122, R64, R131, R16 ;  /* 0x00000083407a7223 */ /* 0x000fe20000010010 */
[----:B------:R-:W-:Y:S01]  /*23f0*/  F2FP.PACK_AB R113, R144, R113 ;  /* 0x000000719071723e */ /* 0x000fe200000000ff */
[----:B------:R-:W-:Y:S01]  /*2400*/  FFMA.FTZ R117, R65, R130, R17 ;  /* 0x0000008241757223 */ /* 0x000fe20000010011 */
[----:B------:R-:W-:Y:S01]  /*2410*/  SHF.L.U32 R144, R143, 0x4, RZ ;  /* 0x000000048f907819 */ /* 0x000fe200000006ff */
[----:B------:R-:W-:Y:S01]  /*2420*/  FFMA.FTZ R146, R83, R146, R35 ;  /* 0x0000009253927223 */ /* 0x000fe20000010023 */
[----:B------:R-:W-:Y:S01]  /*2430*/  SHF.R.U32.HI R143, RZ, 0x1c, R143 ;  /* 0x0000001cff8f7819 */ /* 0x000fe2000001168f */
[----:B------:R-:W-:Y:S01]  /*2440*/  FFMA.FTZ R119, R81, R118, R33 ;  /* 0x0000007651777223 */ /* 0x000fe20000010021 */
[----:B------:R-:W-:Y:S01]  /*2450*/  F2FP.PACK_AB R122, R117, R122 ;  /* 0x0000007a757a723e */ /* 0x000fe200000000ff */
[----:B------:R-:W-:Y:S01]  /*2460*/  FMUL.FTZ R141, R157, R141 ;  /* 0x0000008d9d8d7220 */ /* 0x000fe20000410000 */
[----:B------:R-:W-:Y:S01]  /*2470*/  F2FP.PACK_AB R115, R146, R115 ;  /* 0x000000739273723e */ /* 0x000fe200000000ff */
[----:B------:R-:W-:Y:S01]  /*2480*/  FFMA.FTZ R118, R67, R132, R19 ;  /* 0x0000008443767223 */ /* 0x000fe20000010013 */
[----:B------:R-:W-:Y:S01]  /*2490*/  F2FP.PACK_AB R114, R119, R114 ;  /* 0x000000727772723e */ /* 0x000fe200000000ff */
[----:B------:R-:W-:Y:S01]  /*24a0*/  FFMA.FTZ R123, R66, R141, R18 ;  /* 0x0000008d427b7223 */ /* 0x000fe20000010012 */
[----:B------:R-:W-:Y:S01]  /*24b0*/  IADD3.X R117, R156, c[0x0][0x214], RZ, P0, !PT ;  /* 0x000085009c757a10 */ /* 0x000fe200007fe4ff */
[C---:B------:R-:W-:Y:S01]  /*24c0*/  FMUL.FTZ R154, R157.reuse, R135 ;  /* 0x000000879d9a7220 */ /* 0x040fe20000410000 */
[----:B------:R-:W-:Y:S01]  /*24d0*/  IADD3 R124, P1, R144, c[0x0][0x208], RZ ;  /* 0x00008200907c7a10 */ /* 0x000fe20007f3e0ff */
[----:B------:R-:W-:Y:S01]  /*24e0*/  FMUL.FTZ R152, R157, R152 ;  /* 0x000000989d987220 */ /* 0x000fe20000410000 */
[----:B------:R-:W-:Y:S01]  /*24f0*/  F2FP.PACK_AB R123, R118, R123 ;  /* 0x0000007b767b723e */ /* 0x000fe200000000ff */
        /* <DEDUP_REMOVED lines=8> */
[----:B------:R-:W-:Y:S01]  /*2580*/  F2FP.PACK_AB R119, R132, R119 ;  /* 0x000000778477723e */ /* 0x000fe200000000ff */
[----:B------:R-:W-:Y:S02]  /*2590*/  FFMA.FTZ R129, R86, R129, R38 ;  /* 0x0000008156817223 */ /* 0x000fe40000010026 */
[----:B------:R-:W-:-:S02]  /*25a0*/  FFMA.FTZ R128, R87, R128, R39 ;  /* 0x0000008057807223 */ /* 0x000fc40000010027 */
[----:B------:R-:W-:Y:S01]  /*25b0*/  FFMA.FTZ R131, R89, R130, R41 ;  /* 0x0000008259837223 */ /* 0x000fe20000010029 */
[----:B0-----:R-:W-:Y:S01]  /*25c0*/  F2FP.PACK_AB R116, R126, R127 ;  /* 0x0000007f7e74723e */ /* 0x001fe200000000ff */
[----:B------:R-:W-:Y:S01]  /*25d0*/  FFMA.FTZ R113, R70, R147, R22 ;  /* 0x0000009346717223 */ /* 0x000fe20000010016 */
[----:B------:R-:W-:Y:S01]  /*25e0*/  F2FP.PACK_AB R117, R128, R129 ;  /* 0x000000818075723e */ /* 0x000fe200000000ff */
[----:B------:R-:W-:Y:S01]  /*25f0*/  FFMA.FTZ R114, R71, R134, R23 ;  /* 0x0000008647727223 */ /* 0x000fe20000010017 */
[----:B------:R-:W-:Y:S01]  /*2600*/  F2FP.PACK_AB R118, R131, R118 ;  /* 0x000000768376723e */ /* 0x000fe200000000ff */
[----:B------:R-:W-:Y:S01]  /*2610*/  FFMA.FTZ R115, R73, R150, R25 ;  /* 0x0000009649737223 */ /* 0x000fe20000010019 */
[----:B-1----:R-:W-:Y:S01]  /*2620*/  SHF.L.U32 R124, R142, 0x4, RZ ;  /* 0x000000048e7c7819 */ /* 0x002fe200000006ff */
[----:B------:R-:W-:Y:S01]  /*2630*/  FFMA.FTZ R120, R74, R149, R26 ;  /* 0x000000954a787223 */ /* 0x000fe2000001001a */
[----:B------:R-:W-:Y:S01]  /*2640*/  F2FP.PACK_AB R113, R114, R113 ;  /* 0x000000717271723e */ /* 0x000fe200000000ff */
[----:B------:R-:W-:Y:S01]  /*2650*/  FFMA.FTZ R114, R72, R145, R24 ;  /* 0x0000009148727223 */ /* 0x000fe20000010018 */
[----:B------:R-:W-:Y:S01]  /*2660*/  SHF.R.U32.HI R142, RZ, 0x1c, R142 ;  /* 0x0000001cff8e7819 */ /* 0x000fe2000001168e */
[----:B------:R-:W-:Y:S01]  /*2670*/  FFMA.FTZ R121, R75, R154, R27 ;  /* 0x0000009a4b797223 */ /* 0x000fe2000001001b */
[----:B------:R-:W-:Y:S01]  /*2680*/  IADD3 R122, P1, R124, c[0x0][0x208], RZ ;  /* 0x000082007c7a7a10 */ /* 0x000fe20007f3e0ff */
[----:B------:R-:W-:Y:S01]  /*2690*/  FFMA.FTZ R130, R68, R133, R20 ;  /* 0x0000008544827223 */ /* 0x000fe20000010014 */
[----:B------:R-:W-:Y:S01]  /*26a0*/  F2FP.PACK_AB R114, R115, R114 ;  /* 0x000000727372723e */ /* 0x000fe200000000ff */
[----:B------:R-:W-:Y:S01]  /*26b0*/  FFMA.FTZ R135, R69, R152, R21 ;  /* 0x0000009845877223 */ /* 0x000fe20000010015 */
[----:B------:R-:W-:Y:S01]  /*26c0*/  F2FP.PACK_AB R115, R121, R120 ;  /* 0x000000787973723e */ /* 0x000fe200000000ff */
[----:B------:R-:W-:Y:S01]  /*26d0*/  FFMA.FTZ R149, R98, R149, R50 ;  /* 0x0000009562957223 */ /* 0x000fe20000010032 */
[----:B------:R-:W-:Y:S01]  /*26e0*/  IADD3 R120, P0, R144, c[0x0][0x210], RZ ;  /* 0x0000840090787a10 */ /* 0x000fe20007f1e0ff */
[----:B------:R-:W-:Y:S01]  /*26f0*/  FFMA.FTZ R154, R99, R154, R51 ;  /* 0x0000009a639a7223 */ /* 0x000fe20000010033 */
[----:B------:R-:W-:Y:S01]  /*2700*/  IADD3 R124, P2, R124, c[0x0][0x210], RZ ;  /* 0x000084007c7c7a10 */ /* 0x000fe20007f5e0ff */
        /* <DEDUP_REMOVED lines=9> */
[----:B------:R-:W-:Y:S01]  /*27a0*/  F2FP.PACK_AB R150, R150, R145 ;  /* 0x000000919696723e */ /* 0x000fe200000000ff */
[----:B------:R-:W-:Y:S01]  /*27b0*/  FFMA.FTZ R152, R93, R152, R45 ;  /* 0x000000985d987223 */ /* 0x000fe2000001002d */
[----:B------:R-:W-:Y:S01]  /*27c0*/  F2FP.PACK_AB R149, R134, R147 ;  /* 0x000000938695723e */ /* 0x000fe200000000ff */
[----:B------:R0:W-:Y:S01]  /*27d0*/  STG.E.128 [R120.64], R116 ;  /* 0x0000007478007986 */ /* 0x0001e2000c101d04 */
[----:B------:R-:W-:-:S02]  /*27e0*/  IADD3.X R125, R142, c[0x0][0x214], RZ, P2, !PT ;  /* 0x000085008e7d7a10 */ /* 0x000fc400017fe4ff */
[----:B------:R-:W-:Y:S01]  /*27f0*/  F2FP.PACK_AB R148, R152, R133 ;  /* 0x000000859894723e */ /* 0x000fe200000000ff */
[----:B------:R0:W-:Y:S01]  /*2800*/  STG.E.128 [R122.64], R112 ;  /* 0x000000707a007986 */ /* 0x0001e2000c101d04 */
[----:B------:R-:W-:Y:S02]  /*2810*/  ISETP.GE.AND P0, PT, R136, c[0x0][0x164], PT ;  /* 0x0000590088007a0c */ /* 0x000fe40003f06270 */
[----:B------:R-:W-:Y:S01]  /*2820*/  LOP3.LUT P1, RZ, R138, 0xff, RZ, 0xc0, !PT ;  /* 0x000000ff8aff7812 */ /* 0x000fe2000782c0ff */
[----:B------:R0:W-:Y:S03]  /*2830*/  STG.E.128 [R124.64], R148 ;  /* 0x000000947c007986 */ /* 0x0001e6000c101d04 */
[----:B------:R-:W-:-:S07]  /*2840*/  SEL R138, RZ, 0x1, P1 ;  /* 0x00000001ff8a7807 */ /* 0x000fce0000800000 */
[----:B0----5:R-:W-:Y:S01]  /*2850*/  @P0 CALL.REL.NOINC `(.L_x_13953) ;  /* 0x0000001000000944 */ /* 0x021fe20003c00000 */
[----:B------:R-:W-:Y:S05]  /*2860*/  BRA `(.L_x_13954) ;  /* 0xffffdc8000007947 */ /* 0x000fea000383ffff */
.L_x_13953:
[----:B------:R-:W-:Y:S05]  /*2870*/  EXIT ;  /* 0x000000000000794d */ /* 0x000fea0003800000 */
.L_x_13951:
[----:B0-----:R-:W-:Y:S01]  /*2880*/  HFMA2.MMA R152, -RZ, RZ, 0, 5.9604644775390625e-08 ;  /* 0x00000001ff987435 */ /* 0x001fe200000001ff */
[----:B------:R-:W-:Y:S02]  /*2890*/  MOV R145, 0x1f ;  /* 0x0000001f00917802 */ /* 0x000fe40000000f00 */
[----:B------:R-:W-:Y:S02]  /*28a0*/  MOV R150, 0xffffffff ;  /* 0xffffffff00967802 */ /* 0x000fe40000000f00 */
[----:B------:R-:W-:Y:S02]  /*28b0*/  MOV R148, 0x28d0 ;  /* 0x000028d000947802 */ /* 0x000fe40000000f00 */
[----:B-----5:R-:W-:Y:S05]  /*28c0*/  CALL.REL.NOINC `($__internal_57_$__cuda_sm70_shflsync_bfly_p) ;  /* 0x0000069000007944 */ /* 0x020fea0003c00000 */
[----:B-1----:R-:W-:Y:S01]  /*28d0*/  MOV R144, R152 ;  /* 0x0000009800907202 */ /* 0x002fe20000000f00 */
[----:B0-----:R-:W-:Y:S05]  /*28e0*/  BRA `(.L_x_13955) ;  /* 0xffffed0000007947 */ /* 0x001fea000383ffff */
.L_x_13952:
[----:B------:R-:W-:Y:S01]  /*28f0*/  HFMA2.MMA R152, -RZ, RZ, 0, 1.1920928955078125e-07 ;  /* 0x00000002ff987435 */ /* 0x000fe200000001ff */
[----:B------:R-:W-:Y:S02]  /*2900*/  MOV R145, 0x1f ;  /* 0x0000001f00917802 */ /* 0x000fe40000000f00 */
[----:B------:R-:W-:Y:S02]  /*2910*/  MOV R150, 0xffffffff ;  /* 0xffffffff00967802 */ /* 0x000fe40000000f00 */
[----:B------:R-:W-:-:S02]  /*2920*/  MOV R148, 0x2940 ;  /* 0x0000294000947802 */ /* 0x000fc40000000f00 */
[----:B-----5:R-:W-:Y:S05]  /*2930*/  CALL.REL.NOINC `($__internal_57_$__cuda_sm70_shflsync_bfly_p) ;  /* 0x0000062000007944 */ /* 0x020fea0003c00000 */
[----:B01----:R-:W-:Y:S01]  /*2940*/  FADD.FTZ R147, R147, R152 ;  /* 0x0000009893937221 */ /* 0x003fe20000010000 */
[----:B------:R-:W-:Y:S01]  /*2950*/  HFMA2.MMA R152, -RZ, RZ, 0, 2.384185791015625e-07 ;  /* 0x00000004ff987435 */ /* 0x000fe200000001ff */
[----:B------:R-:W-:-:S02]  /*2960*/  MOV R145, 0x1f ;  /* 0x0000001f00917802 */ /* 0x000fc40000000f00 */
[----:B------:R-:W-:Y:S02]  /*2970*/  MOV R150, 0xffffffff ;  /* 0xffffffff00967802 */ /* 0x000fe40000000f00 */
[----:B------:R-:W-:Y:S02]  /*2980*/  MOV R148, 0x29a0 ;  /* 0x000029a000947802 */ /* 0x000fe40000000f00 */
[----:B------:R-:W-:Y:S05]  /*2990*/  CALL.REL.NOINC `($__internal_57_$__cuda_sm70_shflsync_bfly_p) ;  /* 0x000005c000007944 */ /* 0x000fea0003c00000 */
[----:B01----:R-:W-:Y:S01]  /*29a0*/  FADD.FTZ R147, R147, R152 ;  /* 0x0000009893937221 */ /* 0x003fe20000010000 */
[----:B------:R-:W-:Y:S01]  /*29b0*/  HFMA2.MMA R152, -RZ, RZ, 0, 4.76837158203125e-07 ;  /* 0x00000008ff987435 */ /* 0x000fe200000001ff */
[----:B------:R-:W-:Y:S02]  /*29c0*/  MOV R145, 0x1f ;  /* 0x0000001f00917802 */ /* 0x000fe40000000f00 */
[----:B------:R-:W-:Y:S02]  /*29d0*/  MOV R150, 0xffffffff ;  /* 0xffffffff00967802 */ /* 0x000fe40000000f00 */
[----:B------:R-:W-:Y:S02]  /*29e0*/  MOV R148, 0x2a00 ;  /* 0x00002a0000947802 */ /* 0x000fe40000000f00 */
[----:B------:R-:W-:Y:S05]  /*29f0*/  CALL.REL.NOINC `($__internal_57_$__cuda_sm70_shflsync_bfly_p) ;  /* 0x0000056000007944 */ /* 0x000fea0003c00000 */
[----:B01----:R-:W-:Y:S01]  /*2a00*/  FADD.FTZ R147, R147, R152 ;  /* 0x0000009893937221 */ /* 0x003fe20000010000 */
[----:B------:R-:W-:Y:S01]  /*2a10*/  HFMA2.MMA R152, -RZ, RZ, 0, 9.5367431640625e-07 ;  /* 0x00000010ff987435 */ /* 0x000fe200000001ff */
[----:B------:R-:W-:-:S02]  /*2a20*/  MOV R145, 0x1f ;  /* 0x0000001f00917802 */ /* 0x000fc40000000f00 */
[----:B------:R-:W-:Y:S02]  /*2a30*/  MOV R150, 0xffffffff ;  /* 0xffffffff00967802 */ /* 0x000fe40000000f00 */
[----:B------:R-:W-:Y:S02]  /*2a40*/  MOV R148, 0x2a60 ;  /* 0x00002a6000947802 */ /* 0x000fe40000000f00 */
[----:B------:R-:W-:Y:S05]  /*2a50*/  CALL.REL.NOINC `($__internal_57_$__cuda_sm70_shflsync_bfly_p) ;  /* 0x0000050000007944 */ /* 0x000fea0003c00000 */
        /* <DEDUP_REMOVED lines=54> */
[----:B------:R-:W-:Y:S05]  /*2dc0*/  CALL.REL.NOINC `($__internal_57_$__cuda_sm70_shflsync_bfly_p) ;  /* 0x0000019000007944 */ /* 0x000fea0003c00000 */
[----:B01----:R-:W-:Y:S01]  /*2dd0*/  FADD.FTZ R147, R147, R152 ;  /* 0x0000009893937221 */ /* 0x003fe20000010000 */
[----:B------:R-:W-:Y:S01]  /*2de0*/  HFMA2.MMA R152, -RZ, RZ, 0, 1.1920928955078125e-07 ;  /* 0x00000002ff987435 */ /* 0x000fe200000001ff */
[----:B------:R-:W-:Y:S02]  /*2df0*/  MOV R145, 0x1f ;  /* 0x0000001f00917802 */ /* 0x000fe40000000f00 */
[----:B------:R-:W-:Y:S02]  /*2e00*/  MOV R150, 0xffffffff ;  /* 0xffffffff00967802 */ /* 0x000fe40000000f00 */
[----:B------:R-:W-:Y:S02]  /*2e10*/  MOV R148, 0x2e30 ;  /* 0x00002e3000947802 */ /* 0x000fe40000000f00 */
[----:B------:R-:W-:Y:S05]  /*2e20*/  CALL.REL.NOINC `($__internal_57_$__cuda_sm70_shflsync_bfly_p) ;  /* 0x0000013000007944 */ /* 0x000fea0003c00000 */
        /* <DEDUP_REMOVED lines=18> */
[----:B01----:R-:W-:Y:S05]  /*2f50*/  BRA `(.L_x_13956) ;  /* 0xffffead000007947 */ /* 0x003fea000383ffff */
        .weak           $__internal_57_$__cuda_sm70_shflsync_bfly_p
        .type           $__internal_57_$__cuda_sm70_shflsync_bfly_p,@function
        .size           $__internal_57_$__cuda_sm70_shflsync_bfly_p,(.L_x_20037 - $__internal_57_$__cuda_sm70_shflsync_bfly_p)
$__internal_57_$__cuda_sm70_shflsync_bfly_p:
[----:B------:R-:W-:Y:S01]  /*2f60*/  HFMA2.MMA R149, -RZ, RZ, 0, 0 ;  /* 0x00000000ff957435 */ /* 0x000fe200000001ff */
[----:B------:R-:W-:Y:S04]  /*2f70*/  WARPSYNC R150 ;  /* 0x0000009600007348 */ /* 0x000fe80003800000 */
[----:B------:R0:W1:Y:S01]  /*2f80*/  SHFL.BFLY PT, R152, R147, R152, R145 ;  /* 0x0c00009893987389 */ /* 0x00006200000e0091 */
[----:B------:R-:W-:Y:S05]  /*2f90*/  RET.REL.NODEC R148 `(_ZN10layer_norm31ln_parallel_residual_fwd_kernelINS_13Kernel_traitsIf6__halffS2_fjLj6144ELj1ELj1ELj8ELj16ENS_18Kernel_traits_baseILj6144EfS2_fS2_fjLj256EEEEELb0ELb0ELb1EEEvNS_9FwdParamsE) ;  /* 0xffffd06094007950 */ /* 0x000fea0003c3ffff */
.L_x_13957:
        /* <DEDUP_REMOVED lines=14> */
.L_x_20037:


//--------------------- .text._ZN10layer_norm31ln_parallel_residual_fwd_kernelINS_13Kernel_traitsIf6__halffS2_fjLj6144ELj1ELj1ELj8ELj16ENS_18Kernel_traits_baseILj6144EfS2_fS2_fjLj256EEEEELb0ELb1ELb0EEEvNS_9FwdParamsE --------------------------
	.section	.text._ZN10layer_norm31ln_parallel_residual_fwd_kernelINS_13Kernel_traitsIf6__halffS2_fjLj6144ELj1ELj1ELj8ELj16ENS_18Kernel_traits_baseILj6144EfS2_fS2_fjLj256EEEEELb0ELb1ELb0EEEvNS_9FwdParamsE,"ax",@progbits
	.sectioninfo	@"SHI_REGISTERS=112"
	.align	128
        .global         _ZN10layer_norm31ln_parallel_residual_fwd_kernelINS_13Kernel_traitsIf6__halffS2_fjLj6144ELj1ELj1ELj8ELj16ENS_18Kernel_traits_baseILj6144EfS2_fS2_fjLj256EEEEELb0ELb1ELb0EEEvNS_9FwdParamsE
        .type           _ZN10layer_norm31ln_parallel_residual_fwd_kernelINS_13Kernel_traitsIf6__halffS2_fjLj6144ELj1ELj1ELj8ELj16ENS_18Kernel_traits_baseILj6144EfS2_fS2_fjLj256EEEEELb0ELb1ELb0EEEvNS_9FwdParamsE,@function
        .size           _ZN10layer_norm31ln_parallel_residual_fwd_kernelINS_13Kernel_traitsIf6__halffS2_fjLj6144ELj1ELj1ELj8ELj16ENS_18Kernel_traits_baseILj6144EfS2_fS2_fjLj256EEEEELb0ELb1ELb0EEEvNS_9FwdParamsE,(.L_x_20038 - _ZN10layer_norm31ln_parallel_residual_fwd_kernelINS_13Kernel_traitsIf6__halffS2_fjLj6144ELj1ELj1ELj8ELj16ENS_18Kernel_traits_baseILj6144EfS2_fS2_fjLj256EEEEELb0ELb1ELb0EEEvNS_9FwdParamsE)
        .other          _ZN10layer_norm31ln_parallel_residual_fwd_kernelINS_13Kernel_traitsIf6__halffS2_fjLj6144ELj1ELj1ELj8ELj16ENS_18Kernel_traits_baseILj6144EfS2_fS2_fjLj256EEEEELb0ELb1ELb0EEEvNS_9FwdParamsE,@"STO_CUDA_ENTRY STV_DEFAULT"
_ZN10layer_norm31ln_parallel_residual_fwd_kernelINS_13Kernel_traitsIf6__halffS2_fjLj6144ELj1ELj1ELj8ELj16ENS_18Kernel_traits_baseILj6144EfS2_fS2_fjLj256EEEEELb0ELb1ELb0EEEvNS_9FwdParamsE:
.text._ZN10layer_norm31ln_parallel_residual_fwd_kernelINS_13Kernel_traitsIf6__halffS2_fjLj6144ELj1ELj1ELj8ELj16ENS_18Kernel_traits_baseILj6144EfS2_fS2_fjLj256EEEEELb0ELb1ELb0EEEvNS_9FwdParamsE:
        /* <DEDUP_REMOVED lines=29> */
.L_x_13959:
[----:B------:R-:W-:Y:S05]  /*01d0*/  BSYNC B0 ;  /* 0x0000000000007941 */ /* 0x000fea0003800000 */
.L_x_13958:
        /* <DEDUP_REMOVED lines=17> */
.L_x_13961:
[----:B------:R-:W-:Y:S05]  /*02f0*/  BSYNC B0 ;  /* 0x0000000000007941 */ /* 0x000fea0003800000 */
.L_x_13960:
        /* <DEDUP_REMOVED lines=16> */
.L_x_13963:
[----:B------:R-:W-:Y:S05]  /*0400*/  BSYNC B0 ;  /* 0x0000000000007941 */ /* 0x000fea0003800000 */
.L_x_13962:
        /* <DEDUP_REMOVED lines=25> */
.L_x_14027:
        /* <DEDUP_REMOVED lines=29> */
.L_x_13966:
[----:B-1---5:R-:W-:-:S05]  /*0770*/  HADD2.F32 R9, -RZ, R20.H0_H0 ;  /* 0x20000014ff097230 */ /* 0x022fca0000004100 */
[----:B------:R-:W-:-:S04]  /*0780*/  FADD.FTZ R8, R9, R8 ;  /* 0x0000000809087221 */ /* 0x000fc80000010000 */
[----:B------:R-:W-:Y:S02]  /*0790*/  @P0 FADD.FTZ R8, R16, R8 ;  /* 0x0000000810080221 */ /* 0x000fe40000010000 */
.L_x_13967:
[----:B------:R-:W-:Y:S01]  /*07a0*/  HADD2.F32 R9, -RZ, R4.H1_H1 ;  /* 0x30000004ff097230 */ /* 0x000fe20000004100 */
[----:B------:R-:W-:Y:S05]  /*07b0*/  @P1 BRA `(.L_x_13968) ;  /* 0x0000003000001947 */ /* 0x000fea0003800000 */
[----:B------:R-:W-:Y:S05]  /*07c0*/  @!P0 BRA `(.L_x_13969) ;  /* 0x0000005000008947 */ /* 0x000fea0003800000 */
[----:B-----5:R-:W-:Y:S01]  /*07d0*/  FADD.FTZ R9, R17, R9 ;  /* 0x0000000911097221 */ /* 0x020fe20000010000 */
[----:B------:R-:W-:Y:S05]  /*07e0*/  BRA `(.L_x_13969) ;  /* 0x0000003000007947 */ /* 0x000fea0003800000 */
.L_x_13968:
[----:B-----5:R-:W-:-:S05]  /*07f0*/  HADD2.F32 R4, -RZ, R20.H1_H1 ;  /* 0x30000014ff047230 */ /* 0x020fca0000004100 */
[----:B------:R-:W-:-:S04]  /*0800*/  FADD.FTZ R9, R4, R9 ;  /* 0x0000000904097221 */ /* 0x000fc80000010000 */
[----:B------:R-:W-:Y:S02]  /*0810*/  @P0 FADD.FTZ R9, R17, R9 ;  /* 0x0000000911090221 */ /* 0x000fe40000010000 */
.L_x_13969:
[----:B------:R-:W-:Y:S01]  /*0820*/  HADD2.F32 R10, -RZ, R5.H0_H0 ;  /* 0x20000005ff0a7230 */ /* 0x000fe20000004100 */
[----:B------:R-:W-:Y:S05]  /*0830*/  @P1 BRA `(.L_x_13970) ;  /* 0x0000003000001947 */ /* 0x000fea0003800000 */
[----:B------:R-:W-:Y:S05]  /*0840*/  @!P0 BRA `(.L_x_13971) ;  /* 0x0000005000008947 */ /* 0x000fea0003800000 */
[----:B-----5:R-:W-:Y:S01]  /*0850*/  FADD.FTZ R10, R18, R10 ;  /* 0x0000000a120a7221 */ /* 0x020fe20000010000 */
[----:B------:R-:W-:Y:S05]  /*0860*/  BRA `(.L_x_13971) ;  /* 0x0000003000007947 */ /* 0x000fea0003800000 */
.L_x_13970:
[----:B-----5:R-:W-:-:S05]  /*0870*/  HADD2.F32 R11, -RZ, R21.H0_H0 ;  /* 0x20000015ff0b7230 */ /* 0x020fca0000004100 */
[----:B------:R-:W-:-:S04]  /*0880*/  FADD.FTZ R10, R11, R10 ;  /* 0x0000000a0b0a7221 */ /* 0x000fc80000010000 */
[----:B------:R-:W-:Y:S02]  /*0890*/  @P0 FADD.FTZ R10, R18, R10 ;  /* 0x0000000a120a0221 */ /* 0x000fe40000010000 */
.L_x_13971:
[----:B------:R-:W-:Y:S01]  /*08a0*/  HADD2.F32 R11, -RZ, R5.H1_H1 ;  /* 0x30000005ff0b7230 */ /* 0x000fe20000004100 */
[----:B------:R-:W-:Y:S05]  /*08b0*/  @P1 BRA `(.L_x_13972) ;  /* 0x0000003000001947 */ /* 0x000fea0003800000 */
[----:B------:R-:W-:Y:S05]  /*08c0*/  @!P0 BRA `(.L_x_13973) ;  /* 0x0000005000008947 */ /* 0x000fea0003800000 */
[----:B-----5:R-:W-:Y:S01]  /*08d0*/  FADD.FTZ R11, R19, R11 ;  /* 0x0000000b130b7221 */ /* 0x020fe20000010000 */
[----:B------:R-:W-:Y:S05]  /*08e0*/  BRA `(.L_x_13973) ;  /* 0x0000003000007947 */ /* 0x000fea0003800000 */
.L_x_13972:
[----:B-----5:R-:W-:-:S05]  /*08f0*/  HADD2.F32 R4, -RZ, R21.H1_H1 ;  /* 0x30000015ff047230 */ /* 0x020fca0000004100 */
[----:B------:R-:W-:-:S04]  /*0900*/  FADD.FTZ R11, R4, R11 ;  /* 0x0000000b040b7221 */ /* 0x000fc80000010000 */
[----:B------:R-:W-:Y:S02]  /*0910*/  @P0 FADD.FTZ R11, R19, R11 ;  /* 0x0000000b130b0221 */ /* 0x000fe40000010000 */
.L_x_13973:
[----:B------:R-:W-:Y:S01]  /*0920*/  HADD2.F32 R4, -RZ, R6.H0_H0 ;  /* 0x20000006ff047230 */ /* 0x000fe20000004100 */
[----:B------:R-:W-:Y:S05]  /*0930*/  @P1 BRA `(.L_x_13974) ;  /* 0x0000003000001947 */ /* 0x000fea0003800000 */
[----:B------:R-:W-:Y:S05]  /*0940*/  @!P0 BRA `(.L_x_13975) ;  /* 0x0000005000008947 */ /* 0x000fea0003800000 */
[----:B-----5:R-:W-:Y:S01]  /*0950*/  FADD.FTZ R4, R12, R4 ;  /* 0x000000040c047221 */ /* 0x020fe20000010000 */
[----:B------:R-:W-:Y:S05]  /*0960*/  BRA `(.L_x_13975) ;  /* 0x0000003000007947 */ /* 0x000fea0003800000 */
.L_x_13974:
[----:B-----5:R-:W-:-:S05]  /*0970*/  HADD2.F32 R5, -RZ, R22.H0_H0 ;  /* 0x20000016ff057230 */ /* 0x020fca0000004100 */
[----:B------:R-:W-:-:S04]  /*0980*/  FADD.FTZ R4, R5, R4 ;  /* 0x0000000405047221 */ /* 0x000fc80000010000 */
[----:B------:R-:W-:Y:S02]  /*0990*/  @P0 FADD.FTZ R4, R12, R4 ;  /* 0x000000040c040221 */ /* 0x000fe40000010000 */
.L_x_13975:
[----:B------:R-:W-:Y:S01]  /*09a0*/  HADD2.F32 R5, -RZ, R6.H1_H1 ;  /* 0x30000006ff057230 */ /* 0x000fe20000004100 */
[----:B------:R-:W-:Y:S05]  /*09b0*/  @P1 BRA `(.L_x_13976) ;  /* 0x0000003000001947 */ /* 0x000fea0003800000 */
[----:B------:R-:W-:Y:S05]  /*09c0*/  @!P0 BRA `(.L_x_13977) ;  /* 0x0000005000008947 */ /* 0x000fea0003800000 */
[----:B-----5:R-:W-:Y:S01]  /*09d0*/  FADD.FTZ R5, R13, R5 ;  /* 0x000000050d057221 */ /* 0x020fe20000010000 */
[----:B------:R-:W-:Y:S05]  /*09e0*/  BRA `(.L_x_13977) ;  /* 0x0000003000007947 */ /* 0x000fea0003800000 */
.L_x_13976:
[----:B-----5:R-:W-:-:S05]  /*09f0*/  HADD2.F32 R6, -RZ, R22.H1_H1 ;  /* 0x30000016ff067230 */ /* 0x020fca0000004100 */
[----:B------:R-:W-:-:S04]  /*0a00*/  FADD.FTZ R5, R6, R5 ;  /* 0x0000000506057221 */ /* 0x000fc80000010000 */
[----:B------:R-:W-:Y:S02]  /*0a10*/  @P0 FADD.FTZ R5, R13, R5 ;  /* 0x000000050d050221 */ /* 0x000fe40000010000 */
.L_x_13977:
[----:B------:R-:W-:Y:S01]  /*0a20*/  HADD2.F32 R6, -RZ, R7.H0_H0 ;  /* 0x20000007ff067230 */ /* 0x000fe20000004100 */
[----:B------:R-:W-:Y:S05]  /*0a30*/  @P1 BRA `(.L_x_13978) ;  /* 0x0000003000001947 */ /* 0x000fea0003800000 */
[----:B------:R-:W-:Y:S05]  /*0a40*/  @!P0 BRA `(.L_x_13979) ;  /* 0x0000005000008947 */ /* 0x000fea0003800000 */
[----:B-----5:R-:W-:Y:S01]  /*0a50*/  FADD.FTZ R6, R14, R6 ;  /* 0x000000060e067221 */ /* 0x020fe20000010000 */
[----:B------:R-:W-:Y:S05]  /*0a60*/  BRA `(.L_x_13979) ;  /* 0x0000003000007947 */ /* 0x000fea0003800000 */
.L_x_13978:
[----:B-----5:R-:W-:-:S05]  /*0a70*/  HADD2.F32 R89, -RZ, R23.H0_H0 ;  /* 0x20000017ff597230 */ /* 0x020fca0000004100 */
[----:B------:R-:W-:-:S04]  /*0a80*/  FADD.FTZ R6, R89, R6 ;  /* 0x0000000659067221 */ /* 0x000fc80000010000 */
[----:B------:R-:W-:Y:S02]  /*0a90*/  @P0 FADD.FTZ R6, R14, R6 ;  /* 0x000000060e060221 */ /* 0x000fe40000010000 */
.L_x_13979:
[----:B------:R-:W-:Y:S01]  /*0aa0*/  HADD2.F32 R7, -RZ, R7.H1_H1 ;  /* 0x30000007ff077230 */ /* 0x000fe20000004100 */
[----:B------:R-:W-:Y:S05]  /*0ab0*/  @P1 BRA `(.L_x_13980) ;  /* 0x0000003000001947 */ /* 0x000fea0003800000 */
[----:B------:R-:W-:Y:S05]  /*0ac0*/  @!P0 BRA `(.L_x_13981) ;  /* 0x0000005000008947 */ /* 0x000fea0003800000 */
[----:B-----5:R-:W-:Y:S01]  /*0ad0*/  FADD.FTZ R7, R15, R7 ;  /* 0x000000070f077221 */ /* 0x020fe20000010000 */
[----:B------:R-:W-:Y:S05]  /*0ae0*/  BRA `(.L_x_13981) ;  /* 0x0000003000007947 */ /* 0x000fea0003800000 */
.L_x_13980:
[----:B-----5:R-:W-:-:S05]  /*0af0*/  HADD2.F32 R88, -RZ, R23.H1_H1 ;  /* 0x30000017ff587230 */ /* 0x020fca0000004100 */
[----:B------:R-:W-:-:S04]  /*0b00*/  FADD.FTZ R7, R88, R7 ;  /* 0x0000000758077221 */ /* 0x000fc80000010000 */
[----:B------:R-:W-:Y:S02]  /*0b10*/  @P0 FADD.FTZ R7, R15, R7 ;  /* 0x000000070f070221 */ /* 0x000fe40000010000 */
.L_x_13981:
[C---:B------:R-:W-:Y:S02]  /*0b20*/  LEA R90, P0, R95.reuse, c[0x0][0x188], 0x5 ;  /* 0x000062005f5a7a11 */ /* 0x040fe400078028ff */
[C---:B------:R-:W-:Y:S02]  /*0b30*/  IADD3 R88, R95.reuse, 0x100, RZ ;  /* 0x000001005f587810 */ /* 0x040fe40007ffe0ff */
[----:B------:R-:W-:-:S05]  /*0b40*/  LEA.HI.X R91, R95, c[0x0][0x18c], RZ, 0x5, P0 ;  /* 0x000063005f5b7a11 */ /* 0x000fca00000f2cff */
[----:B------:R1:W-:Y:S04]  /*0b50*/  STG.E.128 [R90.64], R8 ;  /* 0x000000085a007986 */ /* 0x0003e8000c101d04 */
[----:B------:R1:W-:Y:S02]  /*0b60*/  STG.E.128 [R90.64+0x10], R4 ;  /* 0x000010045a007986 */ /* 0x0003e4000c101d04 */
.L_x_13965:
[----:B------:R-:W-:Y:S05]  /*0b70*/  BSYNC B0 ;  /* 0x0000000000007941 */ /* 0x000fea0003800000 */
.L_x_13964:
        /* <DEDUP_REMOVED lines=11> */
[----:B-1----:R-:W-:-:S03]  /*0c30*/  @P1 LEA R90, P5, R88, c[0x0][0x178], 0x4 ;  /* 0x00005e00585a1a11 */ /* 0x002fc600078a20ff */
        /* <DEDUP_REMOVED lines=11> */
.L_x_13984:
[----:B-1---5:R-:W-:-:S05]  /*0cf0*/  HADD2.F32 R73, -RZ, R20.H0_H0 ;  /* 0x20000014ff497230 */ /* 0x022fca0000004100 */
[----:B------:R-:W-:-:S04]  /*0d00*/  FADD.FTZ R72, R73, R72 ;  /* 0x0000004849487221 */ /* 0x000fc80000010000 */
[----:B------:R-:W-:Y:S02]  /*0d10*/  @P0 FADD.FTZ R72, R16, R72 ;  /* 0x0000004810480221 */ /* 0x000fe40000010000 */
.L_x_13985:
[----:B------:R-:W-:Y:S01]  /*0d20*/  HADD2.F32 R73, -RZ, R84.H1_H1 ;  /* 0x30000054ff497230 */ /* 0x000fe20000004100 */
[----:B------:R-:W-:Y:S05]  /*0d30*/  @P1 BRA `(.L_x_13986) ;  /* 0x0000003000001947 */ /* 0x000fea0003800000 */
[----:B------:R-:W-:Y:S05]  /*0d40*/  @!P0 BRA `(.L_x_13987) ;  /* 0x0000005000008947 */ /* 0x000fea0003800000 */
[----:B-----5:R-:W-:Y:S01]  /*0d50*/  FADD.FTZ R73, R17, R73 ;  /* 0x0000004911497221 */ /* 0x020fe20000010000 */
[----:B------:R-:W-:Y:S05]  /*0d60*/  BRA `(.L_x_13987) ;  /* 0x0000003000007947 */ /* 0x000fea0003800000 */
.L_x_13986:
[----:B-----5:R-:W-:-:S05]  /*0d70*/  HADD2.F32 R74, -RZ, R20.H1_H1 ;  /* 0x30000014ff4a7230 */ /* 0x020fca0000004100 */
[----:B------:R-:W-:-:S04]  /*0d80*/  FADD.FTZ R73, R74, R73 ;  /* 0x000000494a497221 */ /* 0x000fc80000010000 */
[----:B------:R-:W-:Y:S02]  /*0d90*/  @P0 FADD.FTZ R73, R17, R73 ;  /* 0x0000004911490221 */ /* 0x000fe40000010000 */
.L_x_13987:
[----:B------:R-:W-:Y:S01]  /*0da0*/  HADD2.F32 R74, -RZ, R85.H0_H0 ;  /* 0x20000055ff4a7230 */ /* 0x000fe20000004100 */
[----:B------:R-:W-:Y:S05]  /*0db0*/  @P1 BRA `(.L_x_13988) ;  /* 0x0000003000001947 */ /* 0x000fea0003800000 */
[----:B------:R-:W-:Y:S05]  /*0dc0*/  @!P0 BRA `(.L_x_13989) ;  /* 0x0000005000008947 */ /* 0x000fea0003800000 */
[----:B-----5:R-:W-:Y:S01]  /*0dd0*/  FADD.FTZ R74, R18, R74 ;  /* 0x0000004a124a7221 */ /* 0x020fe20000010000 */
[----:B------:R-:W-:Y:S05]  /*0de0*/  BRA `(.L_x_13989) ;  /* 0x0000003000007947 */ /* 0x000fea0003800000 */
.L_x_13988:
[----:B-----5:R-:W-:-:S05]  /*0df0*/  HADD2.F32 R75, -RZ, R21.H0_H0 ;  /* 0x20000015ff4b7230 */ /* 0x020fca0000004100 */
[----:B------:R-:W-:-:S04]  /*0e00*/  FADD.FTZ R74, R75, R74 ;  /* 0x0000004a4b4a7221 */ /* 0x000fc80000010000 */
[----:B------:R-:W-:Y:S02]  /*0e10*/  @P0 FADD.FTZ R74, R18, R74 ;  /* 0x0000004a124a0221 */ /* 0x000fe40000010000 */
.L_x_13989:
[----:B------:R-:W-:Y:S01]  /*0e20*/  HADD2.F32 R75, -RZ, R85.H1_H1 ;  /* 0x30000055ff4b7230 */ /* 0x000fe20000004100 */
[----:B------:R-:W-:Y:S05]  /*0e30*/  @P1 BRA `(.L_x_13990) ;  /* 0x0000003000001947 */ /* 0x000fea0003800000 */
[----:B------:R-:W-:Y:S05]  /*0e40*/  @!P0 BRA `(.L_x_13991) ;  /* 0x0000005000008947 */ /* 0x000fea0003800000 */
[----:B-----5:R-:W-:Y:S01]  /*0e50*/  FADD.FTZ R75, R19, R75 ;  /* 0x0000004b134b7221 */ /* 0x020fe20000010000 */
[----:B------:R-:W-:Y:S05]  /*0e60*/  BRA `(.L_x_13991) ;  /* 0x0000003000007947 */ /* 0x000fea0003800000 */
.L_x_13990:
[----:B-----5:R-:W-:-:S05]  /*0e70*/  HADD2.F32 R84, -RZ, R21.H1_H1 ;  /* 0x30000015ff547230 */ /* 0x020fca0000004100 */
[----:B------:R-:W-:-:S04]  /*0e80*/  FADD.FTZ R75, R84, R75 ;  /* 0x0000004b544b7221 */ /* 0x000fc80000010000 */
[----:B------:R-:W-:Y:S02]  /*0e90*/  @P0 FADD.FTZ R75, R19, R75 ;  /* 0x0000004b134b0221 */ /* 0x000fe40000010000 */
.L_x_13991:
[----:B------:R-:W-:Y:S01]  /*0ea0*/  HADD2.F32 R84, -RZ, R86.H0_H0 ;  /* 0x20000056ff547230 */ /* 0x000fe20000004100 */
[----:B------:R-:W-:Y:S05]  /*0eb0*/  @P1 BRA `(.L_x_13992) ;  /* 0x0000003000001947 */ /* 0x000fea0003800000 */
[----:B------:R-:W-:Y:S05]  /*0ec0*/  @!P0 BRA `(.L_x_13993) ;  /* 0x0000005000008947 */ /* 0x000fea0003800000 */
[----:B-----5:R-:W-:Y:S01]  /*0ed0*/  FADD.FTZ R84, R12, R84 ;  /* 0x000000540c547221 */ /* 0x020fe20000010000 */
[----:B------:R-:W-:Y:S05]  /*0ee0*/  BRA `(.L_x_13993) ;  /* 0x0000003000007947 */ /* 0x000fea0003800000 */
.L_x_13992:
[----:B-----5:R-:W-:-:S05]  /*0ef0*/  HADD2.F32 R85, -RZ, R22.H0_H0 ;  /* 0x20000016ff557230 */ /* 0x020fca0000004100 */
[----:B------:R-:W-:-:S04]  /*0f00*/  FADD.FTZ R84, R85, R84 ;  /* 0x0000005455547221 */ /* 0x000fc80000010000 */
[----:B------:R-:W-:Y:S02]  /*0f10*/  @P0 FADD.FTZ R84, R12, R84 ;  /* 0x000000540c540221 */ /* 0x000fe40000010000 */
.L_x_13993:
[----:B------:R-:W-:Y:S01]  /*0f20*/  HADD2.F32 R85, -RZ, R86.H1_H1 ;  /* 0x30000056ff557230 */ /* 0x000fe20000004100 */
[----:B------:R-:W-:Y:S05]  /*0f30*/  @P1 BRA `(.L_x_13994) ;  /* 0x0000003000001947 */ /* 0x000fea0003800000 */
[----:B------:R-:W-:Y:S05]  /*0f40*/  @!P0 BRA `(.L_x_13995) ;  /* 0x0000005000008947 */ /* 0x000fea0003800000 */
[----:B-----5:R-:W-:Y:S01]  /*0f50*/  FADD.FTZ R85, R13, R85 ;  /* 0x000000550d557221 */ /* 0x020fe20000010000 */
[----:B------:R-:W-:Y:S05]  /*0f60*/  BRA `(.L_x_13995) ;  /* 0x0000003000007947 */ /* 0x000fea0003800000 */
.L_x_13994:
[----:B-----5:R-:W-:-:S05]  /*0f70*/  HADD2.F32 R86, -RZ, R22.H1_H1 ;  /* 0x30000016ff567230 */ /* 0x020fca0000004100 */
[----:B------:R-:W-:-:S04]  /*0f80*/  FADD.FTZ R85, R86, R85 ;  /* 0x0000005556557221 */ /* 0x000fc80000010000 */
[----:B------:R-:W-:Y:S02]  /*0f90*/  @P0 FADD.FTZ R85, R13, R85 ;  /* 0x000000550d550221 */ /* 0x000fe40000010000 */
.L_x_13995:
[----:B------:R-:W-:Y:S01]  /*0fa0*/  HADD2.F32 R86, -RZ, R87.H0_H0 ;  /* 0x20000057ff567230 */ /* 0x000fe20000004100 */
[----:B------:R-:W-:Y:S05]  /*0fb0*/  @P1 BRA `(.L_x_13996) ;  /* 0x0000003000001947 */ /* 0x000fea0003800000 */
[----:B------:R-:W-:Y:S05]  /*0fc0*/  @!P0 BRA `(.L_x_13997) ;  /* 0x0000005000008947 */ /* 0x000fea0003800000 */
[----:B-----5:R-:W-:Y:S01]  /*0fd0*/  FADD.FTZ R86, R14, R86 ;  /* 0x000000560e567221 */ /* 0x020fe20000010000 */
[----:B------:R-:W-:Y:S05]  /*0fe0*/  BRA `(.L_x_13997) ;  /* 0x0000003000007947 */ /* 0x000fea0003800000 */
.L_x_13996:
[----:B-----5:R-:W-:-:S05]  /*0ff0*/  HADD2.F32 R89, -RZ, R23.H0_H0 ;  /* 0x20000017ff597230 */ /* 0x020fca0000004100 */
[----:B------:R-:W-:-:S04]  /*1000*/  FADD.FTZ R86, R89, R86 ;  /* 0x0000005659567221 */ /* 0x000fc80000010000 */
[----:B------:R-:W-:Y:S02]  /*1010*/  @P0 FADD.FTZ R86, R14, R86 ;  /* 0x000000560e560221 */ /* 0x000fe40000010000 */
.L_x_13997:
[----:B------:R-:W-:Y:S01]  /*1020*/  HADD2.F32 R87, -RZ, R87.H1_H1 ;  /* 0x30000057ff577230 */ /* 0x000fe20000004100 */
[----:B------:R-:W-:Y:S05]  /*1030*/  @P1 BRA `(.L_x_13998) ;  /* 0x0000003000001947 */ /* 0x000fea0003800000 */
[----:B------:R-:W-:Y:S05]  /*1040*/  @!P0 BRA `(.L_x_13999) ;  /* 0x0000005000008947 */ /* 0x000fea0003800000 */
[----:B-----5:R-:W-:Y:S01]  /*1050*/  FADD.FTZ R87, R15, R87 ;  /* 0x000000570f577221 */ /* 0x020fe20000010000 */
[----:B------:R-:W-:Y:S05]  /*1060*/  BRA `(.L_x_13999) ;  /* 0x0000003000007947 */ /* 0x000fea0003800000 */
.L_x_13998:
[----:B-----5:R-:W-:-:S05]  /*1070*/  HADD2.F32 R90, -RZ, R23.H1_H1 ;  /* 0x30000017ff5a7230 */ /* 0x020fca0000004100 */
[----:B------:R-:W-:-:S04]  /*1080*/  FADD.FTZ R87, R90, R87 ;  /* 0x000000575a577221 */ /* 0x000fc80000010000 */
[----:B------:R-:W-:Y:S02]  /*1090*/  @P0 FADD.FTZ R87, R15, R87 ;  /* 0x000000570f570221 */ /* 0x000fe40000010000 */
.L_x_13999:
[----:B------:R-:W-:-:S04]  /*10a0*/  LEA R90, P0, R88, c[0x0][0x188], 0x5 ;  /* 0x00006200585a7a11 */ /* 0x000fc800078028ff */
[C---:B------:R-:W-:Y:S02]  /*10b0*/  LEA.HI.X R91, R88.reuse, c[0x0][0x18c], RZ, 0x5, P0 ;  /* 0x00006300585b7a11 */ /* 0x040fe400000f2cff */
[----:B------:R-:W-:-:S03]  /*10c0*/  IADD3 R88, R88, 0x100, RZ ;  /* 0x0000010058587810 */ /* 0x000fc60007ffe0ff */
[----:B------:R1:W-:Y:S04]  /*10d0*/  STG.E.128 [R90.64], R72 ;  /* 0x000000485a007986 */ /* 0x0003e8000c101d04 */
[----:B------:R1:W-:Y:S02]  /*10e0*/  STG.E.128 [R90.64+0x10], R84 ;  /* 0x000010545a007986 */ /* 0x0003e4000c101d04 */
.L_x_13983:
[----:B------:R-:W-:Y:S05]  /*10f0*/  BSYNC B0 ;  /* 0x0000000000007941 */ /* 0x000fea0003800000 */
.L_x_13982:
        /* <DEDUP_REMOVED lines=10> */
[C---:B-1----:R-:W-:Y:S02]  /*11a0*/  @P1 LEA R90, P5, R88.reuse, c[0x0][0x178], 0x4 ;  /* 0x00005e00585a1a11 */ /* 0x042fe400078a20ff */
        /* <DEDUP_REMOVED lines=12> */
.L_x_14002:
[----:B-1---5:R-:W-:-:S05]  /*1270*/  HADD2.F32 R77, -RZ, R20.H0_H0 ;  /* 0x20000014ff4d7230 */ /* 0x022fca0000004100 */
[----:B------:R-:W-:-:S04]  /*1280*/  FADD.FTZ R76, R77, R76 ;  /* 0x0000004c4d4c7221 */ /* 0x000fc80000010000 */
[----:B------:R-:W-:Y:S02]  /*1290*/  @P0 FADD.FTZ R76, R16, R76 ;  /* 0x0000004c104c0221 */ /* 0x000fe40000010000 */
.L_x_14003:
[----:B------:R-:W-:Y:S01]  /*12a0*/  HADD2.F32 R77, -RZ, R80.H1_H1 ;  /* 0x30000050ff4d7230 */ /* 0x000fe20000004100 */
[----:B------:R-:W-:Y:S05]  /*12b0*/  @P1 BRA `(.L_x_14004) ;  /* 0x0000003000001947 */ /* 0x000fea0003800000 */
[----:B------:R-:W-:Y:S05]  /*12c0*/  @!P0 BRA `(.L_x_14005) ;  /* 0x0000005000008947 */ /* 0x000fea0003800000 */
[----:B-----5:R-:W-:Y:S01]  /*12d0*/  FADD.FTZ R77, R17, R77 ;  /* 0x0000004d114d7221 */ /* 0x020fe20000010000 */
[----:B------:R-:W-:Y:S05]  /*12e0*/  BRA `(.L_x_14005) ;  /* 0x0000003000007947 */ /* 0x000fea0003800000 */
.L_x_14004:
[----:B-----5:R-:W-:-:S05]  /*12f0*/  HADD2.F32 R78, -RZ, R20.H1_H1 ;  /* 0x30000014ff4e7230 */ /* 0x020fca0000004100 */
[----:B------:R-:W-:-:S04]  /*1300*/  FADD.FTZ R77, R78, R77 ;  /* 0x0000004d4e4d7221 */ /* 0x000fc80000010000 */
[----:B------:R-:W-:Y:S02]  /*1310*/  @P0 FADD.FTZ R77, R17, R77 ;  /* 0x0000004d114d0221 */ /* 0x000fe40000010000 */
.L_x_14005:
[----:B------:R-:W-:Y:S01]  /*1320*/  HADD2.F32 R78, -RZ, R81.H0_H0 ;  /* 0x20000051ff4e7230 */ /* 0x000fe20000004100 */
[----:B------:R-:W-:Y:S05]  /*1330*/  @P1 BRA `(.L_x_14006) ;  /* 0x0000003000001947 */ /* 0x000fea0003800000 */
[----:B------:R-:W-:Y:S05]  /*1340*/  @!P0 BRA `(.L_x_14007) ;  /* 0x0000005000008947 */ /* 0x000fea0003800000 */
[----:B-----5:R-:W-:Y:S01]  /*1350*/  FADD.FTZ R78, R18, R78 ;  /* 0x0000004e124e7221 */ /* 0x020fe20000010000 */
[----:B------:R-:W-:Y:S05]  /*1360*/  BRA `(.L_x_14007) ;  /* 0x0000003000007947 */ /* 0x000fea0003800000 */
.L_x_14006:
[----:B-----5:R-:W-:-:S05]  /*1370*/  HADD2.F32 R79, -RZ, R21.H0_H0 ;  /* 0x20000015ff4f7230 */ /* 0x020fca0000004100 */
[----:B------:R-:W-:-:S04]  /*1380*/  FADD.FTZ R78, R79, R78 ;  /* 0x0000004e4f4e7221 */ /* 0x000fc80000010000 */
[----:B------:R-:W-:Y:S02]  /*1390*/  @P0 FADD.FTZ R78, R18, R78 ;  /* 0x0000004e124e0221 */ /* 0x000fe40000010000 */
.L_x_14007:
[----:B------:R-:W-:Y:S01]  /*13a0*/  HADD2.F32 R79, -RZ, R81.H1_H1 ;  /* 0x30000051ff4f7230 */ /* 0x000fe20000004100 */
[----:B------:R-:W-:Y:S05]  /*13b0*/  @P1 BRA `(.L_x_14008) ;  /* 0x0000003000001947 */ /* 0x000fea0003800000 */
[----:B------:R-:W-:Y:S05]  /*13c0*/  @!P0 BRA `(.L_x_14009) ;  /* 0x0000005000008947 */ /* 0x000fea0003800000 */
[----:B-----5:R-:W-:Y:S01]  /*13d0*/  FADD.FTZ R79, R19, R79 ;  /* 0x0000004f134f7221 */ /* 0x020fe20000010000 */
[----:B------:R-:W-:Y:S05]  /*13e0*/  BRA `(.L_x_14009) ;  /* 0x0000003000007947 */ /* 0x000fea0003800000 */
.L_x_14008:
[----:B-----5:R-:W-:-:S05]  /*13f0*/  HADD2.F32 R80, -RZ, R21.H1_H1 ;  /* 0x30000015ff507230 */ /* 0x020fca0000004100 */
[----:B------:R-:W-:-:S04]  /*1400*/  FADD.FTZ R79, R80, R79 ;  /* 0x0000004f504f7221 */ /* 0x000fc80000010000 */
[----:B------:R-:W-:Y:S02]  /*1410*/  @P0 FADD.FTZ R79, R19, R79 ;  /* 0x0000004f134f0221 */ /* 0x000fe40000010000 */
.L_x_14009:
[----:B------:R-:W-:Y:S01]  /*1420*/  HADD2.F32 R80, -RZ, R82.H0_H0 ;  /* 0x20000052ff507230 */ /* 0x000fe20000004100 */
[----:B------:R-:W-:Y:S05]  /*1430*/  @P1 BRA `(.L_x_14010) ;  /* 0x0000003000001947 */ /* 0x000fea0003800000 */
[----:B------:R-:W-:Y:S05]  /*1440*/  @!P0 BRA `(.L_x_14011) ;  /* 0x0000005000008947 */ /* 0x000fea0003800000 */
[----:B-----5:R-:W-:Y:S01]  /*1450*/  FADD.FTZ R80, R12, R80 ;  /* 0x000000500c507221 */ /* 0x020fe20000010000 */
[----:B------:R-:W-:Y:S05]  /*1460*/  BRA `(.L_x_14011) ;  /* 0x0000003000007947 */ /* 0x000fea0003800000 */
.L_x_14010:
[----:B-----5:R-:W-:-:S05]  /*1470*/  HADD2.F32 R81, -RZ, R22.H0_H0 ;  /* 0x20000016ff517230 */ /* 0x020fca0000004100 */
[----:B------:R-:W-:-:S04]  /*1480*/  FADD.FTZ R80, R81, R80 ;  /* 0x0000005051507221 */ /* 0x000fc80000010000 */
[----:B------:R-:W-:Y:S02]  /*1490*/  @P0 FADD.FTZ R80, R12, R80 ;  /* 0x000000500c500221 */ /* 0x000fe40000010000 */
.L_x_14011:
[----:B------:R-:W-:Y:S01]  /*14a0*/  HADD2.F32 R81, -RZ, R82.H1_H1 ;  /* 0x30000052ff517230 */ /* 0x000fe20000004100 */
[----:B------:R-:W-:Y:S05]  /*14b0*/  @P1 BRA `(.L_x_14012) ;  /* 0x0000003000001947 */ /* 0x000fea0003800000 */
[----:B------:R-:W-:Y:S05]  /*14c0*/  @!P0 BRA `(.L_x_14013) ;  /* 0x0000005000008947 */ /* 0x000fea0003800000 */
[----:B-----5:R-:W-:Y:S01]  /*14d0*/  FADD.FTZ R81, R13, R81 ;  /* 0x000000510d517221 */ /* 0x020fe20000010000 */
[----:B------:R-:W-:Y:S05]  /*14e0*/  BRA `(.L_x_14013) ;  /* 0x0000003000007947 */ /* 0x000fea0003800000 */
.L_x_14012:
[----:B-----5:R-:W-:-:S05]  /*14f0*/  HADD2.F32 R82, -RZ, R22.H1_H1 ;  /* 0x30000016ff527230 */ /* 0x020fca0000004100 */
[----:B------:R-:W-:-:S04]  /*1500*/  FADD.FTZ R81, R82, R81 ;  /* 0x0000005152517221 */ /* 0x000fc80000010000 */
[----:B------:R-:W-:Y:S02]  /*1510*/  @P0 FADD.FTZ R81, R13, R81 ;  /* 0x000000510d510221 */ /* 0x000fe40000010000 */
.L_x_14013:
[----:B------:R-:W-:Y:S01]  /*1520*/  HADD2.F32 R82, -RZ, R83.H0_H0 ;  /* 0x20000053ff527230 */ /* 0x000fe20000004100 */
[----:B------:R-:W-:Y:S05]  /*1530*/  @P1 BRA `(.L_x_14014) ;  /* 0x0000003000001947 */ /* 0x000fea0003800000 */
[----:B------:R-:W-:Y:S05]  /*1540*/  @!P0 BRA `(.L_x_14015) ;  /* 0x0000005000008947 */ /* 0x000fea0003800000 */
[----:B-----5:R-:W-:Y:S01]  /*1550*/  FADD.FTZ R82, R14, R82 ;  /* 0x000000520e527221 */ /* 0x020fe20000010000 */
[----:B------:R-:W-:Y:S05]  /*1560*/  BRA `(.L_x_14015) ;  /* 0x0000003000007947 */ /* 0x000fea0003800000 */
.L_x_14014:
[----:B-----5:R-:W-:-:S05]  /*1570*/  HADD2.F32 R89, -RZ, R23.H0_H0 ;  /* 0x20000017ff597230 */ /* 0x020fca0000004100 */
[----:B------:R-:W-:-:S04]  /*1580*/  FADD.FTZ R82, R89, R82 ;  /* 0x0000005259527221 */ /* 0x000fc80000010000 */
[----:B------:R-:W-:Y:S02]  /*1590*/  @P0 FADD.FTZ R82, R14, R82 ;  /* 0x000000520e520221 */ /* 0x000fe40000010000 */
.L_x_14015:
[----:B------:R-:W-:Y:S01]  /*15a0*/  HADD2.F32 R83, -RZ, R83.H1_H1 ;  /* 0x30000053ff537230 */ /* 0x000fe20000004100 */
[----:B------:R-:W-:Y:S05]  /*15b0*/  @P1 BRA `(.L_x_14016) ;  /* 0x0000003000001947 */ /* 0x000fea0003800000 */
[----:B------:R-:W-:Y:S05]  /*15c0*/  @!P0 BRA `(.L_x_14017) ;  /* 0x0000005000008947 */ /* 0x000fea0003800000 */
[----:B-----5:R-:W-:Y:S01]  /*15d0*/  FADD.FTZ R83, R15, R83 ;  /* 0x000000530f537221 */ /* 0x020fe20000010000 */
[----:B------:R-:W-:Y:S05]  /*15e0*/  BRA `(.L_x_14017) ;  /* 0x0000003000007947 */ /* 0x000fea0003800000 */
.L_x_14016:
[----:B-----5:R-:W-:-:S05]  /*15f0*/  HADD2.F32 R90, -RZ, R23.H1_H1 ;  /* 0x30000017ff5a7230 */ /* 0x020fca0000004100 */
[----:B------:R-:W-:-:S04]  /*1600*/  FADD.FTZ R83, R90, R83 ;  /* 0x000000535a537221 */ /* 0x000fc80000010000 */
[----:B------:R-:W-:Y:S02]  /*1610*/  @P0 FADD.FTZ R83, R15, R83 ;  /* 0x000000530f530221 */ /* 0x000fe40000010000 */
.L_x_14017:
[----:B------:R-:W-:-:S04]  /*1620*/  LEA R90, P0, R88, c[0x0][0x188], 0x5 ;  /* 0x00006200585a7a11 */ /* 0x000fc800078028ff */
[----:B------:R-:W-:-:S05]  /*1630*/  LEA.HI.X R91, R88, c[0x0][0x18c], RZ, 0x5, P0 ;  /* 0x00006300585b7a11 */ /* 0x000fca00000f2cff */
[----:B------:R1:W-:Y:S04]  /*1640*/  STG.E.128 [R90.64], R76 ;  /* 0x0000004c5a007986 */ /* 0x0003e8000c101d04 */
[----:B------:R1:W-:Y:S02]  /*1650*/  STG.E.128 [R90.64+0x10], R80 ;  /* 0x000010505a007986 */ /* 0x0003e4000c101d04 */
.L_x_14001:
[----:B------:R-:W-:Y:S05]  /*1660*/  BSYNC B0 ;  /* 0x0000000000007941 */ /* 0x000fea0003800000 */
.L_x_14000:
        /* <DEDUP_REMOVED lines=33> */
.L_x_14028:
        /* <DEDUP_REMOVED lines=69> */
.L_x_14029:
        /* <DEDUP_REMOVED lines=115> */
.L_x_14021:
[----:B------:R-:W-:Y:S05]  /*2400*/  BSYNC B0 ;  /* 0x0000000000007941 */ /* 0x000fea0003800000 */
.L_x_14020:
        /* <DEDUP_REMOVED lines=25> */
[----:B------:R-:W-:Y:S01]  /*25a0*/  MOV R100, 0x10 ;  /* 0x0000001000647802 */ /* 0x000fe20000000f00 */
        /* <DEDUP_REMOVED lines=8> */
.L_x_14023:
[----:B------:R-:W-:Y:S05]  /*2630*/  BSYNC B0 ;  /* 0x0000000000007941 */ /* 0x000fea0003800000 */
.L_x_14022:
        /* <DEDUP_REMOVED lines=29> */
[----:B------:R-:W-:Y:S01]  /*2810*/  IMAD.WIDE.U32 R96, R95, R102, c[0x0][0x208] ;  /* 0x000082005f607625 */ /* 0x000fe200078e0066 */
[----:B------:R-:W-:Y:S02]  /*2820*/  F2FP.PACK_AB R90, R100, R103 ;  /* 0x00000067645a723e */ /* 0x000fe400000000ff */
[----:B------:R-:W-:-:S05]  /*2830*/  F2FP.PACK_AB R89, R98, R89 ;  /* 0x000000596259723e */ /* 0x000fca00000000ff */
[----:B------:R0:W-:Y:S02]  /*2840*/  STG.E.128 [R96.64], R88 ;  /* 0x0000005860007986 */ /* 0x0001e4000c101d04 */
.L_x_14025:
[----:B------:R-:W-:Y:S05]  /*2850*/  BSYNC B0 ;  /* 0x0000000000007941 */ /* 0x000fea0003800000 */
.L_x_14024:
[----:B------:R-:W-:Y:S02]  /*2860*/  IADD3 R92, R92, c[0x0][0x160], RZ ;  /* 0x000058005c5c7a10 */ /* 0x000fe40007ffe0ff */
[----:B------:R-:W-:Y:S02]  /*2870*/  LOP3.LUT P1, RZ, R93, 0xff, RZ, 0xc0, !PT ;  /* 0x000000ff5dff7812 */ /* 0x000fe4000782c0ff */
[----:B------:R-:W-:Y:S02]  /*2880*/  ISETP.GE.AND P0, PT, R92, c[0x0][0x164], PT ;  /* 0x000059005c007a0c */ /* 0x000fe40003f06270 */
[----:B------:R-:W-:-:S11]  /*2890*/  SEL R93, RZ, 0x1, P1 ;  /* 0x00000001ff5d7807 */ /* 0x000fd60000800000 */
[----:B01---5:R-:W-:Y:S01]  /*28a0*/  @P0 CALL.REL.NOINC `(.L_x_14026) ;  /* 0x0000001000000944 */ /* 0x023fe20003c00000 */
[----:B------:R-:W-:Y:S05]  /*28b0*/  BRA `(.L_x_14027) ;  /* 0xffffdce000007947 */ /* 0x000fea000383ffff */
.L_x_14026:
[----:B------:R-:W-:Y:S05]  /*28c0*/  EXIT ;  /* 0x000000000000794d */ /* 0x000fea0003800000 */
.L_x_14018:
[----:B------:R-:W-:Y:S01]  /*28d0*/  HFMA2.MMA R91, -RZ, RZ, 0, 1.847743988037109375e-06 ;  /* 0x0000001fff5b7435 */ /* 0x000fe200000001ff */
[----:B------:R-:W-:Y:S02]  /*28e0*/  MOV R100, 0x1 ;  /* 0x0000000100647802 */ /* 0x000fe40000000f00 */
[----:B------:R-:W-:Y:S02]  /*28f0*/  MOV R98, 0xffffffff ;  /* 0xffffffff00627802 */ /* 0x000fe40000000f00 */
[----:B------:R-:W-:Y:S02]  /*2900*/  MOV R96, 0x2920 ;  /* 0x0000292000607802 */ /* 0x000fe40000000f00 */
[----:B0----5:R-:W-:Y:S05]  /*2910*/  CALL.REL.NOINC `($__internal_58_$__cuda_sm70_shflsync_bfly_p) ;  /* 0x000006b000007944 */ /* 0x021fea0003c00000 */
[----:B-1----:R-:W-:Y:S01]  /*2920*/  MOV R88, R100 ;  /* 0x0000006400587202 */ /* 0x002fe20000000f00 */
[----:B0-----:R-:W-:Y:S05]  /*2930*/  BRA `(.L_x_14028) ;  /* 0xffffef4000007947 */ /* 0x001fea000383ffff */
.L_x_14019:
[----:B------:R-:W-:Y:S01]  /*2940*/  HFMA2.MMA R100, -RZ, RZ, 0, 1.1920928955078125e-07 ;  /* 0x00000002ff647435 */ /* 0x000fe200000001ff */
[----:B------:R-:W-:Y:S02]  /*2950*/  MOV R91, 0x1f ;  /* 0x0000001f005b7802 */ /* 0x000fe40000000f00 */
[----:B------:R-:W-:Y:S02]  /*2960*/  MOV R98, 0xffffffff ;  /* 0xffffffff00627802 */ /* 0x000fe40000000f00 */
[----:B------:R-:W-:-:S02]  /*2970*/  MOV R96, 0x2990 ;  /* 0x0000299000607802 */ /* 0x000fc40000000f00 */
[----:B0----5:R-:W-:Y:S05]  /*2980*/  CALL.REL.NOINC `($__internal_58_$__cuda_sm70_shflsync_bfly_p) ;  /* 0x0000064000007944 */ /* 0x021fea0003c00000 */
[----:B01----:R-:W-:Y:S01]  /*2990*/  FADD.FTZ R89, R89, R100 ;  /* 0x0000006459597221 */ /* 0x003fe20000010000 */
[----:B------:R-:W-:Y:S01]  /*29a0*/  HFMA2.MMA R100, -RZ, RZ, 0, 2.384185791015625e-07 ;  /* 0x00000004ff647435 */ /* 0x000fe200000001ff */
[----:B------:R-:W-:-:S02]  /*29b0*/  MOV R91, 0x1f ;  /* 0x0000001f005b7802 */ /* 0x000fc40000000f00 */
[----:B------:R-:W-:Y:S02]  /*29c0*/  MOV R98, 0xffffffff ;  /* 0xffffffff00627802 */ /* 0x000fe40000000f00 */
[----:B------:R-:W-:Y:S02]  /*29d0*/  MOV R96, 0x29f0 ;  /* 0x000029f000607802 */ /* 0x000fe40000000f00 */
[----:B------:R-:W-:Y:S05]  /*29e0*/  CALL.REL.NOINC `($__internal_58_$__cuda_sm70_shflsync_bfly_p) ;  /* 0x000005e000007944 */ /* 0x000fea0003c00000 */
[----:B01----:R-:W-:Y:S01]  /*29f0*/  FADD.FTZ R89, R89, R100 ;  /* 0x0000006459597221 */ /* 0x003fe20000010000 */
[----:B------:R-:W-:Y:S01]  /*2a00*/  HFMA2.MMA R100, -RZ, RZ, 0, 4.76837158203125e-07 ;  /* 0x00000008ff647435 */ /* 0x000fe200000001ff */
[----:B------:R-:W-:Y:S02]  /*2a10*/  MOV R91, 0x1f ;  /* 0x0000001f005b7802 */ /* 0x000fe40000000f00 */
[----:B------:R-:W-:Y:S02]  /*2a20*/  MOV R98, 0xffffffff ;  /* 0xffffffff00627802 */ /* 0x000fe40000000f00 */
[----:B------:R-:W-:Y:S02]  /*2a30*/  MOV R96, 0x2a50 ;  /* 0x00002a5000607802 */ /* 0x000fe40000000f00 */
[----:B------:R-:W-:Y:S05]  /*2a40*/  CALL.REL.NOINC `($__internal_58_$__cuda_sm70_shflsync_bfly_p) ;  /* 0x0000058000007944 */ /* 0x000fea0003c00000 */
[----:B01----:R-:W-:Y:S01]  /*2a50*/  FADD.FTZ R89, R89, R100 ;  /* 0x0000006459597221 */ /* 0x003fe20000010000 */
[----:B------:R-:W-:Y:S01]  /*2a60*/  HFMA2.MMA R100, -RZ, RZ, 0, 9.5367431640625e-07 ;  /* 0x00000010ff647435 */ /* 0x000fe200000001ff */
[----:B------:R-:W-:-:S02]  /*2a70*/  MOV R91, 0x1f ;  /* 0x0000001f005b7802 */ /* 0x000fc40000000f00 */
[----:B------:R-:W-:Y:S02]  /*2a80*/  MOV R98, 0xffffffff ;  /* 0xffffffff00627802 */ /* 0x000fe40000000f00 */
[----:B------:R-:W-:Y:S02]  /*2a90*/  MOV R96, 0x2ab0 ;  /* 0x00002ab000607802 */ /* 0x000fe40000000f00 */
[----:B------:R-:W-:Y:S05]  /*2aa0*/  CALL.REL.NOINC `($__internal_58_$__cuda_sm70_shflsync_bfly_p) ;  /* 0x0000052000007944 */ /* 0x000fea0003c00000 */
        /* <DEDUP_REMOVED lines=55> */
[----:B------:R-:W-:Y:S05]  /*2e20*/  CALL.REL.NOINC `($__internal_58_$__cuda_sm70_shflsync_bfly_p) ;  /* 0x000001a000007944 */ /* 0x000fea0003c00000 */
[----:B01----:R-:W-:Y:S01]  /*2e30*/  FADD.FTZ R89, R89, R100 ;  /* 0x0000006459597221 */ /* 0x003fe20000010000 */
[----:B------:R-:W-:Y:S01]  /*2e40*/  HFMA2.MMA R100, -RZ, RZ, 0, 1.1920928955078125e-07 ;  /* 0x00000002ff647435 */ /* 0x000fe200000001ff */
[----:B------:R-:W-:Y:S02]  /*2e50*/  MOV R91, 0x1f ;  /* 0x0000001f005b7802 */ /* 0x000fe40000000f00 */
[----:B------:R-:W-:Y:S02]  /*2e60*/  MOV R98, 0xffffffff ;  /* 0xffffffff00627802 */ /* 0x000fe40000000f00 */
[----:B------:R-:W-:Y:S02]  /*2e70*/  MOV R96, 0x2e90 ;  /* 0x00002e9000607802 */ /* 0x000fe40000000f00 */
[----:B------:R-:W-:Y:S05]  /*2e80*/  CALL.REL.NOINC `($__internal_58_$__cuda_sm70_shflsync_bfly_p) ;  /* 0x0000014000007944 */ /* 0x000fea0003c00000 */
        /* <DEDUP_REMOVED lines=12> */
[----:B-1----:R-:W-:Y:S01]  /*2f50*/  FADD.FTZ R99, R89, R100 ;  /* 0x0000006459637221 */ /* 0x002fe20000010000 */
[----:B------:R-:W-:Y:S01]  /*2f60*/  HFMA2.MMA R100, -RZ, RZ, 0, 9.5367431640625e-07 ;  /* 0x00000010ff647435 */ /* 0x000fe200000001ff */
[----:B0-----:R-:W-:-:S02]  /*2f70*/  MOV R91, 0x1f ;  /* 0x0000001f005b7802 */ /* 0x001fc40000000f00 */
[----:B------:R-:W-:Y:S02]  /*2f80*/  MOV R98, 0xffffffff ;  /* 0xffffffff00627802 */ /* 0x000fe40000000f00 */
[----:B------:R-:W-:Y:S02]  /*2f90*/  MOV R89, R99 ;  /* 0x0000006300597202 */ /* 0x000fe40000000f00 */
[----:B------:R-:W-:Y:S02]  /*2fa0*/  MOV R96, 0x2fc0 ;  /* 0x00002fc000607802 */ /* 0x000fe40000000f00 */
[----:B------:R-:W-:Y:S05]  /*2fb0*/  CALL.REL.NOINC `($__internal_58_$__cuda_sm70_shflsync_bfly_p) ;  /* 0x0000001000007944 */ /* 0x000fea0003c00000 */
[----:B01----:R-:W-:Y:S05]  /*2fc0*/  BRA `(.L_x_14029) ;  /* 0xffffed0000007947 */ /* 0x003fea000383ffff */
        .weak           $__internal_58_$__cuda_sm70_shflsync_bfly_p
        .type           $__internal_58_$__cuda_sm70_shflsync_bfly_p,@function
        .size           $__internal_58_$__cuda_sm70_shflsync_bfly_p,(.L_x_20038 - $__internal_58_$__cuda_sm70_shflsync_bfly_p)
$__internal_58_$__cuda_sm70_shflsync_bfly_p:
[----:B------:R-:W-:Y:S01]  /*2fd0*/  HFMA2.MMA R97, -RZ, RZ, 0, 0 ;  /* 0x00000000ff617435 */ /* 0x000fe200000001ff */
[----:B------:R-:W-:Y:S04]  /*2fe0*/  WARPSYNC R98 ;  /* 0x0000006200007348 */ /* 0x000fe80003800000 */
[----:B------:R0:W1:Y:S01]  /*2ff0*/  SHFL.BFLY PT, R100, R89, R100, R91 ;  /* 0x0c00006459647389 */ /* 0x00006200000e005b */
[----:B------:R-:W-:Y:S05]  /*3000*/  RET.REL.NODEC R96 `(_ZN10layer_norm31ln_parallel_residual_fwd_kernelINS_13Kernel_traitsIf6__halffS2_fjLj6144ELj1ELj1ELj8ELj16ENS_18Kernel_traits_baseILj6144EfS2_fS2_fjLj256EEEEELb0ELb1ELb0EEEvNS_9FwdParamsE) ;  /* 0xffffcff060007950 */ /* 0x000fea0003c3ffff */
.L_x_14030:
        /* <DEDUP_REMOVED lines=15> */
.L_x_20038:


//--------------------- .text._ZN10layer_norm31ln_parallel_residual_fwd_kernelINS_13Kernel_traitsIf6__halffS2_fjLj6144ELj1ELj1ELj8ELj16ENS_18Kernel_traits_baseILj6144EfS2_fS2_fjLj256EEEEELb0ELb1ELb1EEEvNS_9FwdParamsE --------------------------
	.section	.text._ZN10layer_norm31ln_parallel_residual_fwd_kernelINS_13Kernel_traitsIf6__halffS2_fjLj6144ELj1ELj1ELj8ELj16ENS_18Kernel_traits_baseILj6144EfS2_fS2_fjLj256EEEEELb0ELb1ELb1EEEvNS_9FwdParamsE,"ax",@progbits
	.sectioninfo	@"SHI_REGISTERS=120"
	.align	128
        .global         _ZN10layer_norm31ln_parallel_residual_fwd_kernelINS_13Kernel_traitsIf6__halffS2_fjLj6144ELj1ELj1ELj8ELj16ENS_18Kernel_traits_baseILj6144EfS2_fS2_fjLj256EEEEELb0ELb1ELb1EEEvNS_9FwdParamsE
        .type           _ZN10layer_norm31ln_parallel_residual_fwd_kernelINS_13Kernel_traitsIf6__halffS2_fjLj6144ELj1ELj1ELj8ELj16ENS_18Kernel_traits_baseILj6144EfS2_fS2_fjLj256EEEEELb0ELb1ELb1EEEvNS_9FwdParamsE,@function
        .size           _ZN10layer_norm31ln_parallel_residual_fwd_kernelINS_13Kernel_traitsIf6__halffS2_fjLj6144ELj1ELj1ELj8ELj16ENS_18Kernel_traits_baseILj6144EfS2_fS2_fjLj256EEEEELb0ELb1ELb1EEEvNS_9FwdParamsE,(.L_x_20039 - _ZN10layer_norm31ln_parallel_residual_fwd_kernelINS_13Kernel_traitsIf6__halffS2_fjLj6144ELj1ELj1ELj8ELj16ENS_18Kernel_traits_baseILj6144EfS2_fS2_fjLj256EEEEELb0ELb1ELb1EEEvNS_9FwdParamsE)
        .other          _ZN10layer_norm31ln_parallel_residual_fwd_kernelINS_13Kernel_traitsIf6__halffS2_fjLj6144ELj1ELj1ELj8ELj16ENS_18Kernel_traits_baseILj6144EfS2_fS2_fjLj256EEEEELb0ELb1ELb1EEEvNS_9FwdParamsE,@"STO_CUDA_ENTRY STV_DEFAULT"
_ZN10layer_norm31ln_parallel_residual_fwd_kernelINS_13Kernel_traitsIf6__halffS2_fjLj6144ELj1ELj1ELj8ELj16ENS_18Kernel_traits_baseILj6144EfS2_fS2_fjLj256EEEEELb0ELb1ELb1EEEvNS_9FwdParamsE:
.text._ZN10layer_norm31ln_parallel_residual_fwd_kernelINS_13Kernel_traitsIf6__halffS2_fjLj6144ELj1ELj1ELj8ELj16ENS_18Kernel_traits_baseILj6144EfS2_fS2_fjLj256EEEEELb0ELb1ELb1EEEvNS_9FwdParamsE:
        /* <DEDUP_REMOVED lines=42> */
.L_x_14082:
[----:B------:R-:W-:Y:S01]  /*02a0*/  IMAD R64, R3, c[0x0][0x168], RZ ;  /* 0x00005a0003407a24 */ /* 0x000fe200078e02ff */
[----:B------:R-:W-:-:S02]  /*02b0*/  ISETP.NE.U32.AND P0, PT, RZ, c[0x0][0x180], PT ;  /* 0x00006000ff007a0c */ /* 0x000fc40003f05070 */
[----:B------:R-:W-:Y:S02]  /*02c0*/  ISETP.NE.U32.AND P1, PT, RZ, c[0x0][0x178], PT ;  /* 0x00005e00ff007a0c */ /* 0x000fe40003f25070 */
[----:B------:R-:W-:Y:S02]  /*02d0*/  SHF.R.S32.HI R65, RZ, 0x1f, R64 ;  /* 0x0000001fff417819 */ /* 0x000fe40000011440 */
[----:B------:R-:W-:Y:S02]  /*02e0*/  ISETP.NE.AND.EX P0, PT, RZ, c[0x0][0x184], PT, P0 ;  /* 0x00006100ff007a0c */ /* 0x000fe40003f05300 */
[----:B------:R-:W-:Y:S02]  /*02f0*/  LEA.HI R65, R65, R64, RZ, 0x3 ;  /* 0x0000004041417211 */ /* 0x000fe400078f18ff */
[----:B------:R-:W-:Y:S02]  /*0300*/  LOP3.LUT R88, R0, 0xff, RZ, 0xc0, !PT ;  /* 0x000000ff00587812 */ /* 0x000fe400078ec0ff */
[----:B------:R-:W-:-:S02]  /*0310*/  ISETP.NE.AND.EX P1, PT, RZ, c[0x0][0x17c], PT, P1 ;  /* 0x00005f00ff007a0c */ /* 0x000fc40003f25310 */
[----:B------:R-:W-:Y:S02]  /*0320*/  LEA.HI.SX32 R88, R65, R88, 0x1d ;  /* 0x0000005841587211 */ /* 0x000fe400078feaff */
[----:B------:R-:W-:-:S03]  /*0330*/  MOV R69, 0x10 ;  /* 0x0000001000457802 */ /* 0x000fc60000000f00 */
[----:B------:R-:W-:Y:S02]  /*0340*/  @P0 MOV R71, 0x20 ;  /* 0x0000002000470802 */ /* 0x000fe40000000f00 */
[----:B------:R-:W-:-:S04]  /*0350*/  IMAD.WIDE.U32 R84, R88, R69, c[0x0][0x170] ;  /* 0x00005c0058547625 */ /* 0x000fc800078e0045 */
[C---:B------:R-:W-:Y:S02]  /*0360*/  @P1 IMAD.WIDE.U32 R66, R88.reuse, R69, c[0x0][0x178] ;  /* 0x00005e0058421625 */ /* 0x040fe400078e0045 */
[----:B------:R-:W2:Y:S02]  /*0370*/  LDG.E.128 R84, [R84.64] ;  /* 0x0000000454547981 */ /* 0x000ea4000c1e1d00 */
[----:B------:R-:W-:Y:S02]  /*0380*/  @P0 IMAD.WIDE.U32 R70, R88, R71, c[0x0][0x180] ;  /* 0x0000600058460625 */ /* 0x000fe400078e0047 */
[----:B-1---5:R0:W5:Y:S04]  /*0390*/  @P1 LDG.E.128 R52, [R66.64] ;  /* 0x0000000442341981 */ /* 0x022168000c1e1d00 */
        /* <DEDUP_REMOVED lines=9> */
.L_x_14031:
[----:B0----5:R-:W-:-:S05]  /*0430*/  HADD2.F32 R65, -RZ, R52.H0_H0 ;  /* 0x20000034ff417230 */ /* 0x021fca0000004100 */
[----:B------:R-:W-:-:S04]  /*0440*/  FADD.FTZ R64, R64, R65 ;  /* 0x0000004140407221 */ /* 0x000fc80000010000 */
[----:B------:R-:W-:Y:S02]  /*0450*/  @P0 FADD.FTZ R64, R56, R64 ;  /* 0x0000004038400221 */ /* 0x000fe40000010000 */
.L_x_14032:
[----:B------:R-:W-:Y:S01]  /*0460*/  HADD2.F32 R65, -RZ, R84.H1_H1 ;  /* 0x30000054ff417230 */ /* 0x000fe20000004100 */
[----:B------:R-:W-:Y:S05]  /*0470*/  @P2 BRA `(.L_x_14033) ;  /* 0x0000003000002947 */ /* 0x000fea0003800000 */
[----:B------:R-:W-:Y:S05]  /*0480*/  @!P0 BRA `(.L_x_14034) ;  /* 0x0000005000008947 */ /* 0x000fea0003800000 */
[----:B-----5:R-:W-:Y:S01]  /*0490*/  FADD.FTZ R65, R57, R65 ;  /* 0x0000004139417221 */ /* 0x020fe20000010000 */
[----:B------:R-:W-:Y:S05]  /*04a0*/  BRA `(.L_x_14034) ;  /* 0x0000003000007947 */ /* 0x000fea0003800000 */
.L_x_14033:
[----:B-----5:R-:W-:-:S05]  /*04b0*/  HADD2.F32 R66, -RZ, R52.H1_H1 ;  /* 0x30000034ff427230 */ /* 0x020fca0000004100 */
[----:B------:R-:W-:-:S04]  /*04c0*/  FADD.FTZ R65, R65, R66 ;  /* 0x0000004241417221 */ /* 0x000fc80000010000 */
[----:B------:R-:W-:Y:S02]  /*04d0*/  @P0 FADD.FTZ R65, R57, R65 ;  /* 0x0000004139410221 */ /* 0x000fe40000010000 */
.L_x_14034:
[----:B------:R-:W-:Y:S01]  /*04e0*/  HADD2.F32 R66, -RZ, R85.H0_H0 ;  /* 0x20000055ff427230 */ /* 0x000fe20000004100 */
[----:B------:R-:W-:Y:S05]  /*04f0*/  @P2 BRA `(.L_x_14035) ;  /* 0x0000003000002947 */ /* 0x000fea0003800000 */
[----:B------:R-:W-:Y:S05]  /*0500*/  @!P0 BRA `(.L_x_14036) ;  /* 0x0000005000008947 */ /* 0x000fea0003800000 */
[----:B-----5:R-:W-:Y:S01]  /*0510*/  FADD.FTZ R66, R58, R66 ;  /* 0x000000423a427221 */ /* 0x020fe20000010000 */
[----:B------:R-:W-:Y:S05]  /*0520*/  BRA `(.L_x_14036) ;  /* 0x0000003000007947 */ /* 0x000fea0003800000 */
.L_x_14035:
[----:B-----5:R-:W-:-:S05]  /*0530*/  HADD2.F32 R67, -RZ, R53.H0_H0 ;  /* 0x20000035ff437230 */ /* 0x020fca0000004100 */
[----:B------:R-:W-:-:S04]  /*0540*/  FADD.FTZ R66, R66, R67 ;  /* 0x0000004342427221 */ /* 0x000fc80000010000 */
[----:B------:R-:W-:Y:S02]  /*0550*/  @P0 FADD.FTZ R66, R58, R66 ;  /* 0x000000423a420221 */ /* 0x000fe40000010000 */
.L_x_14036:
[----:B------:R-:W-:Y:S01]  /*0560*/  HADD2.F32 R67, -RZ, R85.H1_H1 ;  /* 0x30000055ff437230 */ /* 0x000fe20000004100 */
[----:B------:R-:W-:Y:S05]  /*0570*/  @P2 BRA `(.L_x_14037) ;  /* 0x0000003000002947 */ /* 0x000fea0003800000 */
[----:B------:R-:W-:Y:S05]  /*0580*/  @!P0 BRA `(.L_x_14038) ;  /* 0x0000005000008947 */ /* 0x000fea0003800000 */
[----:B-----5:R-:W-:Y:S01]  /*0590*/  FADD.FTZ R67, R59, R67 ;  /* 0x000000433b437221 */ /* 0x020fe20000010000 */
[----:B------:R-:W-:Y:S05]  /*05a0*/  BRA `(.L_x_14038) ;  /* 0x0000003000007947 */ /* 0x000fea0003800000 */
.L_x_14037:
[----:B-----5:R-:W-:-:S05]  /*05b0*/  HADD2.F32 R68, -RZ, R53.H1_H1 ;  /* 0x30000035ff447230 */ /* 0x020fca0000004100 */
[----:B------:R-:W-:-:S04]  /*05c0*/  FADD.FTZ R67, R67, R68 ;  /* 0x0000004443437221 */ /* 0x000fc80000010000 */
[----:B------:R-:W-:Y:S02]  /*05d0*/  @P0 FADD.FTZ R67, R59, R67 ;  /* 0x000000433b430221 */ /* 0x000fe40000010000 */
.L_x_14038:
[----:B------:R-:W-:Y:S01]  /*05e0*/  HADD2.F32 R84, -RZ, R86.H0_H0 ;  /* 0x20000056ff547230 */ /* 0x000fe20000004100 */
[----:B------:R-:W-:Y:S05]  /*05f0*/  @P2 BRA `(.L_x_14039) ;  /* 0x0000003000002947 */ /* 0x000fea0003800000 */
[----:B------:R-:W-:Y:S05]  /*0600*/  @!P0 BRA `(.L_x_14040) ;  /* 0x0000005000008947 */ /* 0x000fea0003800000 */
[----:B-----5:R-:W-:Y:S01]  /*0610*/  FADD.FTZ R84, R60, R84 ;  /* 0x000000543c547221 */ /* 0x020fe20000010000 */
[----:B------:R-:W-:Y:S05]  /*0620*/  BRA `(.L_x_14040) ;  /* 0x0000003000007947 */ /* 0x000fea0003800000 */
.L_x_14039:
[----:B-----5:R-:W-:-:S05]  /*0630*/  HADD2.F32 R71, -RZ, R54.H0_H0 ;  /* 0x20000036ff477230 */ /* 0x020fca0000004100 */
[----:B------:R-:W-:-:S04]  /*0640*/  FADD.FTZ R84, R84, R71 ;  /* 0x0000004754547221 */ /* 0x000fc80000010000 */
[----:B------:R-:W-:Y:S02]  /*0650*/  @P0 FADD.FTZ R84, R60, R84 ;  /* 0x000000543c540221 */ /* 0x000fe40000010000 */
.L_x_14040:
[----:B------:R-:W-:Y:S01]  /*0660*/  HADD2.F32 R85, -RZ, R86.H1_H1 ;  /* 0x30000056ff557230 */ /* 0x000fe20000004100 */
[----:B------:R-:W-:Y:S05]  /*0670*/  @P2 BRA `(.L_x_14041) ;  /* 0x0000003000002947 */ /* 0x000fea0003800000 */
[----:B------:R-:W-:Y:S05]  /*0680*/  @!P0 BRA `(.L_x_14042) ;  /* 0x0000005000008947 */ /* 0x000fea0003800000 */
[----:B-----5:R-:W-:Y:S01]  /*0690*/  FADD.FTZ R85, R61, R85 ;  /* 0x000000553d557221 */ /* 0x020fe20000010000 */
[----:B------:R-:W-:Y:S05]  /*06a0*/  BRA `(.L_x_14042) ;  /* 0x0000003000007947 */ /* 0x000fea0003800000 */
.L_x_14041:
[----:B-----5:R-:W-:-:S05]  /*06b0*/  HADD2.F32 R68, -RZ, R54.H1_H1 ;  /* 0x30000036ff447230 */ /* 0x020fca0000004100 */
[----:B------:R-:W-:-:S04]  /*06c0*/  FADD.FTZ R85, R85, R68 ;  /* 0x0000004455557221 */ /* 0x000fc80000010000 */
[----:B------:R-:W-:Y:S02]  /*06d0*/  @P0 FADD.FTZ R85, R61, R85 ;  /* 0x000000553d550221 */ /* 0x000fe40000010000 */
.L_x_14042:
[----:B------:R-:W-:Y:S01]  /*06e0*/  HADD2.F32 R86, -RZ, R87.H0_H0 ;  /* 0x20000057ff567230 */ /* 0x000fe20000004100 */
[----:B------:R-:W-:Y:S05]  /*06f0*/  @P2 BRA `(.L_x_14043) ;  /* 0x0000003000002947 */ /* 0x000fea0003800000 */
[----:B------:R-:W-:Y:S05]  /*0700*/  @!P0 BRA `(.L_x_14044) ;  /* 0x0000005000008947 */ /* 0x000fea0003800000 */
[----:B-----5:R-:W-:Y:S01]  /*0710*/  FADD.FTZ R86, R62, R86 ;  /* 0x000000563e567221 */ /* 0x020fe20000010000 */
[----:B------:R-:W-:Y:S05]  /*0720*/  BRA `(.L_x_14044) ;  /* 0x0000003000007947 */ /* 0x000fea0003800000 */
.L_x_14043:
[----:B-----5:R-:W-:-:S05]  /*0730*/  HADD2.F32 R71, -RZ, R55.H0_H0 ;  /* 0x20000037ff477230 */ /* 0x020fca0000004100 */
[----:B------:R-:W-:-:S04]  /*0740*/  FADD.FTZ R86, R86, R71 ;  /* 0x0000004756567221 */ /* 0x000fc80000010000 */
[----:B------:R-:W-:Y:S02]  /*0750*/  @P0 FADD.FTZ R86, R62, R86 ;  /* 0x000000563e560221 */ /* 0x000fe40000010000 */
.L_x_14044:
[----:B------:R-:W-:Y:S01]  /*0760*/  HADD2.F32 R87, -RZ, R87.H1_H1 ;  /* 0x30000057ff577230 */ /* 0x000fe20000004100 */
[----:B------:R-:W-:Y:S05]  /*0770*/  @P2 BRA `(.L_x_14045) ;  /* 0x0000003000002947 */ /* 0x000fea0003800000 */
[----:B------:R-:W-:Y:S05]  /*0780*/  @!P0 BRA `(.L_x_14046) ;  /* 0x0000005000008947 */ /* 0x000fea0003800000 */
[----:B-----5:R-:W-:Y:S01]  /*0790*/  FADD.FTZ R87, R63, R87 ;  /* 0x000000573f577221 */ /* 0x020fe20000010000 */
[----:B------:R-:W-:Y:S05]  /*07a0*/  BRA `(.L_x_14046) ;  /* 0x0000003000007947 */ /* 0x000fea0003800000 */
.L_x_14045:
[----:B-----5:R-:W-:-:S05]  /*07b0*/  HADD2.F32 R68, -RZ, R55.H1_H1 ;  /* 0x30000037ff447230 */ /* 0x020fca0000004100 */
[----:B------:R-:W-:-:S04]  /*07c0*/  FADD.FTZ R87, R87, R68 ;  /* 0x0000004457577221 */ /* 0x000fc80000010000 */
[----:B------:R-:W-:Y:S02]  /*07d0*/  @P0 FADD.FTZ R87, R63, R87 ;  /* 0x000000573f570221 */ /* 0x000fe40000010000 */
.L_x_14046:
        /* <DEDUP_REMOVED lines=17> */
.L_x_14047:
[----:B0----5:R-:W-:-:S05]  /*08f0*/  HADD2.F32 R71, -RZ, R52.H0_H0 ;  /* 0x20000034ff477230 */ /* 0x021fca0000004100 */
[----:B------:R-:W-:-:S04]  /*0900*/  FADD.FTZ R80, R71, R80 ;  /* 0x0000005047507221 */ /* 0x000fc80000010000 */
[----:B------:R-:W-:Y:S02]  /*0910*/  @P0 FADD.FTZ R80, R56, R80 ;  /* 0x0000005038500221 */ /* 0x000fe40000010000 */
.L_x_14048:
[----:B------:R-:W-:Y:S01]  /*0920*/  HADD2.F32 R81, -RZ, R76.H1_H1 ;  /* 0x3000004cff517230 */ /* 0x000fe20000004100 */
[----:B------:R-:W-:Y:S05]  /*0930*/  @P2 BRA `(.L_x_14049) ;  /* 0x0000003000002947 */ /* 0x000fea0003800000 */
[----:B------:R-:W-:Y:S05]  /*0940*/  @!P0 BRA `(.L_x_14050) ;  /* 0x0000005000008947 */ /* 0x000fea0003800000 */
[----:B-----5:R-:W-:Y:S01]  /*0950*/  FADD.FTZ R81, R57, R81 ;  /* 0x0000005139517221 */ /* 0x020fe20000010000 */
[----:B------:R-:W-:Y:S05]  /*0960*/  BRA `(.L_x_14050) ;  /* 0x0000003000007947 */ /* 0x000fea0003800000 */
.L_x_14049:
[----:B-----5:R-:W-:-:S05]  /*0970*/  HADD2.F32 R68, -RZ, R52.H1_H1 ;  /* 0x30000034ff447230 */ /* 0x020fca0000004100 */
[----:B------:R-:W-:-:S04]  /*0980*/  FADD.FTZ R81, R68, R81 ;  /* 0x0000005144517221 */ /* 0x000fc80000010000 */
[----:B------:R-:W-:Y:S02]  /*0990*/  @P0 FADD.FTZ R81, R57, R81 ;  /* 0x0000005139510221 */ /* 0x000fe40000010000 */
.L_x_14050:
[----:B------:R-:W-:Y:S01]  /*09a0*/  HADD2.F32 R82, -RZ, R77.H0_H0 ;  /* 0x2000004dff527230 */ /* 0x000fe20000004100 */
[----:B------:R-:W-:Y:S05]  /*09b0*/  @P2 BRA `(.L_x_14051) ;  /* 0x0000003000002947 */ /* 0x000fea0003800000 */
[----:B------:R-:W-:Y:S05]  /*09c0*/  @!P0 BRA `(.L_x_14052) ;  /* 0x0000005000008947 */ /* 0x000fea0003800000 */
[----:B-----5:R-:W-:Y:S01]  /*09d0*/  FADD.FTZ R82, R58, R82 ;  /* 0x000000523a527221 */ /* 0x020fe20000010000 */
[----:B------:R-:W-:Y:S05]  /*09e0*/  BRA `(.L_x_14052) ;  /* 0x0000003000007947 */ /* 0x000fea0003800000 */
.L_x_14051:
[----:B-----5:R-:W-:-:S05]  /*09f0*/  HADD2.F32 R71, -RZ, R53.H0_H0 ;  /* 0x20000035ff477230 */ /* 0x020fca0000004100 */
[----:B------:R-:W-:-:S04]  /*0a00*/  FADD.FTZ R82, R71, R82 ;  /* 0x0000005247527221 */ /* 0x000fc80000010000 */
[----:B------:R-:W-:Y:S02]  /*0a10*/  @P0 FADD.FTZ R82, R58, R82 ;  /* 0x000000523a520221 */ /* 0x000fe40000010000 */
.L_x_14052:
[----:B------:R-:W-:Y:S01]  /*0a20*/  HADD2.F32 R83, -RZ, R77.H1_H1 ;  /* 0x3000004dff537230 */ /* 0x000fe20000004100 */
[----:B------:R-:W-:Y:S05]  /*0a30*/  @P2 BRA `(.L_x_14053) ;  /* 0x0000003000002947 */ /* 0x000fea0003800000 */
[----:B------:R-:W-:Y:S05]  /*0a40*/  @!P0 BRA `(.L_x_14054) ;  /* 0x0000005000008947 */ /* 0x000fea0003800000 */
[----:B-----5:R-:W-:Y:S01]  /*0a50*/  FADD.FTZ R83, R59, R83 ;  /* 0x000000533b537221 */ /* 0x020fe20000010000 */
[----:B------:R-:W-:Y:S05]  /*0a60*/  BRA `(.L_x_14054) ;  /* 0x0000003000007947 */ /* 0x000fea0003800000 */
.L_x_14053:
[----:B-----5:R-:W-:-:S05]  /*0a70*/  HADD2.F32 R68, -RZ, R53.H1_H1 ;  /* 0x30000035ff447230 */ /* 0x020fca0000004100 */
[----:B------:R-:W-:-:S04]  /*0a80*/  FADD.FTZ R83, R68, R83 ;  /* 0x0000005344537221 */ /* 0x000fc80000010000 */
[----:B------:R-:W-:Y:S02]  /*0a90*/  @P0 FADD.FTZ R83, R59, R83 ;  /* 0x000000533b530221 */ /* 0x000fe40000010000 */
.L_x_14054:
[----:B------:R-:W-:Y:S01]  /*0aa0*/  HADD2.F32 R76, -RZ, R78.H0_H0 ;  /* 0x2000004eff4c7230 */ /* 0x000fe20000004100 */
[----:B------:R-:W-:Y:S05]  /*0ab0*/  @P2 BRA `(.L_x_14055) ;  /* 0x0000003000002947 */ /* 0x000fea0003800000 */
[----:B------:R-:W-:Y:S05]  /*0ac0*/  @!P0 BRA `(.L_x_14056) ;  /* 0x0000005000008947 */ /* 0x000fea0003800000 */
[----:B-----5:R-:W-:Y:S01]  /*0ad0*/  FADD.FTZ R76, R60, R76 ;  /* 0x0000004c3c4c7221 */ /* 0x020fe20000010000 */
[----:B------:R-:W-:Y:S05]  /*0ae0*/  BRA `(.L_x_14056) ;  /* 0x0000003000007947 */ /* 0x000fea0003800000 */
.L_x_14055:
[----:B-----5:R-:W-:-:S05]  /*0af0*/  HADD2.F32 R71, -RZ, R54.H0_H0 ;  /* 0x20000036ff477230 */ /* 0x020fca0000004100 */
[----:B------:R-:W-:-:S04]  /*0b00*/  FADD.FTZ R76, R71, R76 ;  /* 0x0000004c474c7221 */ /* 0x000fc80000010000 */
[----:B------:R-:W-:Y:S02]  /*0b10*/  @P0 FADD.FTZ R76, R60, R76 ;  /* 0x0000004c3c4c0221 */ /* 0x000fe40000010000 */
.L_x_14056:
[----:B------:R-:W-:Y:S01]  /*0b20*/  HADD2.F32 R77, -RZ, R78.H1_H1 ;  /* 0x3000004eff4d7230 */ /* 0x000fe20000004100 */
[----:B------:R-:W-:Y:S05]  /*0b30*/  @P2 BRA `(.L_x_14057) ;  /* 0x0000003000002947 */ /* 0x000fea0003800000 */
[----:B------:R-:W-:Y:S05]  /*0b40*/  @!P0 BRA `(.L_x_14058) ;  /* 0x0000005000008947 */ /* 0x000fea0003800000 */
[----:B-----5:R-:W-:Y:S01]  /*0b50*/  FADD.FTZ R77, R61, R77 ;  /* 0x0000004d3d4d7221 */ /* 0x020fe20000010000 */
[----:B------:R-:W-:Y:S05]  /*0b60*/  BRA `(.L_x_14058) ;  /* 0x0000003000007947 */ /* 0x000fea0003800000 */
.L_x_14057:
[----:B-----5:R-:W-:-:S05]  /*0b70*/  HADD2.F32 R68, -RZ, R54.H1_H1 ;  /* 0x30000036ff447230 */ /* 0x020fca0000004100 */
[----:B------:R-:W-:-:S04]  /*0b80*/  FADD.FTZ R77, R68, R77 ;  /* 0x0000004d444d7221 */ /* 0x000fc80000010000 */
[----:B------:R-:W-:Y:S02]  /*0b90*/  @P0 FADD.FTZ R77, R61, R77 ;  /* 0x0000004d3d4d0221 */ /* 0x000fe40000010000 */
.L_x_14058:
[----:B------:R-:W-:Y:S01]  /*0ba0*/  HADD2.F32 R78, -RZ, R79.H0_H0 ;  /* 0x2000004fff4e7230 */ /* 0x000fe20000004100 */
[----:B------:R-:W-:Y:S05]  /*0bb0*/  @P2 BRA `(.L_x_14059) ;  /* 0x0000003000002947 */ /* 0x000fea0003800000 */
[----:B------:R-:W-:Y:S05]  /*0bc0*/  @!P0 BRA `(.L_x_14060) ;  /* 0x0000005000008947 */ /* 0x000fea0003800000 */
[----:B-----5:R-:W-:Y:S01]  /*0bd0*/  FADD.FTZ R78, R62, R78 ;  /* 0x0000004e3e4e7221 */ /* 0x020fe20000010000 */
[----:B------:R-:W-:Y:S05]  /*0be0*/  BRA `(.L_x_14060) ;  /* 0x0000003000007947 */ /* 0x000fea0003800000 */
.L_x_14059:
[----:B-----5:R-:W-:-:S05]  /*0bf0*/  HADD2.F32 R71, -RZ, R55.H0_H0 ;  /* 0x20000037ff477230 */ /* 0x020fca0000004100 */
[----:B------:R-:W-:-:S04]  /*0c00*/  FADD.FTZ R78, R71, R78 ;  /* 0x0000004e474e7221 */ /* 0x000fc80000010000 */
[----:B------:R-:W-:Y:S02]  /*0c10*/  @P0 FADD.FTZ R78, R62, R78 ;  /* 0x0000004e3e4e0221 */ /* 0x000fe40000010000 */
.L_x_14060:
[----:B------:R-:W-:Y:S01]  /*0c20*/  HADD2.F32 R79, -RZ, R79.H1_H1 ;  /* 0x3000004fff4f7230 */ /* 0x000fe20000004100 */
[----:B------:R-:W-:Y:S05]  /*0c30*/  @P2 BRA `(.L_x_14061) ;  /* 0x0000003000002947 */ /* 0x000fea0003800000 */
[----:B------:R-:W-:Y:S05]  /*0c40*/  @!P0 BRA `(.L_x_14062) ;  /* 0x0000005000008947 */ /* 0x000fea0003800000 */
[----:B-----5:R-:W-:Y:S01]  /*0c50*/  FADD.FTZ R79, R63, R79 ;  /* 0x0000004f3f4f7221 */ /* 0x020fe20000010000 */
[----:B------:R-:W-:Y:S05]  /*0c60*/  BRA `(.L_x_14062) ;  /* 0x0000003000007947 */ /* 0x000fea0003800000 */
.L_x_14061:
[----:B-----5:R-:W-:-:S05]  /*0c70*/  HADD2.F32 R68, -RZ, R55.H1_H1 ;  /* 0x30000037ff447230 */ /* 0x020fca0000004100 */
[----:B------:R-:W-:-:S04]  /*0c80*/  FADD.FTZ R79, R68, R79 ;  /* 0x0000004f444f7221 */ /* 0x000fc80000010000 */
[----:B------:R-:W-:Y:S02]  /*0c90*/  @P0 FADD.FTZ R79, R63, R79 ;  /* 0x0000004f3f4f0221 */ /* 0x000fe40000010000 */
.L_x_14062:
        /* <DEDUP_REMOVED lines=16> */
.L_x_14063:
[----:B0----5:R-:W-:-:S05]  /*0da0*/  HADD2.F32 R73, -RZ, R52.H0_H0 ;  /* 0x20000034ff497230 */ /* 0x021fca0000004100 */
[----:B------:R-:W-:-:S04]  /*0db0*/  FADD.FTZ R72, R73, R72 ;  /* 0x0000004849487221 */ /* 0x000fc80000010000 */
[----:B------:R-:W-:Y:S02]  /*0dc0*/  @P0 FADD.FTZ R72, R56, R72 ;  /* 0x0000004838480221 */ /* 0x000fe40000010000 */
.L_x_14064:
[----:B------:R-:W-:Y:S01]  /*0dd0*/  HADD2.F32 R73, -RZ, R68.H1_H1 ;  /* 0x30000044ff497230 */ /* 0x000fe20000004100 */
[----:B------:R-:W-:Y:S05]  /*0de0*/  @P2 BRA `(.L_x_14065) ;  /* 0x0000003000002947 */ /* 0x000fea0003800000 */
[----:B------:R-:W-:Y:S05]  /*0df0*/  @!P0 BRA `(.L_x_14066) ;  /* 0x0000005000008947 */ /* 0x000fea0003800000 */
[----:B-----5:R-:W-:Y:S01]  /*0e00*/  FADD.FTZ R73, R57, R73 ;  /* 0x0000004939497221 */ /* 0x020fe20000010000 */
[----:B------:R-:W-:Y:S05]  /*0e10*/  BRA `(.L_x_14066) ;  /* 0x0000003000007947 */ /* 0x000fea0003800000 */
.L_x_14065:
[----:B-----5:R-:W-:-:S05]  /*0e20*/  HADD2.F32 R68, -RZ, R52.H1_H1 ;  /* 0x30000034ff447230 */ /* 0x020fca0000004100 */
[----:B------:R-:W-:-:S04]  /*0e30*/  FADD.FTZ R73, R68, R73 ;  /* 0x0000004944497221 */ /* 0x000fc80000010000 */
[----:B------:R-:W-:Y:S02]  /*0e40*/  @P0 FADD.FTZ R73, R57, R73 ;  /* 0x0000004939490221 */ /* 0x000fe40000010000 */
.L_x_14066:
[----:B------:R-:W-:Y:S01]  /*0e50*/  HADD2.F32 R74, -RZ, R69.H0_H0 ;  /* 0x20000045ff4a7230 */ /* 0x000fe20000004100 */
[----:B------:R-:W-:Y:S05]  /*0e60*/  @P2 BRA `(.L_x_14067) ;  /* 0x0000003000002947 */ /* 0x000fea0003800000 */
[----:B------:R-:W-:Y:S05]  /*0e70*/  @!P0 BRA `(.L_x_14068) ;  /* 0x0000005000008947 */ /* 0x000fea0003800000 */
[----:B-----5:R-:W-:Y:S01]  /*0e80*/  FADD.FTZ R74, R58, R74 ;  /* 0x0000004a3a4a7221 */ /* 0x020fe20000010000 */
[----:B------:R-:W-:Y:S05]  /*0e90*/  BRA `(.L_x_14068) ;  /* 0x0000003000007947 */ /* 0x000fea0003800000 */
.L_x_14067:
[----:B-----5:R-:W-:-:S05]  /*0ea0*/  HADD2.F32 R75, -RZ, R53.H0_H0 ;  /* 0x20000035ff4b7230 */ /* 0x020fca0000004100 */
[----:B------:R-:W-:-:S04]  /*0eb0*/  FADD.FTZ R74, R75, R74 ;  /* 0x0000004a4b4a7221 */ /* 0x000fc80000010000 */
[----:B------:R-:W-:Y:S02]  /*0ec0*/  @P0 FADD.FTZ R74, R58, R74 ;  /* 0x0000004a3a4a0221 */ /* 0x000fe40000010000 */
.L_x_14068:
[----:B------:R-:W-:Y:S01]  /*0ed0*/  HADD2.F32 R75, -RZ, R69.H1_H1 ;  /* 0x30000045ff4b7230 */ /* 0x000fe20000004100 */
[----:B------:R-:W-:Y:S05]  /*0ee0*/  @P2 BRA `(.L_x_14069) ;  /* 0x0000003000002947 */ /* 0x000fea0003800000 */
[----:B------:R-:W-:Y:S05]  /*0ef0*/  @!P0 BRA `(.L_x_14070) ;  /* 0x0000005000008947 */ /* 0x000fea0003800000 */
[----:B-----5:R-:W-:Y:S01]  /*0f00*/  FADD.FTZ R75, R59, R75 ;  /* 0x0000004b3b4b7221 */ /* 0x020fe20000010000 */
[----:B------:R-:W-:Y:S05]  /*0f10*/  BRA `(.L_x_14070) ;  /* 0x0000003000007947 */ /* 0x000fea0003800000 */
.L_x_14069:
[----:B-----5:R-:W-:-:S05]  /*0f20*/  HADD2.F32 R68, -RZ, R53.H1_H1 ;  /* 0x30000035ff447230 */ /* 0x020fca0000004100 */
[----:B------:R-:W-:-:S04]  /*0f30*/  FADD.FTZ R75, R68, R75 ;  /* 0x0000004b444b7221 */ /* 0x000fc80000010000 */
[----:B------:R-:W-:Y:S02]  /*0f40*/  @P0 FADD.FTZ R75, R59, R75 ;  /* 0x0000004b3b4b0221 */ /* 0x000fe40000010000 */
.L_x_14070:
[----:B------:R-:W-:Y:S01]  /*0f50*/  HADD2.F32 R68, -RZ, R70.H0_H0 ;  /* 0x20000046ff447230 */ /* 0x000fe20000004100 */
[----:B------:R-:W-:Y:S05]  /*0f60*/  @P2 BRA `(.L_x_14071) ;  /* 0x0000003000002947 */ /* 0x000fea0003800000 */
[----:B------:R-:W-:Y:S05]  /*0f70*/  @!P0 BRA `(.L_x_14072) ;  /* 0x0000005000008947 */ /* 0x000fea0003800000 */
[----:B-----5:R-:W-:Y:S01]  /*0f80*/  FADD.FTZ R68, R60, R68 ;  /* 0x000000443c447221 */ /* 0x020fe20000010000 */
[----:B------:R-:W-:Y:S05]  /*0f90*/  BRA `(.L_x_14072) ;  /* 0x0000003000007947 */ /* 0x000fea0003800000 */
.L_x_14071:
[----:B-----5:R-:W-:-:S05]  /*0fa0*/  HADD2.F32 R69, -RZ, R54.H0_H0 ;  /* 0x20000036ff457230 */ /* 0x020fca0000004100 */
[----:B------:R-:W-:-:S04]  /*0fb0*/  FADD.FTZ R68, R69, R68 ;  /* 0x0000004445447221 */ /* 0x000fc80000010000 */
[----:B------:R-:W-:Y:S02]  /*0fc0*/  @P0 FADD.FTZ R68, R60, R68 ;  /* 0x000000443c440221 */ /* 0x000fe40000010000 */
.L_x_14072:
[----:B------:R-:W-:Y:S01]  /*0fd0*/  HADD2.F32 R69, -RZ, R70.H1_H1 ;  /* 0x30000046ff457230 */ /* 0x000fe20000004100 */
[----:B------:R-:W-:Y:S05]  /*0fe0*/  @P2 BRA `(.L_x_14073) ;  /* 0x0000003000002947 */ /* 0x000fea0003800000 */
[----:B------:R-:W-:Y:S05]  /*0ff0*/  @!P0 BRA `(.L_x_14074) ;  /* 0x0000005000008947 */ /* 0x000fea0003800000 */
[----:B-----5:R-:W-:Y:S01]  /*1000*/  FADD.FTZ R69, R61, R69 ;  /* 0x000000453d457221 */ /* 0x020fe20000010000 */
[----:B------:R-:W-:Y:S05]  /*1010*/  BRA `(.L_x_14074) ;  /* 0x0000003000007947 */ /* 0x000fea0003800000 */
.L_x_14073:
[----:B-----5:R-:W-:-:S05]  /*1020*/  HADD2.F32 R70, -RZ, R54.H1_H1 ;  /* 0x30000036ff467230 */ /* 0x020fca0000004100 */
[----:B------:R-:W-:-:S04]  /*1030*/  FADD.FTZ R69, R70, R69 ;  /* 0x0000004546457221 */ /* 0x000fc80000010000 */
[----:B------:R-:W-:Y:S02]  /*1040*/  @P0 FADD.FTZ R69, R61, R69 ;  /* 0x000000453d450221 */ /* 0x000fe40000010000 */
.L_x_14074:
[----:B------:R-:W-:Y:S01]  /*1050*/  HADD2.F32 R70, -RZ, R71.H0_H0 ;  /* 0x20000047ff467230 */ /* 0x000fe20000004100 */
[----:B------:R-:W-:Y:S05]  /*1060*/  @P2 BRA `(.L_x_14075) ;  /* 0x0000003000002947 */ /* 0x000fea0003800000 */
[----:B------:R-:W-:Y:S05]  /*1070*/  @!P0 BRA `(.L_x_14076) ;  /* 0x0000005000008947 */ /* 0x000fea0003800000 */
[----:B-----5:R-:W-:Y:S01]  /*1080*/  FADD.FTZ R70, R62, R70 ;  /* 0x000000463e467221 */ /* 0x020fe20000010000 */
[----:B------:R-:W-:Y:S05]  /*1090*/  BRA `(.L_x_14076) ;  /* 0x0000003000007947 */ /* 0x000fea0003800000 */
.L_x_14075:
[----:B-----5:R-:W-:-:S05]  /*10a0*/  HADD2.F32 R93, -RZ, R55.H0_H0 ;  /* 0x20000037ff5d7230 */ /* 0x020fca0000004100 */
[----:B------:R-:W-:-:S04]  /*10b0*/  FADD.FTZ R70, R93, R70 ;  /* 0x000000465d467221 */ /* 0x000fc80000010000 */
[----:B------:R-:W-:Y:S02]  /*10c0*/  @P0 FADD.FTZ R70, R62, R70 ;  /* 0x000000463e460221 */ /* 0x000fe40000010000 */
.L_x_14076:
[----:B------:R-:W-:Y:S01]  /*10d0*/  HADD2.F32 R71, -RZ, R71.H1_H1 ;  /* 0x30000047ff477230 */ /* 0x000fe20000004100 */
[----:B------:R-:W-:Y:S05]  /*10e0*/  @P2 BRA `(.L_x_14077) ;  /* 0x0000003000002947 */ /* 0x000fea0003800000 */
[----:B------:R-:W-:Y:S05]  /*10f0*/  @!P0 BRA `(.L_x_14078) ;  /* 0x0000005000008947 */ /* 0x000fea0003800000 */
[----:B-----5:R-:W-:Y:S01]  /*1100*/  FADD.FTZ R71, R63, R71 ;  /* 0x000000473f477221 */ /* 0x020fe20000010000 */
[----:B------:R-:W-:Y:S05]  /*1110*/  BRA `(.L_x_14078) ;  /* 0x0000003000007947 */ /* 0x000fea0003800000 */
.L_x_14077:
[----:B-----5:R-:W-:-:S05]  /*1120*/  HADD2.F32 R92, -RZ, R55.H1_H1 ;  /* 0x30000037ff5c7230 */ /* 0x020fca0000004100 */
[----:B------:R-:W-:-:S04]  /*1130*/  FADD.FTZ R71, R92, R71 ;  /* 0x000000475c477221 */ /* 0x000fc80000010000 */
[----:B------:R-:W-:Y:S02]  /*1140*/  @P0 FADD.FTZ R71, R63, R71 ;  /* 0x000000473f470221 */ /* 0x000fe40000010000 */
.L_x_14078:
        /* <DEDUP_REMOVED lines=34> */
.L_x_14083:
        /* <DEDUP_REMOVED lines=68> */
.L_x_14084:
        /* <DEDUP_REMOVED lines=122> */
[----:B------:R-:W-:Y:S01]  /*1f50*/  FMUL.FTZ R85, R80, R85 ;  /* 0x0000005550557220 */ /* 0x000fe20000410000 */
[----:B------:R-:W-:Y:S01]  /*1f60*/  F2FP.PACK_AB R65, R68, R65 ;  /* 0x000000414441723e */ /* 0x000fe200000000ff */
        /* <DEDUP_REMOVED lines=13> */
[----:B------:R-:W-:Y:S01]  /*2040*/  FFMA.FTZ R69, R38, R87, R14 ;  /* 0x0000005726457223 */ /* 0x000fe2000001000e */
[----:B------:R-:W-:Y:S01]  /*2050*/  HFMA2.MMA R87, -RZ, RZ, 0, 9.5367431640625e-07 ;  /* 0x00000010ff577435 */ /* 0x000fe200000001ff */
[----:B------:R-:W-:Y:S01]  /*2060*/  FFMA.FTZ R72, R39, R72, R15 ;  /* 0x0000004827487223 */ /* 0x000fe2000001000f */
[----:B------:R-:W-:Y:S01]  /*2070*/  F2FP.PACK_AB R75, R78, R99 ;  /* 0x000000634e4b723e */ /* 0x000fe200000000ff */
[----:B------:R-:W-:-:S02]  /*2080*/  FFMA.FTZ R81, R41, R74, R17 ;  /* 0x0000004a29517223 */ /* 0x000fc40000010011 */
[----:B------:R-:W-:Y:S01]  /*2090*/  FFMA.FTZ R74, R48, R83, R24 ;  /* 0x00000053304a7223 */ /* 0x000fe20000010018 */
[----:B------:R-:W-:Y:S01]  /*20a0*/  F2FP.PACK_AB R69, R72, R69 ;  /* 0x000000454845723e */ /* 0x000fe200000000ff */
[----:B------:R-:W-:Y:S02]  /*20b0*/  FFMA.FTZ R83, R49, R76, R25 ;  /* 0x0000004c31537223 */ /* 0x000fe40000010019 */
[C---:B------:R-:W-:Y:S02]  /*20c0*/  FMUL.FTZ R77, R80.reuse, R77 ;  /* 0x0000004d504d7220 */ /* 0x040fe40000410000 */
[C---:B------:R-:W-:Y:S01]  /*20d0*/  FMUL.FTZ R76, R80.reuse, R73 ;  /* 0x00000049504c7220 */ /* 0x040fe20000410000 */
[----:B------:R-:W-:Y:S01]  /*20e0*/  F2FP.PACK_AB R74, R83, R74 ;  /* 0x0000004a534a723e */ /* 0x000fe200000000ff */
        /* <DEDUP_REMOVED lines=9> */
[----:B------:R-:W-:Y:S01]  /*2180*/  F2FP.PACK_AB R72, R77, R72 ;  /* 0x000000484d48723e */ /* 0x000fe200000000ff */
[----:B------:R-:W-:-:S02]  /*2190*/  FFMA.FTZ R66, R32, R107, R8 ;  /* 0x0000006b20427223 */ /* 0x000fc40000010008 */
[----:B------:R-:W-:Y:S01]  /*21a0*/  FFMA.FTZ R70, R40, R95, R16 ;  /* 0x0000005f28467223 */ /* 0x000fe20000010010 */
        /* <DEDUP_REMOVED lines=17> */
.L_x_14081:
[----:B------:R-:W-:Y:S05]  /*22c0*/  EXIT ;  /* 0x000000000000794d */ /* 0x000fea0003800000 */
.L_x_14079:
[----:B0-----:R-:W-:Y:S01]  /*22d0*/  HFMA2.MMA R93, -RZ, RZ, 0, 1.847743988037109375e-06 ;  /* 0x0000001fff5d7435 */ /* 0x001fe200000001ff */
[----:B------:R-:W-:-:S02]  /*22e0*/  MOV R97, 0x1 ;  /* 0x0000000100617802 */ /* 0x000fc40000000f00 */
[----:B------:R-:W-:Y:S02]  /*22f0*/  MOV R96, 0xffffffff ;  /* 0xffffffff00607802 */ /* 0x000fe40000000f00 */
[----:B------:R-:W-:Y:S02]  /*2300*/  MOV R94, 0x2320 ;  /* 0x00002320005e7802 */ /* 0x000fe40000000f00 */
[----:B-----5:R-:W-:Y:S05]  /*2310*/  CALL.REL.NOINC `($__internal_59_$__cuda_sm70_shflsync_bfly_p) ;  /* 0x0000069000007944 */ /* 0x020fea0003c00000 */
[----:B-1----:R-:W-:Y:S01]  /*2320*/  MOV R92, R97 ;  /* 0x00000061005c7202 */ /* 0x002fe20000000f00 */
[----:B0-----:R-:W-:Y:S05]  /*2330*/  BRA `(.L_x_14083) ;  /* 0xfffff03000007947 */ /* 0x001fea000383ffff */
.L_x_14080:
[----:B------:R-:W-:Y:S01]  /*2340*/  HFMA2.MMA R97, -RZ, RZ, 0, 1.1920928955078125e-07 ;  /* 0x00000002ff617435 */ /* 0x000fe200000001ff */
[----:B------:R-:W-:Y:S02]  /*2350*/  MOV R93, 0x1f ;  /* 0x0000001f005d7802 */ /* 0x000fe40000000f00 */
[----:B------:R-:W-:Y:S02]  /*2360*/  MOV R96, 0xffffffff ;  /* 0xffffffff00607802 */ /* 0x000fe40000000f00 */
[----:B------:R-:W-:Y:S02]  /*2370*/  MOV R94, 0x2390 ;  /* 0x00002390005e7802 */ /* 0x000fe40000000f00 */
[----:B-----5:R-:W-:Y:S05]  /*2380*/  CALL.REL.NOINC `($__internal_59_$__cuda_sm70_shflsync_bfly_p) ;  /* 0x0000062000007944 */ /* 0x020fea0003c00000 */
[----:B01----:R-:W-:Y:S01]  /*2390*/  FADD.FTZ R98, R98, R97 ;  /* 0x0000006162627221 */ /* 0x003fe20000010000 */
[----:B------:R-:W-:Y:S01]  /*23a0*/  HFMA2.MMA R97, -RZ, RZ, 0, 2.384185791015625e-07 ;  /* 0x00000004ff617435 */ /* 0x000fe200000001ff */
[----:B------:R-:W-:-:S02]  /*23b0*/  MOV R93, 0x1f ;  /* 0x0000001f005d7802 */ /* 0x000fc40000000f00 */
[----:B------:R-:W-:Y:S02]  /*23c0*/  MOV R96, 0xffffffff ;  /* 0xffffffff00607802 */ /* 0x000fe40000000f00 */
[----:B------:R-:W-:Y:S02]  /*23d0*/  MOV R94, 0x23f0 ;  /* 0x000023f0005e7802 */ /* 0x000fe40000000f00 */
[----:B------:R-:W-:Y:S05]  /*23e0*/  CALL.REL.NOINC `($__internal_59_$__cuda_sm70_shflsync_bfly_p) ;  /* 0x000005c000007944 */ /* 0x000fea0003c00000 */
[----:B01----:R-:W-:Y:S01]  /*23f0*/  FADD.FTZ R98, R98, R97 ;  /* 0x0000006162627221 */ /* 0x003fe20000010000 */
[----:B------:R-:W-:Y:S01]  /*2400*/  HFMA2.MMA R97, -RZ, RZ, 0, 4.76837158203125e-07 ;  /* 0x00000008ff617435 */ /* 0x000fe200000001ff */
[----:B------:R-:W-:Y:S02]  /*2410*/  MOV R93, 0x1f ;  /* 0x0000001f005d7802 */ /* 0x000fe40000000f00 */
[----:B------:R-:W-:Y:S02]  /*2420*/  MOV R96, 0xffffffff ;  /* 0xffffffff00607802 */ /* 0x000fe40000000f00 */
[----:B------:R-:W-:Y:S02]  /*2430*/  MOV R94, 0x2450 ;  /* 0x00002450005e7802 */ /* 0x000fe40000000f00 */
[----:B------:R-:W-:Y:S05]  /*2440*/  CALL.REL.NOINC `($__internal_59_$__cuda_sm70_shflsync_bfly_p) ;  /* 0x0000056000007944 */ /* 0x000fea0003c00000 */
[----:B01----:R-:W-:Y:S01]  /*2450*/  FADD.FTZ R98, R98, R97 ;  /* 0x0000006162627221 */ /* 0x003fe20000010000 */
[----:B------:R-:W-:Y:S01]  /*2460*/  HFMA2.MMA R97, -RZ, RZ, 0, 9.5367431640625e-07 ;  /* 0x00000010ff617435 */ /* 0x000fe200000001ff */
[----:B------:R-:W-:-:S02]  /*2470*/  MOV R93, 0x1f ;  /* 0x0000001f005d7802 */ /* 0x000fc40000000f00 */
[----:B------:R-:W-:Y:S02]  /*2480*/  MOV R96, 0xffffffff ;  /* 0xffffffff00607802 */ /* 0x000fe40000000f00 */
[----:B------:R-:W-:Y:S02]  /*2490*/  MOV R94, 0x24b0 ;  /* 0x000024b0005e7802 */ /* 0x000fe40000000f00 */
[----:B------:R-:W-:Y:S05]  /*24a0*/  CALL.REL.NOINC `($__internal_59_$__cuda_sm70_shflsync_bfly_p) ;  /* 0x0000050000007944 */ /* 0x000fea0003c00000 */
        /* <DEDUP_REMOVED lines=54> */
[----:B------:R-:W-:Y:S05]  /*2810*/  CALL.REL.NOINC `($__internal_59_$__cuda_sm70_shflsync_bfly_p) ;  /* 0x0000019000007944 */ /* 0x000fea0003c00000 */
[----:B01----:R-:W-:Y:S01]  /*2820*/  FADD.FTZ R98, R98, R97 ;  /* 0x0000006162627221 */ /* 0x003fe20000010000 */
[----:B------:R-:W-:Y:S01]  /*2830*/  HFMA2.MMA R97, -RZ, RZ, 0, 1.1920928955078125e-07 ;  /* 0x00000002ff617435 */ /* 0x000fe200000001ff */
[----:B------:R-:W-:Y:S02]  /*2840*/  MOV R93, 0x1f ;  /* 0x0000001f005d7802 */ /* 0x000fe40000000f00 */
[----:B------:R-:W-:Y:S02]  /*2850*/  MOV R96, 0xffffffff ;  /* 0xffffffff00607802 */ /* 0x000fe40000000f00 */
[----:B------:R-:W-:Y:S02]  /*2860*/  MOV R94, 0x2880 ;  /* 0x00002880005e7802 */ /* 0x000fe40000000f00 */
[----:B------:R-:W-:Y:S05]  /*2870*/  CALL.REL.NOINC `($__internal_59_$__cuda_sm70_shflsync_bfly_p) ;  /* 0x0000013000007944 */ /* 0x000fea0003c00000 */
        /* <DEDUP_REMOVED lines=18> */
[----:B01----:R-:W-:Y:S05]  /*29a0*/  BRA `(.L_x_14084) ;  /* 0xffffee0000007947 */ /* 0x003fea000383ffff */
        .weak           $__internal_59_$__cuda_sm70_shflsync_bfly_p
        .type           $__internal_59_$__cuda_sm70_shflsync_bfly_p,@function
        .size           $__internal_59_$__cuda_sm70_shflsync_bfly_p,(.L_x_20039 - $__internal_59_$__cuda_sm70_shflsync_bfly_p)
$__internal_59_$__cuda_sm70_shflsync_bfly_p:
[----:B------:R-:W-:Y:S01]  /*29b0*/  HFMA2.MMA R95, -RZ, RZ, 0, 0 ;  /* 0x00000000ff5f7435 */ /* 0x000fe200000001ff */
[----:B------:R-:W-:Y:S04]  /*29c0*/  WARPSYNC R96 ;  /* 0x0000006000007348 */ /* 0x000fe80003800000 */
[----:B------:R0:W1:Y:S01]  /*29d0*/  SHFL.BFLY PT, R97, R98, R97, R93 ;  /* 0x0c00006162617389 */ /* 0x00006200000e005d */
[----:B------:R-:W-:Y:S05]  /*29e0*/  RET.REL.NODEC R94 `(_ZN10layer_norm31ln_parallel_residual_fwd_kernelINS_13Kernel_traitsIf6__halffS2_fjLj6144ELj1ELj1ELj8ELj16ENS_18Kernel_traits_baseILj6144EfS2_fS2_fjLj256EEEEELb0ELb1ELb1EEEvNS_9FwdParamsE) ;  /* 0xffffd6105e007950 */ /* 0x000fea0003c3ffff */
.L_x_14085:
        /* <DEDUP_REMOVED lines=9> */
.L_x_20039:


//--------------------- .text._ZN10layer_norm31ln_parallel_residual_fwd_kernelINS_13Kernel_traitsIf6__halffS2_fjLj6144ELj1ELj1ELj8ELj16ENS_18Kernel_traits_baseILj6144EfS2_fS2_fjLj256EEEEELb1ELb0ELb0EEEvNS_9FwdParamsE --------------------------
	.section	.text._ZN10layer_norm31ln_parallel_residual_fwd_kernelINS_13Kernel_traitsIf6__halffS2_fjLj6144ELj1ELj1ELj8ELj16ENS_18Kernel_traits_baseILj6144EfS2_fS2_fjLj256EEEEELb1ELb0ELb0EEEvNS_9FwdParamsE,"ax",@progbits
	.sectioninfo	@"SHI_REGISTERS=199"
	.align	128
        .global         _ZN10layer_norm31ln_parallel_residual_fwd_kernelINS_13Kernel_traitsIf6__halffS2_fjLj6144ELj1ELj1ELj8ELj16ENS_18Kernel_traits_baseILj6144EfS2_fS2_fjLj256EEEEELb1ELb0ELb0EEEvNS_9FwdParamsE
        .type           _ZN10layer_norm31ln_parallel_residual_fwd_kernelINS_13Kernel_traitsIf6__halffS2_fjLj6144ELj1ELj1ELj8ELj16ENS_18Kernel_traits_baseILj6144EfS2_fS2_fjLj256EEEEELb1ELb0ELb0EEEvNS_9FwdParamsE,@function
        .size           _ZN10layer_norm31ln_parallel_residual_fwd_kernelINS_13Kernel_traitsIf6__halffS2_fjLj6144ELj1ELj1ELj8ELj16ENS_18Kernel_traits_baseILj6144EfS2_fS2_fjLj256EEEEELb1ELb0ELb0EEEvNS_9FwdParamsE,(.L_x_20040 - _ZN10layer_norm31ln_parallel_residual_fwd_kernelINS_13Kernel_traitsIf6__halffS2_fjLj6144ELj1ELj1ELj8ELj16ENS_18Kernel_traits_baseILj6144EfS2_fS2_fjLj256EEEEELb1ELb0ELb0EEEvNS_9FwdParamsE)
        .other          _ZN10layer_norm31ln_parallel_residual_fwd_kernelINS_13Kernel_traitsIf6__halffS2_fjLj6144ELj1ELj1ELj8ELj16ENS_18Kernel_traits_baseILj6144EfS2_fS2_fjLj256EEEEELb1ELb0ELb0EEEvNS_9FwdParamsE,@"STO_CUDA_ENTRY STV_DEFAULT"
_ZN10layer_norm31ln_parallel_residual_fwd_kernelINS_13Kernel_traitsIf6__halffS2_fjLj6144ELj1ELj1ELj8ELj16ENS_18Kernel_traits_baseILj6144EfS2_fS2_fjLj256EEEEELb1ELb0ELb0EEEvNS_9FwdParamsE:
.text._ZN10layer_norm31ln_parallel_residual_fwd_kernelINS_13Kernel_traitsIf6__halffS2_fjLj6144ELj1ELj1ELj8ELj16ENS_18Kernel_traits_baseILj6144EfS2_fS2_fjLj256EEEEELb1ELb0ELb0EEEvNS_9FwdParamsE:
        /* <DEDUP_REMOVED lines=96> */
.L_x_14087:
[----:B------:R-:W-:Y:S05]  /*0600*/  BSYNC B0 ;  /* 0x0000000000007941 */ /* 0x000fea0003800000 */
.L_x_14086:
        /* <DEDUP_REMOVED lines=10> */
[----:B0-----:R-:W-:-:S09]  /*06b0*/  IMAD.SHL.U32 R7, R100, 0x20, RZ ;  /* 0x0000002064077824 */ /* 0x001fd200078e00ff */
        /* <DEDUP_REMOVED lines=22> */
.L_x_14089:
[----:B------:R-:W-:Y:S05]  /*0820*/  BSYNC B0 ;  /* 0x0000000000007941 */ /* 0x000fea0003800000 */
.L_x_14088:
        /* <DEDUP_REMOVED lines=32> */
.L_x_14091:
[----:B------:R-:W-:Y:S05]  /*0a30*/  BSYNC B0 ;  /* 0x0000000000007941 */ /* 0x000fea0003800000 */
.L_x_14090:
        /* <DEDUP_REMOVED lines=8> */
[----:B------:R-:W-:Y:S01]  /*0ac0*/  LOP3.LUT R101, R0, 0xe0, RZ, 0xc0, !PT ;  /* 0x000000e000657812 */ /* 0x000fe200078ec0ff */
[----:B------:R-:W-:Y:S01]  /*0ad0*/  IMAD.MOV.U32 R172, RZ, RZ, 0x1 ;  /* 0x00000001ffac7424 */ /* 0x000fe200078e00ff */
[----:B------:R-:W-:Y:S01]  /*0ae0*/  LOP3.LUT R108, R113, 0xff, RZ, 0xc0, !PT ;  /* 0x000000ff716c7812 */ /* 0x000fe200078ec0ff */
[----:B------:R-:W-:Y:S01]  /*0af0*/  IMAD.WIDE.U32 R104, R104, -0x326172a9, RZ ;  /* 0xcd9e8d5768687825 */ /* 0x000fe200078e00ff */
[----:B------:R-:W-:-:S02]  /*0b00*/  IADD3 R154, R2, 0x1715609d, RZ ;  /* 0x1715609d029a7810 */ /* 0x000fc40007ffe0ff */
[----:B------:R-:W-:Y:S01]  /*0b10*/  IADD3 R155, R2, -0x4ab325aa, RZ ;  /* 0xb54cda56029b7810 */ /* 0x000fe20007ffe0ff */
[----:B------:R-:W-:Y:S01]  /*0b20*/  IMAD.IADD R106, R108, 0x1, -R101 ;  /* 0x000000016c6a7824 */ /* 0x000fe200078e0a65 */
[----:B------:R-:W-:Y:S01]  /*0b30*/  SHF.R.U32.HI R113, RZ, 0x3, R113 ;  /* 0x00000003ff717819 */ /* 0x000fe20000011671 */
[----:B------:R-:W-:Y:S01]  /*0b40*/  IMAD.MOV.U32 R171, RZ, RZ, RZ ;  /* 0x000000ffffab7224 */ /* 0x000fe200078e00ff */
[----:B------:R-:W-:Y:S02]  /*0b50*/  LOP3.LUT R103, R103, R110, R154, 0x96, !PT ;  /* 0x0000006e67677212 */ /* 0x000fe400078e969a */
[----:B------:R-:W-:Y:S02]  /*0b60*/  IMNMX R106, RZ, R106, !PT ;  /* 0x0000006aff6a7217 */ /* 0x000fe40007800200 */
[----:B------:R-:W-:Y:S01]  /*0b70*/  LOP3.LUT R101, R105, R102, R155, 0x96, !PT ;  /* 0x0000006669657212 */ /* 0x000fe200078e969b */
[----:B------:R-:W-:Y:S01]  /*0b80*/  IMAD.WIDE.U32 R102, R103, -0x2daee0ad, RZ ;  /* 0xd2511f5367667825 */ /* 0x000fe200078e00ff */
[----:B------:R-:W-:-:S02]  /*0b90*/  LOP3.LUT R110, R113, 0x1fffffe0, RZ, 0xc0, !PT ;  /* 0x1fffffe0716e7812 */ /* 0x000fc400078ec0ff */
[----:B------:R-:W-:Y:S02]  /*0ba0*/  IMNMX R105, R106, 0x20, PT ;  /* 0x000000206a697817 */ /* 0x000fe40003800200 */
[----:B------:R-:W-:Y:S02]  /*0bb0*/  IADD3 R156, R3, 0x646e171e, RZ ;  /* 0x646e171e039c7810 */ /* 0x000fe40007ffe0ff */
[----:B------:R-:W-:Y:S01]  /*0bc0*/  SHF.L.U32 R107, R0, 0x5, RZ ;  /* 0x00000005006b7819 */ /* 0x000fe200000006ff */
[----:B------:R-:W-:Y:S01]  /*0bd0*/  IMAD.IADD R105, R105, 0x1, R110 ;  /* 0x0000000169697824 */ /* 0x000fe200078e026e */
        /* <DEDUP_REMOVED lines=21> */
[----:B-1----:R1:W2:Y:S01]  /*0d30*/  MUFU.RCP R167, R105 ;  /* 0x0000006900a77308 */ /* 0x0022a20000001000 */
        /* <DEDUP_REMOVED lines=10> */
[----:B-12---:R-:W-:Y:S02]  /*0de0*/  IMAD R176, R176, -0x326172a9, RZ ;  /* 0xcd9e8d57b0b07824 */ /* 0x006fe400078e02ff */
.L_x_14493:
[----:B------:R-:W-:Y:S01]  /*0df0*/  IMAD R132, R146, c[0x0][0x168], RZ ;  /* 0x00005a0092847a24 */ /* 0x000fe200078e02ff */
[----:B------:R-:W-:Y:S01]  /*0e00*/  LOP3.LUT P0, RZ, R187, 0x20, RZ, 0xc0, !PT ;  /* 0x00000020bbff7812 */ /* 0x000fe2000780c0ff */
[----:B------:R-:W-:Y:S01]  /*0e10*/  BSSY B0, `(.L_x_14092) ;  /* 0x00005bd000007945 */ /* 0x000fe20003800000 */
[----:B------:R-:W-:Y:S02]  /*0e20*/  LOP3.LUT R134, R0, 0xff, RZ, 0xc0, !PT ;  /* 0x000000ff00867812 */ /* 0x000fe400078ec0ff */
        /* <DEDUP_REMOVED lines=33> */
.L_x_14095:
[----:B-1----:R-:W-:Y:S02]  /*1040*/  IMAD.MOV.U32 R136, RZ, RZ, R176 ;  /* 0x000000ffff887224 */ /* 0x002fe400078e00b0 */
.L_x_14096:
[----:B------:R-:W-:Y:S05]  /*1050*/  BSYNC B1 ;  /* 0x0000000000017941 */ /* 0x000fea0003800000 */
.L_x_14094:
        /* <DEDUP_REMOVED lines=16> */
.L_x_14100:
[----:B------:R-:W-:Y:S05]  /*1160*/  BSYNC B2 ;  /* 0x0000000000027941 */ /* 0x000fea0003800000 */
.L_x_14099:
        /* <DEDUP_REMOVED lines=44> */
.L_x_14098:
[----:B------:R-:W-:Y:S05]  /*1430*/  BSYNC B1 ;  /* 0x0000000000017941 */ /* 0x000fea0003800000 */
.L_x_14097:
[----:B------:R-:W1:Y:S01]  /*1440*/  I2F.U32 R109, R136 ;  /* 0x00000088006d7306 */ /* 0x000e620000201000 */
[----:B------:R-:W-:Y:S01]  /*1450*/  IMAD.MOV.U32 R132, RZ, RZ, 0x2f800000 ;  /* 0x2f800000ff847424 */ /* 0x000fe200078e00ff */
[----:B------:R-:W-:Y:S01]  /*1460*/  ISETP.NE.U32.AND P1, PT, RZ, c[0x0][0x178], PT ;  /* 0x00005e00ff007a0c */ /* 0x000fe20003f25070 */
[----:B-----5:R-:W-:Y:S01]  /*1470*/  HADD2.F32 R108, -RZ, R120.H0_H0 ;  /* 0x20000078ff6c7230 */ /* 0x020fe20000004100 */
[----:B------:R-:W-:Y:S02]  /*1480*/  LOP3.LUT R187, R187, 0xfffffff7, RZ, 0xc0, !PT ;  /* 0xfffffff7bbbb7812 */ /* 0x000fe400078ec0ff */
[----:B------:R-:W-:-:S02]  /*1490*/  ISETP.NE.AND.EX P1, PT, RZ, c[0x0][0x17c], PT, P1 ;  /* 0x00005f00ff007a0c */ /* 0x000fc40003f25310 */
        /* <DEDUP_REMOVED lines=11> */
.L_x_14101:
        /* <DEDUP_REMOVED lines=12> */
.L_x_14104:
[----:B------:R-:W-:Y:S02]  /*1610*/  IMAD.MOV.U32 R170, RZ, RZ, R176 ;  /* 0x000000ffffaa7224 */ /* 0x000fe400078e00b0 */
.L_x_14105:
[----:B------:R-:W-:Y:S05]  /*1620*/  BSYNC B1 ;  /* 0x0000000000017941 */ /* 0x000fea0003800000 */
.L_x_14103:
        /* <DEDUP_REMOVED lines=16> */
.L_x_14109:
[----:B------:R-:W-:Y:S05]  /*1730*/  BSYNC B2 ;  /* 0x0000000000027941 */ /* 0x000fea0003800000 */
.L_x_14108:
        /* <DEDUP_REMOVED lines=43> */
.L_x_14107:
[----:B------:R-:W-:Y:S05]  /*19f0*/  BSYNC B1 ;  /* 0x0000000000017941 */ /* 0x000fea0003800000 */
.L_x_14106:
[----:B------:R-:W1:Y:S01]  /*1a00*/  I2F.U32 R111, R170 ;  /* 0x000000aa006f7306 */ /* 0x000e620000201000 */
[----:B------:R-:W-:-:S05]  /*1a10*/  HADD2.F32 R110, -RZ, R160.H0_H0 ;  /* 0x200000a0ff6e7230 */ /* 0x000fca0000004100 */
[----:B------:R-:W-:Y:S02]  /*1a20*/  FMUL.FTZ R110, R110, c[0x0][0x1e8] ;  /* 0x00007a006e6e7a20 */ /* 0x000fe40000410000 */
[----:B-1----:R-:W-:-:S05]  /*1a30*/  FFMA.FTZ R111, R111, R132, 1.1641532182693481445e-10 ;  /* 0x2f0000006f6f7423 */ /* 0x002fca0000010084 */
[----:B------:R-:W-:-:S04]  /*1a40*/  FSETP.GTU.FTZ.AND P2, PT, R111, c[0x0][0x1e4], PT ;  /* 0x000079006f007a0b */ /* 0x000fc80003f5c000 */
[----:B------:R-:W-:Y:S02]  /*1a50*/  FSEL R111, R110, RZ, !P2 ;  /* 0x000000ff6e6f7208 */ /* 0x000fe40005000000 */
[----:B------:R-:W-:-:S03]  /*1a60*/  SEL R177, RZ, 0x1, P2 ;  /* 0x00000001ffb17807 */ /* 0x000fc60001000000 */
[----:B------:R-:W-:-:S04]  /*1a70*/  FADD.FTZ R108, R111, R108 ;  /* 0x0000006c6f6c7221 */ /* 0x000fc80000010000 */
[----:B------:R-:W-:Y:S02]  /*1a80*/  @P0 FADD.FTZ R108, R100, R108 ;  /* 0x0000006c646c0221 */ /* 0x000fe40000010000 */
.L_x_14102:
        /* <DEDUP_REMOVED lines=12> */
.L_x_14111:
[----:B------:R-:W-:Y:S02]  /*1b50*/  IMAD.MOV.U32 R133, RZ, RZ, R176 ;  /* 0x000000ffff857224 */ /* 0x000fe400078e00b0 */
.L_x_14112:
[----:B------:R-:W-:Y:S05]  /*1b60*/  BSYNC B1 ;  /* 0x0000000000017941 */ /* 0x000fea0003800000 */
.L_x_14110:
        /* <DEDUP_REMOVED lines=16> */
.L_x_14116:
[----:B------:R-:W-:Y:S05]  /*1c70*/  BSYNC B2 ;  /* 0x0000000000027941 */ /* 0x000fea0003800000 */
.L_x_14115:
        /* <DEDUP_REMOVED lines=44> */
.L_x_14114:
[----:B------:R-:W-:Y:S05]  /*1f40*/  BSYNC B1 ;  /* 0x0000000000017941 */ /* 0x000fea0003800000 */
.L_x_14113:
[----:B------:R-:W1:Y:S01]  /*1f50*/  I2F.U32 R109, R133 ;  /* 0x00000085006d7306 */ /* 0x000e620000201000 */
[----:B------:R-:W-:Y:S01]  /*1f60*/  HADD2.F32 R120, -RZ, R120.H1_H1 ;  /* 0x30000078ff787230 */ /* 0x000fe20000004100 */
[----:B------:R-:W-:-:S04]  /*1f70*/  LOP3.LUT R187, R187, 0xfffffffb, RZ, 0xc0, !PT ;  /* 0xfffffffbbbbb7812 */ /* 0x000fc800078ec0ff */
        /* <DEDUP_REMOVED lines=11> */
.L_x_14117:
        /* <DEDUP_REMOVED lines=12> */
.L_x_14120:
[----:B------:R-:W-:Y:S02]  /*20f0*/  IMAD.MOV.U32 R120, RZ, RZ, R176 ;  /* 0x000000ffff787224 */ /* 0x000fe400078e00b0 */
.L_x_14121:
[----:B------:R-:W-:Y:S05]  /*2100*/  BSYNC B1 ;  /* 0x0000000000017941 */ /* 0x000fea0003800000 */
.L_x_14119:
        /* <DEDUP_REMOVED lines=16> */
.L_x_14125:
[----:B------:R-:W-:Y:S05]  /*2210*/  BSYNC B2 ;  /* 0x0000000000027941 */ /* 0x000fea0003800000 */
.L_x_14124:
        /* <DEDUP_REMOVED lines=44> */
.L_x_14123:
[----:B------:R-:W-:Y:S05]  /*24e0*/  BSYNC B1 ;  /* 0x0000000000017941 */ /* 0x000fea0003800000 */
.L_x_14122:
[----:B------:R-:W1:Y:S01]  /*24f0*/  I2F.U32 R133, R120 ;  /* 0x0000007800857306 */ /* 0x000e620000201000 */
[----:B------:R-:W-:-:S05]  /*2500*/  HADD2.F32 R110, -RZ, R160.H1_H1 ;  /* 0x300000a0ff6e7230 */ /* 0x000fca0000004100 */
[----:B------:R-:W-:Y:S02]  /*2510*/  FMUL.FTZ R110, R110, c[0x0][0x1e8] ;  /* 0x00007a006e6e7a20 */ /* 0x000fe40000410000 */
[----:B-1----:R-:W-:-:S05]  /*2520*/  FFMA.FTZ R133, R133, R132, 1.1641532182693481445e-10 ;  /* 0x2f00000085857423 */ /* 0x002fca0000010084 */
[----:B------:R-:W-:-:S04]  /*2530*/  FSETP.GTU.FTZ.AND P2, PT, R133, c[0x0][0x1e4], PT ;  /* 0x0000790085007a0b */ /* 0x000fc80003f5c000 */
[----:B------:R-:W-:Y:S02]  /*2540*/  FSEL R110, R110, RZ, !P2 ;  /* 0x000000ff6e6e7208 */ /* 0x000fe40005000000 */
[----:B------:R-:W-:-:S03]  /*2550*/  SEL R178, RZ, 0x1, P2 ;  /* 0x00000001ffb27807 */ /* 0x000fc60001000000 */
[----:B------:R-:W-:-:S04]  /*2560*/  FADD.FTZ R109, R110, R109 ;  /* 0x0000006d6e6d7221 */ /* 0x000fc80000010000 */
[----:B------:R-:W-:Y:S02]  /*2570*/  @P0 FADD.FTZ R109, R101, R109 ;  /* 0x0000006d656d0221 */ /* 0x000fe40000010000 */
.L_x_14118:
        /* <DEDUP_REMOVED lines=12> */
.L_x_14127:
[----:B------:R-:W-:Y:S02]  /*2640*/  IMAD.MOV.U32 R133, RZ, RZ, R176 ;  /* 0x000000ffff857224 */ /* 0x000fe400078e00b0 */
.L_x_14128:
[----:B------:R-:W-:Y:S05]  /*2650*/  BSYNC B1 ;  /* 0x0000000000017941 */ /* 0x000fea0003800000 */
.L_x_14126:
        /* <DEDUP_REMOVED lines=16> */
.L_x_14132:
[----:B------:R-:W-:Y:S05]  /*2760*/  BSYNC B2 ;  /* 0x0000000000027941 */ /* 0x000fea0003800000 */
.L_x_14131:
        /* <DEDUP_REMOVED lines=44> */
.L_x_14130:
[----:B------:R-:W-:Y:S05]  /*2a30*/  BSYNC B1 ;  /* 0x0000000000017941 */ /* 0x000fea0003800000 */
.L_x_14129:
[----:B------:R-:W1:Y:S01]  /*2a40*/  I2F.U32 R111, R133 ;  /* 0x00000085006f7306 */ /* 0x000e620000201000 */
[----:B------:R-:W-:Y:S01]  /*2a50*/  HADD2.F32 R110, -RZ, R121.H0_H0 ;  /* 0x20000079ff6e7230 */ /* 0x000fe20000004100 */
[----:B------:R-:W-:-:S04]  /*2a60*/  LOP3.LUT R187, R187, 0xfffffffd, RZ, 0xc0, !PT ;  /* 0xfffffffdbbbb7812 */ /* 0x000fc800078ec0ff */
[----:B------:R-:W-:Y:S02]  /*2a70*/  FMUL.FTZ R110, R110, c[0x0][0x1e8] ;  /* 0x00007a006e6e7a20 */ /* 0x000fe40000410000 */
[----:B-1----:R-:W-:-:S05]  /*2a80*/  FFMA.FTZ R111, R111, R132, 1.1641532182693481445e-10 ;  /* 0x2f0000006f6f7423 */ /* 0x002fca0000010084 */
        /* <DEDUP_REMOVED lines=9> */
.L_x_14133:
        /* <DEDUP_REMOVED lines=12> */
.L_x_14136:
[----:B------:R-:W-:Y:S02]  /*2be0*/  IMAD.MOV.U32 R133, RZ, RZ, R176 ;  /* 0x000000ffff857224 */ /* 0x000fe400078e00b0 */
.L_x_14137:
[----:B------:R-:W-:Y:S05]  /*2bf0*/  BSYNC B1 ;  /* 0x0000000000017941 */ /* 0x000fea0003800000 */
.L_x_14135:
        /* <DEDUP_REMOVED lines=16> */
.L_x_14141:
[----:B------:R-:W-:Y:S05]  /*2d00*/  BSYNC B2 ;  /* 0x0000000000027941 */ /* 0x000fea0003800000 */
.L_x_14140:
        /* <DEDUP_REMOVED lines=44> */
.L_x_14139:
[----:B------:R-:W-:Y:S05]  /*2fd0*/  BSYNC B1 ;  /* 0x0000000000017941 */ /* 0x000fea0003800000 */
.L_x_14138:
        /* <DEDUP_REMOVED lines=9> */
.L_x_14134:
        /* <DEDUP_REMOVED lines=12> */
.L_x_14143:
[----:B------:R-:W-:Y:S02]  /*3130*/  IMAD.MOV.U32 R133, RZ, RZ, R176 ;  /* 0x000000ffff857224 */ /* 0x000fe400078e00b0 */
.L_x_14144:
[----:B------:R-:W-:Y:S05]  /*3140*/  BSYNC B1 ;  /* 0x0000000000017941 */ /* 0x000fea0003800000 */
.L_x_14142:
        /* <DEDUP_REMOVED lines=16> */
.L_x_14148:
[----:B------:R-:W-:Y:S05]  /*3250*/  BSYNC B2 ;  /* 0x0000000000027941 */ /* 0x000fea0003800000 */
.L_x_14147:
        /* <DEDUP_REMOVED lines=44> */
.L_x_14146:
[----:B------:R-:W-:Y:S05]  /*3520*/  BSYNC B1 ;  /* 0x0000000000017941 */ /* 0x000fea0003800000 */
.L_x_14145:
        /* <DEDUP_REMOVED lines=14> */
.L_x_14149:
        /* <DEDUP_REMOVED lines=12> */
.L_x_14152:
[----:B------:R-:W-:Y:S02]  /*36d0*/  IMAD.MOV.U32 R133, RZ, RZ, R176 ;  /* 0x000000ffff857224 */ /* 0x000fe400078e00b0 */
.L_x_14153:
[----:B------:R-:W-:Y:S05]  /*36e0*/  BSYNC B1 ;  /* 0x0000000000017941 */ /* 0x000fea0003800000 */
.L_x_14151:
        /* <DEDUP_REMOVED lines=16> */
.L_x_14157:
[----:B------:R-:W-:Y:S05]  /*37f0*/  BSYNC B2 ;  /* 0x0000000000027941 */ /* 0x000fea0003800000 */
.L_x_14156:
        /* <DEDUP_REMOVED lines=44> */
.L_x_14155:
[----:B------:R-:W-:Y:S05]  /*3ac0*/  BSYNC B1 ;  /* 0x0000000000017941 */ /* 0x000fea0003800000 */
.L_x_14154:
        /* <DEDUP_REMOVED lines=9> */
.L_x_14150:
        /* <DEDUP_REMOVED lines=12> */
.L_x_14159:
[----:B------:R-:W-:Y:S02]  /*3c20*/  IMAD.MOV.U32 R170, RZ, RZ, R176 ;  /* 0x000000ffffaa7224 */ /* 0x000fe400078e00b0 */
.L_x_14160:
[----:B------:R-:W-:Y:S05]  /*3c30*/  BSYNC B1 ;  /* 0x0000000000017941 */ /* 0x000fea0003800000 */
.L_x_14158:
        /* <DEDUP_REMOVED lines=16> */
.L_x_14164:
[----:B------:R-:W-:Y:S05]  /*3d40*/  BSYNC B2 ;  /* 0x0000000000027941 */ /* 0x000fea0003800000 */
.L_x_14163:
        /* <DEDUP_REMOVED lines=44> */
.L_x_14162:
[----:B------:R-:W-:Y:S05]  /*4010*/  BSYNC B1 ;  /* 0x0000000000017941 */ /* 0x000fea0003800000 */
.L_x_14161:
        /* <DEDUP_REMOVED lines=12> */
.L_x_14165:
        /* <DEDUP_REMOVED lines=12> */
.L_x_14168:
[----:B------:R-:W-:Y:S02]  /*41a0*/  IMAD.MOV.U32 R170, RZ, RZ, R176 ;  /* 0x000000ffffaa7224 */ /* 0x000fe400078e00b0 */
.L_x_14169:
[----:B------:R-:W-:Y:S05]  /*41b0*/  BSYNC B1 ;  /* 0x0000000000017941 */ /* 0x000fea0003800000 */
.L_x_14167:
        /* <DEDUP_REMOVED lines=16> */
.L_x_14173:
[----:B------:R-:W-:Y:S05]  /*42c0*/  BSYNC B2 ;  /* 0x0000000000027941 */ /* 0x000fea0003800000 */
.L_x_14172:
        /* <DEDUP_REMOVED lines=44> */
.L_x_14171:
[----:B------:R-:W-:Y:S05]  /*4590*/  BSYNC B1 ;  /* 0x0000000000017941 */ /* 0x000fea0003800000 */
.L_x_14170:
        /* <DEDUP_REMOVED lines=9> */
.L_x_14166:
        /* <DEDUP_REMOVED lines=12> */
.L_x_14175:
[----:B------:R-:W-:Y:S02]  /*46f0*/  IMAD.MOV.U32 R170, RZ, RZ, R176 ;  /* 0x000000ffffaa7224 */ /* 0x000fe400078e00b0 */
.L_x_14176:
[----:B------:R-:W-:Y:S05]  /*4700*/  BSYNC B1 ;  /* 0x0000000000017941 */ /* 0x000fea0003800000 */
.L_x_14174:
        /* <DEDUP_REMOVED lines=16> */
.L_x_14180:
[----:B------:R-:W-:Y:S05]  /*4810*/  BSYNC B2 ;  /* 0x0000000000027941 */ /* 0x000fea0003800000 */
.L_x_14179:
        /* <DEDUP_REMOVED lines=44> */
.L_x_14178:
[----:B------:R-:W-:Y:S05]  /*4ae0*/  BSYNC B1 ;  /* 0x0000000000017941 */ /* 0x000fea0003800000 */
.L_x_14177:
        /* <DEDUP_REMOVED lines=12> */
.L_x_14181:
        /* <DEDUP_REMOVED lines=12> */
.L_x_14184:
[----:B------:R-:W-:Y:S02]  /*4c70*/  IMAD.MOV.U32 R170, RZ, RZ, R176 ;  /* 0x000000ffffaa7224 */ /* 0x000fe400078e00b0 */
.L_x_14185:
[----:B------:R-:W-:Y:S05]  /*4c80*/  BSYNC B1 ;  /* 0x0000000000017941 */ /* 0x000fea0003800000 */
.L_x_14183:
        /* <DEDUP_REMOVED lines=16> */
.L_x_14189:
[----:B------:R-:W-:Y:S05]  /*4d90*/  BSYNC B2 ;  /* 0x0000000000027941 */ /* 0x000fea0003800000 */
.L_x_14188:
        /* <DEDUP_REMOVED lines=44> */
.L_x_14187:
[----:B------:R-:W-:Y:S05]  /*5060*/  BSYNC B1 ;  /* 0x0000000000017941 */ /* 0x000fea0003800000 */
.L_x_14186:
        /* <DEDUP_REMOVED lines=9> */
.L_x_14182:
        /* <DEDUP_REMOVED lines=12> */
.L_x_14191:
[----:B------:R-:W-:Y:S02]  /*51c0*/  IMAD.MOV.U32 R170, RZ, RZ, R176 ;  /* 0x000000ffffaa7224 */ /* 0x000fe400078e00b0 */
.L_x_14192:
[----:B------:R-:W-:Y:S05]  /*51d0*/  BSYNC B1 ;  /* 0x0000000000017941 */ /* 0x000fea0003800000 */
.L_x_14190:
        /* <DEDUP_REMOVED lines=16> */
.L_x_14196:
[----:B------:R-:W-:Y:S05]  /*52e0*/  BSYNC B2 ;  /* 0x0000000000027941 */ /* 0x000fea0003800000 */
.L_x_14195:
        /* <DEDUP_REMOVED lines=44> */
.L_x_14194:
[----:B------:R-:W-:Y:S05]  /*55b0*/  BSYNC B1 ;  /* 0x0000000000017941 */ /* 0x000fea0003800000 */
.L_x_14193:
[----:B------:R-:W1:Y:S01]  /*55c0*/  I2F.U32 R135, R170 ;  /* 0x000000aa00877306 */ /* 0x000e620000201000 */
[----:B------:R-:W-:-:S05]  /*55d0*/  HADD2.F32 R122, -RZ, R123.H0_H0 ;  /* 0x2000007bff7a7230 */ /* 0x000fca0000004100 */
[----:B------:R-:W-:Y:S02]  /*55e0*/  FMUL.FTZ R122, R122, c[0x0][0x1e8] ;  /* 0x00007a007a7a7a20 */ /* 0x000fe40000410000 */
[----:B-1----:R-:W-:-:S05]  /*55f0*/  FFMA.FTZ R135, R135, R132, 1.1641532182693481445e-10 ;  /* 0x2f00000087877423 */ /* 0x002fca0000010084 */
        /* <DEDUP_REMOVED lines=8> */
.L_x_14197:
        /* <DEDUP_REMOVED lines=12> */
.L_x_14200:
[----:B------:R-:W-:Y:S02]  /*5740*/  IMAD.MOV.U32 R170, RZ, RZ, R176 ;  /* 0x000000ffffaa7224 */ /* 0x000fe400078e00b0 */
.L_x_14201:
[----:B------:R-:W-:Y:S05]  /*5750*/  BSYNC B1 ;  /* 0x0000000000017941 */ /* 0x000fea0003800000 */
.L_x_14199:
        /* <DEDUP_REMOVED lines=16> */
.L_x_14205:
[----:B------:R-:W-:Y:S05]  /*5860*/  BSYNC B2 ;  /* 0x0000000000027941 */ /* 0x000fea0003800000 */
.L_x_14204:
        /* <DEDUP_REMOVED lines=44> */
.L_x_14203:
[----:B------:R-:W-:Y:S05]  /*5b30*/  BSYNC B1 ;  /* 0x0000000000017941 */ /* 0x000fea0003800000 */
.L_x_14202:
        /* <DEDUP_REMOVED lines=9> */
.L_x_14198:
        /* <DEDUP_REMOVED lines=12> */
.L_x_14207:
[----:B------:R-:W-:Y:S02]  /*5c90*/  IMAD.MOV.U32 R170, RZ, RZ, R176 ;  /* 0x000000ffffaa7224 */ /* 0x000fe400078e00b0 */
.L_x_14208:
[----:B------:R-:W-:Y:S05]  /*5ca0*/  BSYNC B1 ;  /* 0x0000000000017941 */ /* 0x000fea0003800000 */
.L_x_14206:
        /* <DEDUP_REMOVED lines=16> */
.L_x_14212:
[----:B------:R-:W-:Y:S05]  /*5db0*/  BSYNC B2 ;  /* 0x0000000000027941 */ /* 0x000fea0003800000 */
.L_x_14211:
        /* <DEDUP_REMOVED lines=44> */
.L_x_14210:
[----:B------:R-:W-:Y:S05]  /*6080*/  BSYNC B1 ;  /* 0x0000000000017941 */ /* 0x000fea0003800000 */
.L_x_14209:
        /* <DEDUP_REMOVED lines=12> */
.L_x_14213:
        /* <DEDUP_REMOVED lines=12> */
.L_x_14216:
[----:B------:R-:W-:Y:S02]  /*6210*/  IMAD.MOV.U32 R185, RZ, RZ, R176 ;  /* 0x000000ffffb97224 */ /* 0x000fe400078e00b0 */
.L_x_14217:
[----:B------:R-:W-:Y:S05]  /*6220*/  BSYNC B1 ;  /* 0x0000000000017941 */ /* 0x000fea0003800000 */
.L_x_14215:
        /* <DEDUP_REMOVED lines=16> */
.L_x_14221:
[----:B------:R-:W-:Y:S05]  /*6330*/  BSYNC B2 ;  /* 0x0000000000027941 */ /* 0x000fea0003800000 */
.L_x_14220:
        /* <DEDUP_REMOVED lines=44> */
.L_x_14219:
[----:B------:R-:W-:Y:S05]  /*6600*/  BSYNC B1 ;  /* 0x0000000000017941 */ /* 0x000fea0003800000 */
.L_x_14218:
        /* <DEDUP_REMOVED lines=9> */
.L_x_14214:
        /* <DEDUP_REMOVED lines=51> */
.L_x_14222:
[----:B-1----:R-:W-:Y:S02]  /*69d0*/  IADD3 R132, R175, 0x100, RZ ;  /* 0x00000100af847810 */ /* 0x002fe40007ffe0ff */
.L_x_14093:
[----:B------:R-:W-:Y:S05]  /*69e0*/  BSYNC B0 ;  /* 0x0000000000007941 */ /* 0x000fea0003800000 */
.L_x_14092:
        /* <DEDUP_REMOVED lines=31> */
.L_x_14226:
[----:B-1----:R-:W-:Y:S02]  /*6be0*/  MOV R138, R176 ;  /* 0x000000b0008a7202 */ /* 0x002fe40000000f00 */
.L_x_14227:
[----:B------:R-:W-:Y:S05]  /*6bf0*/  BSYNC B1 ;  /* 0x0000000000017941 */ /* 0x000fea0003800000 */
.L_x_14225:
        /* <DEDUP_REMOVED lines=16> */
.L_x_14231:
[----:B------:R-:W-:Y:S05]  /*6d00*/  BSYNC B2 ;  /* 0x0000000000027941 */ /* 0x000fea0003800000 */
.L_x_14230:
        /* <DEDUP_REMOVED lines=44> */
.L_x_14229:
[----:B------:R-:W-:Y:S05]  /*6fd0*/  BSYNC B1 ;  /* 0x0000000000017941 */ /* 0x000fea0003800000 */
.L_x_14228:
        /* <DEDUP_REMOVED lines=17> */
.L_x_14232:
        /* <DEDUP_REMOVED lines=12> */
.L_x_14235:
[----:B------:R-:W-:Y:S02]  /*71b0*/  IMAD.MOV.U32 R170, RZ, RZ, R176 ;  /* 0x000000ffffaa7224 */ /* 0x000fe400078e00b0 */
.L_x_14236:
[----:B------:R-:W-:Y:S05]  /*71c0*/  BSYNC B1 ;  /* 0x0000000000017941 */ /* 0x000fea0003800000 */
.L_x_14234:
        /* <DEDUP_REMOVED lines=16> */
.L_x_14240:
[----:B------:R-:W-:Y:S05]  /*72d0*/  BSYNC B2 ;  /* 0x0000000000027941 */ /* 0x000fea0003800000 */
.L_x_14239:
        /* <DEDUP_REMOVED lines=43> */
.L_x_14238:
[----:B------:R-:W-:Y:S05]  /*7590*/  BSYNC B1 ;  /* 0x0000000000017941 */ /* 0x000fea0003800000 */
.L_x_14237:
        /* <DEDUP_REMOVED lines=9> */
.L_x_14233:
        /* <DEDUP_REMOVED lines=12> */
.L_x_14242:
[----:B------:R-:W-:Y:S02]  /*76f0*/  IMAD.MOV.U32 R170, RZ, RZ, R176 ;  /* 0x000000ffffaa7224 */ /* 0x000fe400078e00b0 */
.L_x_14243:
[----:B------:R-:W-:Y:S05]  /*7700*/  BSYNC B1 ;  /* 0x0000000000017941 */ /* 0x000fea0003800000 */
.L_x_14241:
        /* <DEDUP_REMOVED lines=16> */
.L_x_14247:
[----:B------:R-:W-:Y:S05]  /*7810*/  BSYNC B2 ;  /* 0x0000000000027941 */ /* 0x000fea0003800000 */
.L_x_14246:
        /* <DEDUP_REMOVED lines=44> */
.L_x_14245:
[----:B------:R-:W-:Y:S05]  /*7ae0*/  BSYNC B1 ;  /* 0x0000000000017941 */ /* 0x000fea0003800000 */
.L_x_14244:
        /* <DEDUP_REMOVED lines=14> */
.L_x_14248:
        /* <DEDUP_REMOVED lines=12> */
.L_x_14251:
[----:B------:R-:W-:Y:S02]  /*7c90*/  IMAD.MOV.U32 R124, RZ, RZ, R176 ;  /* 0x000000ffff7c7224 */ /* 0x000fe400078e00b0 */
.L_x_14252:
[----:B------:R-:W-:Y:S05]  /*7ca0*/  BSYNC B1 ;  /* 0x0000000000017941 */ /* 0x000fea0003800000 */
.L_x_14250:
        /* <DEDUP_REMOVED lines=16> */
.L_x_14256:
[----:B------:R-:W-:Y:S05]  /*7db0*/  BSYNC B2 ;  /* 0x0000000000027941 */ /* 0x000fea0003800000 */
.L_x_14255:
        /* <DEDUP_REMOVED lines=44> */
.L_x_14254:
[----:B------:R-:W-:Y:S05]  /*8080*/  BSYNC B1 ;  /* 0x0000000000017941 */ /* 0x000fea0003800000 */
.L_x_14253:
        /* <DEDUP_REMOVED lines=9> */
.L_x_14249:
        /* <DEDUP_REMOVED lines=12> */
.L_x_14258:
[----:B------:R-:W-:Y:S02]  /*81e0*/  IMAD.MOV.U32 R170, RZ, RZ, R176 ;  /* 0x000000ffffaa7224 */ /* 0x000fe400078e00b0 */
.L_x_14259:
[----:B------:R-:W-:Y:S05]  /*81f0*/  BSYNC B1 ;  /* 0x0000000000017941 */ /* 0x000fea0003800000 */
.L_x_14257:
        /* <DEDUP_REMOVED lines=16> */
.L_x_14263:
[----:B------:R-:W-:Y:S05]  /*8300*/  BSYNC B2 ;  /* 0x0000000000027941 */ /* 0x000fea0003800000 */
.L_x_14262:
        /* <DEDUP_REMOVED lines=44> */
.L_x_14261:
[----:B------:R-:W-:Y:S05]  /*85d0*/  BSYNC B1 ;  /* 0x0000000000017941 */ /* 0x000fea0003800000 */
.L_x_14260:
        /* <DEDUP_REMOVED lines=14> */
.L_x_14264:
        /* <DEDUP_REMOVED lines=12> */
.L_x_14267:
[----:B------:R-:W-:Y:S02]  /*8780*/  MOV R170, R176 ;  /* 0x000000b000aa7202 */ /* 0x000fe40000000f00 */
.L_x_14268:
[----:B------:R-:W-:Y:S05]  /*8790*/  BSYNC B1 ;  /* 0x0000000000017941 */ /* 0x000fea0003800000 */
.L_x_14266:
        /* <DEDUP_REMOVED lines=16> */
.L_x_14272:
[----:B------:R-:W-:Y:S05]  /*88a0*/  BSYNC B2 ;  /* 0x0000000000027941 */ /* 0x000fea0003800000 */
.L_x_14271:
        /* <DEDUP_REMOVED lines=44> */
.L_x_14270:
[----:B------:R-:W-:Y:S05]  /*8b70*/  BSYNC B1 ;  /* 0x0000000000017941 */ /* 0x000fea0003800000 */
.L_x_14269:
        /* <DEDUP_REMOVED lines=9> */
.L_x_14265:
        /* <DEDUP_REMOVED lines=12> */
.L_x_14274:
[----:B------:R-:W-:Y:S02]  /*8cd0*/  IMAD.MOV.U32 R170, RZ, RZ, R176 ;  /* 0x000000ffffaa7224 */ /* 0x000fe400078e00b0 */
.L_x_14275:
[----:B------:R-:W-:Y:S05]  /*8ce0*/  BSYNC B1 ;  /* 0x0000000000017941 */ /* 0x000fea0003800000 */
.L_x_14273:
        /* <DEDUP_REMOVED lines=16> */
.L_x_14279:
[----:B------:R-:W-:Y:S05]  /*8df0*/  BSYNC B2 ;  /* 0x0000000000027941 */ /* 0x000fea0003800000 */
.L_x_14278:
        /* <DEDUP_REMOVED lines=44> */
.L_x_14277:
[----:B------:R-:W-:Y:S05]  /*90c0*/  BSYNC B1 ;  /* 0x0000000000017941 */ /* 0x000fea0003800000 */
.L_x_14276:
        /* <DEDUP_REMOVED lines=14> */
.L_x_14280:
        /* <DEDUP_REMOVED lines=12> */
.L_x_14283:
[----:B------:R-:W-:Y:S02]  /*9270*/  IMAD.MOV.U32 R170, RZ, RZ, R176 ;  /* 0x000000ffffaa7224 */ /* 0x000fe400078e00b0 */
.L_x_14284:
[----:B------:R-:W-:Y:S05]  /*9280*/  BSYNC B1 ;  /* 0x0000000000017941 */ /* 0x000fea0003800000 */
.L_x_14282:
        /* <DEDUP_REMOVED lines=16> */
.L_x_14288:
[----:B------:R-:W-:Y:S05]  /*9390*/  BSYNC B2 ;  /* 0x0000000000027941 */ /* 0x000fea0003800000 */
.L_x_14287:
        /* <DEDUP_REMOVED lines=44> */
.L_x_14286:
[----:B------:R-:W-:Y:S05]  /*9660*/  BSYNC B1 ;  /* 0x0000000000017941 */ /* 0x000fea0003800000 */
.L_x_14285:
        /* <DEDUP_REMOVED lines=9> */
.L_x_14281:
        /* <DEDUP_REMOVED lines=12> */
.L_x_14290:
[----:B------:R-:W-:Y:S02]  /*97c0*/  MOV R170, R176 ;  /* 0x000000b000aa7202 */ /* 0x000fe40000000f00 */
.L_x_14291:
[----:B------:R-:W-:Y:S05]  /*97d0*/  BSYNC B1 ;  /* 0x0000000000017941 */ /* 0x000fea0003800000 */
.L_x_14289:
        /* <DEDUP_REMOVED lines=16> */
.L_x_14295:
[----:B------:R-:W-:Y:S05]  /*98e0*/  BSYNC B2 ;  /* 0x0000000000027941 */ /* 0x000fea0003800000 */
.L_x_14294:
        /* <DEDUP_REMOVED lines=44> */
.L_x_14293:
[----:B------:R-:W-:Y:S05]  /*9bb0*/  BSYNC B1 ;  /* 0x0000000000017941 */ /* 0x000fea0003800000 */
.L_x_14292:
        /* <DEDUP_REMOVED lines=12> */
.L_x_14296:
        /* <DEDUP_REMOVED lines=12> */
.L_x_14299:
[----:B------:R-:W-:Y:S02]  /*9d40*/  IMAD.MOV.U32 R170, RZ, RZ, R176 ;  /* 0x000000ffffaa7224 */ /* 0x000fe400078e00b0 */
.L_x_14300:
[----:B------:R-:W-:Y:S05]  /*9d50*/  BSYNC B1 ;  /* 0x0000000000017941 */ /* 0x000fea0003800000 */
.L_x_14298:
        /* <DEDUP_REMOVED lines=16> */
.L_x_14304:
[----:B------:R-:W-:Y:S05]  /*9e60*/  BSYNC B2 ;  /* 0x0000000000027941 */ /* 0x000fea0003800000 */
.L_x_14303:
        /* <DEDUP_REMOVED lines=44> */
.L_x_14302:
[----:B------:R-:W-:Y:S05]  /*a130*/  BSYNC B1 ;  /* 0x0000000000017941 */ /* 0x000fea0003800000 */
.L_x_14301:
        /* <DEDUP_REMOVED lines=9> */
.L_x_14297:
        /* <DEDUP_REMOVED lines=12> */
.L_x_14306:
[----:B------:R-:W-:Y:S02]  /*a290*/  IMAD.MOV.U32 R170, RZ, RZ, R176 ;  /* 0x000000ffffaa7224 */ /* 0x000fe400078e00b0 */
.L_x_14307:
[----:B------:R-:W-:Y:S05]  /*a2a0*/  BSYNC B1 ;  /* 0x0000000000017941 */ /* 0x000fea0003800000 */
.L_x_14305:
        /* <DEDUP_REMOVED lines=16> */
.L_x_14311:
[----:B------:R-:W-:Y:S05]  /*a3b0*/  BSYNC B2 ;  /* 0x0000000000027941 */ /* 0x000fea0003800000 */
.L_x_14310:
        /* <DEDUP_REMOVED lines=44> */
.L_x_14309:
[----:B------:R-:W-:Y:S05]  /*a680*/  BSYNC B1 ;  /* 0x0000000000017941 */ /* 0x000fea0003800000 */
.L_x_14308:
        /* <DEDUP_REMOVED lines=12> */
.L_x_14312:
        /* <DEDUP_REMOVED lines=12> */
.L_x_14315:
[----:B------:R-:W-:Y:S02]  /*a810*/  IMAD.MOV.U32 R170, RZ, RZ, R176 ;  /* 0x000000ffffaa7224 */ /* 0x000fe400078e00b0 */
.L_x_14316:
[----:B------:R-:W-:Y:S05]  /*a820*/  BSYNC B1 ;  /* 0x0000000000017941 */ /* 0x000fea0003800000 */
.L_x_14314:
        /* <DEDUP_REMOVED lines=16> */
.L_x_14320:
[----:B------:R-:W-:Y:S05]  /*a930*/  BSYNC B2 ;  /* 0x0000000000027941 */ /* 0x000fea0003800000 */
.L_x_14319:
        /* <DEDUP_REMOVED lines=44> */
.L_x_14318:
[----:B------:R-:W-:Y:S05]  /*ac00*/  BSYNC B1 ;  /* 0x0000000000017941 */ /* 0x000fea0003800000 */
.L_x_14317:
        /* <DEDUP_REMOVED lines=9> */
.L_x_14313:
        /* <DEDUP_REMOVED lines=12> */
.L_x_14322:
[----:B------:R-:W-:Y:S02]  /*ad60*/  IMAD.MOV.U32 R170, RZ, RZ, R176 ;  /* 0x000000ffffaa7224 */ /* 0x000fe400078e00b0 */
.L_x_14323:
[----:B------:R-:W-:Y:S05]  /*ad70*/  BSYNC B1 ;  /* 0x0000000000017941 */ /* 0x000fea0003800000 */
.L_x_14321:
        /* <DEDUP_REMOVED lines=16> */
.L_x_14327:
[----:B------:R-:W-:Y:S05]  /*ae80*/  BSYNC B2 ;  /* 0x0000000000027941 */ /* 0x000fea0003800000 */
.L_x_14326:
        /* <DEDUP_REMOVED lines=44> */
.L_x_14325:
[----:B------:R-:W-:Y:S05]  /*b150*/  BSYNC B1 ;  /* 0x0000000000017941 */ /* 0x000fea0003800000 */
.L_x_14324:
        /* <DEDUP_REMOVED lines=12> */
.L_x_14328:
        /* <DEDUP_REMOVED lines=12> */
.L_x_14331:
[----:B------:R-:W-:Y:S02]  /*b2e0*/  MOV R170, R176 ;  /* 0x000000b000aa7202 */ /* 0x000fe40000000f00 */
.L_x_14332:
[----:B------:R-:W-:Y:S05]  /*b2f0*/  BSYNC B1 ;  /* 0x0000000000017941 */ /* 0x000fea0003800000 */
.L_x_14330:
        /* <DEDUP_REMOVED lines=16> */
.L_x_14336:
[----:B------:R-:W-:Y:S05]  /*b400*/  BSYNC B2 ;  /* 0x0000000000027941 */ /* 0x000fea0003800000 */
.L_x_14335:
        /* <DEDUP_REMOVED lines=44> */
.L_x_14334:
[----:B------:R-:W-:Y:S05]  /*b6d0*/  BSYNC B1 ;  /* 0x0000000000017941 */ /* 0x000fea0003800000 */
.L_x_14333:
        /* <DEDUP_REMOVED lines=9> */
.L_x_14329:
        /* <DEDUP_REMOVED lines=12> */
.L_x_14338:
[----:B------:R-:W-:Y:S02]  /*b830*/  IMAD.MOV.U32 R170, RZ, RZ, R176 ;  /* 0x000000ffffaa7224 */ /* 0x000fe400078e00b0 */
.L_x_14339:
[----:B------:R-:W-:Y:S05]  /*b840*/  BSYNC B1 ;  /* 0x0000000000017941 */ /* 0x000fea0003800000 */
.L_x_14337:
        /* <DEDUP_REMOVED lines=16> */
.L_x_14343:
[----:B------:R-:W-:Y:S05]  /*b950*/  BSYNC B2 ;  /* 0x0000000000027941 */ /* 0x000fea0003800000 */
.L_x_14342:
        /* <DEDUP_REMOVED lines=44> */
.L_x_14341:
[----:B------:R-:W-:Y:S05]  /*bc20*/  BSYNC B1 ;  /* 0x0000000000017941 */ /* 0x000fea0003800000 */
.L_x_14340:
        /* <DEDUP_REMOVED lines=12> */
.L_x_14344:
        /* <DEDUP_REMOVED lines=12> */
.L_x_14347:
[----:B------:R-:W-:Y:S02]  /*bdb0*/  IMAD.MOV.U32 R185, RZ, RZ, R176 ;  /* 0x000000ffffb97224 */ /* 0x000fe400078e00b0 */
.L_x_14348:
[----:B------:R-:W-:Y:S05]  /*bdc0*/  BSYNC B1 ;  /* 0x0000000000017941 */ /* 0x000fea0003800000 */
.L_x_14346:
        /* <DEDUP_REMOVED lines=16> */
.L_x_14352:
[----:B------:R-:W-:Y:S05]  /*bed0*/  BSYNC B2 ;  /* 0x0000000000027941 */ /* 0x000fea0003800000 */
.L_x_14351:
        /* <DEDUP_REMOVED lines=44> */
.L_x_14350:
[----:B------:R-:W-:Y:S05]  /*c1a0*/  BSYNC B1 ;  /* 0x0000000000017941 */ /* 0x000fea0003800000 */
.L_x_14349:
        /* <DEDUP_REMOVED lines=9> */
.L_x_14345:
        /* <DEDUP_REMOVED lines=51> */
.L_x_14353:
[----:B------:R-:W-:Y:S02]  /*c570*/  IADD3 R132, R132, 0x100, RZ ;  /* 0x0000010084847810 */ /* 0x000fe40007ffe0ff */
.L_x_14224:
[----:B------:R-:W-:Y:S05]  /*c580*/  BSYNC B0 ;  /* 0x0000000000007941 */ /* 0x000fea0003800000 */
.L_x_14223:
        /* <DEDUP_REMOVED lines=23> */
[----:B--2---:R-:W-:Y:S02]  /*c700*/  ISETP.NE.AND P1, PT, R170, 0x2, PT ;  /* 0x00000002aa00780c */ /* 0x004fe40003f25270 */
[----:B------:R-:W-:-:S11]  /*c710*/  MOV R138, R168 ;  /* 0x000000a8008a7202 */ /* 0x000fd60000000f00 */
[----:B------:R-:W-:Y:S05]  /*c720*/  @!P1 BRA `(.L_x_14358) ;  /* 0x0000006000009947 */ /* 0x000fea0003800000 */
[----:B------:R-:W-:Y:S01]  /*c730*/  ISETP.NE.AND P1, PT, R170, 0x3, PT ;  /* 0x00000003aa00780c */ /* 0x000fe20003f25270 */
[----:B------:R-:W-:-:S12]  /*c740*/  IMAD.MOV.U32 R138, RZ, RZ, R169 ;  /* 0x000000ffff8a7224 */ /* 0x000fd800078e00a9 */
[----:B------:R-:W-:Y:S05]  /*c750*/  @P1 BRA `(.L_x_14358) ;  /* 0x0000003000001947 */ /* 0x000fea0003800000 */
[----:B------:R-:W-:Y:S01]  /*c760*/  IMAD.MOV.U32 R138, RZ, RZ, R174 ;  /* 0x000000ffff8a7224 */ /* 0x000fe200078e00ae */
[----:B------:R-:W-:Y:S05]  /*c770*/  BRA `(.L_x_14358) ;  /* 0x0000001000007947 */ /* 0x000fea0003800000 */
.L_x_14357:
[----:B--2---:R-:W-:Y:S02]  /*c780*/  IMAD.MOV.U32 R138, RZ, RZ, R176 ;  /* 0x000000ffff8a7224 */ /* 0x004fe400078e00b0 */
.L_x_14358:
[----:B------:R-:W-:Y:S05]  /*c790*/  BSYNC B1 ;  /* 0x0000000000017941 */ /* 0x000fea0003800000 */
.L_x_14356:
        /* <DEDUP_REMOVED lines=16> */
.L_x_14362:
[----:B------:R-:W-:Y:S05]  /*c8a0*/  BSYNC B2 ;  /* 0x0000000000027941 */ /* 0x000fea0003800000 */
.L_x_14361:
        /* <DEDUP_REMOVED lines=44> */
.L_x_14360:
[----:B------:R-:W-:Y:S05]  /*cb70*/  BSYNC B1 ;  /* 0x0000000000017941 */ /* 0x000fea0003800000 */
.L_x_14359:
[----:B------:R-:W1:Y:S01]  /*cb80*/  I2F.U32 R116, R138 ;  /* 0x0000008a00747306 */ /* 0x000e620000201000 */
[----:B------:R-:W-:Y:S01]  /*cb90*/  IMAD.MOV.U32 R133, RZ, RZ, 0x2f800000 ;  /* 0x2f800000ff857424 */ /* 0x000fe200078e00ff */
[----:B------:R-:W-:Y:S01]  /*cba0*/  ISETP.NE.U32.AND P1, PT, RZ, c[0x0][0x178], PT ;  /* 0x00005e00ff007a0c */ /* 0x000fe20003f25070 */
[----:B-----5:R-:W-:Y:S01]  /*cbb0*/  HADD2.F32 R117, -RZ, R128.H0_H0 ;  /* 0x20000080ff757230 */ /* 0x020fe20000004100 */
[----:B------:R-:W-:Y:S02]  /*cbc0*/  LOP3.LUT R187, R187, 0xfffffff7, RZ, 0xc0, !PT ;  /* 0xfffffff7bbbb7812 */ /* 0x000fe400078ec0ff */
[----:B------:R-:W-:Y:S02]  /*cbd0*/  ISETP.NE.AND.EX P1, PT, RZ, c[0x0][0x17c], PT, P1 ;  /* 0x00005f00ff007a0c */ /* 0x000fe40003f25310 */
        /* <DEDUP_REMOVED lines=11> */
.L_x_14363:
        /* <DEDUP_REMOVED lines=12> */
.L_x_14366:
[----:B------:R-:W-:Y:S02]  /*cd50*/  MOV R170, R176 ;  /* 0x000000b000aa7202 */ /* 0x000fe40000000f00 */
.L_x_14367:
[----:B------:R-:W-:Y:S05]  /*cd60*/  BSYNC B1 ;  /* 0x0000000000017941 */ /* 0x000fea0003800000 */
.L_x_14365:
        /* <DEDUP_REMOVED lines=16> */
.L_x_14371:
[----:B------:R-:W-:Y:S05]  /*ce70*/  BSYNC B2 ;  /* 0x0000000000027941 */ /* 0x000fea0003800000 */
.L_x_14370:
        /* <DEDUP_REMOVED lines=43> */
.L_x_14369:
[----:B------:R-:W-:Y:S05]  /*d130*/  BSYNC B1 ;  /* 0x0000000000017941 */ /* 0x000fea0003800000 */
.L_x_14368:
        /* <DEDUP_REMOVED lines=9> */
.L_x_14364:
        /* <DEDUP_REMOVED lines=12> */
.L_x_14373:
[----:B------:R-:W-:Y:S02]  /*d290*/  IMAD.MOV.U32 R170, RZ, RZ, R176 ;  /* 0x000000ffffaa7224 */ /* 0x000fe400078e00b0 */
.L_x_14374:
[----:B------:R-:W-:Y:S05]  /*d2a0*/  BSYNC B1 ;  /* 0x0000000000017941 */ /* 0x000fea0003800000 */
.L_x_14372:
        /* <DEDUP_REMOVED lines=16> */
.L_x_14378:
[----:B------:R-:W-:Y:S05]  /*d3b0*/  BSYNC B2 ;  /* 0x0000000000027941 */ /* 0x000fea0003800000 */
.L_x_14377:
        /* <DEDUP_REMOVED lines=44> */
.L_x_14376:
[----:B------:R-:W-:Y:S05]  /*d680*/  BSYNC B1 ;  /* 0x0000000000017941 */ /* 0x000fea0003800000 */
.L_x_14375:
        /* <DEDUP_REMOVED lines=14> */
.L_x_14379:
        /* <DEDUP_REMOVED lines=12> */
.L_x_14382:
[----:B------:R-:W-:Y:S02]  /*d830*/  IMAD.MOV.U32 R128, RZ, RZ, R176 ;  /* 0x000000ffff807224 */ /* 0x000fe400078e00b0 */
.L_x_14383:
[----:B------:R-:W-:Y:S05]  /*d840*/  BSYNC B1 ;  /* 0x0000000000017941 */ /* 0x000fea0003800000 */
.L_x_14381:
        /* <DEDUP_REMOVED lines=16> */
.L_x_14387:
[----:B------:R-:W-:Y:S05]  /*d950*/  BSYNC B2 ;  /* 0x0000000000027941 */ /* 0x000fea0003800000 */
.L_x_14386:
        /* <DEDUP_REMOVED lines=44> */
.L_x_14385:
[----:B------:R-:W-:Y:S05]  /*dc20*/  BSYNC B1 ;  /* 0x0000000000017941 */ /* 0x000fea0003800000 */
.L_x_14384:
        /* <DEDUP_REMOVED lines=9> */
.L_x_14380:
        /* <DEDUP_REMOVED lines=12> */
.L_x_14389:
[----:B------:R-:W-:Y:S02]  /*dd80*/  IMAD.MOV.U32 R170, RZ, RZ, R176 ;  /* 0x000000ffffaa7224 */ /* 0x000fe400078e00b0 */
.L_x_14390:
[----:B------:R-:W-:Y:S05]  /*dd90*/  BSYNC B1 ;  /* 0x0000000000017941 */ /* 0x000fea0003800000 */
.L_x_14388:
        /* <DEDUP_REMOVED lines=16> */
.L_x_14394:
[----:B------:R-:W-:Y:S05]  /*dea0*/  BSYNC B2 ;  /* 0x0000000000027941 */ /* 0x000fea0003800000 */
.L_x_14393:
        /* <DEDUP_REMOVED lines=44> */
.L_x_14392:
[----:B------:R-:W-:Y:S05]  /*e170*/  BSYNC B1 ;  /* 0x0000000000017941 */ /* 0x000fea0003800000 */
.L_x_14391:
        /* <DEDUP_REMOVED lines=14> */
.L_x_14395:
        /* <DEDUP_REMOVED lines=12> */
.L_x_14398:
[----:B------:R-:W-:Y:S02]  /*e320*/  IMAD.MOV.U32 R170, RZ, RZ, R176 ;  /* 0x000000ffffaa7224 */ /* 0x000fe400078e00b0 */
.L_x_14399:
[----:B------:R-:W-:Y:S05]  /*e330*/  BSYNC B1 ;  /* 0x0000000000017941 */ /* 0x000fea0003800000 */
.L_x_14397:
        /* <DEDUP_REMOVED lines=16> */
.L_x_14403:
[----:B------:R-:W-:Y:S05]  /*e440*/  BSYNC B2 ;  /* 0x0000000000027941 */ /* 0x000fea0003800000 */
.L_x_14402:
        /* <DEDUP_REMOVED lines=44> */
.L_x_14401:
[----:B------:R-:W-:Y:S05]  /*e710*/  BSYNC B1 ;  /* 0x0000000000017941 */ /* 0x000fea0003800000 */
.L_x_14400:
        /* <DEDUP_REMOVED lines=9> */
.L_x_14396:
        /* <DEDUP_REMOVED lines=12> */
.L_x_14405:
[----:B------:R-:W-:Y:S02]  /*e870*/  IMAD.MOV.U32 R170, RZ, RZ, R176 ;  /* 0x000000ffffaa7224 */ /* 0x000fe400078e00b0 */
.L_x_14406:
[----:B------:R-:W-:Y:S05]  /*e880*/  BSYNC B1 ;  /* 0x0000000000017941 */ /* 0x000fea0003800000 */
.L_x_14404:
        /* <DEDUP_REMOVED lines=16> */
.L_x_14410:
[----:B------:R-:W-:Y:S05]  /*e990*/  BSYNC B2 ;  /* 0x0000000000027941 */ /* 0x000fea0003800000 */
.L_x_14409:
        /* <DEDUP_REMOVED lines=44> */
.L_x_14408:
[----:B------:R-:W-:Y:S05]  /*ec60*/  BSYNC B1 ;  /* 0x0000000000017941 */ /* 0x000fea0003800000 */
.L_x_14407:
        /* <DEDUP_REMOVED lines=14> */
.L_x_14411:
        /* <DEDUP_REMOVED lines=12> */
.L_x_14414:
[----:B------:R-:W-:Y:S02]  /*ee10*/  IMAD.MOV.U32 R170, RZ, RZ, R176 ;  /* 0x000000ffffaa7224 */ /* 0x000fe400078e00b0 */
.L_x_14415:
[----:B------:R-:W-:Y:S05]  /*ee20*/  BSYNC B1 ;  /* 0x0000000000017941 */ /* 0x000fea0003800000 */
.L_x_14413:
        /* <DEDUP_REMOVED lines=16> */
.L_x_14419:
[----:B------:R-:W-:Y:S05]  /*ef30*/  BSYNC B2 ;  /* 0x0000000000027941 */ /* 0x000fea0003800000 */
.L_x_14418:
        /* <DEDUP_REMOVED lines=44> */
.L_x_14417:
[----:B------:R-:W-:Y:S05]  /*f200*/  BSYNC B1 ;  /* 0x0000000000017941 */ /* 0x000fea0003800000 */
.L_x_14416:
        /* <DEDUP_REMOVED lines=9> */
.L_x_14412:
        /* <DEDUP_REMOVED lines=12> */
.L_x_14421:
[----:B------:R-:W-:Y:S02]  /*f360*/  IMAD.MOV.U32 R170, RZ, RZ, R176 ;  /* 0x000000ffffaa7224 */ /* 0x000fe400078e00b0 */
.L_x_14422:
[----:B------:R-:W-:Y:S05]  /*f370*/  BSYNC B1 ;  /* 0x0000000000017941 */ /* 0x000fea0003800000 */
.L_x_14420:
        /* <DEDUP_REMOVED lines=16> */
.L_x_14426:
[----:B------:R-:W-:Y:S05]  /*f480*/  BSYNC B2 ;  /* 0x0000000000027941 */ /* 0x000fea0003800000 */
.L_x_14425:
        /* <DEDUP_REMOVED lines=44> */
.L_x_14424:
[----:B------:R-:W-:Y:S05]  /*f750*/  BSYNC B1 ;  /* 0x0000000000017941 */ /* 0x000fea0003800000 */
.L_x_14423:
        /* <DEDUP_REMOVED lines=12> */
.L_x_14427:
        /* <DEDUP_REMOVED lines=12> */
.L_x_14430:
[----:B------:R-:W-:Y:S02]  /*f8e0*/  IMAD.MOV.U32 R170, RZ, RZ, R176 ;  /* 0x000000ffffaa7224 */ /* 0x000fe400078e00b0 */
.L_x_14431:
[----:B------:R-:W-:Y:S05]  /*f8f0*/  BSYNC B1 ;  /* 0x0000000000017941 */ /* 0x000fea0003800000 */
.L_x_14429:
        /* <DEDUP_REMOVED lines=16> */
.L_x_14435:
[----:B------:R-:W-:Y:S05]  /*fa00*/  BSYNC B2 ;  /* 0x0000000000027941 */ /* 0x000fea0003800000 */
.L_x_14434:
        /* <DEDUP_REMOVED lines=44> */
.L_x_14433:
[----:B------:R-:W-:Y:S05]  /*fcd0*/  BSYNC B1 ;  /* 0x0000000000017941 */ /* 0x000fea0003800000 */
.L_x_14432:
        /* <DEDUP_REMOVED lines=9> */
.L_x_14428:
        /* <DEDUP_REMOVED lines=12> */
.L_x_14437:
[----:B------:R-:W-:Y:S02]  /*fe30*/  IMAD.MOV.U32 R170, RZ, RZ, R176 ;  /* 0x000000ffffaa7224 */ /* 0x000fe400078e00b0 */
.L_x_14438:
[----:B------:R-:W-:Y:S05]  /*fe40*/  BSYNC B1 ;  /* 0x0000000000017941 */ /* 0x000fea0003800000 */
.L_x_14436:
        /* <DEDUP_REMOVED lines=16> */
.L_x_14442:
[----:B------:R-:W-:Y:S05]  /*ff50*/  BSYNC B2 ;  /* 0x0000000000027941 */ /* 0x000fea0003800000 */
.L_x_14441:
        /* <DEDUP_REMOVED lines=44> */
.L_x_14440:
[----:B------:R-:W-:Y:S05]  /*10220*/  BSYNC B1 ;  /* 0x0000000000017941 */ /* 0x000fea0003800000 */
.L_x_14439:
        /* <DEDUP_REMOVED lines=12> */
.L_x_14443:
        /* <DEDUP_REMOVED lines=12> */
.L_x_14446:
[----:B------:R-:W-:Y:S02]  /*103b0*/  IMAD.MOV.U32 R170, RZ, RZ, R176 ;  /* 0x000000ffffaa7224 */ /* 0x000fe400078e00b0 */
.L_x_14447:
[----:B------:R-:W-:Y:S05]  /*103c0*/  BSYNC B1 ;  /* 0x0000000000017941 */ /* 0x000fea0003800000 */
.L_x_14445:
        /* <DEDUP_REMOVED lines=16> */
.L_x_14451:
[----:B------:R-:W-:Y:S05]  /*104d0*/  BSYNC B2 ;  /* 0x0000000000027941 */ /* 0x000fea0003800000 */
.L_x_14450:
        /* <DEDUP_REMOVED lines=44> */
.L_x_14449:
[----:B------:R-:W-:Y:S05]  /*107a0*/  BSYNC B1 ;  /* 0x0000000000017941 */ /* 0x000fea0003800000 */
.L_x_14448:
        /* <DEDUP_REMOVED lines=9> */
.L_x_14444:
        /* <DEDUP_REMOVED lines=12> */
.L_x_14453:
[----:B------:R-:W-:Y:S02]  /*10900*/  IMAD.MOV.U32 R170, RZ, RZ, R176 ;  /* 0x000000ffffaa7224 */ /* 0x000fe400078e00b0 */
.L_x_14454:
[----:B------:R-:W-:Y:S05]  /*10910*/  BSYNC B1 ;  /* 0x0000000000017941 */ /* 0x000fea0003800000 */
.L_x_14452:
        /* <DEDUP_REMOVED lines=16> */
.L_x_14458:
[----:B------:R-:W-:Y:S05]  /*10a20*/  BSYNC B2 ;  /* 0x0000000000027941 */ /* 0x000fea0003800000 */
.L_x_14457:
        /* <DEDUP_REMOVED lines=44> */
.L_x_14456:
[----:B------:R-:W-:Y:S05]  /*10cf0*/  BSYNC B1 ;  /* 0x0000000000017941 */ /* 0x000fea0003800000 */
.L_x_14455:
        /* <DEDUP_REMOVED lines=12> */
.L_x_14459:
        /* <DEDUP_REMOVED lines=12> */
.L_x_14462:
[----:B------:R-:W-:Y:S02]  /*10e80*/  IMAD.MOV.U32 R170, RZ, RZ, R176 ;  /* 0x000000ffffaa7224 */ /* 0x000fe400078e00b0 */
.L_x_14463:
[----:B------:R-:W-:Y:S05]  /*10e90*/  BSYNC B1 ;  /* 0x0000000000017941 */ /* 0x000fea0003800000 */
.L_x_14461:
        /* <DEDUP_REMOVED lines=16> */
.L_x_14467:
[----:B------:R-:W-:Y:S05]  /*10fa0*/  BSYNC B2 ;  /* 0x0000000000027941 */ /* 0x000fea0003800000 */
.L_x_14466:
        /* <DEDUP_REMOVED lines=44> */
.L_x_14465:
[----:B------:R-:W-:Y:S05]  /*11270*/  BSYNC B1 ;  /* 0x0000000000017941 */ /* 0x000fea0003800000 */
.L_x_14464:
        /* <DEDUP_REMOVED lines=9> */
.L_x_14460:
        /* <DEDUP_REMOVED lines=12> */
.L_x_14469:
[----:B------:R-:W-:Y:S02]  /*113d0*/  IMAD.MOV.U32 R170, RZ, RZ, R176 ;  /* 0x000000ffffaa7224 */ /* 0x000fe400078e00b0 */
.L_x_14470:
[----:B------:R-:W-:Y:S05]  /*113e0*/  BSYNC B1 ;  /* 0x0000000000017941 */ /* 0x000fea0003800000 */
.L_x_14468:
        /* <DEDUP_REMOVED lines=16> */
.L_x_14474:
[----:B------:R-:W-:Y:S05]  /*114f0*/  BSYNC B2 ;  /* 0x0000000000027941 */ /* 0x000fea0003800000 */
.L_x_14473:
        /* <DEDUP_REMOVED lines=44> */
.L_x_14472:
[----:B------:R-:W-:Y:S05]  /*117c0*/  BSYNC B1 ;  /* 0x0000000000017941 */ /* 0x000fea0003800000 */
.L_x_14471:
        /* <DEDUP_REMOVED lines=12> */
.L_x_14475:
        /* <DEDUP_REMOVED lines=12> */
.L_x_14478:
[----:B------:R-:W-:Y:S02]  /*11950*/  IMAD.MOV.U32 R185, RZ, RZ, R176 ;  /* 0x000000ffffb97224 */ /* 0x000fe400078e00b0 */
.L_x_14479:
[----:B------:R-:W-:Y:S05]  /*11960*/  BSYNC B1 ;  /* 0x0000000000017941 */ /* 0x000fea0003800000 */
.L_x_14477:
        /* <DEDUP_REMOVED lines=16> */
.L_x_14483:
[----:B------:R-:W-:Y:S05]  /*11a70*/  BSYNC B2 ;  /* 0x0000000000027941 */ /* 0x000fea0003800000 */
.L_x_14482:
        /* <DEDUP_REMOVED lines=44> */
.L_x_14481:
[----:B------:R-:W-:Y:S05]  /*11d40*/  BSYNC B1 ;  /* 0x0000000000017941 */ /* 0x000fea0003800000 */
.L_x_14480:
        /* <DEDUP_REMOVED lines=9> */
.L_x_14476:
        /* <DEDUP_REMOVED lines=14> */
[----:B------:R-:W-:-:S02]  /*11ec0*/  SHF.L.U32 R186, R132, 0x3, RZ ;  /* 0x0000000384ba7819 */ /* 0x000fc400000006ff */
[----:B------:R-:W-:Y:S01]  /*11ed0*/  LOP3.LUT R185, R135, R133, R185, 0xfe, !PT ;  /* 0x0000008587b97212 */ /* 0x000fe200078efeb9 */
[----:B------:R-:W-:Y:S01]  /*11ee0*/  IMAD.WIDE.U32 R138, R138, 0x100, RZ ;  /* 0x000001008a8a7825 */ /* 0x000fe200078e00ff */
[----:B------:R-:W-:Y:S02]  /*11ef0*/  SHF.R.U32.HI R188, RZ, 0x1d, R132 ;  /* 0x0000001dffbc7819 */ /* 0x000fe40000011684 */
[----:B------:R-:W-:Y:S02]  /*11f00*/  LOP3.LUT P6, RZ, R187, 0x10, RZ, 0xc0, !PT ;  /* 0x00000010bbff7812 */ /* 0x000fe400078cc0ff */
[----:B------:R-:W-:Y:S02]  /*11f10*/  LOP3.LUT R133, R138, R134, R136, 0xfe, !PT ;  /* 0x000000868a857212 */ /* 0x000fe400078efe88 */
[----:B------:R-:W-:Y:S02]  /*11f20*/  LEA R134, P0, R132, c[0x0][0x188], 0x5 ;  /* 0x0000620084867a11 */ /* 0x000fe400078028ff */
[----:B------:R-:W-:-:S02]  /*11f30*/  SEL R136, RZ, 0x1, P1 ;  /* 0x00000001ff887807 */ /* 0x000fc40000800000 */
[----:B------:R-:W-:Y:S02]  /*11f40*/  IADD3 R138, P1, R186, c[0x0][0x190], RZ ;  /* 0x00006400ba8a7a10 */ /* 0x000fe40007f3e0ff */
        /* <DEDUP_REMOVED lines=28> */
.L_x_14355:
[----:B------:R-:W-:Y:S05]  /*12110*/  BSYNC B0 ;  /* 0x0000000000007941 */ /* 0x000fea0003800000 */
.L_x_14354:
        /* <DEDUP_REMOVED lines=34> */
.L_x_14494:
        /* <DEDUP_REMOVED lines=70> */
.L_x_14495:
        /* <DEDUP_REMOVED lines=25> */
[----:B--2---:R-:W-:Y:S01]  /*12930*/  MUFU.RCP R139, R186 ;  /* 0x000000ba008b7308 */ /* 0x004fe20000001000 */
[----:B---3--:R-:W2:Y:S01]  /*12940*/  SHFL.DOWN PT, R185, R132, 0x4, 0x1f ;  /* 0x08801f0084b97f89 */ /* 0x008ea200000e0000 */
[----:B-1----:R-:W-:-:S03]  /*12950*/  IADD3 R134, R138, R191, RZ ;  /* 0x000000bf8a867210 */ /* 0x002fc60007ffe0ff */
[----:B------:R-:W1:Y:S03]  /*12960*/  SHFL.DOWN PT, R136, R133, 0x4, 0x1f ;  /* 0x08801f0085887f89 */ /* 0x000e6600000e0000 */
[----:B------:R-:W3:Y:S01]  /*12970*/  I2F R138, R134 ;  /* 0x00000086008a7306 */ /* 0x000ee20000201400 */
[----:B------:R-:W-:Y:S07]  /*12980*/  SHFL.DOWN PT, R193, R134, 0x1, 0x1f ;  /* 0x08201f0086c17f89 */ /* 0x000fee00000e0000 */
[----:B------:R-:W4:Y:S08]  /*12990*/  I2F R191, R191 ;  /* 0x000000bf00bf7306 */ /* 0x000f300000201400 */
[----:B---3--:R-:W3:Y:S01]  /*129a0*/  MUFU.RCP R135, R138 ;  /* 0x0000008a00877308 */ /* 0x008ee20000001000 */
[----:B--2---:R-:W-:-:S02]  /*129b0*/  FMUL.FTZ R189, R185, R190 ;  /* 0x000000beb9bd7220 */ /* 0x004fc40000410000 */
[----:B------:R-:W-:Y:S02]  /*129c0*/  FADD.FTZ R185, -R185, R132 ;  /* 0x00000084b9b97221 */ /* 0x000fe40000010100 */
[----:B------:R-:W-:Y:S02]  /*129d0*/  FFMA.FTZ R192, R188, R132, R189 ;  /* 0x00000084bcc07223 */ /* 0x000fe400000100bd */
[----:B------:R-:W-:Y:S02]  /*129e0*/  FMUL.FTZ R185, R185, R185 ;  /* 0x000000b9b9b97220 */ /* 0x000fe40000410000 */
[----:B------:R-:W-:Y:S02]  /*129f0*/  FMUL.FTZ R189, R139, R192 ;  /* 0x000000c08bbd7220 */ /* 0x000fe40000410000 */
[----:B------:R-:W-:Y:S02]  /*12a00*/  FMUL.FTZ R185, R185, R188 ;  /* 0x000000bcb9b97220 */ /* 0x000fe40000410000 */
[----:B-1----:R-:W-:Y:S01]  /*12a10*/  FADD.FTZ R136, R136, R133 ;  /* 0x0000008588887221 */ /* 0x002fe20000010000 */
        /* <DEDUP_REMOVED lines=8> */
[----:B---3--:R-:W-:Y:S02]  /*12aa0*/  FMUL.FTZ R185, R135, R188 ;  /* 0x000000bc87b97220 */ /* 0x008fe40000410000 */
        /* <DEDUP_REMOVED lines=66> */
[----:B------:R-:W-:Y:S02]  /*12ed0*/  FFMA.FTZ R188, R75, R188, R91 ;  /* 0x000000bc4bbc7223 */ /* 0x000fe4000001005b */
[----:B------:R-:W-:-:S02]  /*12ee0*/  FFMA.FTZ R189, R73, R138, R89 ;  /* 0x0000008a49bd7223 */ /* 0x000fc40000010059 */
[----:B------:R-:W-:Y:S01]  /*12ef0*/  FFMA.FTZ R191, R69, R192, R85 ;  /* 0x000000c045bf7223 */ /* 0x000fe20000010055 */
[----:B------:R-:W-:Y:S01]  /*12f00*/  F2FP.PACK_AB R137, R188, R137 ;  /* 0x00000089bc89723e */ /* 0x000fe200000000ff */
[----:B------:R-:W-:Y:S01]  /*12f10*/  FFMA.FTZ R139, R70, R193, R86 ;  /* 0x000000c1468b7223 */ /* 0x000fe20000010056 */
[----:B------:R-:W-:Y:S01]  /*12f20*/  F2FP.PACK_AB R136, R189, R136 ;  /* 0x00000088bd88723e */ /* 0x000fe200000000ff */
        /* <DEDUP_REMOVED lines=9> */
.L_x_14487:
[----:B------:R-:W-:Y:S05]  /*12fc0*/  BSYNC B0 ;  /* 0x0000000000007941 */ /* 0x000fea0003800000 */
.L_x_14486:
        /* <DEDUP_REMOVED lines=49> */
.L_x_14489:
[----:B------:R-:W-:Y:S05]  /*132e0*/  BSYNC B0 ;  /* 0x0000000000007941 */ /* 0x000fea0003800000 */
.L_x_14488:
        /* <DEDUP_REMOVED lines=18> */
[----:B-----5:R-:W-:Y:S02]  /*13410*/  FFMA.FTZ R132, R16, R137, R32 ;  /* 0x0000008910847223 */ /* 0x020fe40000010020 */
[----:B------:R-:W-:Y:S02]  /*13420*/  FFMA.FTZ R133, R17, R138, R33 ;  /* 0x0000008a11857223 */ /* 0x000fe40000010021 */
[----:B------:R-:W-:-:S02]  /*13430*/  FMUL.FTZ R192, R185, R192 ;  /* 0x000000c0b9c07220 */ /* 0x000fc40000410000 */
[----:B------:R-:W-:Y:S01]  /*13440*/  FFMA.FTZ R134, R18, R139, R34 ;  /* 0x0000008b12867223 */ /* 0x000fe20000010022 */
[----:B------:R-:W-:Y:S01]  /*13450*/  F2FP.PACK_AB R132, R133, R132 ;  /* 0x000000848584723e */ /* 0x000fe200000000ff */
[----:B------:R-:W-:Y:S02]  /*13460*/  FFMA.FTZ R135, R19, R188, R35 ;  /* 0x000000bc13877223 */ /* 0x000fe40000010023 */
[----:B------:R-:W-:Y:S02]  /*13470*/  FFMA.FTZ R186, R14, R191, R30 ;  /* 0x000000bf0eba7223 */ /* 0x000fe4000001001e */
[----:B------:R-:W-:Y:S01]  /*13480*/  FFMA.FTZ R193, R15, R190, R31 ;  /* 0x000000be0fc17223 */ /* 0x000fe2000001001f */
[----:B------:R-:W-:Y:S01]  /*13490*/  F2FP.PACK_AB R133, R135, R134 ;  /* 0x000000868785723e */ /* 0x000fe200000000ff */
[-C--:B------:R-:W-:Y:S02]  /*134a0*/  FFMA.FTZ R136, R12, R189.reuse, R28 ;  /* 0x000000bd0c887223 */ /* 0x080fe4000001001c */
[----:B------:R-:W-:Y:S01]  /*134b0*/  FFMA.FTZ R185, R13, R192, R29 ;  /* 0x000000c00db97223 */ /* 0x000fe2000001001d */
[----:B------:R-:W-:Y:S01]  /*134c0*/  F2FP.PACK_AB R135, R193, R186 ;  /* 0x000000bac187723e */ /* 0x000fe200000000ff */
[----:B------:R-:W-:Y:S01]  /*134d0*/  HFMA2.MMA R186, -RZ, RZ, 0, 9.5367431640625e-07 ;  /* 0x00000010ffba7435 */ /* 0x000fe200000001ff */
[----:B------:R-:W-:-:S02]  /*134e0*/  FFMA.FTZ R189, R4, R189, R20 ;  /* 0x000000bd04bd7223 */ /* 0x000fc40000010014 */
[----:B------:R-:W-:Y:S01]  /*134f0*/  F2FP.PACK_AB R134, R185, R136 ;  /* 0x00000088b986723e */ /* 0x000fe200000000ff */
[----:B------:R-:W-:Y:S02]  /*13500*/  FFMA.FTZ R136, R8, R137, R24 ;  /* 0x0000008908887223 */ /* 0x000fe40000010018 */
[----:B------:R-:W-:Y:S02]  /*13510*/  FFMA.FTZ R137, R10, R139, R26 ;  /* 0x0000008b0a897223 */ /* 0x000fe4000001001a */
        /* <DEDUP_REMOVED lines=9> */
[----:B------:R-:W-:Y:S01]  /*135b0*/  F2FP.PACK_AB R136, R185, R136 ;  /* 0x00000088b988723e */ /* 0x000fe200000000ff */
[----:B------:R-:W-:Y:S01]  /*135c0*/  IMAD.WIDE.U32 R190, R175, R186, c[0x0][0x210] ;  /* 0x00008400afbe7625 */ /* 0x000fe200078e00ba */
[----:B------:R1:W-:Y:S04]  /*135d0*/  STG.E.128 [R188.64], R132 ;  /* 0x00000084bc007986 */ /* 0x0003e8000c101d04 */
[----:B------:R1:W-:Y:S02]  /*135e0*/  STG.E.128 [R190.64], R136 ;  /* 0x00000088be007986 */ /* 0x0003e4000c101d04 */
.L_x_14491:
[----:B------:R-:W-:Y:S05]  /*135f0*/  BSYNC B0 ;  /* 0x0000000000007941 */ /* 0x000fea0003800000 */
.L_x_14490:
[----:B------:R-:W-:Y:S02]  /*13600*/  IADD3 R146, R146, c[0x0][0x160], RZ ;  /* 0x0000580092927a10 */ /* 0x000fe40007ffe0ff */
[----:B------:R-:W-:Y:S02]  /*13610*/  LOP3.LUT P1, RZ, R172, 0xff, RZ, 0xc0, !PT ;  /* 0x000000ffacff7812 */ /* 0x000fe4000782c0ff */
[----:B------:R-:W-:-:S02]  /*13620*/  ISETP.GE.AND P0, PT, R146, c[0x0][0x164], PT ;  /* 0x0000590092007a0c */ /* 0x000fc40003f06270 */
[----:B------:R-:W-:-:S11]  /*13630*/  SEL R172, RZ, 0x1, P1 ;  /* 0x00000001ffac7807 */ /* 0x000fd60000800000 */
[----:B012--5:R-:W-:Y:S01]  /*13640*/  @P0 CALL.REL.NOINC `(.L_x_14492) ;  /* 0x0000001000000944 */ /* 0x027fe20003c00000 */
[----:B------:R-:W-:Y:S05]  /*13650*/  BRA `(.L_x_14493) ;  /* 0xfffed79000007947 */ /* 0x000fea000383ffff */
.L_x_14492:
[----:B------:R-:W-:Y:S05]  /*13660*/  EXIT ;  /* 0x000000000000794d */ /* 0x000fea0003800000 */
.L_x_14484:
[----:B------:R-:W-:Y:S01]  /*13670*/  IMAD.MOV.U32 R186, RZ, RZ, 0x1 ;  /* 0x00000001ffba7424 */ /* 0x000fe200078e00ff */
[----:B------:R-:W-:Y:S01]  /*13680*/  MOV R136, 0x136c0 ;  /* 0x000136c000887802 */ /* 0x000fe20000000f00 */
[----:B------:R-:W-:Y:S02]  /*13690*/  IMAD.MOV.U32 R138, RZ, RZ, 0x1f ;  /* 0x0000001fff8a7424 */ /* 0x000fe400078e00ff */
[----:B------:R-:W-:Y:S02]  /*136a0*/  IMAD.MOV.U32 R139, RZ, RZ, -0x1 ;  /* 0xffffffffff8b7424 */ /* 0x000fe400078e00ff */
[----:B0----5:R-:W-:Y:S05]  /*136b0*/  CALL.REL.NOINC `($__internal_60_$__cuda_sm70_shflsync_bfly_p) ;  /* 0x000006c000007944 */ /* 0x021fea0003c00000 */
[----:B-1----:R-:W-:Y:S01]  /*136c0*/  IMAD.MOV.U32 R132, RZ, RZ, R186 ;  /* 0x000000ffff847224 */ /* 0x002fe200078e00ba */
[----:B0-----:R-:W-:Y:S05]  /*136d0*/  BRA `(.L_x_14494) ;  /* 0xffffec6000007947 */ /* 0x001fea000383ffff */
.L_x_14485:
[----:B------:R-:W-:Y:S01]  /*136e0*/  IMAD.MOV.U32 R186, RZ, RZ, 0x2 ;  /* 0x00000002ffba7424 */ /* 0x000fe200078e00ff */
[----:B------:R-:W-:Y:S01]  /*136f0*/  MOV R139, 0xffffffff ;  /* 0xffffffff008b7802 */ /* 0x000fe20000000f00 */
[----:B------:R-:W-:Y:S01]  /*13700*/  IMAD.MOV.U32 R138, RZ, RZ, 0x1f ;  /* 0x0000001fff8a7424 */ /* 0x000fe200078e00ff */
[----:B------:R-:W-:Y:S02]  /*13710*/  MOV R136, 0x13730 ;  /* 0x0001373000887802 */ /* 0x000fe40000000f00 */
[----:B0----5:R-:W-:Y:S05]  /*13720*/  CALL.REL.NOINC `($__internal_60_$__cuda_sm70_shflsync_bfly_p) ;  /* 0x0000065000007944 */ /* 0x021fea0003c00000 */
[----:B01----:R-:W-:Y:S01]  /*13730*/  FADD.FTZ R133, R133, R186 ;  /* 0x000000ba85857221 */ /* 0x003fe20000010000 */
[----:B------:R-:W-:Y:S01]  /*13740*/  MOV R136, 0x13790 ;  /* 0x0001379000887802 */ /* 0x000fe20000000f00 */
[----:B------:R-:W-:-:S02]  /*13750*/  IMAD.MOV.U32 R186, RZ, RZ, 0x4 ;  /* 0x00000004ffba7424 */ /* 0x000fc400078e00ff */
[----:B------:R-:W-:Y:S02]  /*13760*/  IMAD.MOV.U32 R138, RZ, RZ, 0x1f ;  /* 0x0000001fff8a7424 */ /* 0x000fe400078e00ff */
[----:B------:R-:W-:Y:S02]  /*13770*/  IMAD.MOV.U32 R139, RZ, RZ, -0x1 ;  /* 0xffffffffff8b7424 */ /* 0x000fe400078e00ff */
[----:B------:R-:W-:Y:S05]  /*13780*/  CALL.REL.NOINC `($__internal_60_$__cuda_sm70_shflsync_bfly_p) ;  /* 0x000005f000007944 */ /* 0x000fea0003c00000 */
[----:B01----:R-:W-:Y:S01]  /*13790*/  FADD.FTZ R133, R133, R186 ;  /* 0x000000ba85857221 */ /* 0x003fe20000010000 */
[----:B------:R-:W-:Y:S01]  /*137a0*/  MOV R136, 0x137f0 ;  /* 0x000137f000887802 */ /* 0x000fe20000000f00 */
[----:B------:R-:W-:Y:S02]  /*137b0*/  IMAD.MOV.U32 R186, RZ, RZ, 0x8 ;  /* 0x00000008ffba7424 */ /* 0x000fe400078e00ff */
[----:B------:R-:W-:Y:S02]  /*137c0*/  IMAD.MOV.U32 R138, RZ, RZ, 0x1f ;  /* 0x0000001fff8a7424 */ /* 0x000fe400078e00ff */
[----:B------:R-:W-:Y:S02]  /*137d0*/  IMAD.MOV.U32 R139, RZ, RZ, -0x1 ;  /* 0xffffffffff8b7424 */ /* 0x000fe400078e00ff */
[----:B------:R-:W-:Y:S05]  /*137e0*/  CALL.REL.NOINC `($__internal_60_$__cuda_sm70_shflsync_bfly_p) ;  /* 0x0000059000007944 */ /* 0x000fea0003c00000 */
[----:B01----:R-:W-:Y:S01]  /*137f0*/  FADD.FTZ R133, R133, R186 ;  /* 0x000000ba85857221 */ /* 0x003fe20000010000 */
[----:B------:R-:W-:Y:S01]  /*13800*/  HFMA2.MMA R186, -RZ, RZ, 0, 9.5367431640625e-07 ;  /* 0x00000010ffba7435 */ /* 0x000fe200000001ff */
[----:B------:R-:W-:Y:S01]  /*13810*/  IMAD.MOV.U32 R138, RZ, RZ, 0x1f ;  /* 0x0000001fff8a7424 */ /* 0x000fe200078e00ff */
[----:B------:R-:W-:Y:S01]  /*13820*/  MOV R136, 0x13850 ;  /* 0x0001385000887802 */ /* 0x000fe20000000f00 */
[----:B------:R-:W-:-:S03]  /*13830*/  IMAD.MOV.U32 R139, RZ, RZ, -0x1 ;  /* 0xffffffffff8b7424 */ /* 0x000fc600078e00ff */
[----:B------:R-:W-:Y:S05]  /*13840*/  CALL.REL.NOINC `($__internal_60_$__cuda_sm70_shflsync_bfly_p) ;  /* 0x0000053000007944 */ /* 0x000fea0003c00000 */
[----:B-1----:R-:W-:Y:S01]  /*13850*/  FADD.FTZ R132, R133, R186 ;  /* 0x000000ba85847221 */ /* 0x002fe20000010000 */
[----:B------:R-:W-:Y:S01]  /*13860*/  LOP3.LUT P0, RZ, R187, 0x20, RZ, 0xc0, !PT ;  /* 0x00000020bbff7812 */ /* 0x000fe2000780c0ff */
[----:B------:R-:W-:-:S02]  /*13870*/  IMAD.MOV.U32 R186, RZ, RZ, 0x1 ;  /* 0x00000001ffba7424 */ /* 0x000fc400078e00ff */
[----:B------:R-:W-:Y:S02]  /*13880*/  FMUL.FTZ R132, R167, R132 ;  /* 0x00000084a7847220 */ /* 0x000fe40000410000 */
[----:B0-----:R-:W-:Y:S02]  /*13890*/  IMAD.MOV.U32 R139, RZ, RZ, -0x1 ;  /* 0xffffffffff8b7424 */ /* 0x001fe400078e00ff */
        /* <DEDUP_REMOVED lines=51> */
[----:B------:R-:W-:Y:S05]  /*13bd0*/  CALL.REL.NOINC `($__internal_60_$__cuda_sm70_shflsync_bfly_p) ;  /* 0x000001a000007944 */ /* 0x000fea0003c00000 */
[----:B01----:R-:W-:Y:S01]  /*13be0*/  FADD.FTZ R133, R133, R186 ;  /* 0x000000ba85857221 */ /* 0x003fe20000010000 */
[----:B------:R-:W-:Y:S01]  /*13bf0*/  MOV R138, 0x1f ;  /* 0x0000001f008a7802 */ /* 0x000fe20000000f00 */
[----:B------:R-:W-:Y:S01]  /*13c00*/  IMAD.MOV.U32 R186, RZ, RZ, 0x2 ;  /* 0x00000002ffba7424 */ /* 0x000fe200078e00ff */
[----:B------:R-:W-:Y:S01]  /*13c10*/  MOV R136, 0x13c40 ;  /* 0x00013c4000887802 */ /* 0x000fe20000000f00 */
[----:B------:R-:W-:Y:S02]  /*13c20*/  IMAD.MOV.U32 R139, RZ, RZ, -0x1 ;  /* 0xffffffffff8b7424 */ /* 0x000fe400078e00ff */
[----:B------:R-:W-:Y:S05]  /*13c30*/  CALL.REL.NOINC `($__internal_60_$__cuda_sm70_shflsync_bfly_p) ;  /* 0x0000014000007944 */ /* 0x000fea0003c00000 */
[----:B01----:R-:W-:Y:S01]  /*13c40*/  FADD.FTZ R133, R133, R186 ;  /* 0x000000ba85857221 */ /* 0x003fe20000010000 */
[----:B------:R-:W-:Y:S01]  /*13c50*/  MOV R136, 0x13ca0 ;  /* 0x00013ca000887802 */ /* 0x000fe20000000f00 */
[----:B------:R-:W-:Y:S02]  /*13c60*/  IMAD.MOV.U32 R186, RZ, RZ, 0x4 ;  /* 0x00000004ffba7424 */ /* 0x000fe400078e00ff */
[----:B------:R-:W-:-:S02]  /*13c70*/  IMAD.MOV.U32 R138, RZ, RZ, 0x1f ;  /* 0x0000001fff8a7424 */ /* 0x000fc400078e00ff */
[----:B------:R-:W-:Y:S02]  /*13c80*/  IMAD.MOV.U32 R139, RZ, RZ, -0x1 ;  /* 0xffffffffff8b7424 */ /* 0x000fe400078e00ff */
[----:B------:R-:W-:Y:S05]  /*13c90*/  CALL.REL.NOINC `($__internal_60_$__cuda_sm70_shflsync_bfly_p) ;  /* 0x000000e000007944 */ /* 0x000fea0003c00000 */
[----:B01----:R-:W-:Y:S01]  /*13ca0*/  FADD.FTZ R133, R133, R186 ;  /* 0x000000ba85857221 */ /* 0x003fe20000010000 */
[----:B------:R-:W-:Y:S01]  /*13cb0*/  MOV R139, 0xffffffff ;  /* 0xffffffff008b7802 */ /* 0x000fe20000000f00 */
[----:B------:R-:W-:Y:S01]  /*13cc0*/  IMAD.MOV.U32 R186, RZ, RZ, 0x8 ;  /* 0x00000008ffba7424 */ /* 0x000fe200078e00ff */
[----:B------:R-:W-:Y:S01]  /*13cd0*/  MOV R136, 0x13d00 ;  /* 0x00013d0000887802 */ /* 0x000fe20000000f00 */
[----:B------:R-:W-:Y:S02]  /*13ce0*/  IMAD.MOV.U32 R138, RZ, RZ, 0x1f ;  /* 0x0000001fff8a7424 */ /* 0x000fe400078e00ff */
[----:B------:R-:W-:Y:S05]  /*13cf0*/  CALL.REL.NOINC `($__internal_60_$__cuda_sm70_shflsync_bfly_p) ;  /* 0x0000008000007944 */ /* 0x000fea0003c00000 */
[----:B-1----:R-:W-:Y:S01]  /*13d00*/  FADD.FTZ R135, R133, R186 ;  /* 0x000000ba85877221 */ /* 0x002fe20000010000 */
[----:B------:R-:W-:Y:S01]  /*13d10*/  MOV R136, 0x13d70 ;  /* 0x00013d7000887802 */ /* 0x000fe20000000f00 */
[----:B------:R-:W-:Y:S02]  /*13d20*/  IMAD.MOV.U32 R186, RZ, RZ, 0x10 ;  /* 0x00000010ffba7424 */ /* 0x000fe400078e00ff */
[----:B0-----:R-:W-:Y:S02]  /*13d30*/  IMAD.MOV.U32 R138, RZ, RZ, 0x1f ;  /* 0x0000001fff8a7424 */ /* 0x001fe400078e00ff */
[----:B------:R-:W-:-:S02]  /*13d40*/  IMAD.MOV.U32 R139, RZ, RZ, -0x1 ;  /* 0xffffffffff8b7424 */ /* 0x000fc400078e00ff */
[----:B------:R-:W-:Y:S02]  /*13d50*/  IMAD.MOV.U32 R133, RZ, RZ, R135 ;  /* 0x000000ffff857224 */ /* 0x000fe400078e0087 */
[----:B------:R-:W-:Y:S05]  /*13d60*/  CALL.REL.NOINC `($__internal_60_$__cuda_sm70_shflsync_bfly_p) ;  /* 0x0000001000007944 */ /* 0x000fea0003c00000 */
[----:B01----:R-:W-:Y:S05]  /*13d70*/  BRA `(.L_x_14495) ;  /* 0xffffea2000007947 */ /* 0x003fea000383ffff */
        .weak           $__internal_60_$__cuda_sm70_shflsync_bfly_p
        .type           $__internal_60_$__cuda_sm70_shflsync_bfly_p,@function
        .size           $__internal_60_$__cuda_sm70_shflsync_bfly_p,(.L_x_20040 - $__internal_60_$__cuda_sm70_shflsync_bfly_p)
$__internal_60_$__cuda_sm70_shflsync_bfly_p:
[----:B------:R-:W-:Y:S01]  /*13d80*/  IMAD.MOV.U32 R137, RZ, RZ, 0x0 ;  /* 0x00000000ff897424 */ /* 0x000fe200078e00ff */
[----:B------:R-:W-:Y:S04]  /*13d90*/  WARPSYNC R139 ;  /* 0x0000008b00007348 */ /* 0x000fe80003800000 */
[----:B------:R0:W1:Y:S01]  /*13da0*/  SHFL.BFLY PT, R186, R133, R186, R138 ;  /* 0x0c0000ba85ba7389 */ /* 0x00006200000e008a */
[----:B------:R-:W-:Y:S05]  /*13db0*/  RET.REL.NODEC R136 `(_ZN10layer_norm31ln_parallel_residual_fwd_kernelINS_13Kernel_traitsIf6__halffS2_fjLj6144ELj1ELj1ELj8ELj16ENS_18Kernel_traits_baseILj6144EfS2_fS2_fjLj256EEEEELb1ELb0ELb0EEEvNS_9FwdParamsE) ;  /* 0xfffec24088007950 */ /* 0x000fea0003c3ffff */
.L_x_14496:
        /* <DEDUP_REMOVED lines=12> */
.L_x_20040:


//--------------------- .text._ZN10layer_norm31ln_parallel_residual_fwd_kernelINS_13Kernel_traitsIf6__halffS2_fjLj6144ELj1ELj1ELj8ELj16ENS_18Kernel_traits_baseILj6144EfS2_fS2_fjLj256EEEEELb1ELb0ELb1EEEvNS_9FwdParamsE --------------------------
	.section	.text._ZN10layer_norm31ln_parallel_residual_fwd_kernelINS_13Kernel_traitsIf6__halffS2_fjLj6144ELj1ELj1ELj8ELj16ENS_18Kernel_traits_baseILj6144EfS2_fS2_fjLj256EEEEELb1ELb0ELb1EEEvNS_9FwdParamsE,"ax",@progbits
	.sectioninfo	@"SHI_REGISTERS=194"
	.align	128
        .global         _ZN10layer_norm31ln_parallel_residual_fwd_kernelINS_13Kernel_traitsIf6__halffS2_fjLj6144ELj1ELj1ELj8ELj16ENS_18Kernel_traits_baseILj6144EfS2_fS2_fjLj256EEEEELb1ELb0ELb1EEEvNS_9FwdParamsE
        .type           _ZN10layer_norm31ln_parallel_residual_fwd_kernelINS_13Kernel_traitsIf6__halffS2_fjLj6144ELj1ELj1ELj8ELj16ENS_18Kernel_traits_baseILj6144EfS2_fS2_fjLj256EEEEELb1ELb0ELb1EEEvNS_9FwdParamsE,@function
        .size           _ZN10layer_norm31ln_parallel_residual_fwd_kernelINS_13Kernel_traitsIf6__halffS2_fjLj6144ELj1ELj1ELj8ELj16ENS_18Kernel_traits_baseILj6144EfS2_fS2_fjLj256EEEEELb1ELb0ELb1EEEvNS_9FwdParamsE,(.L_x_20041 - _ZN10layer_norm31ln_parallel_residual_fwd_kernelINS_13Kernel_traitsIf6__halffS2_fjLj6144ELj1ELj1ELj8ELj16ENS_18Kernel_traits_baseILj6144EfS2_fS2_fjLj256EEEEELb1ELb0ELb1EEEvNS_9FwdParamsE)
        .other          _ZN10layer_norm31ln_parallel_residual_fwd_kernelINS_13Kernel_traitsIf6__halffS2_fjLj6144ELj1ELj1ELj8ELj16ENS_18Kernel_traits_baseILj6144EfS2_fS2_fjLj256EEEEELb1ELb0ELb1EEEvNS_9FwdParamsE,@"STO_CUDA_ENTRY STV_DEFAULT"
_ZN10layer_norm31ln_parallel_residual_fwd_kernelINS_13Kernel_traitsIf6__halffS2_fjLj6144ELj1ELj1ELj8ELj16ENS_18Kernel_traits_baseILj6144EfS2_fS2_fjLj256EEEEELb1ELb0ELb1EEEvNS_9FwdParamsE:
.text._ZN10layer_norm31ln_parallel_residual_fwd_kernelINS_13Kernel_traitsIf6__halffS2_fjLj6144ELj1ELj1ELj8ELj16ENS_18Kernel_traits_baseILj6144EfS2_fS2_fjLj256EEEEELb1ELb0ELb1EEEvNS_9FwdParamsE:
        /* <DEDUP_REMOVED lines=34> */
[----:B------:R0:W5:Y:S04]  /*0220*/  @P0 LDG.E.128 R96, [R4.64] ;  /* 0x0000000404600981 */ /* 0x000168000c1e1d00 */
[----:B------:R0:W5:Y:S04]  /*0230*/  @P0 LDG.E.128 R92, [R4.64+0x10] ;  /* 0x00001004045c0981 */ /* 0x000168000c1e1d00 */
[----:B------:R0:W5:Y:S04]  /*0240*/  @P0 LDG.E.128 R88, [R4.64+0x2000] ;  /* 0x0020000404580981 */ /* 0x000168000c1e1d00 */
[----:B------:R0:W5:Y:S04]  /*0250*/  @P0 LDG.E.128 R84, [R4.64+0x2010] ;  /* 0x0020100404540981 */ /* 0x000168000c1e1d00 */
[----:B------:R0:W5:Y:S04]  /*0260*/  @P0 LDG.E.128 R80, [R4.64+0x4000] ;  /* 0x0040000404500981 */ /* 0x000168000c1e1d00 */
[----:B------:R0:W5:Y:S01]  /*0270*/  @P0 LDG.E.128 R76, [R4.64+0x4010] ;  /* 0x00401004044c0981 */ /* 0x000162000c1e1d00 */
[----:B------:R-:W-:Y:S01]  /*0280*/  ISETP.NE.U32.AND P0, PT, RZ, c[0x0][0x220], PT ;  /* 0x00008800ff007a0c */ /* 0x000fe20003f05070 */
[----:B------:R-:W-:Y:S01]  /*0290*/  IMAD.SHL.U32 R102, R0, 0x20, RZ ;  /* 0x0000002000667824 */ /* 0x000fe200078e00ff */
        /* <DEDUP_REMOVED lines=10> */
[----:B------:R-:W-:Y:S01]  /*0340*/  CS2R R52, SRZ ;  /* 0x0000000000347805 */ /* 0x000fe2000001ff00 */
[----:B------:R-:W-:Y:S01]  /*0350*/  IADD3.X R5, RZ, c[0x0][0x224], RZ, P2, !PT ;  /* 0x00008900ff057a10 */ /* 0x000fe200017fe4ff */
[----:B------:R-:W5:Y:S04]  /*0360*/  @P1 LDG.E.64 R2, [R2.64] ;  /* 0x0000000402021981 */ /* 0x000f68000c1e1b00 */
        /* <DEDUP_REMOVED lines=38> */
[----:B------:R-:W-:Y:S01]  /*05d0*/  HFMA2.MMA R161, -RZ, RZ, 0, 0 ;  /* 0x00000000ffa17435 */ /* 0x000fe200000001ff */
[C---:B------:R-:W-:Y:S01]  /*05e0*/  IADD3 R135, R2.reuse, 0x3c6ef372, RZ ;  /* 0x3c6ef37202877810 */ /* 0x040fe20007ffe0ff */
[----:B------:R-:W-:Y:S01]  /*05f0*/  IMAD.MOV.U32 R160, RZ, RZ, 0x1 ;  /* 0x00000001ffa07424 */ /* 0x000fe200078e00ff */
        /* <DEDUP_REMOVED lines=56> */
.L_x_14887:
        /* <DEDUP_REMOVED lines=31> */
.L_x_14498:
[----:B------:R-:W-:Y:S02]  /*0b70*/  IMAD.MOV.U32 R120, RZ, RZ, R164 ;  /* 0x000000ffff787224 */ /* 0x000fe400078e00a4 */
.L_x_14499:
[----:B------:R-:W-:Y:S05]  /*0b80*/  BSYNC B0 ;  /* 0x0000000000007941 */ /* 0x000fea0003800000 */
.L_x_14497:
        /* <DEDUP_REMOVED lines=16> */
.L_x_14503:
[----:B------:R-:W-:Y:S05]  /*0c90*/  BSYNC B1 ;  /* 0x0000000000017941 */ /* 0x000fea0003800000 */
.L_x_14502:
        /* <DEDUP_REMOVED lines=44> */
.L_x_14501:
[----:B------:R-:W-:Y:S05]  /*0f60*/  BSYNC B0 ;  /* 0x0000000000007941 */ /* 0x000fea0003800000 */
.L_x_14500:
[----:B0-----:R-:W0:Y:S01]  /*0f70*/  I2F.U32 R108, R120 ;  /* 0x00000078006c7306 */ /* 0x001e220000201000 */
[----:B------:R-:W-:Y:S01]  /*0f80*/  IMAD.MOV.U32 R175, RZ, RZ, 0x2f800000 ;  /* 0x2f800000ffaf7424 */ /* 0x000fe200078e00ff */
[----:B------:R-:W-:Y:S01]  /*0f90*/  ISETP.NE.U32.AND P1, PT, RZ, c[0x0][0x178], PT ;  /* 0x00005e00ff007a0c */ /* 0x000fe20003f25070 */
[----:B-----5:R-:W-:Y:S01]  /*0fa0*/  HADD2.F32 R109, -RZ, R112.H0_H0 ;  /* 0x20000070ff6d7230 */ /* 0x020fe20000004100 */
[----:B------:R-:W-:-:S02]  /*0fb0*/  LOP3.LUT R182, R182, 0xffffffef, RZ, 0xc0, !PT ;  /* 0xffffffefb6b67812 */ /* 0x000fc400078ec0ff */
[----:B------:R-:W-:Y:S02]  /*0fc0*/  ISETP.NE.AND.EX P1, PT, RZ, c[0x0][0x17c], PT, P1 ;  /* 0x00005f00ff007a0c */ /* 0x000fe40003f25310 */
        /* <DEDUP_REMOVED lines=11> */
.L_x_14504:
        /* <DEDUP_REMOVED lines=12> */
.L_x_14507:
[----:B------:R-:W-:Y:S02]  /*1140*/  IMAD.MOV.U32 R122, RZ, RZ, R164 ;  /* 0x000000ffff7a7224 */ /* 0x000fe400078e00a4 */
.L_x_14508:
[----:B------:R-:W-:Y:S05]  /*1150*/  BSYNC B0 ;  /* 0x0000000000007941 */ /* 0x000fea0003800000 */
.L_x_14506:
        /* <DEDUP_REMOVED lines=16> */
.L_x_14512:
[----:B------:R-:W-:Y:S05]  /*1260*/  BSYNC B1 ;  /* 0x0000000000017941 */ /* 0x000fea0003800000 */
.L_x_14511:
        /* <DEDUP_REMOVED lines=43> */
.L_x_14510:
[----:B------:R-:W-:Y:S05]  /*1520*/  BSYNC B0 ;  /* 0x0000000000007941 */ /* 0x000fea0003800000 */
.L_x_14509:
        /* <DEDUP_REMOVED lines=9> */
.L_x_14505:
        /* <DEDUP_REMOVED lines=12> */
.L_x_14514:
[----:B------:R-:W-:Y:S02]  /*1680*/  IMAD.MOV.U32 R122, RZ, RZ, R164 ;  /* 0x000000ffff7a7224 */ /* 0x000fe400078e00a4 */
.L_x_14515:
[----:B------:R-:W-:Y:S05]  /*1690*/  BSYNC B0 ;  /* 0x0000000000007941 */ /* 0x000fea0003800000 */
.L_x_14513:
        /* <DEDUP_REMOVED lines=16> */
.L_x_14519:
[----:B------:R-:W-:Y:S05]  /*17a0*/  BSYNC B1 ;  /* 0x0000000000017941 */ /* 0x000fea0003800000 */
.L_x_14518:
        /* <DEDUP_REMOVED lines=44> */
.L_x_14517:
[----:B------:R-:W-:Y:S05]  /*1a70*/  BSYNC B0 ;  /* 0x0000000000007941 */ /* 0x000fea0003800000 */
.L_x_14516:
        /* <DEDUP_REMOVED lines=14> */
.L_x_14520:
        /* <DEDUP_REMOVED lines=12> */
.L_x_14523:
[----:B------:R-:W-:Y:S02]  /*1c20*/  MOV R112, R164 ;  /* 0x000000a400707202 */ /* 0x000fe40000000f00 */
.L_x_14524:
[----:B------:R-:W-:Y:S05]  /*1c30*/  BSYNC B0 ;  /* 0x0000000000007941 */ /* 0x000fea0003800000 */
.L_x_14522:
        /* <DEDUP_REMOVED lines=16> */
.L_x_14528:
[----:B------:R-:W-:Y:S05]  /*1d40*/  BSYNC B1 ;  /* 0x0000000000017941 */ /* 0x000fea0003800000 */
.L_x_14527:
        /* <DEDUP_REMOVED lines=43> */
.L_x_14526:
[----:B------:R-:W-:Y:S05]  /*2000*/  BSYNC B0 ;  /* 0x0000000000007941 */ /* 0x000fea0003800000 */
.L_x_14525:
        /* <DEDUP_REMOVED lines=9> */
.L_x_14521:
        /* <DEDUP_REMOVED lines=12> */
.L_x_14530:
[----:B------:R-:W-:Y:S02]  /*2160*/  IMAD.MOV.U32 R122, RZ, RZ, R164 ;  /* 0x000000ffff7a7224 */ /* 0x000fe400078e00a4 */
.L_x_14531:
[----:B------:R-:W-:Y:S05]  /*2170*/  BSYNC B0 ;  /* 0x0000000000007941 */ /* 0x000fea0003800000 */
.L_x_14529:
        /* <DEDUP_REMOVED lines=16> */
.L_x_14535:
[----:B------:R-:W-:Y:S05]  /*2280*/  BSYNC B1 ;  /* 0x0000000000017941 */ /* 0x000fea0003800000 */
.L_x_14534:
        /* <DEDUP_REMOVED lines=44> */
.L_x_14533:
[----:B------:R-:W-:Y:S05]  /*2550*/  BSYNC B0 ;  /* 0x0000000000007941 */ /* 0x000fea0003800000 */
.L_x_14532:
        /* <DEDUP_REMOVED lines=14> */
.L_x_14536:
        /* <DEDUP_REMOVED lines=12> */
.L_x_14539:
[----:B------:R-:W-:Y:S02]  /*2700*/  IMAD.MOV.U32 R125, RZ, RZ, R164 ;  /* 0x000000ffff7d7224 */ /* 0x000fe400078e00a4 */
.L_x_14540:
[----:B------:R-:W-:Y:S05]  /*2710*/  BSYNC B0 ;  /* 0x0000000000007941 */ /* 0x000fea0003800000 */
.L_x_14538:
        /* <DEDUP_REMOVED lines=16> */
.L_x_14544:
[----:B------:R-:W-:Y:S05]  /*2820*/  BSYNC B1 ;  /* 0x0000000000017941 */ /* 0x000fea0003800000 */
.L_x_14543:
        /* <DEDUP_REMOVED lines=44> */
.L_x_14542:
[----:B------:R-:W-:Y:S05]  /*2af0*/  BSYNC B0 ;  /* 0x0000000000007941 */ /* 0x000fea0003800000 */
.L_x_14541:
        /* <DEDUP_REMOVED lines=9> */
.L_x_14537:
        /* <DEDUP_REMOVED lines=12> */
.L_x_14546:
[----:B------:R-:W-:Y:S02]  /*2c50*/  IMAD.MOV.U32 R125, RZ, RZ, R164 ;  /* 0x000000ffff7d7224 */ /* 0x000fe400078e00a4 */
.L_x_14547:
[----:B------:R-:W-:Y:S05]  /*2c60*/  BSYNC B0 ;  /* 0x0000000000007941 */ /* 0x000fea0003800000 */
.L_x_14545:
        /* <DEDUP_REMOVED lines=16> */
.L_x_14551:
[----:B------:R-:W-:Y:S05]  /*2d70*/  BSYNC B1 ;  /* 0x0000000000017941 */ /* 0x000fea0003800000 */
.L_x_14550:
        /* <DEDUP_REMOVED lines=44> */
.L_x_14549:
[----:B------:R-:W-:Y:S05]  /*3040*/  BSYNC B0 ;  /* 0x0000000000007941 */ /* 0x000fea0003800000 */
.L_x_14548:
        /* <DEDUP_REMOVED lines=14> */
.L_x_14552:
        /* <DEDUP_REMOVED lines=12> */
.L_x_14555:
[----:B------:R-:W-:Y:S02]  /*31f0*/  IMAD.MOV.U32 R122, RZ, RZ, R164 ;  /* 0x000000ffff7a7224 */ /* 0x000fe400078e00a4 */
.L_x_14556:
[----:B------:R-:W-:Y:S05]  /*3200*/  BSYNC B0 ;  /* 0x0000000000007941 */ /* 0x000fea0003800000 */
.L_x_14554:
        /* <DEDUP_REMOVED lines=16> */
.L_x_14560:
[----:B------:R-:W-:Y:S05]  /*3310*/  BSYNC B1 ;  /* 0x0000000000017941 */ /* 0x000fea0003800000 */
.L_x_14559:
        /* <DEDUP_REMOVED lines=44> */
.L_x_14558:
[----:B------:R-:W-:Y:S05]  /*35e0*/  BSYNC B0 ;  /* 0x0000000000007941 */ /* 0x000fea0003800000 */
.L_x_14557:
        /* <DEDUP_REMOVED lines=9> */
.L_x_14553:
        /* <DEDUP_REMOVED lines=12> */
.L_x_14562:
[----:B------:R-:W-:Y:S02]  /*3740*/  IMAD.MOV.U32 R122, RZ, RZ, R164 ;  /* 0x000000ffff7a7224 */ /* 0x000fe400078e00a4 */
.L_x_14563:
[----:B------:R-:W-:Y:S05]  /*3750*/  BSYNC B0 ;  /* 0x0000000000007941 */ /* 0x000fea0003800000 */
.L_x_14561:
        /* <DEDUP_REMOVED lines=16> */
.L_x_14567:
[----:B------:R-:W-:Y:S05]  /*3860*/  BSYNC B1 ;  /* 0x0000000000017941 */ /* 0x000fea0003800000 */
.L_x_14566:
        /* <DEDUP_REMOVED lines=44> */
.L_x_14565:
[----:B------:R-:W-:Y:S05]  /*3b30*/  BSYNC B0 ;  /* 0x0000000000007941 */ /* 0x000fea0003800000 */
.L_x_14564:
        /* <DEDUP_REMOVED lines=12> */
.L_x_14568:
        /* <DEDUP_REMOVED lines=12> */
.L_x_14571:
[----:B------:R-:W-:Y:S02]  /*3cc0*/  MOV R125, R164 ;  /* 0x000000a4007d7202 */ /* 0x000fe40000000f00 */
.L_x_14572:
[----:B------:R-:W-:Y:S05]  /*3cd0*/  BSYNC B0 ;  /* 0x0000000000007941 */ /* 0x000fea0003800000 */
.L_x_14570:
        /* <DEDUP_REMOVED lines=16> */
.L_x_14576:
[----:B------:R-:W-:Y:S05]  /*3de0*/  BSYNC B1 ;  /* 0x0000000000017941 */ /* 0x000fea0003800000 */
.L_x_14575:
        /* <DEDUP_REMOVED lines=44> */
.L_x_14574:
[----:B------:R-:W-:Y:S05]  /*40b0*/  BSYNC B0 ;  /* 0x0000000000007941 */ /* 0x000fea0003800000 */
.L_x_14573:
        /* <DEDUP_REMOVED lines=9> */
.L_x_14569:
        /* <DEDUP_REMOVED lines=12> */
.L_x_14578:
[----:B------:R-:W-:Y:S02]  /*4210*/  MOV R125, R164 ;  /* 0x000000a4007d7202 */ /* 0x000fe40000000f00 */
.L_x_14579:
[----:B------:R-:W-:Y:S05]  /*4220*/  BSYNC B0 ;  /* 0x0000000000007941 */ /* 0x000fea0003800000 */
.L_x_14577:
        /* <DEDUP_REMOVED lines=16> */
.L_x_14583:
[----:B------:R-:W-:Y:S05]  /*4330*/  BSYNC B1 ;  /* 0x0000000000017941 */ /* 0x000fea0003800000 */
.L_x_14582:
        /* <DEDUP_REMOVED lines=44> */
.L_x_14581:
[----:B------:R-:W-:Y:S05]  /*4600*/  BSYNC B0 ;  /* 0x0000000000007941 */ /* 0x000fea0003800000 */
.L_x_14580:
        /* <DEDUP_REMOVED lines=12> */
.L_x_14584:
        /* <DEDUP_REMOVED lines=12> */
.L_x_14587:
[----:B------:R-:W-:Y:S02]  /*4790*/  IMAD.MOV.U32 R125, RZ, RZ, R164 ;  /* 0x000000ffff7d7224 */ /* 0x000fe400078e00a4 */
.L_x_14588:
[----:B------:R-:W-:Y:S05]  /*47a0*/  BSYNC B0 ;  /* 0x0000000000007941 */ /* 0x000fea0003800000 */
.L_x_14586:
        /* <DEDUP_REMOVED lines=16> */
.L_x_14592:
[----:B------:R-:W-:Y:S05]  /*48b0*/  BSYNC B1 ;  /* 0x0000000000017941 */ /* 0x000fea0003800000 */
.L_x_14591:
        /* <DEDUP_REMOVED lines=44> */
.L_x_14590:
[----:B------:R-:W-:Y:S05]  /*4b80*/  BSYNC B0 ;  /* 0x0000000000007941 */ /* 0x000fea0003800000 */
.L_x_14589:
        /* <DEDUP_REMOVED lines=9> */
.L_x_14585:
        /* <DEDUP_REMOVED lines=12> */
.L_x_14594:
[----:B------:R-:W-:Y:S02]  /*4ce0*/  IMAD.MOV.U32 R125, RZ, RZ, R164 ;  /* 0x000000ffff7d7224 */ /* 0x000fe400078e00a4 */
.L_x_14595:
[----:B------:R-:W-:Y:S05]  /*4cf0*/  BSYNC B0 ;  /* 0x0000000000007941 */ /* 0x000fea0003800000 */
.L_x_14593:
        /* <DEDUP_REMOVED lines=16> */
.L_x_14599:
[----:B------:R-:W-:Y:S05]  /*4e00*/  BSYNC B1 ;  /* 0x0000000000017941 */ /* 0x000fea0003800000 */
.L_x_14598:
        /* <DEDUP_REMOVED lines=44> */
.L_x_14597:
[----:B------:R-:W-:Y:S05]  /*50d0*/  BSYNC B0 ;  /* 0x0000000000007941 */ /* 0x000fea0003800000 */
.L_x_14596:
        /* <DEDUP_REMOVED lines=12> */
.L_x_14600:
        /* <DEDUP_REMOVED lines=12> */
.L_x_14603:
[----:B------:R-:W-:Y:S02]  /*5260*/  IMAD.MOV.U32 R125, RZ, RZ, R164 ;  /* 0x000000ffff7d7224 */ /* 0x000fe400078e00a4 */
.L_x_14604:
[----:B------:R-:W-:Y:S05]  /*5270*/  BSYNC B0 ;  /* 0x0000000000007941 */ /* 0x000fea0003800000 */
.L_x_14602:
        /* <DEDUP_REMOVED lines=16> */
.L_x_14608:
[----:B------:R-:W-:Y:S05]  /*5380*/  BSYNC B1 ;  /* 0x0000000000017941 */ /* 0x000fea0003800000 */
.L_x_14607:
        /* <DEDUP_REMOVED lines=44> */
.L_x_14606:
[----:B------:R-:W-:Y:S05]  /*5650*/  BSYNC B0 ;  /* 0x0000000000007941 */ /* 0x000fea0003800000 */
.L_x_14605:
        /* <DEDUP_REMOVED lines=9> */
.L_x_14601:
        /* <DEDUP_REMOVED lines=12> */
.L_x_14610:
[----:B------:R-:W-:Y:S02]  /*57b0*/  IMAD.MOV.U32 R125, RZ, RZ, R164 ;  /* 0x000000ffff7d7224 */ /* 0x000fe400078e00a4 */
.L_x_14611:
[----:B------:R-:W-:Y:S05]  /*57c0*/  BSYNC B0 ;  /* 0x0000000000007941 */ /* 0x000fea0003800000 */
.L_x_14609:
        /* <DEDUP_REMOVED lines=16> */
.L_x_14615:
[----:B------:R-:W-:Y:S05]  /*58d0*/  BSYNC B1 ;  /* 0x0000000000017941 */ /* 0x000fea0003800000 */
.L_x_14614:
        /* <DEDUP_REMOVED lines=44> */
.L_x_14613:
[----:B------:R-:W-:Y:S05]  /*5ba0*/  BSYNC B0 ;  /* 0x0000000000007941 */ /* 0x000fea0003800000 */
.L_x_14612:
        /* <DEDUP_REMOVED lines=12> */
.L_x_14616:
        /* <DEDUP_REMOVED lines=12> */
.L_x_14619:
[----:B------:R-:W-:Y:S02]  /*5d30*/  IMAD.MOV.U32 R125, RZ, RZ, R164 ;  /* 0x000000ffff7d7224 */ /* 0x000fe400078e00a4 */
.L_x_14620:
[----:B------:R-:W-:Y:S05]  /*5d40*/  BSYNC B0 ;  /* 0x0000000000007941 */ /* 0x000fea0003800000 */
.L_x_14618:
        /* <DEDUP_REMOVED lines=18> */
.L_x_14624:
[----:B------:R-:W-:Y:S05]  /*5e70*/  BSYNC B1 ;  /* 0x0000000000017941 */ /* 0x000fea0003800000 */
.L_x_14623:
        /* <DEDUP_REMOVED lines=44> */
.L_x_14622:
[----:B------:R-:W-:Y:S05]  /*6140*/  BSYNC B0 ;  /* 0x0000000000007941 */ /* 0x000fea0003800000 */
.L_x_14621:
        /* <DEDUP_REMOVED lines=9> */
.L_x_14617:
        /* <DEDUP_REMOVED lines=54> */
.L_x_14625:
        /* <DEDUP_REMOVED lines=16> */
.L_x_14627:
[----:B-1----:R-:W-:Y:S02]  /*6640*/  IMAD.MOV.U32 R131, RZ, RZ, R164 ;  /* 0x000000ffff837224 */ /* 0x002fe400078e00a4 */
.L_x_14628:
[----:B------:R-:W-:Y:S05]  /*6650*/  BSYNC B0 ;  /* 0x0000000000007941 */ /* 0x000fea0003800000 */
.L_x_14626:
        /* <DEDUP_REMOVED lines=16> */
.L_x_14632:
[----:B------:R-:W-:Y:S05]  /*6760*/  BSYNC B1 ;  /* 0x0000000000017941 */ /* 0x000fea0003800000 */
.L_x_14631:
        /* <DEDUP_REMOVED lines=44> */
.L_x_14630:
[----:B------:R-:W-:Y:S05]  /*6a30*/  BSYNC B0 ;  /* 0x0000000000007941 */ /* 0x000fea0003800000 */
.L_x_14629:
        /* <DEDUP_REMOVED lines=14> */
.L_x_14633:
        /* <DEDUP_REMOVED lines=12> */
.L_x_14636:
[----:B------:R-:W-:Y:S02]  /*6be0*/  IMAD.MOV.U32 R173, RZ, RZ, R164 ;  /* 0x000000ffffad7224 */ /* 0x000fe400078e00a4 */
.L_x_14637:
[----:B------:R-:W-:Y:S05]  /*6bf0*/  BSYNC B0 ;  /* 0x0000000000007941 */ /* 0x000fea0003800000 */
.L_x_14635:
        /* <DEDUP_REMOVED lines=16> */
.L_x_14641:
[----:B------:R-:W-:Y:S05]  /*6d00*/  BSYNC B1 ;  /* 0x0000000000017941 */ /* 0x000fea0003800000 */
.L_x_14640:
        /* <DEDUP_REMOVED lines=43> */
.L_x_14639:
[----:B------:R-:W-:Y:S05]  /*6fc0*/  BSYNC B0 ;  /* 0x0000000000007941 */ /* 0x000fea0003800000 */
.L_x_14638:
        /* <DEDUP_REMOVED lines=9> */
.L_x_14634:
        /* <DEDUP_REMOVED lines=12> */
.L_x_14643:
[----:B------:R-:W-:Y:S02]  /*7120*/  MOV R173, R164 ;  /* 0x000000a400ad7202 */ /* 0x000fe40000000f00 */
.L_x_14644:
[----:B------:R-:W-:Y:S05]  /*7130*/  BSYNC B0 ;  /* 0x0000000000007941 */ /* 0x000fea0003800000 */
.L_x_14642:
        /* <DEDUP_REMOVED lines=16> */
.L_x_14648:
[----:B------:R-:W-:Y:S05]  /*7240*/  BSYNC B1 ;  /* 0x0000000000017941 */ /* 0x000fea0003800000 */
.L_x_14647:
        /* <DEDUP_REMOVED lines=44> */
.L_x_14646:
[----:B------:R-:W-:Y:S05]  /*7510*/  BSYNC B0 ;  /* 0x0000000000007941 */ /* 0x000fea0003800000 */
.L_x_14645:
        /* <DEDUP_REMOVED lines=14> */
.L_x_14649:
        /* <DEDUP_REMOVED lines=12> */
.L_x_14652:
[----:B------:R-:W-:Y:S02]  /*76c0*/  IMAD.MOV.U32 R120, RZ, RZ, R164 ;  /* 0x000000ffff787224 */ /* 0x000fe400078e00a4 */
.L_x_14653:
[----:B------:R-:W-:Y:S05]  /*76d0*/  BSYNC B0 ;  /* 0x0000000000007941 */ /* 0x000fea0003800000 */
.L_x_14651:
        /* <DEDUP_REMOVED lines=16> */
.L_x_14657:
[----:B------:R-:W-:Y:S05]  /*77e0*/  BSYNC B1 ;  /* 0x0000000000017941 */ /* 0x000fea0003800000 */
.L_x_14656:
        /* <DEDUP_REMOVED lines=43> */
.L_x_14655:
[----:B------:R-:W-:Y:S05]  /*7aa0*/  BSYNC B0 ;  /* 0x0000000000007941 */ /* 0x000fea0003800000 */
.L_x_14654:
        /* <DEDUP_REMOVED lines=9> */
.L_x_14650:
        /* <DEDUP_REMOVED lines=12> */
.L_x_14659:
[----:B------:R-:W-:Y:S02]  /*7c00*/  IMAD.MOV.U32 R173, RZ, RZ, R164 ;  /* 0x000000ffffad7224 */ /* 0x000fe400078e00a4 */
.L_x_14660:
[----:B------:R-:W-:Y:S05]  /*7c10*/  BSYNC B0 ;  /* 0x0000000000007941 */ /* 0x000fea0003800000 */
.L_x_14658:
        /* <DEDUP_REMOVED lines=16> */
.L_x_14664:
[----:B------:R-:W-:Y:S05]  /*7d20*/  BSYNC B1 ;  /* 0x0000000000017941 */ /* 0x000fea0003800000 */
.L_x_14663:
        /* <DEDUP_REMOVED lines=44> */
.L_x_14662:
[----:B------:R-:W-:Y:S05]  /*7ff0*/  BSYNC B0 ;  /* 0x0000000000007941 */ /* 0x000fea0003800000 */
.L_x_14661:
        /* <DEDUP_REMOVED lines=14> */
.L_x_14665:
        /* <DEDUP_REMOVED lines=12> */
.L_x_14668:
[----:B------:R-:W-:Y:S02]  /*81a0*/  IMAD.MOV.U32 R173, RZ, RZ, R164 ;  /* 0x000000ffffad7224 */ /* 0x000fe400078e00a4 */
.L_x_14669:
[----:B------:R-:W-:Y:S05]  /*81b0*/  BSYNC B0 ;  /* 0x0000000000007941 */ /* 0x000fea0003800000 */
.L_x_14667:
        /* <DEDUP_REMOVED lines=16> */
.L_x_14673:
[----:B------:R-:W-:Y:S05]  /*82c0*/  BSYNC B1 ;  /* 0x0000000000017941 */ /* 0x000fea0003800000 */
.L_x_14672:
        /* <DEDUP_REMOVED lines=44> */
.L_x_14671:
[----:B------:R-:W-:Y:S05]  /*8590*/  BSYNC B0 ;  /* 0x0000000000007941 */ /* 0x000fea0003800000 */
.L_x_14670:
        /* <DEDUP_REMOVED lines=9> */
.L_x_14666:
        /* <DEDUP_REMOVED lines=12> */
.L_x_14675:
[----:B------:R-:W-:Y:S02]  /*86f0*/  IMAD.MOV.U32 R173, RZ, RZ, R164 ;  /* 0x000000ffffad7224 */ /* 0x000fe400078e00a4 */
.L_x_14676:
[----:B------:R-:W-:Y:S05]  /*8700*/  BSYNC B0 ;  /* 0x0000000000007941 */ /* 0x000fea0003800000 */
.L_x_14674:
        /* <DEDUP_REMOVED lines=16> */
.L_x_14680:
[----:B------:R-:W-:Y:S05]  /*8810*/  BSYNC B1 ;  /* 0x0000000000017941 */ /* 0x000fea0003800000 */
.L_x_14679:
        /* <DEDUP_REMOVED lines=44> */
.L_x_14678:
[----:B------:R-:W-:Y:S05]  /*8ae0*/  BSYNC B0 ;  /* 0x0000000000007941 */ /* 0x000fea0003800000 */
.L_x_14677:
        /* <DEDUP_REMOVED lines=14> */
.L_x_14681:
        /* <DEDUP_REMOVED lines=12> */
.L_x_14684:
[----:B------:R-:W-:Y:S02]  /*8c90*/  MOV R173, R164 ;  /* 0x000000a400ad7202 */ /* 0x000fe40000000f00 */
.L_x_14685:
[----:B------:R-:W-:Y:S05]  /*8ca0*/  BSYNC B0 ;  /* 0x0000000000007941 */ /* 0x000fea0003800000 */
.L_x_14683:
        /* <DEDUP_REMOVED lines=16> */
.L_x_14689:
[----:B------:R-:W-:Y:S05]  /*8db0*/  BSYNC B1 ;  /* 0x0000000000017941 */ /* 0x000fea0003800000 */
.L_x_14688:
        /* <DEDUP_REMOVED lines=44> */
.L_x_14687:
[----:B------:R-:W-:Y:S05]  /*9080*/  BSYNC B0 ;  /* 0x0000000000007941 */ /* 0x000fea0003800000 */
.L_x_14686:
        /* <DEDUP_REMOVED lines=9> */
.L_x_14682:
        /* <DEDUP_REMOVED lines=12> */
.L_x_14691:
[----:B------:R-:W-:Y:S02]  /*91e0*/  MOV R173, R164 ;  /* 0x000000a400ad7202 */ /* 0x000fe40000000f00 */
.L_x_14692:
[----:B------:R-:W-:Y:S05]  /*91f0*/  BSYNC B0 ;  /* 0x0000000000007941 */ /* 0x000fea0003800000 */
.L_x_14690:
        /* <DEDUP_REMOVED lines=16> */
.L_x_14696:
[----:B------:R-:W-:Y:S05]  /*9300*/  BSYNC B1 ;  /* 0x0000000000017941 */ /* 0x000fea0003800000 */
.L_x_14695:
        /* <DEDUP_REMOVED lines=44> */
.L_x_14694:
[----:B------:R-:W-:Y:S05]  /*95d0*/  BSYNC B0 ;  /* 0x0000000000007941 */ /* 0x000fea0003800000 */
.L_x_14693:
        /* <DEDUP_REMOVED lines=12> */
.L_x_14697:
        /* <DEDUP_REMOVED lines=12> */
.L_x_14700:
[----:B------:R-:W-:Y:S02]  /*9760*/  IMAD.MOV.U32 R173, RZ, RZ, R164 ;  /* 0x000000ffffad7224 */ /* 0x000fe400078e00a4 */
.L_x_14701:
[----:B------:R-:W-:Y:S05]  /*9770*/  BSYNC B0 ;  /* 0x0000000000007941 */ /* 0x000fea0003800000 */
.L_x_14699:
        /* <DEDUP_REMOVED lines=16> */
.L_x_14705:
[----:B------:R-:W-:Y:S05]  /*9880*/  BSYNC B1 ;  /* 0x0000000000017941 */ /* 0x000fea0003800000 */
.L_x_14704:
        /* <DEDUP_REMOVED lines=44> */
.L_x_14703:
[----:B------:R-:W-:Y:S05]  /*9b50*/  BSYNC B0 ;  /* 0x0000000000007941 */ /* 0x000fea0003800000 */
.L_x_14702:
        /* <DEDUP_REMOVED lines=9> */
.L_x_14698:
        /* <DEDUP_REMOVED lines=12> */
.L_x_14707:
[----:B------:R-:W-:Y:S02]  /*9cb0*/  IMAD.MOV.U32 R173, RZ, RZ, R164 ;  /* 0x000000ffffad7224 */ /* 0x000fe400078e00a4 */
.L_x_14708:
[----:B------:R-:W-:Y:S05]  /*9cc0*/  BSYNC B0 ;  /* 0x0000000000007941 */ /* 0x000fea0003800000 */
.L_x_14706:
        /* <DEDUP_REMOVED lines=16> */
.L_x_14712:
[----:B------:R-:W-:Y:S05]  /*9dd0*/  BSYNC B1 ;  /* 0x0000000000017941 */ /* 0x000fea0003800000 */
.L_x_14711:
        /* <DEDUP_REMOVED lines=44> */
.L_x_14710:
[----:B------:R-:W-:Y:S05]  /*a0a0*/  BSYNC B0 ;  /* 0x0000000000007941 */ /* 0x000fea0003800000 */
.L_x_14709:
        /* <DEDUP_REMOVED lines=12> */
.L_x_14713:
        /* <DEDUP_REMOVED lines=12> */
.L_x_14716:
[----:B------:R-:W-:Y:S02]  /*a230*/  IMAD.MOV.U32 R173, RZ, RZ, R164 ;  /* 0x000000ffffad7224 */ /* 0x000fe400078e00a4 */
.L_x_14717:
[----:B------:R-:W-:Y:S05]  /*a240*/  BSYNC B0 ;  /* 0x0000000000007941 */ /* 0x000fea0003800000 */
.L_x_14715:
        /* <DEDUP_REMOVED lines=16> */
.L_x_14721:
[----:B------:R-:W-:Y:S05]  /*a350*/  BSYNC B1 ;  /* 0x0000000000017941 */ /* 0x000fea0003800000 */
.L_x_14720:
        /* <DEDUP_REMOVED lines=44> */
.L_x_14719:
[----:B------:R-:W-:Y:S05]  /*a620*/  BSYNC B0 ;  /* 0x0000000000007941 */ /* 0x000fea0003800000 */
.L_x_14718:
        /* <DEDUP_REMOVED lines=9> */
.L_x_14714:
        /* <DEDUP_REMOVED lines=12> */
.L_x_14723:
[----:B------:R-:W-:Y:S02]  /*a780*/  IMAD.MOV.U32 R173, RZ, RZ, R164 ;  /* 0x000000ffffad7224 */ /* 0x000fe400078e00a4 */
.L_x_14724:
[----:B------:R-:W-:Y:S05]  /*a790*/  BSYNC B0 ;  /* 0x0000000000007941 */ /* 0x000fea0003800000 */
.L_x_14722:
        /* <DEDUP_REMOVED lines=16> */
.L_x_14728:
[----:B------:R-:W-:Y:S05]  /*a8a0*/  BSYNC B1 ;  /* 0x0000000000017941 */ /* 0x000fea0003800000 */
.L_x_14727:
        /* <DEDUP_REMOVED lines=44> */
.L_x_14726:
[----:B------:R-:W-:Y:S05]  /*ab70*/  BSYNC B0 ;  /* 0x0000000000007941 */ /* 0x000fea0003800000 */
.L_x_14725:
        /* <DEDUP_REMOVED lines=12> */
.L_x_14729:
        /* <DEDUP_REMOVED lines=12> */
.L_x_14732:
[----:B------:R-:W-:Y:S02]  /*ad00*/  IMAD.MOV.U32 R173, RZ, RZ, R164 ;  /* 0x000000ffffad7224 */ /* 0x000fe400078e00a4 */
.L_x_14733:
[----:B------:R-:W-:Y:S05]  /*ad10*/  BSYNC B0 ;  /* 0x0000000000007941 */ /* 0x000fea0003800000 */
.L_x_14731:
        /* <DEDUP_REMOVED lines=16> */
.L_x_14737:
[----:B------:R-:W-:Y:S05]  /*ae20*/  BSYNC B1 ;  /* 0x0000000000017941 */ /* 0x000fea0003800000 */
.L_x_14736:
        /* <DEDUP_REMOVED lines=44> */
.L_x_14735:
[----:B------:R-:W-:Y:S05]  /*b0f0*/  BSYNC B0 ;  /* 0x0000000000007941 */ /* 0x000fea0003800000 */
.L_x_14734:
        /* <DEDUP_REMOVED lines=9> */
.L_x_14730:
        /* <DEDUP_REMOVED lines=12> */
.L_x_14739:
[----:B------:R-:W-:Y:S02]  /*b250*/  IMAD.MOV.U32 R173, RZ, RZ, R164 ;  /* 0x000000ffffad7224 */ /* 0x000fe400078e00a4 */
.L_x_14740:
[----:B------:R-:W-:Y:S05]  /*b260*/  BSYNC B0 ;  /* 0x0000000000007941 */ /* 0x000fea0003800000 */
.L_x_14738:
        /* <DEDUP_REMOVED lines=16> */
.L_x_14744:
[----:B------:R-:W-:Y:S05]  /*b370*/  BSYNC B1 ;  /* 0x0000000000017941 */ /* 0x000fea0003800000 */
.L_x_14743:
        /* <DEDUP_REMOVED lines=44> */
.L_x_14742:
[----:B------:R-:W-:Y:S05]  /*b640*/  BSYNC B0 ;  /* 0x0000000000007941 */ /* 0x000fea0003800000 */
.L_x_14741:
        /* <DEDUP_REMOVED lines=12> */
.L_x_14745:
        /* <DEDUP_REMOVED lines=12> */
.L_x_14748:
[----:B------:R-:W-:Y:S02]  /*b7d0*/  IMAD.MOV.U32 R173, RZ, RZ, R164 ;  /* 0x000000ffffad7224 */ /* 0x000fe400078e00a4 */
.L_x_14749:
[----:B------:R-:W-:Y:S05]  /*b7e0*/  BSYNC B0 ;  /* 0x0000000000007941 */ /* 0x000fea0003800000 */
.L_x_14747:
        /* <DEDUP_REMOVED lines=18> */
.L_x_14753:
[----:B------:R-:W-:Y:S05]  /*b910*/  BSYNC B1 ;  /* 0x0000000000017941 */ /* 0x000fea0003800000 */
.L_x_14752:
        /* <DEDUP_REMOVED lines=44> */
.L_x_14751:
[----:B------:R-:W-:Y:S05]  /*bbe0*/  BSYNC B0 ;  /* 0x0000000000007941 */ /* 0x000fea0003800000 */
.L_x_14750:
        /* <DEDUP_REMOVED lines=9> */
.L_x_14746:
        /* <DEDUP_REMOVED lines=52> */
.L_x_14754:
        /* <DEDUP_REMOVED lines=16> */
.L_x_14756:
[----:B-1----:R-:W-:Y:S02]  /*c0c0*/  IMAD.MOV.U32 R177, RZ, RZ, R164 ;  /* 0x000000ffffb17224 */ /* 0x002fe400078e00a4 */
.L_x_14757:
[----:B------:R-:W-:Y:S05]  /*c0d0*/  BSYNC B0 ;  /* 0x0000000000007941 */ /* 0x000fea0003800000 */
.L_x_14755:
        /* <DEDUP_REMOVED lines=16> */
.L_x_14761:
[----:B------:R-:W-:Y:S05]  /*c1e0*/  BSYNC B1 ;  /* 0x0000000000017941 */ /* 0x000fea0003800000 */
.L_x_14760:
        /* <DEDUP_REMOVED lines=44> */
.L_x_14759:
[----:B------:R-:W-:Y:S05]  /*c4b0*/  BSYNC B0 ;  /* 0x0000000000007941 */ /* 0x000fea0003800000 */
.L_x_14758:
        /* <DEDUP_REMOVED lines=14> */
.L_x_14762:
        /* <DEDUP_REMOVED lines=12> */
.L_x_14765:
[----:B------:R-:W-:Y:S02]  /*c660*/  IMAD.MOV.U32 R174, RZ, RZ, R164 ;  /* 0x000000ffffae7224 */ /* 0x000fe400078e00a4 */
.L_x_14766:
[----:B------:R-:W-:Y:S05]  /*c670*/  BSYNC B0 ;  /* 0x0000000000007941 */ /* 0x000fea0003800000 */
.L_x_14764:
        /* <DEDUP_REMOVED lines=16> */
.L_x_14770:
[----:B------:R-:W-:Y:S05]  /*c780*/  BSYNC B1 ;  /* 0x0000000000017941 */ /* 0x000fea0003800000 */
.L_x_14769:
        /* <DEDUP_REMOVED lines=41> */
[----:B------:R-:W-:Y:S01]  /*ca20*/  IMAD.MOV.U32 R126, RZ, RZ, RZ ;  /* 0x000000ffff7e7224 */ /* 0x000fe200078e00ff */
[----:B------:R-:W-:Y:S02]  /*ca30*/  LOP3.LUT R151, R163, R180, R149, 0x96, !PT ;  /* 0x000000b4a3977212 */ /* 0x000fe400078e9695 */
.L_x_14768:
[----:B------:R-:W-:Y:S05]  /*ca40*/  BSYNC B0 ;  /* 0x0000000000007941 */ /* 0x000fea0003800000 */
.L_x_14767:
        /* <DEDUP_REMOVED lines=9> */
.L_x_14763:
        /* <DEDUP_REMOVED lines=12> */
.L_x_14772:
[----:B------:R-:W-:Y:S02]  /*cba0*/  MOV R174, R164 ;  /* 0x000000a400ae7202 */ /* 0x000fe40000000f00 */
.L_x_14773:
[----:B------:R-:W-:Y:S05]  /*cbb0*/  BSYNC B0 ;  /* 0x0000000000007941 */ /* 0x000fea0003800000 */
.L_x_14771:
        /* <DEDUP_REMOVED lines=16> */
.L_x_14777:
[----:B------:R-:W-:Y:S05]  /*ccc0*/  BSYNC B1 ;  /* 0x0000000000017941 */ /* 0x000fea0003800000 */
.L_x_14776:
        /* <DEDUP_REMOVED lines=44> */
.L_x_14775:
[----:B------:R-:W-:Y:S05]  /*cf90*/  BSYNC B0 ;  /* 0x0000000000007941 */ /* 0x000fea0003800000 */
.L_x_14774:
        /* <DEDUP_REMOVED lines=14> */
.L_x_14778:
        /* <DEDUP_REMOVED lines=12> */
.L_x_14781:
[----:B------:R-:W-:Y:S02]  /*d140*/  IMAD.MOV.U32 R128, RZ, RZ, R164 ;  /* 0x000000ffff807224 */ /* 0x000fe400078e00a4 */
.L_x_14782:
[----:B------:R-:W-:Y:S05]  /*d150*/  BSYNC B0 ;  /* 0x0000000000007941 */ /* 0x000fea0003800000 */
.L_x_14780:
        /* <DEDUP_REMOVED lines=16> */
.L_x_14786:
[----:B------:R-:W-:Y:S05]  /*d260*/  BSYNC B1 ;  /* 0x0000000000017941 */ /* 0x000fea0003800000 */
.L_x_14785:
        /* <DEDUP_REMOVED lines=43> */
.L_x_14784:
[----:B------:R-:W-:Y:S05]  /*d520*/  BSYNC B0 ;  /* 0x0000000000007941 */ /* 0x000fea0003800000 */
.L_x_14783:
        /* <DEDUP_REMOVED lines=9> */
.L_x_14779:
        /* <DEDUP_REMOVED lines=12> */
.L_x_14788:
[----:B------:R-:W-:Y:S02]  /*d680*/  IMAD.MOV.U32 R128, RZ, RZ, R164 ;  /* 0x000000ffff807224 */ /* 0x000fe400078e00a4 */
.L_x_14789:
[----:B------:R-:W-:Y:S05]  /*d690*/  BSYNC B0 ;  /* 0x0000000000007941 */ /* 0x000fea0003800000 */
.L_x_14787:
        /* <DEDUP_REMOVED lines=16> */
.L_x_14793:
[----:B------:R-:W-:Y:S05]  /*d7a0*/  BSYNC B1 ;  /* 0x0000000000017941 */ /* 0x000fea0003800000 */
.L_x_14792:
        /* <DEDUP_REMOVED lines=44> */
.L_x_14791:
[----:B------:R-:W-:Y:S05]  /*da70*/  BSYNC B0 ;  /* 0x0000000000007941 */ /* 0x000fea0003800000 */
.L_x_14790:
        /* <DEDUP_REMOVED lines=14> */
.L_x_14794:
        /* <DEDUP_REMOVED lines=12> */
.L_x_14797:
[----:B------:R-:W-:Y:S02]  /*dc20*/  IMAD.MOV.U32 R174, RZ, RZ, R164 ;  /* 0x000000ffffae7224 */ /* 0x000fe400078e00a4 */
.L_x_14798:
[----:B------:R-:W-:Y:S05]  /*dc30*/  BSYNC B0 ;  /* 0x0000000000007941 */ /* 0x000fea0003800000 */
.L_x_14796:
        /* <DEDUP_REMOVED lines=16> */
.L_x_14802:
[----:B------:R-:W-:Y:S05]  /*dd40*/  BSYNC B1 ;  /* 0x0000000000017941 */ /* 0x000fea0003800000 */
.L_x_14801:
        /* <DEDUP_REMOVED lines=44> */
.L_x_14800:
[----:B------:R-:W-:Y:S05]  /*e010*/  BSYNC B0 ;  /* 0x0000000000007941 */ /* 0x000fea0003800000 */
.L_x_14799:
        /* <DEDUP_REMOVED lines=9> */
.L_x_14795:
        /* <DEDUP_REMOVED lines=12> */
.L_x_14804:
[----:B------:R-:W-:Y:S02]  /*e170*/  IMAD.MOV.U32 R177, RZ, RZ, R164 ;  /* 0x000000ffffb17224 */ /* 0x000fe400078e00a4 */
.L_x_14805:
[----:B------:R-:W-:Y:S05]  /*e180*/  BSYNC B0 ;  /* 0x0000000000007941 */ /* 0x000fea0003800000 */
.L_x_14803:
        /* <DEDUP_REMOVED lines=16> */
.L_x_14809:
[----:B------:R-:W-:Y:S05]  /*e290*/  BSYNC B1 ;  /* 0x0000000000017941 */ /* 0x000fea0003800000 */
.L_x_14808:
        /* <DEDUP_REMOVED lines=44> */
.L_x_14807:
[----:B------:R-:W-:Y:S05]  /*e560*/  BSYNC B0 ;  /* 0x0000000000007941 */ /* 0x000fea0003800000 */
.L_x_14806:
        /* <DEDUP_REMOVED lines=14> */
.L_x_14810:
        /* <DEDUP_REMOVED lines=12> */
.L_x_14813:
[----:B------:R-:W-:Y:S02]  /*e710*/  MOV R177, R164 ;  /* 0x000000a400b17202 */ /* 0x000fe40000000f00 */
.L_x_14814:
[----:B------:R-:W-:Y:S05]  /*e720*/  BSYNC B0 ;  /* 0x0000000000007941 */ /* 0x000fea0003800000 */
.L_x_14812:
        /* <DEDUP_REMOVED lines=16> */
.L_x_14818:
[----:B------:R-:W-:Y:S05]  /*e830*/  BSYNC B1 ;  /* 0x0000000000017941 */ /* 0x000fea0003800000 */
.L_x_14817:
        /* <DEDUP_REMOVED lines=44> */
.L_x_14816:
[----:B------:R-:W-:Y:S05]  /*eb00*/  BSYNC B0 ;  /* 0x0000000000007941 */ /* 0x000fea0003800000 */
.L_x_14815:
        /* <DEDUP_REMOVED lines=9> */
.L_x_14811:
        /* <DEDUP_REMOVED lines=12> */
.L_x_14820:
[----:B------:R-:W-:Y:S02]  /*ec60*/  MOV R174, R164 ;  /* 0x000000a400ae7202 */ /* 0x000fe40000000f00 */
.L_x_14821:
[----:B------:R-:W-:Y:S05]  /*ec70*/  BSYNC B0 ;  /* 0x0000000000007941 */ /* 0x000fea0003800000 */
.L_x_14819:
        /* <DEDUP_REMOVED lines=16> */
.L_x_14825:
[----:B------:R-:W-:Y:S05]  /*ed80*/  BSYNC B1 ;  /* 0x0000000000017941 */ /* 0x000fea0003800000 */
.L_x_14824:
        /* <DEDUP_REMOVED lines=44> */
.L_x_14823:
[----:B------:R-:W-:Y:S05]  /*f050*/  BSYNC B0 ;  /* 0x0000000000007941 */ /* 0x000fea0003800000 */
.L_x_14822:
        /* <DEDUP_REMOVED lines=12> */
.L_x_14826:
        /* <DEDUP_REMOVED lines=12> */
.L_x_14829:
[----:B------:R-:W-:Y:S02]  /*f1e0*/  IMAD.MOV.U32 R177, RZ, RZ, R164 ;  /* 0x000000ffffb17224 */ /* 0x000fe400078e00a4 */
.L_x_14830:
[----:B------:R-:W-:Y:S05]  /*f1f0*/  BSYNC B0 ;  /* 0x0000000000007941 */ /* 0x000fea0003800000 */
.L_x_14828:
        /* <DEDUP_REMOVED lines=16> */
.L_x_14834:
[----:B------:R-:W-:Y:S05]  /*f300*/  BSYNC B1 ;  /* 0x0000000000017941 */ /* 0x000fea0003800000 */
.L_x_14833:
        /* <DEDUP_REMOVED lines=44> */
.L_x_14832:
[----:B------:R-:W-:Y:S05]  /*f5d0*/  BSYNC B0 ;  /* 0x0000000000007941 */ /* 0x000fea0003800000 */
.L_x_14831:
        /* <DEDUP_REMOVED lines=9> */
.L_x_14827:
        /* <DEDUP_REMOVED lines=12> */
.L_x_14836:
[----:B------:R-:W-:Y:S02]  /*f730*/  IMAD.MOV.U32 R179, RZ, RZ, R164 ;  /* 0x000000ffffb37224 */ /* 0x000fe400078e00a4 */
.L_x_14837:
[----:B------:R-:W-:Y:S05]  /*f740*/  BSYNC B0 ;  /* 0x0000000000007941 */ /* 0x000fea0003800000 */
.L_x_14835:
        /* <DEDUP_REMOVED lines=16> */
.L_x_14841:
[----:B------:R-:W-:Y:S05]  /*f850*/  BSYNC B1 ;  /* 0x0000000000017941 */ /* 0x000fea0003800000 */
.L_x_14840:
        /* <DEDUP_REMOVED lines=44> */
.L_x_14839:
[----:B------:R-:W-:Y:S05]  /*fb20*/  BSYNC B0 ;  /* 0x0000000000007941 */ /* 0x000fea0003800000 */
.L_x_14838:
        /* <DEDUP_REMOVED lines=12> */
.L_x_14842:
        /* <DEDUP_REMOVED lines=12> */
.L_x_14845:
[----:B------:R-:W-:Y:S02]  /*fcb0*/  IMAD.MOV.U32 R174, RZ, RZ, R164 ;  /* 0x000000ffffae7224 */ /* 0x000fe400078e00a4 */
.L_x_14846:
[----:B------:R-:W-:Y:S05]  /*fcc0*/  BSYNC B0 ;  /* 0x0000000000007941 */ /* 0x000fea0003800000 */
.L_x_14844:
        /* <DEDUP_REMOVED lines=16> */
.L_x_14850:
[----:B------:R-:W-:Y:S05]  /*fdd0*/  BSYNC B1 ;  /* 0x0000000000017941 */ /* 0x000fea0003800000 */
.L_x_14849:
        /* <DEDUP_REMOVED lines=44> */
.L_x_14848:
[----:B------:R-:W-:Y:S05]  /*100a0*/  BSYNC B0 ;  /* 0x0000000000007941 */ /* 0x000fea0003800000 */
.L_x_14847:
        /* <DEDUP_REMOVED lines=9> */
.L_x_14843:
        /* <DEDUP_REMOVED lines=12> */
.L_x_14852:
[----:B------:R-:W-:Y:S02]  /*10200*/  IMAD.MOV.U32 R177, RZ, RZ, R164 ;  /* 0x000000ffffb17224 */ /* 0x000fe400078e00a4 */
.L_x_14853:
[----:B------:R-:W-:Y:S05]  /*10210*/  BSYNC B0 ;  /* 0x0000000000007941 */ /* 0x000fea0003800000 */
.L_x_14851:
        /* <DEDUP_REMOVED lines=16> */
.L_x_14857:
[----:B------:R-:W-:Y:S05]  /*10320*/  BSYNC B1 ;  /* 0x0000000000017941 */ /* 0x000fea0003800000 */
.L_x_14856:
[----:B------:R-:W-:Y:S01]  /*10330*/  IMAD.HI.U32 R130, R157, -0x326172a9, RZ ;  /* 0xcd9e8d579d827827 */ /* 0x000fe200078e00ff */
[----:B------:R-:W-:Y:S02]  /*10340*/  LOP3.LUT R151, R151, R161, R3, 0x96, !PT ;  /* 0x000000a197977212 */ /* 0x000fe400078e9603 */
[----:B------:R-:W-:Y:S01]  /*10350*/  MOV R174, RZ ;  /* 0x000000ff00ae7202 */ /* 0x000fe20000000f00 */
        /* <DEDUP_REMOVED lines=41> */
.L_x_14855:
[----:B------:R-:W-:Y:S05]  /*105f0*/  BSYNC B0 ;  /* 0x0000000000007941 */ /* 0x000fea0003800000 */
.L_x_14854:
        /* <DEDUP_REMOVED lines=12> */
.L_x_14858:
        /* <DEDUP_REMOVED lines=12> */
.L_x_14861:
[----:B------:R-:W-:Y:S02]  /*10780*/  IMAD.MOV.U32 R179, RZ, RZ, R164 ;  /* 0x000000ffffb37224 */ /* 0x000fe400078e00a4 */
.L_x_14862:
[----:B------:R-:W-:Y:S05]  /*10790*/  BSYNC B0 ;  /* 0x0000000000007941 */ /* 0x000fea0003800000 */
.L_x_14860:
        /* <DEDUP_REMOVED lines=16> */
.L_x_14866:
[----:B------:R-:W-:Y:S05]  /*108a0*/  BSYNC B1 ;  /* 0x0000000000017941 */ /* 0x000fea0003800000 */
.L_x_14865:
        /* <DEDUP_REMOVED lines=44> */
.L_x_14864:
[----:B------:R-:W-:Y:S05]  /*10b70*/  BSYNC B0 ;  /* 0x0000000000007941 */ /* 0x000fea0003800000 */
.L_x_14863:
        /* <DEDUP_REMOVED lines=9> */
.L_x_14859:
        /* <DEDUP_REMOVED lines=12> */
.L_x_14868:
[----:B------:R-:W-:Y:S02]  /*10cd0*/  IMAD.MOV.U32 R174, RZ, RZ, R164 ;  /* 0x000000ffffae7224 */ /* 0x000fe400078e00a4 */
.L_x_14869:
[----:B------:R-:W-:Y:S05]  /*10ce0*/  BSYNC B0 ;  /* 0x0000000000007941 */ /* 0x000fea0003800000 */
.L_x_14867:
        /* <DEDUP_REMOVED lines=16> */
.L_x_14873:
[----:B------:R-:W-:Y:S05]  /*10df0*/  BSYNC B1 ;  /* 0x0000000000017941 */ /* 0x000fea0003800000 */
.L_x_14872:
        /* <DEDUP_REMOVED lines=44> */
.L_x_14871:
[----:B------:R-:W-:Y:S05]  /*110c0*/  BSYNC B0 ;  /* 0x0000000000007941 */ /* 0x000fea0003800000 */
.L_x_14870:
        /* <DEDUP_REMOVED lines=12> */
.L_x_14874:
        /* <DEDUP_REMOVED lines=12> */
.L_x_14877:
[----:B------:R-:W-:Y:S02]  /*11250*/  IMAD.MOV.U32 R177, RZ, RZ, R164 ;  /* 0x000000ffffb17224 */ /* 0x000fe400078e00a4 */
.L_x_14878:
[----:B------:R-:W-:Y:S05]  /*11260*/  BSYNC B0 ;  /* 0x0000000000007941 */ /* 0x000fea0003800000 */
.L_x_14876:
        /* <DEDUP_REMOVED lines=16> */
.L_x_14882:
[----:B------:R-:W-:Y:S05]  /*11370*/  BSYNC B1 ;  /* 0x0000000000017941 */ /* 0x000fea0003800000 */
.L_x_14881:
        /* <DEDUP_REMOVED lines=44> */
.L_x_14880:
[----:B------:R-:W-:Y:S05]  /*11640*/  BSYNC B0 ;  /* 0x0000000000007941 */ /* 0x000fea0003800000 */
.L_x_14879:
        /* <DEDUP_REMOVED lines=9> */
.L_x_14875:
        /* <DEDUP_REMOVED lines=74> */
.L_x_14883:
[----:B-1----:R-:W-:Y:S01]  /*11b80*/  @!P1 IADD3 R178, R178, 0x8, RZ ;  /* 0x00000008b2b29810 */ /* 0x002fe20007ffe0ff */
[----:B------:R-:W-:Y:S01]  /*11b90*/  FADD.FTZ R179, R188, R131 ;  /* 0x00000083bcb37221 */ /* 0x000fe20000010000 */
[----:B------:R-:W-:Y:S05]  /*11ba0*/  BRA.DIV ~URZ, `(.L_x_14884) ;  /* 0x000012d27f007947 */ /* 0x000fea000b800000 */
[----:B0-----:R0:W1:Y:S02]  /*11bb0*/  SHFL.BFLY PT, R176, R179, 0x1, 0x1f ;  /* 0x0c201f00b3b07f89 */ /* 0x00106400000e0000 */
.L_x_14888:
        /* <DEDUP_REMOVED lines=68> */
.L_x_14889:
        /* <DEDUP_REMOVED lines=79> */
[C---:B------:R-:W-:Y:S01]  /*124f0*/  FADD.FTZ R181, -R179.reuse, R109 ;  /* 0x0000006db3b57221 */ /* 0x040fe20000010100 */
[----:B------:R-:W-:Y:S01]  /*12500*/  @!P0 MOV R109, 0x4 ;  /* 0x00000004006d8802 */ /* 0x000fe20000000f00 */
[----:B------:R-:W-:Y:S02]  /*12510*/  FADD.FTZ R108, R108, R175 ;  /* 0x000000af6c6c7221 */ /* 0x000fe40000010000 */
[----:B------:R-:W-:-:S02]  /*12520*/  FADD.FTZ R178, -R179, R113 ;  /* 0x00000071b3b27221 */ /* 0x000fc40000010100 */
        /* <DEDUP_REMOVED lines=8> */
[----:B0-----:R-:W-:Y:S01]  /*125b0*/  FADD.FTZ R176, -R179, R115 ;  /* 0x00000073b3b07221 */ /* 0x001fe20000010100 */
[----:B--2---:R0:W-:Y:S01]  /*125c0*/  @!P0 STG.E [R108.64], R189 ;  /* 0x000000bd6c008986 */ /* 0x0041e2000c101904 */
[C---:B------:R-:W-:Y:S02]  /*125d0*/  FMUL.FTZ R113, R189.reuse, R180 ;  /* 0x000000b4bd717220 */ /* 0x040fe40000410000 */
[----:B------:R-:W-:Y:S02]  /*125e0*/  FMUL.FTZ R116, R189, R181 ;  /* 0x000000b5bd747220 */ /* 0x000fe40000410000 */
[C---:B------:R-:W-:Y:S02]  /*125f0*/  FADD.FTZ R177, -R179.reuse, R118 ;  /* 0x00000076b3b17221 */ /* 0x040fe40000010100 */
[----:B------:R-:W-:-:S02]  /*12600*/  FADD.FTZ R183, -R179, R119 ;  /* 0x00000077b3b77221 */ /* 0x000fc40000010100 */
[----:B------:R-:W-:Y:S02]  /*12610*/  FMUL.FTZ R118, R189, R111 ;  /* 0x0000006fbd767220 */ /* 0x000fe40000410000 */
[----:B------:R-:W-:Y:S02]  /*12620*/  FADD.FTZ R117, -R179, R117 ;  /* 0x00000075b3757221 */ /* 0x000fe40000010100 */
[----:B0-----:R-:W-:Y:S02]  /*12630*/  FFMA.FTZ R108, R48, R113, R96 ;  /* 0x00000071306c7223 */ /* 0x001fe40000010060 */
[----:B------:R-:W-:Y:S02]  /*12640*/  FFMA.FTZ R109, R49, R116, R97 ;  /* 0x00000074316d7223 */ /* 0x000fe40000010061 */
[C---:B------:R-:W-:Y:S02]  /*12650*/  FMUL.FTZ R119, R189.reuse, R110 ;  /* 0x0000006ebd777220 */ /* 0x040fe40000410000 */
[----:B------:R-:W-:Y:S01]  /*12660*/  FMUL.FTZ R111, R189, R112 ;  /* 0x00000070bd6f7220 */ /* 0x000fe20000410000 */
[----:B------:R-:W-:Y:S01]  /*12670*/  F2FP.PACK_AB R108, R109, R108 ;  /* 0x0000006c6d6c723e */ /* 0x000fe200000000ff */
[----:B------:R-:W-:-:S02]  /*12680*/  FADD.FTZ R120, -R179, R120 ;  /* 0x00000078b3787221 */ /* 0x000fc40000010100 */
[----:B------:R-:W-:Y:S02]  /*12690*/  FADD.FTZ R121, -R179, R121 ;  /* 0x00000079b3797221 */ /* 0x000fe40000010100 */
[C---:B------:R-:W-:Y:S02]  /*126a0*/  FMUL.FTZ R178, R189.reuse, R178 ;  /* 0x000000b2bdb27220 */ /* 0x040fe40000410000 */
[C---:B------:R-:W-:Y:S02]  /*126b0*/  FMUL.FTZ R115, R189.reuse, R114 ;  /* 0x00000072bd737220 */ /* 0x040fe40000410000 */
[----:B------:R-:W-:Y:S02]  /*126c0*/  FMUL.FTZ R176, R189, R176 ;  /* 0x000000b0bdb07220 */ /* 0x000fe40000410000 */
        /* <DEDUP_REMOVED lines=10> */
[----:B------:R-:W-:Y:S02]  /*12770*/  FMUL.FTZ R122, R189, R117 ;  /* 0x00000075bd7a7220 */ /* 0x000fe40000410000 */
[-C--:B------:R-:W-:Y:S02]  /*12780*/  FFMA.FTZ R112, R44, R111.reuse, R92 ;  /* 0x0000006f2c707223 */ /* 0x080fe4000001005c */
[----:B------:R-:W-:Y:S02]  /*12790*/  FFMA.FTZ R114, R20, R111, R68 ;  /* 0x0000006f14727223 */ /* 0x000fe40000010044 */
[----:B------:R-:W-:-:S02]  /*127a0*/  FFMA.FTZ R109, R50, R119, R98 ;  /* 0x00000077326d7223 */ /* 0x000fc40000010062 */
[----:B------:R-:W-:Y:S02]  /*127b0*/  FFMA.FTZ R110, R51, R118, R99 ;  /* 0x00000076336e7223 */ /* 0x000fe40000010063 */
[C---:B------:R-:W-:Y:S02]  /*127c0*/  FMUL.FTZ R179, R189.reuse, R120 ;  /* 0x00000078bdb37220 */ /* 0x040fe40000410000 */
[----:B------:R-:W-:Y:S01]  /*127d0*/  FMUL.FTZ R184, R189, R121 ;  /* 0x00000079bdb87220 */ /* 0x000fe20000410000 */
[----:B------:R-:W-:Y:S01]  /*127e0*/  F2FP.PACK_AB R109, R110, R109 ;  /* 0x0000006d6e6d723e */ /* 0x000fe200000000ff */
[-C--:B------:R-:W-:Y:S02]  /*127f0*/  FFMA.FTZ R111, R45, R178.reuse, R93 ;  /* 0x000000b22d6f7223 */ /* 0x080fe4000001005d */
[----:B------:R-:W-:Y:S01]  /*12800*/  FFMA.FTZ R117, R21, R178, R69 ;  /* 0x000000b215757223 */ /* 0x000fe20000010045 */
[----:B------:R-:W-:Y:S01]  /*12810*/  IADD3 R178, R172, 0x100, RZ ;  /* 0x00000100acb27810 */ /* 0x000fe20007ffe0ff */
[----:B------:R-:W-:Y:S01]  /*12820*/  FFMA.FTZ R120, R46, R115, R94 ;  /* 0x000000732e787223 */ /* 0x000fe2000001005e */
[----:B------:R-:W-:Y:S01]  /*12830*/  F2FP.PACK_AB R110, R111, R112 ;  /* 0x000000706f6e723e */ /* 0x000fe200000000ff */
[----:B------:R-:W-:Y:S01]  /*12840*/  FFMA.FTZ R121, R47, R176, R95 ;  /* 0x000000b02f797223 */ /* 0x000fe2000001005f */
[----:B------:R-:W-:Y:S01]  /*12850*/  F2FP.PACK_AB R114, R117, R114 ;  /* 0x000000727572723e */ /* 0x000fe200000000ff */
[----:B------:R-:W-:-:S02]  /*12860*/  FMUL.FTZ R177, R189, R177 ;  /* 0x000000b1bdb17220 */ /* 0x000fc40000410000 */
[----:B------:R-:W-:Y:S01]  /*12870*/  FMUL.FTZ R180, R189, R183 ;  /* 0x000000b7bdb47220 */ /* 0x000fe20000410000 */
[----:B------:R-:W-:Y:S01]  /*12880*/  F2FP.PACK_AB R111, R121, R120 ;  /* 0x00000078796f723e */ /* 0x000fe200000000ff */
[----:B------:R-:W-:Y:S02]  /*12890*/  FFMA.FTZ R112, R24, R113, R72 ;  /* 0x0000007118707223 */ /* 0x000fe40000010048 */
[----:B------:R-:W-:Y:S02]  /*128a0*/  FFMA.FTZ R117, R25, R116, R73 ;  /* 0x0000007419757223 */ /* 0x000fe40000010049 */
[----:B------:R-:W-:Y:S02]  /*128b0*/  FMUL.FTZ R181, R189, R128 ;  /* 0x00000080bdb57220 */ /* 0x000fe40000410000 */
[----:B------:R-:W-:Y:S01]  /*128c0*/  FFMA.FTZ R120, R42, R177, R90 ;  /* 0x000000b12a787223 */ /* 0x000fe2000001005a */
[----:B------:R-:W-:Y:S01]  /*128d0*/  F2FP.PACK_AB R112, R117, R112 ;  /* 0x000000707570723e */ /* 0x000fe200000000ff */
[----:B------:R-:W-:-:S02]  /*128e0*/  FFMA.FTZ R121, R43, R180, R91 ;  /* 0x000000b42b797223 */ /* 0x000fc4000001005b */
[----:B------:R-:W-:Y:S02]  /*128f0*/  FMUL.FTZ R175, R189, R175 ;  /* 0x000000afbdaf7220 */ /* 0x000fe40000410000 */
[----:B------:R-:W-:Y:S01]  /*12900*/  IMAD.SHL.U32 R128, R172, 0x10, RZ ;  /* 0x00000010ac807824 */ /* 0x000fe200078e00ff */
        /* <DEDUP_REMOVED lines=9> */
[C---:B------:R-:W-:Y:S01]  /*129a0*/  FMUL.FTZ R185, R189.reuse, R185 ;  /* 0x000000b9bdb97220 */ /* 0x040fe20000410000 */
[----:B------:R-:W-:Y:S01]  /*129b0*/  IADD3.X R121, R172, c[0x0][0x20c], RZ, P0, !PT ;  /* 0x00008300ac797a10 */ /* 0x000fe200007fe4ff */
[----:B------:R-:W-:Y:S01]  /*129c0*/  FMUL.FTZ R186, R189, R123 ;  /* 0x0000007bbdba7220 */ /* 0x000fe20000410000 */
[----:B------:R-:W-:Y:S01]  /*129d0*/  F2FP.PACK_AB R116, R119, R116 ;  /* 0x000000747774723e */ /* 0x000fe200000000ff */
[----:B------:R-:W-:-:S02]  /*129e0*/  FFMA.FTZ R115, R22, R115, R70 ;  /* 0x0000007316737223 */ /* 0x000fc40000010046 */
[----:B------:R-:W-:Y:S01]  /*129f0*/  FFMA.FTZ R176, R23, R176, R71 ;  /* 0x000000b017b07223 */ /* 0x000fe20000010047 */
[----:B------:R0:W-:Y:S01]  /*12a00*/  STG.E.128 [R120.64], R108 ;  /* 0x0000006c78007986 */ /* 0x0001e2000c101d04 */
[C---:B------:R-:W-:Y:S02]  /*12a10*/  FMUL.FTZ R125, R189.reuse, R124 ;  /* 0x0000007cbd7d7220 */ /* 0x040fe40000410000 */
[----:B------:R-:W-:Y:S01]  /*12a20*/  FMUL.FTZ R183, R189, R130 ;  /* 0x00000082bdb77220 */ /* 0x000fe20000410000 */
[----:B------:R-:W-:Y:S01]  /*12a30*/  F2FP.PACK_AB R115, R176, R115 ;  /* 0x00000073b073723e */ /* 0x000fe200000000ff */
[----:B------:R-:W-:Y:S02]  /*12a40*/  FFMA.FTZ R118, R36, R179, R84 ;  /* 0x000000b324767223 */ /* 0x000fe40000010054 */
[----:B------:R-:W-:Y:S02]  /*12a50*/  FFMA.FTZ R119, R37, R184, R85 ;  /* 0x000000b825777223 */ /* 0x000fe40000010055 */
[----:B------:R-:W-:-:S02]  /*12a60*/  FMUL.FTZ R124, R189, R187 ;  /* 0x000000bbbd7c7220 */ /* 0x000fc40000410000 */
[----:B------:R-:W-:Y:S01]  /*12a70*/  FMUL.FTZ R127, R189, R126 ;  /* 0x0000007ebd7f7220 */ /* 0x000fe20000410000 */
[----:B------:R-:W-:Y:S01]  /*12a80*/  F2FP.PACK_AB R118, R119, R118 ;  /* 0x000000767776723e */ /* 0x000fe200000000ff */
[----:B------:R-:W-:Y:S02]  /*12a90*/  FFMA.FTZ R123, R38, R185, R86 ;  /* 0x000000b9267b7223 */ /* 0x000fe40000010056 */
[----:B------:R-:W-:Y:S02]  /*12aa0*/  FFMA.FTZ R130, R39, R186, R87 ;  /* 0x000000ba27827223 */ /* 0x000fe40000010057 */
[C---:B------:R-:W-:Y:S02]  /*12ab0*/  FMUL.FTZ R126, R189.reuse, R188 ;  /* 0x000000bcbd7e7220 */ /* 0x040fe40000410000 */
[----:B------:R-:W-:Y:S01]  /*12ac0*/  IMAD.MOV.U32 R187, RZ, RZ, 0x10 ;  /* 0x00000010ffbb7424 */ /* 0x000fe200078e00ff */
[----:B------:R-:W-:Y:S01]  /*12ad0*/  F2FP.PACK_AB R119, R130, R123 ;  /* 0x0000007b8277723e */ /* 0x000fe200000000ff */
[----:B------:R-:W-:Y:S01]  /*12ae0*/  FMUL.FTZ R188, R189, R129 ;  /* 0x00000081bdbc7220 */ /* 0x000fe20000410000 */
[----:B------:R-:W-:Y:S01]  /*12af0*/  IADD3.X R129, R172, c[0x0][0x214], RZ, P1, !PT ;  /* 0x00008500ac817a10 */ /* 0x000fe20000ffe4ff */
[----:B------:R-:W-:-:S02]  /*12b00*/  FFMA.FTZ R176, R32, R125, R80 ;  /* 0x0000007d20b07223 */ /* 0x000fc40000010050 */
[----:B0-----:R-:W-:Y:S02]  /*12b10*/  FFMA.FTZ R109, R33, R124, R81 ;  /* 0x0000007c216d7223 */ /* 0x001fe40000010051 */
[----:B------:R-:W-:Y:S01]  /*12b20*/  FMUL.FTZ R190, R189, R131 ;  /* 0x00000083bdbe7220 */ /* 0x000fe20000410000 */
[----:B------:R0:W-:Y:S01]  /*12b30*/  STG.E.128 [R128.64], R112 ;  /* 0x0000007080007986 */ /* 0x0001e2000c101d04 */
[----:B------:R-:W-:Y:S01]  /*12b40*/  FFMA.FTZ R110, R34, R127, R82 ;  /* 0x0000007f226e7223 */ /* 0x000fe20000010052 */
[----:B------:R-:W-:Y:S01]  /*12b50*/  F2FP.PACK_AB R108, R109, R176 ;  /* 0x000000b06d6c723e */ /* 0x000fe200000000ff */
[----:B------:R-:W-:Y:S02]  /*12b60*/  FFMA.FTZ R111, R35, R126, R83 ;  /* 0x0000007e236f7223 */ /* 0x000fe40000010053 */
        /* <DEDUP_REMOVED lines=9> */
[----:B0-----:R-:W-:-:S02]  /*12c00*/  FFMA.FTZ R112, R30, R183, R78 ;  /* 0x000000b71e707223 */ /* 0x001fc4000001004e */
[----:B------:R-:W-:Y:S02]  /*12c10*/  FFMA.FTZ R114, R4, R181, R52 ;  /* 0x000000b504727223 */ /* 0x000fe40000010034 */
[----:B------:R-:W-:Y:S02]  /*12c20*/  FFMA.FTZ R113, R5, R188, R53 ;  /* 0x000000bc05717223 */ /* 0x000fe40000010035 */
[----:B------:R-:W-:Y:S01]  /*12c30*/  IMAD.SHL.U32 R128, R173, 0x10, RZ ;  /* 0x00000010ad807824 */ /* 0x000fe200078e00ff */
[----:B------:R-:W-:Y:S01]  /*12c40*/  SHF.R.U32.HI R173, RZ, 0x1c, R173 ;  /* 0x0000001cffad7819 */ /* 0x000fe200000116ad */
[----:B------:R-:W-:Y:S01]  /*12c50*/  FFMA.FTZ R186, R15, R186, R63 ;  /* 0x000000ba0fba7223 */ /* 0x000fe2000001003f */
[----:B------:R-:W-:Y:S01]  /*12c60*/  F2FP.PACK_AB R114, R113, R114 ;  /* 0x000000727172723e */ /* 0x000fe200000000ff */
[----:B-1----:R-:W-:Y:S01]  /*12c70*/  FFMA.FTZ R117, R31, R190, R79 ;  /* 0x000000be1f757223 */ /* 0x002fe2000001004f */
        /* <DEDUP_REMOVED lines=14> */
[C---:B------:R-:W-:Y:S01]  /*12d60*/  IADD3.X R119, R173.reuse, c[0x0][0x20c], RZ, P0, !PT ;  /* 0x00008300ad777a10 */ /* 0x040fe200007fe4ff */
[----:B------:R-:W-:Y:S01]  /*12d70*/  FFMA.FTZ R113, R10, R127, R58 ;  /* 0x0000007f0a717223 */ /* 0x000fe2000001003a */
[----:B------:R-:W-:Y:S01]  /*12d80*/  IADD3.X R129, R173, c[0x0][0x214], RZ, P1, !PT ;  /* 0x00008500ad817a10 */ /* 0x000fe20000ffe4ff */
[----:B------:R-:W-:Y:S01]  /*12d90*/  FFMA.FTZ R126, R11, R126, R59 ;  /* 0x0000007e0b7e7223 */ /* 0x000fe2000001003b */
[----:B------:R-:W-:Y:S01]  /*12da0*/  F2FP.PACK_AB R115, R190, R115 ;  /* 0x00000073be73723e */ /* 0x000fe200000000ff */
[----:B------:R-:W-:Y:S01]  /*12db0*/  FFMA.FTZ R125, R9, R124, R57 ;  /* 0x0000007c097d7223 */ /* 0x000fe20000010039 */
[----:B------:R-:W-:Y:S01]  /*12dc0*/  ISETP.GE.AND P0, PT, R132, c[0x0][0x164], PT ;  /* 0x0000590084007a0c */ /* 0x000fe20003f06270 */
[----:B------:R-:W-:Y:S01]  /*12dd0*/  IMAD.WIDE.U32 R116, R178, R187, c[0x0][0x210] ;  /* 0x00008400b2747625 */ /* 0x000fe200078e00bb */
[----:B------:R-:W-:-:S02]  /*12de0*/  F2FP.PACK_AB R113, R126, R113 ;  /* 0x000000717e71723e */ /* 0x000fc400000000ff */
        /* <DEDUP_REMOVED lines=8> */
.L_x_14886:
[----:B------:R-:W-:Y:S05]  /*12e70*/  EXIT ;  /* 0x000000000000794d */ /* 0x000fea0003800000 */
.L_x_14884:
[----:B0-----:R-:W-:Y:S01]  /*12e80*/  HFMA2.MMA R177, -RZ, RZ, 0, 1.847743988037109375e-06 ;  /* 0x0000001fffb17435 */ /* 0x001fe200000001ff */
[----:B------:R-:W-:Y:S01]  /*12e90*/  IMAD.MOV.U32 R186, RZ, RZ, 0x1 ;  /* 0x00000001ffba7424 */ /* 0x000fe200078e00ff */
[----:B------:R-:W-:Y:S01]  /*12ea0*/  MOV R180, 0x12ed0 ;  /* 0x00012ed000b47802 */ /* 0x000fe20000000f00 */
[----:B------:R-:W-:-:S03]  /*12eb0*/  IMAD.MOV.U32 R184, RZ, RZ, -0x1 ;  /* 0xffffffffffb87424 */ /* 0x000fc600078e00ff */
[----:B------:R-:W-:Y:S05]  /*12ec0*/  CALL.REL.NOINC `($__internal_61_$__cuda_sm70_shflsync_bfly_p) ;  /* 0x0000069000007944 */ /* 0x000fea0003c00000 */
[----:B-1----:R-:W-:Y:S01]  /*12ed0*/  IMAD.MOV.U32 R176, RZ, RZ, R186 ;  /* 0x000000ffffb07224 */ /* 0x002fe200078e00ba */
[----:B0-----:R-:W-:Y:S05]  /*12ee0*/  BRA `(.L_x_14888) ;  /* 0xffffecd000007947 */ /* 0x001fea000383ffff */
.L_x_14885:
[----:B------:R-:W-:Y:S01]  /*12ef0*/  IMAD.MOV.U32 R186, RZ, RZ, 0x2 ;  /* 0x00000002ffba7424 */ /* 0x000fe200078e00ff */
[----:B------:R-:W-:Y:S01]  /*12f00*/  MOV R184, 0xffffffff ;  /* 0xffffffff00b87802 */ /* 0x000fe20000000f00 */
[----:B------:R-:W-:Y:S01]  /*12f10*/  IMAD.MOV.U32 R177, RZ, RZ, 0x1f ;  /* 0x0000001fffb17424 */ /* 0x000fe200078e00ff */
[----:B------:R-:W-:Y:S02]  /*12f20*/  MOV R180, 0x12f40 ;  /* 0x00012f4000b47802 */ /* 0x000fe40000000f00 */
[----:B------:R-:W-:Y:S05]  /*12f30*/  CALL.REL.NOINC `($__internal_61_$__cuda_sm70_shflsync_bfly_p) ;  /* 0x0000062000007944 */ /* 0x000fea0003c00000 */
[----:B01----:R-:W-:Y:S01]  /*12f40*/  FADD.FTZ R179, R179, R186 ;  /* 0x000000bab3b37221 */ /* 0x003fe20000010000 */
[----:B------:R-:W-:Y:S01]  /*12f50*/  MOV R180, 0x12fa0 ;  /* 0x00012fa000b47802 */ /* 0x000fe20000000f00 */
[----:B------:R-:W-:-:S02]  /*12f60*/  IMAD.MOV.U32 R186, RZ, RZ, 0x4 ;  /* 0x00000004ffba7424 */ /* 0x000fc400078e00ff */
[----:B------:R-:W-:Y:S02]  /*12f70*/  IMAD.MOV.U32 R177, RZ, RZ, 0x1f ;  /* 0x0000001fffb17424 */ /* 0x000fe400078e00ff */
[----:B------:R-:W-:Y:S02]  /*12f80*/  IMAD.MOV.U32 R184, RZ, RZ, -0x1 ;  /* 0xffffffffffb87424 */ /* 0x000fe400078e00ff */
[----:B------:R-:W-:Y:S05]  /*12f90*/  CALL.REL.NOINC `($__internal_61_$__cuda_sm70_shflsync_bfly_p) ;  /* 0x000005c000007944 */ /* 0x000fea0003c00000 */
[----:B0-----:R-:W-:Y:S01]  /*12fa0*/  HFMA2.MMA R177, -RZ, RZ, 0, 1.847743988037109375e-06 ;  /* 0x0000001fffb17435 */ /* 0x001fe200000001ff */
[----:B-1----:R-:W-:Y:S01]  /*12fb0*/  FADD.FTZ R179, R179, R186 ;  /* 0x000000bab3b37221 */ /* 0x002fe20000010000 */
[----:B------:R-:W-:Y:S01]  /*12fc0*/  MOV R180, 0x13000 ;  /* 0x0001300000b47802 */ /* 0x000fe20000000f00 */
[----:B------:R-:W-:Y:S02]  /*12fd0*/  IMAD.MOV.U32 R186, RZ, RZ, 0x8 ;  /* 0x00000008ffba7424 */ /* 0x000fe400078e00ff */
[----:B------:R-:W-:Y:S02]  /*12fe0*/  IMAD.MOV.U32 R184, RZ, RZ, -0x1 ;  /* 0xffffffffffb87424 */ /* 0x000fe400078e00ff */
[----:B------:R-:W-:Y:S05]  /*12ff0*/  CALL.REL.NOINC `($__internal_61_$__cuda_sm70_shflsync_bfly_p) ;  /* 0x0000056000007944 */ /* 0x000fea0003c00000 */
[----:B01----:R-:W-:Y:S01]  /*13000*/  FADD.FTZ R179, R179, R186 ;  /* 0x000000bab3b37221 */ /* 0x003fe20000010000 */
[----:B------:R-:W-:Y:S01]  /*13010*/  MOV R180, 0x13060 ;  /* 0x0001306000b47802 */ /* 0x000fe20000000f00 */
[----:B------:R-:W-:Y:S02]  /*13020*/  IMAD.MOV.U32 R186, RZ, RZ, 0x10 ;  /* 0x00000010ffba7424 */ /* 0x000fe400078e00ff */
[----:B------:R-:W-:-:S02]  /*13030*/  IMAD.MOV.U32 R177, RZ, RZ, 0x1f ;  /* 0x0000001fffb17424 */ /* 0x000fc400078e00ff */
[----:B------:R-:W-:Y:S02]  /*13040*/  IMAD.MOV.U32 R184, RZ, RZ, -0x1 ;  /* 0xffffffffffb87424 */ /* 0x000fe400078e00ff */
[----:B------:R-:W-:Y:S05]  /*13050*/  CALL.REL.NOINC `($__internal_61_$__cuda_sm70_shflsync_bfly_p) ;  /* 0x0000050000007944 */ /* 0x000fea0003c00000 */
[----:B-1----:R-:W-:Y:S01]  /*13060*/  FADD.FTZ R176, R179, R186 ;  /* 0x000000bab3b07221 */ /* 0x002fe20000010000 */
[----:B------:R-:W-:-:S03]  /*13070*/  MOV R186, 0x1 ;  /* 0x0000000100ba7802 */ /* 0x000fc60000000f00 */
        /* <DEDUP_REMOVED lines=52> */
[----:B------:R-:W-:Y:S05]  /*133c0*/  CALL.REL.NOINC `($__internal_61_$__cuda_sm70_shflsync_bfly_p) ;  /* 0x0000019000007944 */ /* 0x000fea0003c00000 */
[----:B01----:R-:W-:Y:S01]  /*133d0*/  FADD.FTZ R179, R179, R186 ;  /* 0x000000bab3b37221 */ /* 0x003fe20000010000 */
[----:B------:R-:W-:Y:S01]  /*133e0*/  MOV R184, 0xffffffff ;  /* 0xffffffff00b87802 */ /* 0x000fe20000000f00 */
[----:B------:R-:W-:Y:S01]  /*133f0*/  IMAD.MOV.U32 R186, RZ, RZ, 0x2 ;  /* 0x00000002ffba7424 */ /* 0x000fe200078e00ff */
[----:B------:R-:W-:Y:S01]  /*13400*/  MOV R180, 0x13430 ;  /* 0x0001343000b47802 */ /* 0x000fe20000000f00 */
[----:B------:R-:W-:Y:S02]  /*13410*/  IMAD.MOV.U32 R177, RZ, RZ, 0x1f ;  /* 0x0000001fffb17424 */ /* 0x000fe400078e00ff */
[----:B------:R-:W-:Y:S05]  /*13420*/  CALL.REL.NOINC `($__internal_61_$__cuda_sm70_shflsync_bfly_p) ;  /* 0x0000013000007944 */ /* 0x000fea0003c00000 */
[----:B01----:R-:W-:Y:S01]  /*13430*/  FADD.FTZ R179, R179, R186 ;  /* 0x000000bab3b37221 */ /* 0x003fe20000010000 */
[----:B------:R-:W-:Y:S01]  /*13440*/  MOV R180, 0x13490 ;  /* 0x0001349000b47802 */ /* 0x000fe20000000f00 */
[----:B------:R-:W-:Y:S02]  /*13450*/  IMAD.MOV.U32 R186, RZ, RZ, 0x4 ;  /* 0x00000004ffba7424 */ /* 0x000fe400078e00ff */
[----:B------:R-:W-:-:S02]  /*13460*/  IMAD.MOV.U32 R177, RZ, RZ, 0x1f ;  /* 0x0000001fffb17424 */ /* 0x000fc400078e00ff */
[----:B------:R-:W-:Y:S02]  /*13470*/  IMAD.MOV.U32 R184, RZ, RZ, -0x1 ;  /* 0xffffffffffb87424 */ /* 0x000fe400078e00ff */
[----:B------:R-:W-:Y:S05]  /*13480*/  CALL.REL.NOINC `($__internal_61_$__cuda_sm70_shflsync_bfly_p) ;  /* 0x000000d000007944 */ /* 0x000fea0003c00000 */
[----:B01----:R-:W-:Y:S01]  /*13490*/  FADD.FTZ R179, R179, R186 ;  /* 0x000000bab3b37221 */ /* 0x003fe20000010000 */
[----:B------:R-:W-:Y:S01]  /*134a0*/  HFMA2.MMA R186, -RZ, RZ, 0, 4.76837158203125e-07 ;  /* 0x00000008ffba7435 */ /* 0x000fe200000001ff */
[----:B------:R-:W-:Y:S01]  /*134b0*/  IMAD.MOV.U32 R177, RZ, RZ, 0x1f ;  /* 0x0000001fffb17424 */ /* 0x000fe200078e00ff */
[----:B------:R-:W-:Y:S01]  /*134c0*/  MOV R180, 0x134f0 ;  /* 0x000134f000b47802 */ /* 0x000fe20000000f00 */
[----:B------:R-:W-:-:S03]  /*134d0*/  IMAD.MOV.U32 R184, RZ, RZ, -0x1 ;  /* 0xffffffffffb87424 */ /* 0x000fc600078e00ff */
[----:B------:R-:W-:Y:S05]  /*134e0*/  CALL.REL.NOINC `($__internal_61_$__cuda_sm70_shflsync_bfly_p) ;  /* 0x0000007000007944 */ /* 0x000fea0003c00000 */
[----:B01----:R-:W-:Y:S01]  /*134f0*/  FADD.FTZ R179, R179, R186 ;  /* 0x000000bab3b37221 */ /* 0x003fe20000010000 */
[----:B------:R-:W-:Y:S01]  /*13500*/  MOV R177, 0x1f ;  /* 0x0000001f00b17802 */ /* 0x000fe20000000f00 */
[----:B------:R-:W-:Y:S01]  /*13510*/  IMAD.MOV.U32 R186, RZ, RZ, 0x10 ;  /* 0x00000010ffba7424 */ /* 0x000fe200078e00ff */
[----:B------:R-:W-:Y:S01]  /*13520*/  MOV R180, 0x13550 ;  /* 0x0001355000b47802 */ /* 0x000fe20000000f00 */
[----:B------:R-:W-:Y:S02]  /*13530*/  IMAD.MOV.U32 R184, RZ, RZ, -0x1 ;  /* 0xffffffffffb87424 */ /* 0x000fe400078e00ff */
[----:B------:R-:W-:Y:S05]  /*13540*/  CALL.REL.NOINC `($__internal_61_$__cuda_sm70_shflsync_bfly_p) ;  /* 0x0000001000007944 */ /* 0x000fea0003c00000 */
[----:B01----:R-:W-:Y:S05]  /*13550*/  BRA `(.L_x_14889) ;  /* 0xffffeaa000007947 */ /* 0x003fea000383ffff */
        .weak           $__internal_61_$__cuda_sm70_shflsync_bfly_p
        .type           $__internal_61_$__cuda_sm70_shflsync_bfly_p,@function
        .size           $__internal_61_$__cuda_sm70_shflsync_bfly_p,(.L_x_20041 - $__internal_61_$__cuda_sm70_shflsync_bfly_p)
$__internal_61_$__cuda_sm70_shflsync_bfly_p:
[----:B------:R-:W-:Y:S01]  /*13560*/  IMAD.MOV.U32 R181, RZ, RZ, 0x0 ;  /* 0x00000000ffb57424 */ /* 0x000fe200078e00ff */
[----:B------:R-:W-:Y:S04]  /*13570*/  WARPSYNC R184 ;  /* 0x000000b800007348 */ /* 0x000fe80003800000 */
[----:B------:R0:W1:Y:S01]  /*13580*/  SHFL.BFLY PT, R186, R179, R186, R177 ;  /* 0x0c0000bab3ba7389 */ /* 0x00006200000e00b1 */
[----:B------:R-:W-:Y:S05]  /*13590*/  RET.REL.NODEC R180 `(_ZN10layer_norm31ln_parallel_residual_fwd_kernelINS_13Kernel_traitsIf6__halffS2_fjLj6144ELj1ELj1ELj8ELj16ENS_18Kernel_traits_baseILj6144EfS2_fS2_fjLj256EEEEELb1ELb0ELb1EEEvNS_9FwdParamsE) ;  /* 0xfffeca60b4007950 */ /* 0x000fea0003c3ffff */
.L_x_14890:
        /* <DEDUP_REMOVED lines=14> */
.L_x_20041:


//--------------------- .text._ZN10layer_norm31ln_parallel_residual_fwd_kernelINS_13Kernel_traitsIf6__halffS2_fjLj6144ELj1ELj1ELj8ELj16ENS_18Kernel_traits_baseILj6144EfS2_fS2_fjLj256EEEEELb1ELb1ELb0EEEvNS_9FwdParamsE --------------------------
	.section	.text._ZN10layer_norm31ln_parallel_residual_fwd_kernelINS_13Kernel_traitsIf6__halffS2_fjLj6144ELj1ELj1ELj8ELj16ENS_18Kernel_traits_baseILj6144EfS2_fS2_fjLj256EEEEELb1ELb1ELb0EEEvNS_9FwdParamsE,"ax",@progbits
	.sectioninfo	@"SHI_REGISTERS=128"
	.align	128
        .global         _ZN10layer_norm31ln_parallel_residual_fwd_kernelINS_13Kernel_traitsIf6__halffS2_fjLj6144ELj1ELj1ELj8ELj16ENS_18Kernel_traits_baseILj6144EfS2_fS2_fjLj256EEEEELb1ELb1ELb0EEEvNS_9FwdParamsE
        .type           _ZN10layer_norm31ln_parallel_residual_fwd_kernelINS_13Kernel_traitsIf6__halffS2_fjLj6144ELj1ELj1ELj8ELj16ENS_18Kernel_traits_baseILj6144EfS2_fS2_fjLj256EEEEELb1ELb1ELb0EEEvNS_9FwdParamsE,@function
        .size           _ZN10layer_norm31ln_parallel_residual_fwd_kernelINS_13Kernel_traitsIf6__halffS2_fjLj6144ELj1ELj1ELj8ELj16ENS_18Kernel_traits_baseILj6144EfS2_fS2_fjLj256EEEEELb1ELb1ELb0EEEvNS_9FwdParamsE,(.L_x_20042 - _ZN10layer_norm31ln_parallel_residual_fwd_kernelINS_13Kernel_traitsIf6__halffS2_fjLj6144ELj1ELj1ELj8ELj16ENS_18Kernel_traits_baseILj6144EfS2_fS2_fjLj256EEEEELb1ELb1ELb0EEEvNS_9FwdParamsE)
        .other          _ZN10layer_norm31ln_parallel_residual_fwd_kernelINS_13Kernel_traitsIf6__halffS2_fjLj6144ELj1ELj1ELj8ELj16ENS_18Kernel_traits_baseILj6144EfS2_fS2_fjLj256EEEEELb1ELb1ELb0EEEvNS_9FwdParamsE,@"STO_CUDA_ENTRY STV_DEFAULT"
_ZN10layer_norm31ln_parallel_residual_fwd_kernelINS_13Kernel_traitsIf6__halffS2_fjLj6144ELj1ELj1ELj8ELj16ENS_18Kernel_traits_baseILj6144EfS2_fS2_fjLj256EEEEELb1ELb1ELb0EEEvNS_9FwdParamsE:
.text._ZN10layer_norm31ln_parallel_residual_fwd_kernelINS_13Kernel_traitsIf6__halffS2_fjLj6144ELj1ELj1ELj8ELj16ENS_18Kernel_traits_baseILj6144EfS2_fS2_fjLj256EEEEELb1ELb1ELb0EEEvNS_9FwdParamsE:
        /* <DEDUP_REMOVED lines=10> */
[----:B------:R-:W-:Y:S01]  /*00a0*/  @P0 IMAD.MOV.U32 R10, RZ, RZ, R0 ;  /* 0x000000ffff0a0224 */ /* 0x000fe200078e0000 */
[----:B------:R-:W-:-:S05]  /*00b0*/  @P0 MOV R11, R109 ;  /* 0x0000006d000b0202 */ /* 0x000fca0000000f00 */
[----:B------:R-:W3:Y:S01]  /*00c0*/  @P0 LDG.E.64 R6, [R10.64] ;  /* 0x000000060a060981 */ /* 0x000ee2000c1e1b00 */
[----:B------:R-:W-:Y:S03]  /*00d0*/  BSSY B0, `(.L_x_14891) ;  /* 0x000005b000007945 */ /* 0x000fe60003800000 */
[----:B------:R-:W0:Y:S04]  /*00e0*/  S2R R5, SR_TID.X ;  /* 0x0000000000057919 */ /* 0x000e280000002100 */
[----:B------:R-:W0:Y:S02]  /*00f0*/  S2R R112, SR_CTAID.X ;  /* 0x0000000000707919 */ /* 0x000e240000002500 */
[----:B0-----:R-:W-:Y:S01]  /*0100*/  IMAD R111, R112, c[0x0][0x0], R5 ;  /* 0x00000000706f7a24 */ /* 0x001fe200078e0205 */
        /* <DEDUP_REMOVED lines=47> */
[----:B------:R-:W-:-:S03]  /*0400*/  LOP3.LUT R9, R3, UR18, R6, 0x96, !PT ;  /* 0x0000001203097c12 */ /* 0x000fc6000f8e9606 */
[----:B------:R-:W-:Y:S01]  /*0410*/  IMAD.MOV.U32 R3, RZ, RZ, c[0x0][0x168] ;  /* 0x00005a00ff037624 */ /* 0x000fe200078e00ff */
[----:B------:R-:W-:Y:S01]  /*0420*/  LOP3.LUT R6, R11, UR17, R8, 0x96, !PT ;  /* 0x000000110b067c12 */ /* 0x000fe2000f8e9608 */
[----:B------:R-:W-:-:S03]  /*0430*/  IMAD.WIDE.U32 R8, R9, -0x326172a9, RZ ;  /* 0xcd9e8d5709087825 */ /* 0x000fc600078e00ff */
[----:B------:R-:W-:Y:S01]  /*0440*/  SHF.R.S32.HI R3, RZ, 0x1f, R3 ;  /* 0x0000001fff037819 */ /* 0x000fe20000011403 */
[----:B------:R-:W-:Y:S01]  /*0450*/  IMAD.WIDE.U32 R6, R6, -0x2daee0ad, RZ ;  /* 0xd2511f5306067825 */ /* 0x000fe200078e00ff */
[----:B------:R-:W-:Y:S02]  /*0460*/  LOP3.LUT R10, R9, UR19, R10, 0x96, !PT ;  /* 0x00000013090a7c12 */ /* 0x000fe4000f8e960a */
[----:B------:R-:W-:Y:S02]  /*0470*/  LOP3.LUT R9, R5, 0xff, RZ, 0xc0, !PT ;  /* 0x000000ff05097812 */ /* 0x000fe400078ec0ff */
[----:B------:R-:W-:Y:S01]  /*0480*/  LEA.HI R62, R3, c[0x0][0x168], RZ, 0x3 ;  /* 0x00005a00033e7a11 */ /* 0x000fe200078f18ff */
[----:B------:R-:W-:Y:S01]  /*0490*/  IMAD.WIDE.U32 R10, R10, -0x2daee0ad, RZ ;  /* 0xd2511f530a0a7825 */ /* 0x000fe200078e00ff */
[----:B------:R-:W-:Y:S02]  /*04a0*/  LOP3.LUT R3, R9, 0xff, RZ, 0x3c, !PT ;  /* 0x000000ff09037812 */ /* 0x000fe400078e3cff */
[----:B------:R-:W-:-:S02]  /*04b0*/  LOP3.LUT R60, R7, UR20, R2, 0x96, !PT ;  /* 0x00000014073c7c12 */ /* 0x000fc4000f8e9602 */
[----:B------:R-:W-:Y:S02]  /*04c0*/  LEA.HI.SX32 R4, R62, R3, 0x1d ;  /* 0x000000033e047211 */ /* 0x000fe400078feaff */
[----:B------:R-:W-:Y:S01]  /*04d0*/  LOP3.LUT R66, R11, UR22, R6, 0x96, !PT ;  /* 0x000000160b427c12 */ /* 0x000fe2000f8e9606 */
[----:B------:R-:W-:Y:S01]  /*04e0*/  IMAD.WIDE.U32 R60, R60, -0x326172a9, RZ ;  /* 0xcd9e8d573c3c7825 */ /* 0x000fe200078e00ff */
[C---:B------:R-:W-:Y:S02]  /*04f0*/  LOP3.LUT P4, RZ, R4.reuse, 0xffffff00, RZ, 0xc0, !PT ;  /* 0xffffff0004ff7812 */ /* 0x040fe4000788c0ff */
[----:B------:R-:W-:Y:S01]  /*0500*/  ISETP.GE.U32.AND P3, PT, R4, 0x200, PT ;  /* 0x000002000400780c */ /* 0x000fe20003f66070 */
[----:B------:R-:W-:Y:S01]  /*0510*/  IMAD.HI.U32 R65, R66, -0x326172a9, RZ ;  /* 0xcd9e8d5742417827 */ /* 0x000fe200078e00ff */
[----:B------:R-:W-:Y:S02]  /*0520*/  LOP3.LUT R64, R61, UR21, R8, 0x96, !PT ;  /* 0x000000153d407c12 */ /* 0x000fe4000f8e9608 */
[----:B------:R-:W-:-:S02]  /*0530*/  ISETP.GE.U32.AND P2, PT, R4, 0x300, PT ;  /* 0x000003000400780c */ /* 0x000fc40003f46070 */
[----:B------:R-:W-:Y:S01]  /*0540*/  P2R R115, PR, RZ, 0x10 ;  /* 0x00000010ff737803 */ /* 0x000fe20000000000 */
[----:B------:R-:W-:Y:S01]  /*0550*/  IMAD.HI.U32 R63, R64, -0x2daee0ad, RZ ;  /* 0xd2511f53403f7827 */ /* 0x000fe200078e00ff */
[----:B------:R-:W-:Y:S02]  /*0560*/  P2R R114, PR, RZ, 0x8 ;  /* 0x00000008ff727803 */ /* 0x000fe40000000000 */
        /* <DEDUP_REMOVED lines=17> */
.L_x_14892:
[----:B------:R-:W-:Y:S05]  /*0680*/  BSYNC B0 ;  /* 0x0000000000007941 */ /* 0x000fea0003800000 */
.L_x_14891:
        /* <DEDUP_REMOVED lines=17> */
.L_x_14894:
[----:B------:R-:W-:Y:S05]  /*07a0*/  BSYNC B0 ;  /* 0x0000000000007941 */ /* 0x000fea0003800000 */
.L_x_14893:
        /* <DEDUP_REMOVED lines=16> */
.L_x_14896:
[----:B------:R-:W-:Y:S05]  /*08b0*/  BSYNC B0 ;  /* 0x0000000000007941 */ /* 0x000fea0003800000 */
.L_x_14895:
        /* <DEDUP_REMOVED lines=17> */
[----:B------:R-:W-:-:S04]  /*09d0*/  IMNMX R3, R3, 0x20, PT ;  /* 0x0000002003037817 */ /* 0x000fc80003800200 */
[----:B------:R-:W-:-:S05]  /*09e0*/  IADD3 R3, R3, R62, RZ ;  /* 0x0000003e03037210 */ /* 0x000fca0007ffe0ff */
        /* <DEDUP_REMOVED lines=12> */
[----:B------:R-:W-:Y:S02]  /*0ab0*/  IMAD.MOV.U32 R8, RZ, RZ, 0x1 ;  /* 0x00000001ff087424 */ /* 0x000fe400078e00ff */
[----:B------:R-:W-:Y:S02]  /*0ac0*/  IMAD.IADD R107, R62, 0x1, R7 ;  /* 0x000000013e6b7824 */ /* 0x000fe400078e0207 */
[----:B------:R-:W-:-:S03]  /*0ad0*/  IMAD.MOV.U32 R7, RZ, RZ, RZ ;  /* 0x000000ffff077224 */ /* 0x000fc600078e00ff */
[----:B------:R-:W-:Y:S02]  /*0ae0*/  SHF.L.U32 R107, R107, 0x3, RZ ;  /* 0x000000036b6b7819 */ /* 0x000fe400000006ff */
.L_x_15298:
        /* <DEDUP_REMOVED lines=36> */
.L_x_14900:
[----:B-1----:R-:W-:Y:S02]  /*0d30*/  IMAD.MOV.U32 R98, RZ, RZ, R106 ;  /* 0x000000ffff627224 */ /* 0x002fe400078e006a */
.L_x_14901:
[----:B------:R-:W-:Y:S05]  /*0d40*/  BSYNC B1 ;  /* 0x0000000000017941 */ /* 0x000fea0003800000 */
.L_x_14899:
        /* <DEDUP_REMOVED lines=16> */
.L_x_14905:
[----:B------:R-:W-:Y:S05]  /*0e50*/  BSYNC B2 ;  /* 0x0000000000027941 */ /* 0x000fea0003800000 */
.L_x_14904:
        /* <DEDUP_REMOVED lines=44> */
.L_x_14903:
[----:B------:R-:W-:Y:S05]  /*1120*/  BSYNC B1 ;  /* 0x0000000000017941 */ /* 0x000fea0003800000 */
.L_x_14902:
        /* <DEDUP_REMOVED lines=16> */
.L_x_14906:
        /* <DEDUP_REMOVED lines=12> */
.L_x_14909:
[----:B------:R-:W-:Y:S02]  /*12f0*/  IMAD.MOV.U32 R0, RZ, RZ, R106 ;  /* 0x000000ffff007224 */ /* 0x000fe400078e006a */
.L_x_14910:
[----:B------:R-:W-:Y:S05]  /*1300*/  BSYNC B1 ;  /* 0x0000000000017941 */ /* 0x000fea0003800000 */
.L_x_14908:
        /* <DEDUP_REMOVED lines=16> */
.L_x_14914:
[----:B------:R-:W-:Y:S05]  /*1410*/  BSYNC B2 ;  /* 0x0000000000027941 */ /* 0x000fea0003800000 */
.L_x_14913:
        /* <DEDUP_REMOVED lines=44> */
.L_x_14912:
[----:B------:R-:W-:Y:S05]  /*16e0*/  BSYNC B1 ;  /* 0x0000000000017941 */ /* 0x000fea0003800000 */
.L_x_14911:
        /* <DEDUP_REMOVED lines=9> */
.L_x_14907:
        /* <DEDUP_REMOVED lines=12> */
.L_x_14916:
[----:B------:R-:W-:Y:S02]  /*1840*/  IMAD.MOV.U32 R0, RZ, RZ, R106 ;  /* 0x000000ffff007224 */ /* 0x000fe400078e006a */
.L_x_14917:
[----:B------:R-:W-:Y:S05]  /*1850*/  BSYNC B1 ;  /* 0x0000000000017941 */ /* 0x000fea0003800000 */
.L_x_14915:
        /* <DEDUP_REMOVED lines=16> */
.L_x_14921:
[----:B------:R-:W-:Y:S05]  /*1960*/  BSYNC B2 ;  /* 0x0000000000027941 */ /* 0x000fea0003800000 */
.L_x_14920:
        /* <DEDUP_REMOVED lines=44> */
.L_x_14919:
[----:B------:R-:W-:Y:S05]  /*1c30*/  BSYNC B1 ;  /* 0x0000000000017941 */ /* 0x000fea0003800000 */
.L_x_14918:
        /* <DEDUP_REMOVED lines=13> */
.L_x_14922:
        /* <DEDUP_REMOVED lines=12> */
.L_x_14925:
[----:B------:R-:W-:Y:S02]  /*1dd0*/  IMAD.MOV.U32 R0, RZ, RZ, R106 ;  /* 0x000000ffff007224 */ /* 0x000fe400078e006a */
.L_x_14926:
[----:B------:R-:W-:Y:S05]  /*1de0*/  BSYNC B1 ;  /* 0x0000000000017941 */ /* 0x000fea0003800000 */
.L_x_14924:
        /* <DEDUP_REMOVED lines=16> */
.L_x_14930:
[----:B------:R-:W-:Y:S05]  /*1ef0*/  BSYNC B2 ;  /* 0x0000000000027941 */ /* 0x000fea0003800000 */
.L_x_14929:
        /* <DEDUP_REMOVED lines=44> */
.L_x_14928:
[----:B------:R-:W-:Y:S05]  /*21c0*/  BSYNC B1 ;  /* 0x0000000000017941 */ /* 0x000fea0003800000 */
.L_x_14927:
        /* <DEDUP_REMOVED lines=9> */
.L_x_14923:
        /* <DEDUP_REMOVED lines=12> */
.L_x_14932:
[----:B------:R-:W-:Y:S02]  /*2320*/  IMAD.MOV.U32 R0, RZ, RZ, R106 ;  /* 0x000000ffff007224 */ /* 0x000fe400078e006a */
.L_x_14933:
[----:B------:R-:W-:Y:S05]  /*2330*/  BSYNC B1 ;  /* 0x0000000000017941 */ /* 0x000fea0003800000 */
.L_x_14931:
        /* <DEDUP_REMOVED lines=16> */
.L_x_14937:
[----:B------:R-:W-:Y:S05]  /*2440*/  BSYNC B2 ;  /* 0x0000000000027941 */ /* 0x000fea0003800000 */
.L_x_14936:
        /* <DEDUP_REMOVED lines=44> */
.L_x_14935:
[----:B------:R-:W-:Y:S05]  /*2710*/  BSYNC B1 ;  /* 0x0000000000017941 */ /* 0x000fea0003800000 */
.L_x_14934:
        /* <DEDUP_REMOVED lines=13> */
.L_x_14938:
        /* <DEDUP_REMOVED lines=12> */
.L_x_14941:
[----:B------:R-:W-:Y:S02]  /*28b0*/  MOV R0, R106 ;  /* 0x0000006a00007202 */ /* 0x000fe40000000f00 */
.L_x_14942:
[----:B------:R-:W-:Y:S05]  /*28c0*/  BSYNC B1 ;  /* 0x0000000000017941 */ /* 0x000fea0003800000 */
.L_x_14940:
        /* <DEDUP_REMOVED lines=16> */
.L_x_14946:
[----:B------:R-:W-:Y:S05]  /*29d0*/  BSYNC B2 ;  /* 0x0000000000027941 */ /* 0x000fea0003800000 */
.L_x_14945:
        /* <DEDUP_REMOVED lines=44> */
.L_x_14944:
[----:B------:R-:W-:Y:S05]  /*2ca0*/  BSYNC B1 ;  /* 0x0000000000017941 */ /* 0x000fea0003800000 */
.L_x_14943:
        /* <DEDUP_REMOVED lines=9> */
.L_x_14939:
        /* <DEDUP_REMOVED lines=12> */
.L_x_14948:
[----:B------:R-:W-:Y:S02]  /*2e00*/  IMAD.MOV.U32 R0, RZ, RZ, R106 ;  /* 0x000000ffff007224 */ /* 0x000fe400078e006a */
.L_x_14949:
[----:B------:R-:W-:Y:S05]  /*2e10*/  BSYNC B1 ;  /* 0x0000000000017941 */ /* 0x000fea0003800000 */
.L_x_14947:
        /* <DEDUP_REMOVED lines=16> */
.L_x_14953:
[----:B------:R-:W-:Y:S05]  /*2f20*/  BSYNC B2 ;  /* 0x0000000000027941 */ /* 0x000fea0003800000 */
.L_x_14952:
        /* <DEDUP_REMOVED lines=44> */
.L_x_14951:
[----:B------:R-:W-:Y:S05]  /*31f0*/  BSYNC B1 ;  /* 0x0000000000017941 */ /* 0x000fea0003800000 */
.L_x_14950:
        /* <DEDUP_REMOVED lines=13> */
.L_x_14954:
        /* <DEDUP_REMOVED lines=12> */
.L_x_14957:
[----:B------:R-:W-:Y:S02]  /*3390*/  IMAD.MOV.U32 R0, RZ, RZ, R106 ;  /* 0x000000ffff007224 */ /* 0x000fe400078e006a */
.L_x_14958:
[----:B------:R-:W-:Y:S05]  /*33a0*/  BSYNC B1 ;  /* 0x0000000000017941 */ /* 0x000fea0003800000 */
.L_x_14956:
        /* <DEDUP_REMOVED lines=16> */
.L_x_14962:
[----:B------:R-:W-:Y:S05]  /*34b0*/  BSYNC B2 ;  /* 0x0000000000027941 */ /* 0x000fea0003800000 */
.L_x_14961:
        /* <DEDUP_REMOVED lines=44> */
.L_x_14960:
[----:B------:R-:W-:Y:S05]  /*3780*/  BSYNC B1 ;  /* 0x0000000000017941 */ /* 0x000fea0003800000 */
.L_x_14959:
        /* <DEDUP_REMOVED lines=9> */
.L_x_14955:
        /* <DEDUP_REMOVED lines=12> */
.L_x_14964:
[----:B------:R-:W-:Y:S02]  /*38e0*/  IMAD.MOV.U32 R0, RZ, RZ, R106 ;  /* 0x000000ffff007224 */ /* 0x000fe400078e006a */
.L_x_14965:
[----:B------:R-:W-:Y:S05]  /*38f0*/  BSYNC B1 ;  /* 0x0000000000017941 */ /* 0x000fea0003800000 */
.L_x_14963:
        /* <DEDUP_REMOVED lines=16> */
.L_x_14969:
[----:B------:R-:W-:Y:S05]  /*3a00*/  BSYNC B2 ;  /* 0x0000000000027941 */ /* 0x000fea0003800000 */
.L_x_14968:
        /* <DEDUP_REMOVED lines=44> */
.L_x_14967:
[----:B------:R-:W-:Y:S05]  /*3cd0*/  BSYNC B1 ;  /* 0x0000000000017941 */ /* 0x000fea0003800000 */
.L_x_14966:
        /* <DEDUP_REMOVED lines=12> */
.L_x_14970:
        /* <DEDUP_REMOVED lines=12> */
.L_x_14973:
[----:B------:R-:W-:Y:S02]  /*3e60*/  IMAD.MOV.U32 R0, RZ, RZ, R106 ;  /* 0x000000ffff007224 */ /* 0x000fe400078e006a */
.L_x_14974:
[----:B------:R-:W-:Y:S05]  /*3e70*/  BSYNC B1 ;  /* 0x0000000000017941 */ /* 0x000fea0003800000 */
.L_x_14972:
        /* <DEDUP_REMOVED lines=16> */
.L_x_14978:
[----:B------:R-:W-:Y:S05]  /*3f80*/  BSYNC B2 ;  /* 0x0000000000027941 */ /* 0x000fea0003800000 */
.L_x_14977:
        /* <DEDUP_REMOVED lines=44> */
.L_x_14976:
[----:B------:R-:W-:Y:S05]  /*4250*/  BSYNC B1 ;  /* 0x0000000000017941 */ /* 0x000fea0003800000 */
.L_x_14975:
        /* <DEDUP_REMOVED lines=9> */
.L_x_14971:
        /* <DEDUP_REMOVED lines=12> */
.L_x_14980:
[----:B------:R-:W-:Y:S02]  /*43b0*/  IMAD.MOV.U32 R0, RZ, RZ, R106 ;  /* 0x000000ffff007224 */ /* 0x000fe400078e006a */
.L_x_14981:
[----:B------:R-:W-:Y:S05]  /*43c0*/  BSYNC B1 ;  /* 0x0000000000017941 */ /* 0x000fea0003800000 */
.L_x_14979:
        /* <DEDUP_REMOVED lines=16> */
.L_x_14985:
[----:B------:R-:W-:Y:S05]  /*44d0*/  BSYNC B2 ;  /* 0x0000000000027941 */ /* 0x000fea0003800000 */
.L_x_14984:
        /* <DEDUP_REMOVED lines=44> */
.L_x_14983:
[----:B------:R-:W-:Y:S05]  /*47a0*/  BSYNC B1 ;  /* 0x0000000000017941 */ /* 0x000fea0003800000 */
.L_x_14982:
        /* <DEDUP_REMOVED lines=12> */
.L_x_14986:
        /* <DEDUP_REMOVED lines=12> */
.L_x_14989:
[----:B------:R-:W-:Y:S02]  /*4930*/  IMAD.MOV.U32 R0, RZ, RZ, R106 ;  /* 0x000000ffff007224 */ /* 0x000fe400078e006a */
.L_x_14990:
[----:B------:R-:W-:Y:S05]  /*4940*/  BSYNC B1 ;  /* 0x0000000000017941 */ /* 0x000fea0003800000 */
.L_x_14988:
        /* <DEDUP_REMOVED lines=16> */
.L_x_14994:
[----:B------:R-:W-:Y:S05]  /*4a50*/  BSYNC B2 ;  /* 0x0000000000027941 */ /* 0x000fea0003800000 */
.L_x_14993:
        /* <DEDUP_REMOVED lines=44> */
.L_x_14992:
[----:B------:R-:W-:Y:S05]  /*4d20*/  BSYNC B1 ;  /* 0x0000000000017941 */ /* 0x000fea0003800000 */
.L_x_14991:
        /* <DEDUP_REMOVED lines=9> */
.L_x_14987:
        /* <DEDUP_REMOVED lines=12> */
.L_x_14996:
[----:B------:R-:W-:Y:S02]  /*4e80*/  MOV R0, R106 ;  /* 0x0000006a00007202 */ /* 0x000fe40000000f00 */
.L_x_14997:
[----:B------:R-:W-:Y:S05]  /*4e90*/  BSYNC B1 ;  /* 0x0000000000017941 */ /* 0x000fea0003800000 */
.L_x_14995:
        /* <DEDUP_REMOVED lines=16> */
.L_x_15001:
[----:B------:R-:W-:Y:S05]  /*4fa0*/  BSYNC B2 ;  /* 0x0000000000027941 */ /* 0x000fea0003800000 */
.L_x_15000:
        /* <DEDUP_REMOVED lines=44> */
.L_x_14999:
[----:B------:R-:W-:Y:S05]  /*5270*/  BSYNC B1 ;  /* 0x0000000000017941 */ /* 0x000fea0003800000 */
.L_x_14998:
        /* <DEDUP_REMOVED lines=12> */
.L_x_15002:
        /* <DEDUP_REMOVED lines=12> */
.L_x_15005:
[----:B------:R-:W-:Y:S02]  /*5400*/  MOV R0, R106 ;  /* 0x0000006a00007202 */ /* 0x000fe40000000f00 */
.L_x_15006:
[----:B------:R-:W-:Y:S05]  /*5410*/  BSYNC B1 ;  /* 0x0000000000017941 */ /* 0x000fea0003800000 */
.L_x_15004:
        /* <DEDUP_REMOVED lines=16> */
.L_x_15010:
[----:B------:R-:W-:Y:S05]  /*5520*/  BSYNC B2 ;  /* 0x0000000000027941 */ /* 0x000fea0003800000 */
.L_x_15009:
        /* <DEDUP_REMOVED lines=44> */
.L_x_15008:
[----:B------:R-:W-:Y:S05]  /*57f0*/  BSYNC B1 ;  /* 0x0000000000017941 */ /* 0x000fea0003800000 */
.L_x_15007:
        /* <DEDUP_REMOVED lines=9> */
.L_x_15003:
        /* <DEDUP_REMOVED lines=12> */
.L_x_15012:
[----:B------:R-:W-:Y:S02]  /*5950*/  IMAD.MOV.U32 R0, RZ, RZ, R106 ;  /* 0x000000ffff007224 */ /* 0x000fe400078e006a */
.L_x_15013:
[----:B------:R-:W-:Y:S05]  /*5960*/  BSYNC B1 ;  /* 0x0000000000017941 */ /* 0x000fea0003800000 */
.L_x_15011:
        /* <DEDUP_REMOVED lines=16> */
.L_x_15017:
[----:B------:R-:W-:Y:S05]  /*5a70*/  BSYNC B2 ;  /* 0x0000000000027941 */ /* 0x000fea0003800000 */
.L_x_15016:
        /* <DEDUP_REMOVED lines=44> */
.L_x_15015:
[----:B------:R-:W-:Y:S05]  /*5d40*/  BSYNC B1 ;  /* 0x0000000000017941 */ /* 0x000fea0003800000 */
.L_x_15014:
        /* <DEDUP_REMOVED lines=12> */
.L_x_15018:
        /* <DEDUP_REMOVED lines=12> */
.L_x_15021:
[----:B------:R-:W-:Y:S02]  /*5ed0*/  IMAD.MOV.U32 R124, RZ, RZ, R106 ;  /* 0x000000ffff7c7224 */ /* 0x000fe400078e006a */
.L_x_15022:
[----:B------:R-:W-:Y:S05]  /*5ee0*/  BSYNC B1 ;  /* 0x0000000000017941 */ /* 0x000fea0003800000 */
.L_x_15020:
        /* <DEDUP_REMOVED lines=16> */
.L_x_15026:
[----:B------:R-:W-:Y:S05]  /*5ff0*/  BSYNC B2 ;  /* 0x0000000000027941 */ /* 0x000fea0003800000 */
.L_x_15025:
        /* <DEDUP_REMOVED lines=44> */
.L_x_15024:
[----:B------:R-:W-:Y:S05]  /*62c0*/  BSYNC B1 ;  /* 0x0000000000017941 */ /* 0x000fea0003800000 */
.L_x_15023:
        /* <DEDUP_REMOVED lines=9> */
.L_x_15019:
        /* <DEDUP_REMOVED lines=51> */
.L_x_15027:
[----:B-1----:R-:W-:Y:S02]  /*6690*/  IADD3 R98, R9, 0x100, RZ ;  /* 0x0000010009627810 */ /* 0x002fe40007ffe0ff */
.L_x_14898:
[----:B------:R-:W-:Y:S05]  /*66a0*/  BSYNC B0 ;  /* 0x0000000000007941 */ /* 0x000fea0003800000 */
.L_x_14897:
        /* <DEDUP_REMOVED lines=30> */
.L_x_15031:
[----:B-1----:R-:W-:Y:S02]  /*6890*/  IMAD.MOV.U32 R116, RZ, RZ, R106 ;  /* 0x000000ffff747224 */ /* 0x002fe400078e006a */
.L_x_15032:
[----:B------:R-:W-:Y:S05]  /*68a0*/  BSYNC B1 ;  /* 0x0000000000017941 */ /* 0x000fea0003800000 */
.L_x_15030:
        /* <DEDUP_REMOVED lines=16> */
.L_x_15036:
[----:B------:R-:W-:Y:S05]  /*69b0*/  BSYNC B2 ;  /* 0x0000000000027941 */ /* 0x000fea0003800000 */
.L_x_15035:
        /* <DEDUP_REMOVED lines=44> */
.L_x_15034:
[----:B------:R-:W-:Y:S05]  /*6c80*/  BSYNC B1 ;  /* 0x0000000000017941 */ /* 0x000fea0003800000 */
.L_x_15033:
        /* <DEDUP_REMOVED lines=16> */
.L_x_15037:
        /* <DEDUP_REMOVED lines=12> */
.L_x_15040:
[----:B------:R-:W-:Y:S02]  /*6e50*/  MOV R0, R106 ;  /* 0x0000006a00007202 */ /* 0x000fe40000000f00 */
.L_x_15041:
[----:B------:R-:W-:Y:S05]  /*6e60*/  BSYNC B1 ;  /* 0x0000000000017941 */ /* 0x000fea0003800000 */
.L_x_15039:
        /* <DEDUP_REMOVED lines=16> */
.L_x_15045:
[----:B------:R-:W-:Y:S05]  /*6f70*/  BSYNC B2 ;  /* 0x0000000000027941 */ /* 0x000fea0003800000 */
.L_x_15044:
        /* <DEDUP_REMOVED lines=44> */
.L_x_15043:
[----:B------:R-:W-:Y:S05]  /*7240*/  BSYNC B1 ;  /* 0x0000000000017941 */ /* 0x000fea0003800000 */
.L_x_15042:
        /* <DEDUP_REMOVED lines=9> */
.L_x_15038:
        /* <DEDUP_REMOVED lines=12> */
.L_x_15047:
[----:B------:R-:W-:Y:S02]  /*73a0*/  IMAD.MOV.U32 R0, RZ, RZ, R106 ;  /* 0x000000ffff007224 */ /* 0x000fe400078e006a */
.L_x_15048:
[----:B------:R-:W-:Y:S05]  /*73b0*/  BSYNC B1 ;  /* 0x0000000000017941 */ /* 0x000fea0003800000 */
.L_x_15046:
        /* <DEDUP_REMOVED lines=16> */
.L_x_15052:
[----:B------:R-:W-:Y:S05]  /*74c0*/  BSYNC B2 ;  /* 0x0000000000027941 */ /* 0x000fea0003800000 */
.L_x_15051:
        /* <DEDUP_REMOVED lines=44> */
.L_x_15050:
[----:B------:R-:W-:Y:S05]  /*7790*/  BSYNC B1 ;  /* 0x0000000000017941 */ /* 0x000fea0003800000 */
.L_x_15049:
        /* <DEDUP_REMOVED lines=13> */
.L_x_15053:
        /* <DEDUP_REMOVED lines=12> */
.L_x_15056:
[----:B------:R-:W-:Y:S02]  /*7930*/  IMAD.MOV.U32 R0, RZ, RZ, R106 ;  /* 0x000000ffff007224 */ /* 0x000fe400078e006a */
.L_x_15057:
[----:B------:R-:W-:Y:S05]  /*7940*/  BSYNC B1 ;  /* 0x0000000000017941 */ /* 0x000fea0003800000 */
.L_x_15055:
        /* <DEDUP_REMOVED lines=16> */
.L_x_15061:
[----:B------:R-:W-:Y:S05]  /*7a50*/  BSYNC B2 ;  /* 0x0000000000027941 */ /* 0x000fea0003800000 */
.L_x_15060:
        /* <DEDUP_REMOVED lines=44> */
.L_x_15059:
[----:B------:R-:W-:Y:S05]  /*7d20*/  BSYNC B1 ;  /* 0x0000000000017941 */ /* 0x000fea0003800000 */
.L_x_15058:
        /* <DEDUP_REMOVED lines=9> */
.L_x_15054:
        /* <DEDUP_REMOVED lines=12> */
.L_x_15063:
[----:B------:R-:W-:Y:S02]  /*7e80*/  IMAD.MOV.U32 R0, RZ, RZ, R106 ;  /* 0x000000ffff007224 */ /* 0x000fe400078e006a */
.L_x_15064:
[----:B------:R-:W-:Y:S05]  /*7e90*/  BSYNC B1 ;  /* 0x0000000000017941 */ /* 0x000fea0003800000 */
.L_x_15062:
        /* <DEDUP_REMOVED lines=16> */
.L_x_15068:
[----:B------:R-:W-:Y:S05]  /*7fa0*/  BSYNC B2 ;  /* 0x0000000000027941 */ /* 0x000fea0003800000 */
.L_x_15067:
        /* <DEDUP_REMOVED lines=44> */
.L_x_15066:
[----:B------:R-:W-:Y:S05]  /*8270*/  BSYNC B1 ;  /* 0x0000000000017941 */ /* 0x000fea0003800000 */
.L_x_15065:
        /* <DEDUP_REMOVED lines=13> */
.L_x_15069:
        /* <DEDUP_REMOVED lines=12> */
.L_x_15072:
[----:B------:R-:W-:Y:S02]  /*8410*/  IMAD.MOV.U32 R0, RZ, RZ, R106 ;  /* 0x000000ffff007224 */ /* 0x000fe400078e006a */
.L_x_15073:
[----:B------:R-:W-:Y:S05]  /*8420*/  BSYNC B1 ;  /* 0x0000000000017941 */ /* 0x000fea0003800000 */
.L_x_15071:
        /* <DEDUP_REMOVED lines=16> */
.L_x_15077:
[----:B------:R-:W-:Y:S05]  /*8530*/  BSYNC B2 ;  /* 0x0000000000027941 */ /* 0x000fea0003800000 */
.L_x_15076:
        /* <DEDUP_REMOVED lines=44> */
.L_x_15075:
[----:B------:R-:W-:Y:S05]  /*8800*/  BSYNC B1 ;  /* 0x0000000000017941 */ /* 0x000fea0003800000 */
.L_x_15074:
        /* <DEDUP_REMOVED lines=9> */
.L_x_15070:
        /* <DEDUP_REMOVED lines=12> */
.L_x_15079:
[----:B------:R-:W-:Y:S02]  /*8960*/  MOV R0, R106 ;  /* 0x0000006a00007202 */ /* 0x000fe40000000f00 */
.L_x_15080:
[----:B------:R-:W-:Y:S05]  /*8970*/  BSYNC B1 ;  /* 0x0000000000017941 */ /* 0x000fea0003800000 */
.L_x_15078:
        /* <DEDUP_REMOVED lines=16> */
.L_x_15084:
[----:B------:R-:W-:Y:S05]  /*8a80*/  BSYNC B2 ;  /* 0x0000000000027941 */ /* 0x000fea0003800000 */
.L_x_15083:
        /* <DEDUP_REMOVED lines=44> */
.L_x_15082:
[----:B------:R-:W-:Y:S05]  /*8d50*/  BSYNC B1 ;  /* 0x0000000000017941 */ /* 0x000fea0003800000 */
.L_x_15081:
        /* <DEDUP_REMOVED lines=13> */
.L_x_15085:
        /* <DEDUP_REMOVED lines=12> */
.L_x_15088:
[----:B------:R-:W-:Y:S02]  /*8ef0*/  MOV R0, R106 ;  /* 0x0000006a00007202 */ /* 0x000fe40000000f00 */
.L_x_15089:
[----:B------:R-:W-:Y:S05]  /*8f00*/  BSYNC B1 ;  /* 0x0000000000017941 */ /* 0x000fea0003800000 */
.L_x_15087:
        /* <DEDUP_REMOVED lines=16> */
.L_x_15093:
[----:B------:R-:W-:Y:S05]  /*9010*/  BSYNC B2 ;  /* 0x0000000000027941 */ /* 0x000fea0003800000 */
.L_x_15092:
        /* <DEDUP_REMOVED lines=44> */
.L_x_15091:
[----:B------:R-:W-:Y:S05]  /*92e0*/  BSYNC B1 ;  /* 0x0000000000017941 */ /* 0x000fea0003800000 */
.L_x_15090:
        /* <DEDUP_REMOVED lines=9> */
.L_x_15086:
        /* <DEDUP_REMOVED lines=12> */
.L_x_15095:
[----:B------:R-:W-:Y:S02]  /*9440*/  IMAD.MOV.U32 R0, RZ, RZ, R106 ;  /* 0x000000ffff007224 */ /* 0x000fe400078e006a */
.L_x_15096:
[----:B------:R-:W-:Y:S05]  /*9450*/  BSYNC B1 ;  /* 0x0000000000017941 */ /* 0x000fea0003800000 */
.L_x_15094:
        /* <DEDUP_REMOVED lines=16> */
.L_x_15100:
[----:B------:R-:W-:Y:S05]  /*9560*/  BSYNC B2 ;  /* 0x0000000000027941 */ /* 0x000fea0003800000 */
.L_x_15099:
        /* <DEDUP_REMOVED lines=44> */
.L_x_15098:
[----:B------:R-:W-:Y:S05]  /*9830*/  BSYNC B1 ;  /* 0x0000000000017941 */ /* 0x000fea0003800000 */
.L_x_15097:
        /* <DEDUP_REMOVED lines=12> */
.L_x_15101:
        /* <DEDUP_REMOVED lines=12> */
.L_x_15104:
[----:B------:R-:W-:Y:S02]  /*99c0*/  IMAD.MOV.U32 R0, RZ, RZ, R106 ;  /* 0x000000ffff007224 */ /* 0x000fe400078e006a */
.L_x_15105:
[----:B------:R-:W-:Y:S05]  /*99d0*/  BSYNC B1 ;  /* 0x0000000000017941 */ /* 0x000fea0003800000 */
.L_x_15103:
        /* <DEDUP_REMOVED lines=16> */
.L_x_15109:
[----:B------:R-:W-:Y:S05]  /*9ae0*/  BSYNC B2 ;  /* 0x0000000000027941 */ /* 0x000fea0003800000 */
.L_x_15108:
        /* <DEDUP_REMOVED lines=44> */
.L_x_15107:
[----:B------:R-:W-:Y:S05]  /*9db0*/  BSYNC B1 ;  /* 0x0000000000017941 */ /* 0x000fea0003800000 */
.L_x_15106:
        /* <DEDUP_REMOVED lines=9> */
.L_x_15102:
        /* <DEDUP_REMOVED lines=12> */
.L_x_15111:
[----:B------:R-:W-:Y:S02]  /*9f10*/  IMAD.MOV.U32 R0, RZ, RZ, R106 ;  /* 0x000000ffff007224 */ /* 0x000fe400078e006a */
.L_x_15112:
[----:B------:R-:W-:Y:S05]  /*9f20*/  BSYNC B1 ;  /* 0x0000000000017941 */ /* 0x000fea0003800000 */
.L_x_15110:
        /* <DEDUP_REMOVED lines=16> */
.L_x_15116:
[----:B------:R-:W-:Y:S05]  /*a030*/  BSYNC B2 ;  /* 0x0000000000027941 */ /* 0x000fea0003800000 */
.L_x_15115:
        /* <DEDUP_REMOVED lines=44> */
.L_x_15114:
[----:B------:R-:W-:Y:S05]  /*a300*/  BSYNC B1 ;  /* 0x0000000000017941 */ /* 0x000fea0003800000 */
.L_x_15113:
        /* <DEDUP_REMOVED lines=12> */
.L_x_15117:
        /* <DEDUP_REMOVED lines=12> */
.L_x_15120:
[----:B------:R-:W-:Y:S02]  /*a490*/  IMAD.MOV.U32 R0, RZ, RZ, R106 ;  /* 0x000000ffff007224 */ /* 0x000fe400078e006a */
.L_x_15121:
[----:B------:R-:W-:Y:S05]  /*a4a0*/  BSYNC B1 ;  /* 0x0000000000017941 */ /* 0x000fea0003800000 */
.L_x_15119:
        /* <DEDUP_REMOVED lines=16> */
.L_x_15125:
[----:B------:R-:W-:Y:S05]  /*a5b0*/  BSYNC B2 ;  /* 0x0000000000027941 */ /* 0x000fea0003800000 */
.L_x_15124:
        /* <DEDUP_REMOVED lines=44> */
.L_x_15123:
[----:B------:R-:W-:Y:S05]  /*a880*/  BSYNC B1 ;  /* 0x0000000000017941 */ /* 0x000fea0003800000 */
.L_x_15122:
        /* <DEDUP_REMOVED lines=9> */
.L_x_15118:
        /* <DEDUP_REMOVED lines=12> */
.L_x_15127:
[----:B------:R-:W-:Y:S02]  /*a9e0*/  MOV R0, R106 ;  /* 0x0000006a00007202 */ /* 0x000fe40000000f00 */
.L_x_15128:
[----:B------:R-:W-:Y:S05]  /*a9f0*/  BSYNC B1 ;  /* 0x0000000000017941 */ /* 0x000fea0003800000 */
.L_x_15126:
        /* <DEDUP_REMOVED lines=16> */
.L_x_15132:
[----:B------:R-:W-:Y:S05]  /*ab00*/  BSYNC B2 ;  /* 0x0000000000027941 */ /* 0x000fea0003800000 */
.L_x_15131:
        /* <DEDUP_REMOVED lines=44> */
.L_x_15130:
[----:B------:R-:W-:Y:S05]  /*add0*/  BSYNC B1 ;  /* 0x0000000000017941 */ /* 0x000fea0003800000 */
.L_x_15129:
        /* <DEDUP_REMOVED lines=12> */
.L_x_15133:
        /* <DEDUP_REMOVED lines=12> */
.L_x_15136:
[----:B------:R-:W-:Y:S02]  /*af60*/  MOV R0, R106 ;  /* 0x0000006a00007202 */ /* 0x000fe40000000f00 */
.L_x_15137:
[----:B------:R-:W-:Y:S05]  /*af70*/  BSYNC B1 ;  /* 0x0000000000017941 */ /* 0x000fea0003800000 */
.L_x_15135:
        /* <DEDUP_REMOVED lines=16> */
.L_x_15141:
[----:B------:R-:W-:Y:S05]  /*b080*/  BSYNC B2 ;  /* 0x0000000000027941 */ /* 0x000fea0003800000 */
.L_x_15140:
        /* <DEDUP_REMOVED lines=44> */
.L_x_15139:
[----:B------:R-:W-:Y:S05]  /*b350*/  BSYNC B1 ;  /* 0x0000000000017941 */ /* 0x000fea0003800000 */
.L_x_15138:
        /* <DEDUP_REMOVED lines=9> */
.L_x_15134:
        /* <DEDUP_REMOVED lines=12> */
.L_x_15143:
[----:B------:R-:W-:Y:S02]  /*b4b0*/  IMAD.MOV.U32 R0, RZ, RZ, R106 ;  /* 0x000000ffff007224 */ /* 0x000fe400078e006a */
.L_x_15144:
[----:B------:R-:W-:Y:S05]  /*b4c0*/  BSYNC B1 ;  /* 0x0000000000017941 */ /* 0x000fea0003800000 */
.L_x_15142:
        /* <DEDUP_REMOVED lines=16> */
.L_x_15148:
[----:B------:R-:W-:Y:S05]  /*b5d0*/  BSYNC B2 ;  /* 0x0000000000027941 */ /* 0x000fea0003800000 */
.L_x_15147:
        /* <DEDUP_REMOVED lines=44> */
.L_x_15146:
[----:B------:R-:W-:Y:S05]  /*b8a0*/  BSYNC B1 ;  /* 0x0000000000017941 */ /* 0x000fea0003800000 */
.L_x_15145:
        /* <DEDUP_REMOVED lines=12> */
.L_x_15149:
        /* <DEDUP_REMOVED lines=12> */
.L_x_15152:
[----:B------:R-:W-:Y:S02]  /*ba30*/  IMAD.MOV.U32 R121, RZ, RZ, R106 ;  /* 0x000000ffff797224 */ /* 0x000fe400078e006a */
.L_x_15153:
[----:B------:R-:W-:Y:S05]  /*ba40*/  BSYNC B1 ;  /* 0x0000000000017941 */ /* 0x000fea0003800000 */
.L_x_15151:
        /* <DEDUP_REMOVED lines=16> */
.L_x_15157:
[----:B------:R-:W-:Y:S05]  /*bb50*/  BSYNC B2 ;  /* 0x0000000000027941 */ /* 0x000fea0003800000 */
.L_x_15156:
        /* <DEDUP_REMOVED lines=44> */
.L_x_15155:
[----:B------:R-:W-:Y:S05]  /*be20*/  BSYNC B1 ;  /* 0x0000000000017941 */ /* 0x000fea0003800000 */
.L_x_15154:
        /* <DEDUP_REMOVED lines=9> */
.L_x_15150:
        /* <DEDUP_REMOVED lines=51> */
.L_x_15158:
[----:B------:R-:W-:Y:S02]  /*c1f0*/  IADD3 R98, R98, 0x100, RZ ;  /* 0x0000010062627810 */ /* 0x000fe40007ffe0ff */
.L_x_15029:
[----:B------:R-:W-:Y:S05]  /*c200*/  BSYNC B0 ;  /* 0x0000000000007941 */ /* 0x000fea0003800000 */
.L_x_15028:
        /* <DEDUP_REMOVED lines=30> */
.L_x_15162:
[----:B--2---:R-:W-:Y:S02]  /*c3f0*/  IMAD.MOV.U32 R116, RZ, RZ, R106 ;  /* 0x000000ffff747224 */ /* 0x004fe400078e006a */
.L_x_15163:
[----:B------:R-:W-:Y:S05]  /*c400*/  BSYNC B1 ;  /* 0x0000000000017941 */ /* 0x000fea0003800000 */
.L_x_15161:
        /* <DEDUP_REMOVED lines=16> */
.L_x_15167:
[----:B------:R-:W-:Y:S05]  /*c510*/  BSYNC B2 ;  /* 0x0000000000027941 */ /* 0x000fea0003800000 */
.L_x_15166:
        /* <DEDUP_REMOVED lines=44> */
.L_x_15165:
[----:B------:R-:W-:Y:S05]  /*c7e0*/  BSYNC B1 ;  /* 0x0000000000017941 */ /* 0x000fea0003800000 */
.L_x_15164:
        /* <DEDUP_REMOVED lines=16> */
.L_x_15168:
        /* <DEDUP_REMOVED lines=12> */
.L_x_15171:
[----:B------:R-:W-:Y:S02]  /*c9b0*/  MOV R0, R106 ;  /* 0x0000006a00007202 */ /* 0x000fe40000000f00 */
.L_x_15172:
[----:B------:R-:W-:Y:S05]  /*c9c0*/  BSYNC B1 ;  /* 0x0000000000017941 */ /* 0x000fea0003800000 */
.L_x_15170:
        /* <DEDUP_REMOVED lines=16> */
.L_x_15176:
[----:B------:R-:W-:Y:S05]  /*cad0*/  BSYNC B2 ;  /* 0x0000000000027941 */ /* 0x000fea0003800000 */
.L_x_15175:
        /* <DEDUP_REMOVED lines=44> */
.L_x_15174:
[----:B------:R-:W-:Y:S05]  /*cda0*/  BSYNC B1 ;  /* 0x0000000000017941 */ /* 0x000fea0003800000 */
.L_x_15173:
        /* <DEDUP_REMOVED lines=9> */
.L_x_15169:
        /* <DEDUP_REMOVED lines=12> */
.L_x_15178:
[----:B------:R-:W-:Y:S02]  /*cf00*/  IMAD.MOV.U32 R0, RZ, RZ, R106 ;  /* 0x000000ffff007224 */ /* 0x000fe400078e006a */
.L_x_15179:
[----:B------:R-:W-:Y:S05]  /*cf10*/  BSYNC B1 ;  /* 0x0000000000017941 */ /* 0x000fea0003800000 */
.L_x_15177:
        /* <DEDUP_REMOVED lines=16> */
.L_x_15183:
[----:B------:R-:W-:Y:S05]  /*d020*/  BSYNC B2 ;  /* 0x0000000000027941 */ /* 0x000fea0003800000 */
.L_x_15182:
        /* <DEDUP_REMOVED lines=44> */
.L_x_15181:
[----:B------:R-:W-:Y:S05]  /*d2f0*/  BSYNC B1 ;  /* 0x0000000000017941 */ /* 0x000fea0003800000 */
.L_x_15180:
        /* <DEDUP_REMOVED lines=13> */
.L_x_15184:
        /* <DEDUP_REMOVED lines=12> */
.L_x_15187:
[----:B------:R-:W-:Y:S02]  /*d490*/  IMAD.MOV.U32 R0, RZ, RZ, R106 ;  /* 0x000000ffff007224 */ /* 0x000fe400078e006a */
.L_x_15188:
[----:B------:R-:W-:Y:S05]  /*d4a0*/  BSYNC B1 ;  /* 0x0000000000017941 */ /* 0x000fea0003800000 */
.L_x_15186:
        /* <DEDUP_REMOVED lines=16> */
.L_x_15192:
[----:B------:R-:W-:Y:S05]  /*d5b0*/  BSYNC B2 ;  /* 0x0000000000027941 */ /* 0x000fea0003800000 */
.L_x_15191:
        /* <DEDUP_REMOVED lines=44> */
.L_x_15190:
[----:B------:R-:W-:Y:S05]  /*d880*/  BSYNC B1 ;  /* 0x0000000000017941 */ /* 0x000fea0003800000 */
.L_x_15189:
        /* <DEDUP_REMOVED lines=9> */
.L_x_15185:
        /* <DEDUP_REMOVED lines=12> */
.L_x_15194:
[----:B------:R-:W-:Y:S02]  /*d9e0*/  IMAD.MOV.U32 R0, RZ, RZ, R106 ;  /* 0x000000ffff007224 */ /* 0x000fe400078e006a */
.L_x_15195:
[----:B------:R-:W-:Y:S05]  /*d9f0*/  BSYNC B1 ;  /* 0x0000000000017941 */ /* 0x000fea0003800000 */
.L_x_15193:
        /* <DEDUP_REMOVED lines=16> */
.L_x_15199:
[----:B------:R-:W-:Y:S05]  /*db00*/  BSYNC B2 ;  /* 0x0000000000027941 */ /* 0x000fea0003800000 */
.L_x_15198:
        /* <DEDUP_REMOVED lines=44> */
.L_x_15197:
[----:B------:R-:W-:Y:S05]  /*ddd0*/  BSYNC B1 ;  /* 0x0000000000017941 */ /* 0x000fea0003800000 */
.L_x_15196:
        /* <DEDUP_REMOVED lines=13> */
.L_x_15200:
        /* <DEDUP_REMOVED lines=12> */
.L_x_15203:
[----:B------:R-:W-:Y:S02]  /*df70*/  IMAD.MOV.U32 R0, RZ, RZ, R106 ;  /* 0x000000ffff007224 */ /* 0x000fe400078e006a */
.L_x_15204:
[----:B------:R-:W-:Y:S05]  /*df80*/  BSYNC B1 ;  /* 0x0000000000017941 */ /* 0x000fea0003800000 */
.L_x_15202:
        /* <DEDUP_REMOVED lines=16> */
.L_x_15208:
[----:B------:R-:W-:Y:S05]  /*e090*/  BSYNC B2 ;  /* 0x0000000000027941 */ /* 0x000fea0003800000 */
.L_x_15207:
        /* <DEDUP_REMOVED lines=44> */
.L_x_15206:
[----:B------:R-:W-:Y:S05]  /*e360*/  BSYNC B1 ;  /* 0x0000000000017941 */ /* 0x000fea0003800000 */
.L_x_15205:
        /* <DEDUP_REMOVED lines=9> */
.L_x_15201:
        /* <DEDUP_REMOVED lines=12> */
.L_x_15210:
[----:B------:R-:W-:Y:S02]  /*e4c0*/  MOV R0, R106 ;  /* 0x0000006a00007202 */ /* 0x000fe40000000f00 */
.L_x_15211:
[----:B------:R-:W-:Y:S05]  /*e4d0*/  BSYNC B1 ;  /* 0x0000000000017941 */ /* 0x000fea0003800000 */
.L_x_15209:
        /* <DEDUP_REMOVED lines=16> */
.L_x_15215:
[----:B------:R-:W-:Y:S05]  /*e5e0*/  BSYNC B2 ;  /* 0x0000000000027941 */ /* 0x000fea0003800000 */
.L_x_15214:
        /* <DEDUP_REMOVED lines=44> */
.L_x_15213:
[----:B------:R-:W-:Y:S05]  /*e8b0*/  BSYNC B1 ;  /* 0x0000000000017941 */ /* 0x000fea0003800000 */
.L_x_15212:
        /* <DEDUP_REMOVED lines=13> */
.L_x_15216:
        /* <DEDUP_REMOVED lines=12> */
.L_x_15219:
[----:B------:R-:W-:Y:S02]  /*ea50*/  MOV R0, R106 ;  /* 0x0000006a00007202 */ /* 0x000fe40000000f00 */
.L_x_15220:
[----:B------:R-:W-:Y:S05]  /*ea60*/  BSYNC B1 ;  /* 0x0000000000017941 */ /* 0x000fea0003800000 */
.L_x_15218:
        /* <DEDUP_REMOVED lines=16> */
.L_x_15224:
[----:B------:R-:W-:Y:S05]  /*eb70*/  BSYNC B2 ;  /* 0x0000000000027941 */ /* 0x000fea0003800000 */
.L_x_15223:
        /* <DEDUP_REMOVED lines=44> */
.L_x_15222:
[----:B------:R-:W-:Y:S05]  /*ee40*/  BSYNC B1 ;  /* 0x0000000000017941 */ /* 0x000fea0003800000 */
.L_x_15221:
        /* <DEDUP_REMOVED lines=9> */
.L_x_15217:
        /* <DEDUP_REMOVED lines=12> */
.L_x_15226:
[----:B------:R-:W-:Y:S02]  /*efa0*/  IMAD.MOV.U32 R0, RZ, RZ, R106 ;  /* 0x000000ffff007224 */ /* 0x000fe400078e006a */
.L_x_15227:
[----:B------:R-:W-:Y:S05]  /*efb0*/  BSYNC B1 ;  /* 0x0000000000017941 */ /* 0x000fea0003800000 */
.L_x_15225:
        /* <DEDUP_REMOVED lines=16> */
.L_x_15231:
[----:B------:R-:W-:Y:S05]  /*f0c0*/  BSYNC B2 ;  /* 0x0000000000027941 */ /* 0x000fea0003800000 */
.L_x_15230:
        /* <DEDUP_REMOVED lines=44> */
.L_x_15229:
[----:B------:R-:W-:Y:S05]  /*f390*/  BSYNC B1 ;  /* 0x0000000000017941 */ /* 0x000fea0003800000 */
.L_x_15228:
        /* <DEDUP_REMOVED lines=12> */
.L_x_15232:
        /* <DEDUP_REMOVED lines=12> */
.L_x_15235:
[----:B------:R-:W-:Y:S02]  /*f520*/  IMAD.MOV.U32 R0, RZ, RZ, R106 ;  /* 0x000000ffff007224 */ /* 0x000fe400078e006a */
.L_x_15236:
[----:B------:R-:W-:Y:S05]  /*f530*/  BSYNC B1 ;  /* 0x0000000000017941 */ /* 0x000fea0003800000 */
.L_x_15234:
        /* <DEDUP_REMOVED lines=16> */
.L_x_15240:
[----:B------:R-:W-:Y:S05]  /*f640*/  BSYNC B2 ;  /* 0x0000000000027941 */ /* 0x000fea0003800000 */
.L_x_15239:
        /* <DEDUP_REMOVED lines=44> */
.L_x_15238:
[----:B------:R-:W-:Y:S05]  /*f910*/  BSYNC B1 ;  /* 0x0000000000017941 */ /* 0x000fea0003800000 */
.L_x_15237:
        /* <DEDUP_REMOVED lines=9> */
.L_x_15233:
        /* <DEDUP_REMOVED lines=12> */
.L_x_15242:
[----:B------:R-:W-:Y:S02]  /*fa70*/  IMAD.MOV.U32 R0, RZ, RZ, R106 ;  /* 0x000000ffff007224 */ /* 0x000fe400078e006a */
.L_x_15243:
[----:B------:R-:W-:Y:S05]  /*fa80*/  BSYNC B1 ;  /* 0x0000000000017941 */ /* 0x000fea0003800000 */
.L_x_15241:
        /* <DEDUP_REMOVED lines=16> */
.L_x_15247:
[----:B------:R-:W-:Y:S05]  /*fb90*/  BSYNC B2 ;  /* 0x0000000000027941 */ /* 0x000fea0003800000 */
.L_x_15246:
        /* <DEDUP_REMOVED lines=44> */
.L_x_15245:
[----:B------:R-:W-:Y:S05]  /*fe60*/  BSYNC B1 ;  /* 0x0000000000017941 */ /* 0x000fea0003800000 */
.L_x_15244:
        /* <DEDUP_REMOVED lines=12> */
.L_x_15248:
        /* <DEDUP_REMOVED lines=12> */
.L_x_15251:
[----:B------:R-:W-:Y:S02]  /*fff0*/  IMAD.MOV.U32 R0, RZ, RZ, R106 ;  /* 0x000000ffff007224 */ /* 0x000fe400078e006a */
.L_x_15252:
[----:B------:R-:W-:Y:S05]  /*10000*/  BSYNC B1 ;  /* 0x0000000000017941 */ /* 0x000fea0003800000 */
.L_x_15250:
        /* <DEDUP_REMOVED lines=16> */
.L_x_15256:
[----:B------:R-:W-:Y:S05]  /*10110*/  BSYNC B2 ;  /* 0x0000000000027941 */ /* 0x000fea0003800000 */
.L_x_15255:
        /* <DEDUP_REMOVED lines=44> */
.L_x_15254:
[----:B------:R-:W-:Y:S05]  /*103e0*/  BSYNC B1 ;  /* 0x0000000000017941 */ /* 0x000fea0003800000 */
.L_x_15253:
        /* <DEDUP_REMOVED lines=9> */
.L_x_15249:
        /* <DEDUP_REMOVED lines=12> */
.L_x_15258:
[----:B------:R-:W-:Y:S02]  /*10540*/  MOV R0, R106 ;  /* 0x0000006a00007202 */ /* 0x000fe40000000f00 */
.L_x_15259:
[----:B------:R-:W-:Y:S05]  /*10550*/  BSYNC B1 ;  /* 0x0000000000017941 */ /* 0x000fea0003800000 */
.L_x_15257:
        /* <DEDUP_REMOVED lines=16> */
.L_x_15263:
[----:B------:R-:W-:Y:S05]  /*10660*/  BSYNC B2 ;  /* 0x0000000000027941 */ /* 0x000fea0003800000 */
.L_x_15262:
        /* <DEDUP_REMOVED lines=44> */
.L_x_15261:
[----:B------:R-:W-:Y:S05]  /*10930*/  BSYNC B1 ;  /* 0x0000000000017941 */ /* 0x000fea0003800000 */
.L_x_15260:
        /* <DEDUP_REMOVED lines=12> */
.L_x_15264:
        /* <DEDUP_REMOVED lines=12> */
.L_x_15267:
[----:B------:R-:W-:Y:S02]  /*10ac0*/  MOV R0, R106 ;  /* 0x0000006a00007202 */ /* 0x000fe40000000f00 */
.L_x_15268:
[----:B------:R-:W-:Y:S05]  /*10ad0*/  BSYNC B1 ;  /* 0x0000000000017941 */ /* 0x000fea0003800000 */
.L_x_15266:
        /* <DEDUP_REMOVED lines=16> */
.L_x_15272:
[----:B------:R-:W-:Y:S05]  /*10be0*/  BSYNC B2 ;  /* 0x0000000000027941 */ /* 0x000fea0003800000 */
.L_x_15271:
        /* <DEDUP_REMOVED lines=44> */
.L_x_15270:
[----:B------:R-:W-:Y:S05]  /*10eb0*/  BSYNC B1 ;  /* 0x0000000000017941 */ /* 0x000fea0003800000 */
.L_x_15269:
        /* <DEDUP_REMOVED lines=9> */
.L_x_15265:
        /* <DEDUP_REMOVED lines=12> */
.L_x_15274:
[----:B------:R-:W-:Y:S02]  /*11010*/  IMAD.MOV.U32 R0, RZ, RZ, R106 ;  /* 0x000000ffff007224 */ /* 0x000fe400078e006a */
.L_x_15275:
[----:B------:R-:W-:Y:S05]  /*11020*/  BSYNC B1 ;  /* 0x0000000000017941 */ /* 0x000fea0003800000 */
.L_x_15273:
        /* <DEDUP_REMOVED lines=16> */
.L_x_15279:
[----:B------:R-:W-:Y:S05]  /*11130*/  BSYNC B2 ;  /* 0x0000000000027941 */ /* 0x000fea0003800000 */
.L_x_15278:
        /* <DEDUP_REMOVED lines=44> */
.L_x_15277:
[----:B------:R-:W-:Y:S05]  /*11400*/  BSYNC B1 ;  /* 0x0000000000017941 */ /* 0x000fea0003800000 */
.L_x_15276:
        /* <DEDUP_REMOVED lines=12> */
.L_x_15280:
        /* <DEDUP_REMOVED lines=12> */
.L_x_15283:
[----:B------:R-:W-:Y:S02]  /*11590*/  IMAD.MOV.U32 R121, RZ, RZ, R106 ;  /* 0x000000ffff797224 */ /* 0x000fe400078e006a */
.L_x_15284:
[----:B------:R-:W-:Y:S05]  /*115a0*/  BSYNC B1 ;  /* 0x0000000000017941 */ /* 0x000fea0003800000 */
.L_x_15282:
        /* <DEDUP_REMOVED lines=16> */
.L_x_15288:
[----:B------:R-:W-:Y:S05]  /*116b0*/  BSYNC B2 ;  /* 0x0000000000027941 */ /* 0x000fea0003800000 */
.L_x_15287:
        /* <DEDUP_REMOVED lines=44> */
.L_x_15286:
[----:B------:R-:W-:Y:S05]  /*11980*/  BSYNC B1 ;  /* 0x0000000000017941 */ /* 0x000fea0003800000 */
.L_x_15285:
        /* <DEDUP_REMOVED lines=9> */
.L_x_15281:
        /* <DEDUP_REMOVED lines=51> */
.L_x_15160:
[----:B------:R-:W-:Y:S05]  /*11d50*/  BSYNC B0 ;  /* 0x0000000000007941 */ /* 0x000fea0003800000 */
.L_x_15159:
        /* <DEDUP_REMOVED lines=34> */
.L_x_15299:
        /* <DEDUP_REMOVED lines=70> */
.L_x_15300:
        /* <DEDUP_REMOVED lines=92> */
[----:B------:R-:W-:Y:S01]  /*129a0*/  F2FP.PACK_AB R96, R97, R96 ;  /* 0x000000606160723e */ /* 0x000fe200000000ff */
        /* <DEDUP_REMOVED lines=23> */
.L_x_15292:
[----:B------:R-:W-:Y:S05]  /*12b20*/  BSYNC B0 ;  /* 0x0000000000007941 */ /* 0x000fea0003800000 */
.L_x_15291:
        /* <DEDUP_REMOVED lines=13> */
[C---:B------:R-:W-:Y:S02]  /*12c00*/  FMUL.FTZ R99, R118.reuse, R99 ;  /* 0x0000006376637220 */ /* 0x040fe40000410000 */
[----:B------:R-:W-:Y:S02]  /*12c10*/  FMUL.FTZ R98, R118, R97 ;  /* 0x0000006176627220 */ /* 0x000fe40000410000 */
[----:B------:R-:W-:-:S02]  /*12c20*/  FADD.FTZ R97, R85, -R119 ;  /* 0x8000007755617221 */ /* 0x000fc40000010000 */
        /* <DEDUP_REMOVED lines=19> */
.L_x_15294:
[----:B------:R-:W-:Y:S05]  /*12d60*/  BSYNC B0 ;  /* 0x0000000000007941 */ /* 0x000fea0003800000 */
.L_x_15293:
        /* <DEDUP_REMOVED lines=34> */
.L_x_15296:
[----:B------:R-:W-:Y:S05]  /*12f90*/  BSYNC B0 ;  /* 0x0000000000007941 */ /* 0x000fea0003800000 */
.L_x_15295:
[----:B------:R-:W-:Y:S02]  /*12fa0*/  IADD3 R112, R112, c[0x0][0x160], RZ ;  /* 0x0000580070707a10 */ /* 0x000fe40007ffe0ff */
[----:B------:R-:W-:Y:S02]  /*12fb0*/  LOP3.LUT P1, RZ, R8, 0xff, RZ, 0xc0, !PT ;  /* 0x000000ff08ff7812 */ /* 0x000fe4000782c0ff */
[----:B------:R-:W-:Y:S02]  /*12fc0*/  ISETP.GE.AND P0, PT, R112, c[0x0][0x164], PT ;  /* 0x0000590070007a0c */ /* 0x000fe40003f06270 */
[----:B------:R-:W-:-:S11]  /*12fd0*/  SEL R8, RZ, 0x1, P1 ;  /* 0x00000001ff087807 */ /* 0x000fd60000800000 */
[----:B01---5:R-:W-:Y:S01]  /*12fe0*/  @P0 CALL.REL.NOINC `(.L_x_15297) ;  /* 0x0000001000000944 */ /* 0x023fe20003c00000 */
[----:B------:R-:W-:Y:S05]  /*12ff0*/  BRA `(.L_x_15298) ;  /* 0xfffedaf000007947 */ /* 0x000fea000383ffff */
.L_x_15297:
[----:B------:R-:W-:Y:S05]  /*13000*/  EXIT ;  /* 0x000000000000794d */ /* 0x000fea0003800000 */
.L_x_15289:
[----:B------:R-:W-:Y:S01]  /*13010*/  IMAD.MOV.U32 R118, RZ, RZ, 0x1 ;  /* 0x00000001ff767424 */ /* 0x000fe200078e00ff */
[----:B------:R-:W-:Y:S01]  /*13020*/  MOV R98, 0x13060 ;  /* 0x0001306000627802 */ /* 0x000fe20000000f00 */
[----:B------:R-:W-:Y:S02]  /*13030*/  IMAD.MOV.U32 R119, RZ, RZ, 0x1f ;  /* 0x0000001fff777424 */ /* 0x000fe400078e00ff */
[----:B------:R-:W-:Y:S02]  /*13040*/  IMAD.MOV.U32 R116, RZ, RZ, -0x1 ;  /* 0xffffffffff747424 */ /* 0x000fe400078e00ff */
[----:B0----5:R-:W-:Y:S05]  /*13050*/  CALL.REL.NOINC `($__internal_62_$__cuda_sm70_shflsync_bfly_p) ;  /* 0x000006c000007944 */ /* 0x021fea0003c00000 */
[----:B01----:R-:W-:Y:S05]  /*13060*/  BRA `(.L_x_15299) ;  /* 0xffffef1000007947 */ /* 0x003fea000383ffff */
.L_x_15290:
[----:B------:R-:W-:Y:S01]  /*13070*/  IMAD.MOV.U32 R118, RZ, RZ, 0x2 ;  /* 0x00000002ff767424 */ /* 0x000fe200078e00ff */
[----:B------:R-:W-:Y:S01]  /*13080*/  MOV R119, 0x1f ;  /* 0x0000001f00777802 */ /* 0x000fe20000000f00 */
[----:B------:R-:W-:Y:S01]  /*13090*/  IMAD.MOV.U32 R116, RZ, RZ, -0x1 ;  /* 0xffffffffff747424 */ /* 0x000fe200078e00ff */
[----:B------:R-:W-:Y:S02]  /*130a0*/  MOV R98, 0x130c0 ;  /* 0x000130c000627802 */ /* 0x000fe40000000f00 */
[----:B0----5:R-:W-:Y:S05]  /*130b0*/  CALL.REL.NOINC `($__internal_62_$__cuda_sm70_shflsync_bfly_p) ;  /* 0x0000066000007944 */ /* 0x021fea0003c00000 */
[----:B01----:R-:W-:Y:S01]  /*130c0*/  FADD.FTZ R97, R97, R116 ;  /* 0x0000007461617221 */ /* 0x003fe20000010000 */
[----:B------:R-:W-:Y:S01]  /*130d0*/  MOV R98, 0x13120 ;  /* 0x0001312000627802 */ /* 0x000fe20000000f00 */
[----:B------:R-:W-:Y:S02]  /*130e0*/  IMAD.MOV.U32 R118, RZ, RZ, 0x4 ;  /* 0x00000004ff767424 */ /* 0x000fe400078e00ff */
[----:B------:R-:W-:-:S02]  /*130f0*/  IMAD.MOV.U32 R119, RZ, RZ, 0x1f ;  /* 0x0000001fff777424 */ /* 0x000fc400078e00ff */
[----:B------:R-:W-:Y:S02]  /*13100*/  IMAD.MOV.U32 R116, RZ, RZ, -0x1 ;  /* 0xffffffffff747424 */ /* 0x000fe400078e00ff */
[----:B------:R-:W-:Y:S05]  /*13110*/  CALL.REL.NOINC `($__internal_62_$__cuda_sm70_shflsync_bfly_p) ;  /* 0x0000060000007944 */ /* 0x000fea0003c00000 */
[----:B0-----:R-:W-:Y:S01]  /*13120*/  HFMA2.MMA R119, -RZ, RZ, 0, 1.847743988037109375e-06 ;  /* 0x0000001fff777435 */ /* 0x001fe200000001ff */
[----:B-1----:R-:W-:Y:S01]  /*13130*/  FADD.FTZ R97, R97, R116 ;  /* 0x0000007461617221 */ /* 0x002fe20000010000 */
[----:B------:R-:W-:Y:S01]  /*13140*/  MOV R98, 0x13180 ;  /* 0x0001318000627802 */ /* 0x000fe20000000f00 */
[----:B------:R-:W-:Y:S02]  /*13150*/  IMAD.MOV.U32 R118, RZ, RZ, 0x8 ;  /* 0x00000008ff767424 */ /* 0x000fe400078e00ff */
[----:B------:R-:W-:Y:S02]  /*13160*/  IMAD.MOV.U32 R116, RZ, RZ, -0x1 ;  /* 0xffffffffff747424 */ /* 0x000fe400078e00ff */
[----:B------:R-:W-:Y:S05]  /*13170*/  CALL.REL.NOINC `($__internal_62_$__cuda_sm70_shflsync_bfly_p) ;  /* 0x000005a000007944 */ /* 0x000fea0003c00000 */
[----:B01----:R-:W-:Y:S01]  /*13180*/  FADD.FTZ R97, R97, R116 ;  /* 0x0000007461617221 */ /* 0x003fe20000010000 */
[----:B------:R-:W-:Y:S01]  /*13190*/  MOV R98, 0x131e0 ;  /* 0x000131e000627802 */ /* 0x000fe20000000f00 */
[----:B------:R-:W-:Y:S02]  /*131a0*/  IMAD.MOV.U32 R118, RZ, RZ, 0x10 ;  /* 0x00000010ff767424 */ /* 0x000fe400078e00ff */
[----:B------:R-:W-:Y:S02]  /*131b0*/  IMAD.MOV.U32 R119, RZ, RZ, 0x1f ;  /* 0x0000001fff777424 */ /* 0x000fe400078e00ff */
[----:B------:R-:W-:-:S02]  /*131c0*/  IMAD.MOV.U32 R116, RZ, RZ, -0x1 ;  /* 0xffffffffff747424 */ /* 0x000fc400078e00ff */
[----:B------:R-:W-:Y:S05]  /*131d0*/  CALL.REL.NOINC `($__internal_62_$__cuda_sm70_shflsync_bfly_p) ;  /* 0x0000054000007944 */ /* 0x000fea0003c00000 */
        /* <DEDUP_REMOVED lines=56> */
[----:B------:R-:W-:Y:S05]  /*13560*/  CALL.REL.NOINC `($__internal_62_$__cuda_sm70_shflsync_bfly_p) ;  /* 0x000001b000007944 */ /* 0x000fea0003c00000 */
[----:B01----:R-:W-:Y:S01]  /*13570*/  FADD.FTZ R97, R97, R116 ;  /* 0x0000007461617221 */ /* 0x003fe20000010000 */
[----:B------:R-:W-:Y:S01]  /*13580*/  MOV R98, 0x135d0 ;  /* 0x000135d000627802 */ /* 0x000fe20000000f00 */
[----:B------:R-:W-:Y:S02]  /*13590*/  IMAD.MOV.U32 R118, RZ, RZ, 0x2 ;  /* 0x00000002ff767424 */ /* 0x000fe400078e00ff */
[----:B------:R-:W-:Y:S02]  /*135a0*/  IMAD.MOV.U32 R119, RZ, RZ, 0x1f ;  /* 0x0000001fff777424 */ /* 0x000fe400078e00ff */
[----:B------:R-:W-:Y:S02]  /*135b0*/  IMAD.MOV.U32 R116, RZ, RZ, -0x1 ;  /* 0xffffffffff747424 */ /* 0x000fe400078e00ff */
[----:B------:R-:W-:Y:S05]  /*135c0*/  CALL.REL.NOINC `($__internal_62_$__cuda_sm70_shflsync_bfly_p) ;  /* 0x0000015000007944 */ /* 0x000fea0003c00000 */
[----:B0-----:R-:W-:Y:S01]  /*135d0*/  HFMA2.MMA R119, -RZ, RZ, 0, 1.847743988037109375e-06 ;  /* 0x0000001fff777435 */ /* 0x001fe200000001ff */
[----:B-1----:R-:W-:Y:S01]  /*135e0*/  FADD.FTZ R97, R97, R116 ;  /* 0x0000007461617221 */ /* 0x002fe20000010000 */
[----:B------:R-:W-:Y:S01]  /*135f0*/  MOV R98, 0x13630 ;  /* 0x0001363000627802 */ /* 0x000fe20000000f00 */
[----:B------:R-:W-:-:S02]  /*13600*/  IMAD.MOV.U32 R118, RZ, RZ, 0x4 ;  /* 0x00000004ff767424 */ /* 0x000fc400078e00ff */
[----:B------:R-:W-:Y:S02]  /*13610*/  IMAD.MOV.U32 R116, RZ, RZ, -0x1 ;  /* 0xffffffffff747424 */ /* 0x000fe400078e00ff */
[----:B------:R-:W-:Y:S05]  /*13620*/  CALL.REL.NOINC `($__internal_62_$__cuda_sm70_shflsync_bfly_p) ;  /* 0x000000f000007944 */ /* 0x000fea0003c00000 */
[----:B01----:R-:W-:Y:S01]  /*13630*/  FADD.FTZ R97, R97, R116 ;  /* 0x0000007461617221 */ /* 0x003fe20000010000 */
[----:B------:R-:W-:Y:S01]  /*13640*/  MOV R98, 0x13690 ;  /* 0x0001369000627802 */ /* 0x000fe20000000f00 */
[----:B------:R-:W-:Y:S02]  /*13650*/  IMAD.MOV.U32 R118, RZ, RZ, 0x8 ;  /* 0x00000008ff767424 */ /* 0x000fe400078e00ff */
[----:B------:R-:W-:Y:S02]  /*13660*/  IMAD.MOV.U32 R119, RZ, RZ, 0x1f ;  /* 0x0000001fff777424 */ /* 0x000fe400078e00ff */
[----:B------:R-:W-:Y:S02]  /*13670*/  IMAD.MOV.U32 R116, RZ, RZ, -0x1 ;  /* 0xffffffffff747424 */ /* 0x000fe400078e00ff */
[----:B------:R-:W-:Y:S05]  /*13680*/  CALL.REL.NOINC `($__internal_62_$__cuda_sm70_shflsync_bfly_p) ;  /* 0x0000009000007944 */ /* 0x000fea0003c00000 */
[----:B-1----:R-:W-:Y:S01]  /*13690*/  FADD.FTZ R120, R97, R116 ;  /* 0x0000007461787221 */ /* 0x002fe20000010000 */
[----:B0-----:R-:W-:Y:S01]  /*136a0*/  MOV R119, 0x1f ;  /* 0x0000001f00777802 */ /* 0x001fe20000000f00 */
[----:B------:R-:W-:Y:S01]  /*136b0*/  IMAD.MOV.U32 R118, RZ, RZ, 0x10 ;  /* 0x00000010ff767424 */ /* 0x000fe200078e00ff */
[----:B------:R-:W-:Y:S01]  /*136c0*/  MOV R98, 0x13700 ;  /* 0x0001370000627802 */ /* 0x000fe20000000f00 */
[----:B------:R-:W-:-:S02]  /*136d0*/  IMAD.MOV.U32 R116, RZ, RZ, -0x1 ;  /* 0xffffffffff747424 */ /* 0x000fc400078e00ff */
[----:B------:R-:W-:Y:S02]  /*136e0*/  IMAD.MOV.U32 R97, RZ, RZ, R120 ;  /* 0x000000ffff617224 */ /* 0x000fe400078e0078 */
[----:B------:R-:W-:Y:S05]  /*136f0*/  CALL.REL.NOINC `($__internal_62_$__cuda_sm70_shflsync_bfly_p) ;  /* 0x0000002000007944 */ /* 0x000fea0003c00000 */
[----:B01----:R-:W-:Y:S01]  /*13700*/  IMAD.MOV.U32 R119, RZ, RZ, R116 ;  /* 0x000000ffff777224 */ /* 0x003fe200078e0074 */
[----:B------:R-:W-:Y:S05]  /*13710*/  BRA `(.L_x_15300) ;  /* 0xffffecc000007947 */ /* 0x000fea000383ffff */
        .weak           $__internal_62_$__cuda_sm70_shflsync_bfly_p
        .type           $__internal_62_$__cuda_sm70_shflsync_bfly_p,@function
        .size           $__internal_62_$__cuda_sm70_shflsync_bfly_p,(.L_x_20042 - $__internal_62_$__cuda_sm70_shflsync_bfly_p)
$__internal_62_$__cuda_sm70_shflsync_bfly_p:
[----:B------:R-:W-:Y:S01]  /*13720*/  IMAD.MOV.U32 R99, RZ, RZ, 0x0 ;  /* 0x00000000ff637424 */ /* 0x000fe200078e00ff */
[----:B------:R-:W-:Y:S04]  /*13730*/  WARPSYNC R116 ;  /* 0x0000007400007348 */ /* 0x000fe80003800000 */
[----:B------:R0:W1:Y:S01]  /*13740*/  SHFL.BFLY PT, R116, R97, R118, R119 ;  /* 0x0c00007661747389 */ /* 0x00006200000e0077 */
[----:B------:R-:W-:Y:S05]  /*13750*/  RET.REL.NODEC R98 `(_ZN10layer_norm31ln_parallel_residual_fwd_kernelINS_13Kernel_traitsIf6__halffS2_fjLj6144ELj1ELj1ELj8ELj16ENS_18Kernel_traits_baseILj6144EfS2_fS2_fjLj256EEEEELb1ELb1ELb0EEEvNS_9FwdParamsE) ;  /* 0xfffec8a062007950 */ /* 0x000fea0003c3ffff */
.L_x_15301:
        /* <DEDUP_REMOVED lines=10> */
.L_x_20042:


//--------------------- .text._ZN10layer_norm31ln_parallel_residual_fwd_kernelINS_13Kernel_traitsIf6__halffS2_fjLj6144ELj1ELj1ELj8ELj16ENS_18Kernel_traits_baseILj6144EfS2_fS2_fjLj256EEEEELb1ELb1ELb1EEEvNS_9FwdParamsE --------------------------
	.section	.text._ZN10layer_norm31ln_parallel_residual_fwd_kernelINS_13Kernel_traitsIf6__halffS2_fjLj6144ELj1ELj1ELj8ELj16ENS_18Kernel_traits_baseILj6144EfS2_fS2_fjLj256EEEEELb1ELb1ELb1EEEvNS_9FwdParamsE,"ax",@progbits
	.sectioninfo	@"SHI_REGISTERS=125"
	.align	128
        .global         _ZN10layer_norm31ln_parallel_residual_fwd_kernelINS_13Kernel_traitsIf6__halffS2_fjLj6144ELj1ELj1ELj8ELj16ENS_18Kernel_traits_baseILj6144EfS2_fS2_fjLj256EEEEELb1ELb1ELb1EEEvNS_9FwdParamsE
        .type           _ZN10layer_norm31ln_parallel_residual_fwd_kernelINS_13Kernel_traitsIf6__halffS2_fjLj6144ELj1ELj1ELj8ELj16ENS_18Kernel_traits_baseILj6144EfS2_fS2_fjLj256EEEEELb1ELb1ELb1EEEvNS_9FwdParamsE,@function
        .size           _ZN10layer_norm31ln_parallel_residual_fwd_kernelINS_13Kernel_traitsIf6__halffS2_fjLj6144ELj1ELj1ELj8ELj16ENS_18Kernel_traits_baseILj6144EfS2_fS2_fjLj256EEEEELb1ELb1ELb1EEEvNS_9FwdParamsE,(.L_x_20043 - _ZN10layer_norm31ln_parallel_residual_fwd_kernelINS_13Kernel_traitsIf6__halffS2_fjLj6144ELj1ELj1ELj8ELj16ENS_18Kernel_traits_baseILj6144EfS2_fS2_fjLj256EEEEELb1ELb1ELb1EEEvNS_9FwdParamsE)
        .other          _ZN10layer_norm31ln_parallel_residual_fwd_kernelINS_13Kernel_traitsIf6__halffS2_fjLj6144ELj1ELj1ELj8ELj16ENS_18Kernel_traits_baseILj6144EfS2_fS2_fjLj256EEEEELb1ELb1ELb1EEEvNS_9FwdParamsE,@"STO_CUDA_ENTRY STV_DEFAULT"
_ZN10layer_norm31ln_parallel_residual_fwd_kernelINS_13Kernel_traitsIf6__halffS2_fjLj6144ELj1ELj1ELj8ELj16ENS_18Kernel_traits_baseILj6144EfS2_fS2_fjLj256EEEEELb1ELb1ELb1EEEvNS_9FwdParamsE:
.text._ZN10layer_norm31ln_parallel_residual_fwd_kernelINS_13Kernel_traitsIf6__halffS2_fjLj6144ELj1ELj1ELj8ELj16ENS_18Kernel_traits_baseILj6144EfS2_fS2_fjLj256EEEEELb1ELb1ELb1EEEvNS_9FwdParamsE:
[----:B------:R-:W-:Y:S02]  /*0000*/  IMAD.MOV.U32 R1, RZ, RZ, c[0x0][0x28] ;  /* 0x00000a00ff017624 */ /* 0x000fe400078e00ff */
[----:B------:R-:W-:Y:S02]  /*0010*/  ULDC.U8 UR4, c[0x0][0x244] ;  /* 0x0000910000047ab9 */ /* 0x000fe40000000000 */
[----:B------:R-:W-:Y:S01]  /*0020*/  ISETP.NE.AND P0, PT, RZ, UR4, PT ;  /* 0x00000004ff007c0c */ /* 0x000fe2000bf05270 */
[----:B------:R-:W-:Y:S02]  /*0030*/  ULDC.64 UR4, c[0x0][0x230] ;  /* 0x00008c0000047ab9 */ /* 0x000fe40000000a00 */
[----:B------:R-:W-:Y:S01]  /*0040*/  IMAD.U32 R2, RZ, RZ, UR4 ;  /* 0x00000004ff027e24 */ /* 0x000fe2000f8e00ff */
[----:B------:R-:W-:Y:S01]  /*0050*/  ULDC.64 UR6, c[0x0][0x118] ;  /* 0x0000460000067ab9 */ /* 0x000fe20000000a00 */
[----:B------:R-:W-:Y:S01]  /*0060*/  IMAD.U32 R3, RZ, RZ, UR5 ;  /* 0x00000005ff037e24 */ /* 0x000fe2000f8e00ff */
[----:B------:R-:W-:Y:S01]  /*0070*/  MOV R9, c[0x0][0x23c] ;  /* 0x00008f0000097a02 */ /* 0x000fe20000000f00 */
[----:B------:R-:W-:-:S06]  /*0080*/  IMAD.MOV.U32 R8, RZ, RZ, c[0x0][0x238] ;  /* 0x00008e00ff087624 */ /* 0x000fcc00078e00ff */
        /* <DEDUP_REMOVED lines=103> */
[----:B------:R-:W-:Y:S01]  /*0700*/  IMAD.MOV.U32 R9, RZ, RZ, 0x1 ;  /* 0x00000001ff097424 */ /* 0x000fe200078e00ff */
[----:B------:R-:W-:Y:S01]  /*0710*/  LOP3.LUT R2, R11, UR26, R5, 0x96, !PT ;  /* 0x0000001a0b027c12 */ /* 0x000fe2000f8e9605 */
[----:B------:R1:W5:Y:S01]  /*0720*/  LDG.E.128 R52, [R6.64+0x2010] ;  /* 0x0020100606347981 */ /* 0x000362000c1e1d00 */
[----:B------:R-:W-:Y:S01]  /*0730*/  MOV R0, R10 ;  /* 0x0000000a00007202 */ /* 0x000fe20000000f00 */
[----:B------:R-:W-:-:S02]  /*0740*/  IMAD.MOV.U32 R5, RZ, RZ, R14 ;  /* 0x000000ffff057224 */ /* 0x000fc400078e000e */
[----:B------:R1:W5:Y:S01]  /*0750*/  LDG.E.128 R48, [R6.64+0x4000] ;  /* 0x0040000606307981 */ /* 0x000362000c1e1d00 */
[----:B------:R-:W-:-:S03]  /*0760*/  IMAD R8, R12, -0x326172a9, RZ ;  /* 0xcd9e8d570c087824 */ /* 0x000fc600078e02ff */
[----:B------:R1:W5:Y:S01]  /*0770*/  LDG.E.128 R44, [R6.64+0x4010] ;  /* 0x00401006062c7981 */ /* 0x000362000c1e1d00 */
[----:B------:R-:W-:Y:S01]  /*0780*/  ULDC.U8 UR8, c[0x0][0x1f0] ;  /* 0x00007c0000087ab9 */ /* 0x000fe20000000000 */
[----:B-1----:R-:W-:Y:S02]  /*0790*/  IMAD.MOV.U32 R6, RZ, RZ, R15 ;  /* 0x000000ffff067224 */ /* 0x002fe400078e000f */
[----:B------:R-:W-:Y:S02]  /*07a0*/  IMAD.MOV.U32 R7, RZ, RZ, RZ ;  /* 0x000000ffff077224 */ /* 0x000fe400078e00ff */
.L_x_15692:
[----:B------:R-:W-:Y:S01]  /*07b0*/  ISETP.NE.U32.AND P0, PT, RZ, c[0x0][0x180], PT ;  /* 0x00006000ff007a0c */ /* 0x000fe20003f05070 */
[----:B------:R-:W-:Y:S01]  /*07c0*/  IMAD R12, R103, c[0x0][0x168], RZ ;  /* 0x00005a00670c7a24 */ /* 0x000fe200078e02ff */
[----:B------:R-:W-:Y:S01]  /*07d0*/  ISETP.NE.U32.AND P1, PT, RZ, c[0x0][0x178], PT ;  /* 0x00005e00ff007a0c */ /* 0x000fe20003f25070 */
[----:B------:R-:W-:Y:S01]  /*07e0*/  HFMA2.MMA R95, -RZ, RZ, 0, 9.5367431640625e-07 ;  /* 0x00000010ff5f7435 */ /* 0x000fe200000001ff */
[----:B------:R-:W-:Y:S02]  /*07f0*/  ISETP.NE.AND.EX P0, PT, RZ, c[0x0][0x184], PT, P0 ;  /* 0x00006100ff007a0c */ /* 0x000fe40003f05300 */
[----:B------:R-:W-:-:S02]  /*0800*/  SHF.R.S32.HI R13, RZ, 0x1f, R12 ;  /* 0x0000001fff0d7819 */ /* 0x000fc4000001140c */
[----:B------:R-:W-:Y:S02]  /*0810*/  ISETP.NE.AND.EX P2, PT, RZ, c[0x0][0x17c], PT, P1 ;  /* 0x00005f00ff007a0c */ /* 0x000fe40003f45310 */
        /* <DEDUP_REMOVED lines=19> */
[----:B------:R-:W-:Y:S01]  /*0950*/  ISETP.NE.AND P1, PT, R109, 0x3, PT ;  /* 0x000000036d00780c */ /* 0x000fe20003f25270 */
[----:B------:R-:W-:-:S12]  /*0960*/  IMAD.MOV.U32 R16, RZ, RZ, R3 ;  /* 0x000000ffff107224 */ /* 0x000fd800078e0003 */
[----:B------:R-:W-:Y:S05]  /*0970*/  @P1 BRA `(.L_x_15304) ;  /* 0x0000003000001947 */ /* 0x000fea0003800000 */
[----:B------:R-:W-:Y:S01]  /*0980*/  IMAD.MOV.U32 R16, RZ, RZ, R0 ;  /* 0x000000ffff107224 */ /* 0x000fe200078e0000 */
[----:B------:R-:W-:Y:S05]  /*0990*/  BRA `(.L_x_15304) ;  /* 0x0000001000007947 */ /* 0x000fea0003800000 */
.L_x_15303:
[----:B0-----:R-:W-:Y:S02]  /*09a0*/  MOV R16, R8 ;  /* 0x0000000800107202 */ /* 0x001fe40000000f00 */
.L_x_15304:
[----:B------:R-:W-:Y:S05]  /*09b0*/  BSYNC B0 ;  /* 0x0000000000007941 */ /* 0x000fea0003800000 */
.L_x_15302:
        /* <DEDUP_REMOVED lines=16> */
.L_x_15308:
[----:B------:R-:W-:Y:S05]  /*0ac0*/  BSYNC B1 ;  /* 0x0000000000017941 */ /* 0x000fea0003800000 */
.L_x_15307:
        /* <DEDUP_REMOVED lines=44> */
.L_x_15306:
[----:B------:R-:W-:Y:S05]  /*0d90*/  BSYNC B0 ;  /* 0x0000000000007941 */ /* 0x000fea0003800000 */
.L_x_15305:
        /* <DEDUP_REMOVED lines=16> */
.L_x_15309:
        /* <DEDUP_REMOVED lines=12> */
.L_x_15312:
[----:B------:R-:W-:Y:S02]  /*0f60*/  IMAD.MOV.U32 R17, RZ, RZ, R8 ;  /* 0x000000ffff117224 */ /* 0x000fe400078e0008 */
.L_x_15313:
[----:B------:R-:W-:Y:S05]  /*0f70*/  BSYNC B0 ;  /* 0x0000000000007941 */ /* 0x000fea0003800000 */
.L_x_15311:
        /* <DEDUP_REMOVED lines=16> */
.L_x_15317:
[----:B------:R-:W-:Y:S05]  /*1080*/  BSYNC B1 ;  /* 0x0000000000017941 */ /* 0x000fea0003800000 */
.L_x_15316:
        /* <DEDUP_REMOVED lines=44> */
.L_x_15315:
[----:B------:R-:W-:Y:S05]  /*1350*/  BSYNC B0 ;  /* 0x0000000000007941 */ /* 0x000fea0003800000 */
.L_x_15314:
        /* <DEDUP_REMOVED lines=9> */
.L_x_15310:
        /* <DEDUP_REMOVED lines=12> */
.L_x_15319:
[----:B------:R-:W-:Y:S02]  /*14b0*/  IMAD.MOV.U32 R17, RZ, RZ, R8 ;  /* 0x000000ffff117224 */ /* 0x000fe400078e0008 */
.L_x_15320:
[----:B------:R-:W-:Y:S05]  /*14c0*/  BSYNC B0 ;  /* 0x0000000000007941 */ /* 0x000fea0003800000 */
.L_x_15318:
        /* <DEDUP_REMOVED lines=16> */
.L_x_15324:
[----:B------:R-:W-:Y:S05]  /*15d0*/  BSYNC B1 ;  /* 0x0000000000017941 */ /* 0x000fea0003800000 */
.L_x_15323:
        /* <DEDUP_REMOVED lines=44> */
.L_x_15322:
[----:B------:R-:W-:Y:S05]  /*18a0*/  BSYNC B0 ;  /* 0x0000000000007941 */ /* 0x000fea0003800000 */
.L_x_15321:
        /* <DEDUP_REMOVED lines=13> */
.L_x_15325:
        /* <DEDUP_REMOVED lines=12> */
.L_x_15328:
[----:B------:R-:W-:Y:S02]  /*1a40*/  MOV R17, R8 ;  /* 0x0000000800117202 */ /* 0x000fe40000000f00 */
.L_x_15329:
[----:B------:R-:W-:Y:S05]  /*1a50*/  BSYNC B0 ;  /* 0x0000000000007941 */ /* 0x000fea0003800000 */
.L_x_15327:
        /* <DEDUP_REMOVED lines=16> */
.L_x_15333:
[----:B------:R-:W-:Y:S05]  /*1b60*/  BSYNC B1 ;  /* 0x0000000000017941 */ /* 0x000fea0003800000 */
.L_x_15332:
        /* <DEDUP_REMOVED lines=44> */
.L_x_15331:
[----:B------:R-:W-:Y:S05]  /*1e30*/  BSYNC B0 ;  /* 0x0000000000007941 */ /* 0x000fea0003800000 */
.L_x_15330:
        /* <DEDUP_REMOVED lines=9> */
.L_x_15326:
        /* <DEDUP_REMOVED lines=12> */
.L_x_15335:
[----:B------:R-:W-:Y:S02]  /*1f90*/  MOV R17, R8 ;  /* 0x0000000800117202 */ /* 0x000fe40000000f00 */
.L_x_15336:
[----:B------:R-:W-:Y:S05]  /*1fa0*/  BSYNC B0 ;  /* 0x0000000000007941 */ /* 0x000fea0003800000 */
.L_x_15334:
        /* <DEDUP_REMOVED lines=16> */
.L_x_15340:
[----:B------:R-:W-:Y:S05]  /*20b0*/  BSYNC B1 ;  /* 0x0000000000017941 */ /* 0x000fea0003800000 */
.L_x_15339:
        /* <DEDUP_REMOVED lines=44> */
.L_x_15338:
[----:B------:R-:W-:Y:S05]  /*2380*/  BSYNC B0 ;  /* 0x0000000000007941 */ /* 0x000fea0003800000 */
.L_x_15337:
        /* <DEDUP_REMOVED lines=13> */
.L_x_15341:
        /* <DEDUP_REMOVED lines=12> */
.L_x_15344:
[----:B------:R-:W-:Y:S02]  /*2520*/  IMAD.MOV.U32 R18, RZ, RZ, R8 ;  /* 0x000000ffff127224 */ /* 0x000fe400078e0008 */
.L_x_15345:
[----:B------:R-:W-:Y:S05]  /*2530*/  BSYNC B0 ;  /* 0x0000000000007941 */ /* 0x000fea0003800000 */
.L_x_15343:
        /* <DEDUP_REMOVED lines=16> */
.L_x_15349:
[----:B------:R-:W-:Y:S05]  /*2640*/  BSYNC B1 ;  /* 0x0000000000017941 */ /* 0x000fea0003800000 */
.L_x_15348:
        /* <DEDUP_REMOVED lines=44> */
.L_x_15347:
[----:B------:R-:W-:Y:S05]  /*2910*/  BSYNC B0 ;  /* 0x0000000000007941 */ /* 0x000fea0003800000 */
.L_x_15346:
        /* <DEDUP_REMOVED lines=9> */
.L_x_15342:
        /* <DEDUP_REMOVED lines=12> */
.L_x_15351:
[----:B------:R-:W-:Y:S02]  /*2a70*/  IMAD.MOV.U32 R24, RZ, RZ, R8 ;  /* 0x000000ffff187224 */ /* 0x000fe400078e0008 */
.L_x_15352:
[----:B------:R-:W-:Y:S05]  /*2a80*/  BSYNC B0 ;  /* 0x0000000000007941 */ /* 0x000fea0003800000 */
.L_x_15350:
        /* <DEDUP_REMOVED lines=16> */
.L_x_15356:
[----:B------:R-:W-:Y:S05]  /*2b90*/  BSYNC B1 ;  /* 0x0000000000017941 */ /* 0x000fea0003800000 */
.L_x_15355:
        /* <DEDUP_REMOVED lines=44> */
.L_x_15354:
[----:B------:R-:W-:Y:S05]  /*2e60*/  BSYNC B0 ;  /* 0x0000000000007941 */ /* 0x000fea0003800000 */
.L_x_15353:
        /* <DEDUP_REMOVED lines=13> */
.L_x_15357:
        /* <DEDUP_REMOVED lines=12> */
.L_x_15360:
[----:B------:R-:W-:Y:S02]  /*3000*/  IMAD.MOV.U32 R18, RZ, RZ, R8 ;  /* 0x000000ffff127224 */ /* 0x000fe400078e0008 */
.L_x_15361:
[----:B------:R-:W-:Y:S05]  /*3010*/  BSYNC B0 ;  /* 0x0000000000007941 */ /* 0x000fea0003800000 */
.L_x_15359:
        /* <DEDUP_REMOVED lines=16> */
.L_x_15365:
[----:B------:R-:W-:Y:S05]  /*3120*/  BSYNC B1 ;  /* 0x0000000000017941 */ /* 0x000fea0003800000 */
.L_x_15364:
        /* <DEDUP_REMOVED lines=44> */
.L_x_15363:
[----:B------:R-:W-:Y:S05]  /*33f0*/  BSYNC B0 ;  /* 0x0000000000007941 */ /* 0x000fea0003800000 */
.L_x_15362:
        /* <DEDUP_REMOVED lines=9> */
.L_x_15358:
        /* <DEDUP_REMOVED lines=12> */
.L_x_15367:
[----:B------:R-:W-:Y:S02]  /*3550*/  IMAD.MOV.U32 R25, RZ, RZ, R8 ;  /* 0x000000ffff197224 */ /* 0x000fe400078e0008 */
.L_x_15368:
[----:B------:R-:W-:Y:S05]  /*3560*/  BSYNC B0 ;  /* 0x0000000000007941 */ /* 0x000fea0003800000 */
.L_x_15366:
        /* <DEDUP_REMOVED lines=16> */
.L_x_15372:
[----:B------:R-:W-:Y:S05]  /*3670*/  BSYNC B1 ;  /* 0x0000000000017941 */ /* 0x000fea0003800000 */
.L_x_15371:
        /* <DEDUP_REMOVED lines=44> */
.L_x_15370:
[----:B------:R-:W-:Y:S05]  /*3940*/  BSYNC B0 ;  /* 0x0000000000007941 */ /* 0x000fea0003800000 */
.L_x_15369:
        /* <DEDUP_REMOVED lines=12> */
.L_x_15373:
        /* <DEDUP_REMOVED lines=12> */
.L_x_15376:
[----:B------:R-:W-:Y:S02]  /*3ad0*/  IMAD.MOV.U32 R25, RZ, RZ, R8 ;  /* 0x000000ffff197224 */ /* 0x000fe400078e0008 */
.L_x_15377:
[----:B------:R-:W-:Y:S05]  /*3ae0*/  BSYNC B0 ;  /* 0x0000000000007941 */ /* 0x000fea0003800000 */
.L_x_15375:
        /* <DEDUP_REMOVED lines=16> */
.L_x_15381:
[----:B------:R-:W-:Y:S05]  /*3bf0*/  BSYNC B1 ;  /* 0x0000000000017941 */ /* 0x000fea0003800000 */
.L_x_15380:
        /* <DEDUP_REMOVED lines=44> */
.L_x_15379:
[----:B------:R-:W-:Y:S05]  /*3ec0*/  BSYNC B0 ;  /* 0x0000000000007941 */ /* 0x000fea0003800000 */
.L_x_15378:
        /* <DEDUP_REMOVED lines=9> */
.L_x_15374:
        /* <DEDUP_REMOVED lines=12> */
.L_x_15383:
[----:B------:R-:W-:Y:S02]  /*4020*/  IMAD.MOV.U32 R92, RZ, RZ, R8 ;  /* 0x000000ffff5c7224 */ /* 0x000fe400078e0008 */
.L_x_15384:
[----:B------:R-:W-:Y:S05]  /*4030*/  BSYNC B0 ;  /* 0x0000000000007941 */ /* 0x000fea0003800000 */
.L_x_15382:
        /* <DEDUP_REMOVED lines=16> */
.L_x_15388:
[----:B------:R-:W-:Y:S05]  /*4140*/  BSYNC B1 ;  /* 0x0000000000017941 */ /* 0x000fea0003800000 */
.L_x_15387:
        /* <DEDUP_REMOVED lines=44> */
.L_x_15386:
[----:B------:R-:W-:Y:S05]  /*4410*/  BSYNC B0 ;  /* 0x0000000000007941 */ /* 0x000fea0003800000 */
.L_x_15385:
        /* <DEDUP_REMOVED lines=12> */
.L_x_15389:
        /* <DEDUP_REMOVED lines=12> */
.L_x_15392:
[----:B------:R-:W-:Y:S02]  /*45a0*/  IMAD.MOV.U32 R14, RZ, RZ, R8 ;  /* 0x000000ffff0e7224 */ /* 0x000fe400078e0008 */
.L_x_15393:
[----:B------:R-:W-:Y:S05]  /*45b0*/  BSYNC B0 ;  /* 0x0000000000007941 */ /* 0x000fea0003800000 */
.L_x_15391:
        /* <DEDUP_REMOVED lines=16> */
.L_x_15397:
[----:B------:R-:W-:Y:S05]  /*46c0*/  BSYNC B1 ;  /* 0x0000000000017941 */ /* 0x000fea0003800000 */
.L_x_15396:
        /* <DEDUP_REMOVED lines=44> */
.L_x_15395:
[----:B------:R-:W-:Y:S05]  /*4990*/  BSYNC B0 ;  /* 0x0000000000007941 */ /* 0x000fea0003800000 */
.L_x_15394:
        /* <DEDUP_REMOVED lines=9> */
.L_x_15390:
        /* <DEDUP_REMOVED lines=12> */
.L_x_15399:
[----:B------:R-:W-:Y:S02]  /*4af0*/  IMAD.MOV.U32 R14, RZ, RZ, R8 ;  /* 0x000000ffff0e7224 */ /* 0x000fe400078e0008 */
.L_x_15400:
[----:B------:R-:W-:Y:S05]  /*4b00*/  BSYNC B0 ;  /* 0x0000000000007941 */ /* 0x000fea0003800000 */
.L_x_15398:
        /* <DEDUP_REMOVED lines=16> */
.L_x_15404:
[----:B------:R-:W-:Y:S05]  /*4c10*/  BSYNC B1 ;  /* 0x0000000000017941 */ /* 0x000fea0003800000 */
.L_x_15403:
        /* <DEDUP_REMOVED lines=44> */
.L_x_15402:
[----:B------:R-:W-:Y:S05]  /*4ee0*/  BSYNC B0 ;  /* 0x0000000000007941 */ /* 0x000fea0003800000 */
.L_x_15401:
        /* <DEDUP_REMOVED lines=12> */
.L_x_15405:
        /* <DEDUP_REMOVED lines=12> */
.L_x_15408:
[----:B------:R-:W-:Y:S02]  /*5070*/  MOV R14, R8 ;  /* 0x00000008000e7202 */ /* 0x000fe40000000f00 */
.L_x_15409:
[----:B------:R-:W-:Y:S05]  /*5080*/  BSYNC B0 ;  /* 0x0000000000007941 */ /* 0x000fea0003800000 */
.L_x_15407:
        /* <DEDUP_REMOVED lines=16> */
.L_x_15413:
[----:B------:R-:W-:Y:S05]  /*5190*/  BSYNC B1 ;  /* 0x0000000000017941 */ /* 0x000fea0003800000 */
.L_x_15412:
        /* <DEDUP_REMOVED lines=44> */
.L_x_15411:
[----:B------:R-:W-:Y:S05]  /*5460*/  BSYNC B0 ;  /* 0x0000000000007941 */ /* 0x000fea0003800000 */
.L_x_15410:
        /* <DEDUP_REMOVED lines=9> */
.L_x_15406:
        /* <DEDUP_REMOVED lines=12> */
.L_x_15415:
[----:B------:R-:W-:Y:S02]  /*55c0*/  MOV R14, R8 ;  /* 0x00000008000e7202 */ /* 0x000fe40000000f00 */
.L_x_15416:
[----:B------:R-:W-:Y:S05]  /*55d0*/  BSYNC B0 ;  /* 0x0000000000007941 */ /* 0x000fea0003800000 */
.L_x_15414:
        /* <DEDUP_REMOVED lines=16> */
.L_x_15420:
[----:B------:R-:W-:Y:S05]  /*56e0*/  BSYNC B1 ;  /* 0x0000000000017941 */ /* 0x000fea0003800000 */
.L_x_15419:
        /* <DEDUP_REMOVED lines=44> */
.L_x_15418:
[----:B------:R-:W-:Y:S05]  /*59b0*/  BSYNC B0 ;  /* 0x0000000000007941 */ /* 0x000fea0003800000 */
.L_x_15417:
        /* <DEDUP_REMOVED lines=12> */
.L_x_15421:
        /* <DEDUP_REMOVED lines=12> */
.L_x_15424:
[----:B------:R-:W-:Y:S02]  /*5b40*/  IMAD.MOV.U32 R22, RZ, RZ, R8 ;  /* 0x000000ffff167224 */ /* 0x000fe400078e0008 */
.L_x_15425:
[----:B------:R-:W-:Y:S05]  /*5b50*/  BSYNC B0 ;  /* 0x0000000000007941 */ /* 0x000fea0003800000 */
.L_x_15423:
        /* <DEDUP_REMOVED lines=18> */
.L_x_15429:
[----:B------:R-:W-:Y:S05]  /*5c80*/  BSYNC B1 ;  /* 0x0000000000017941 */ /* 0x000fea0003800000 */
.L_x_15428:
        /* <DEDUP_REMOVED lines=44> */
.L_x_15427:
[----:B------:R-:W-:Y:S05]  /*5f50*/  BSYNC B0 ;  /* 0x0000000000007941 */ /* 0x000fea0003800000 */
.L_x_15426:
        /* <DEDUP_REMOVED lines=9> */
.L_x_15422:
[----:B------:R-:W-:Y:S01]  /*5ff0*/  P2R R14, PR, RZ, 0x2 ;  /* 0x00000002ff0e7803 */ /* 0x000fe20000000000 */
[----:B------:R-:W-:Y:S01]  /*6000*/  HFMA2.MMA R115, -RZ, RZ, 0, 4.76837158203125e-07 ;  /* 0x00000008ff737435 */ /* 0x000fe200000001ff */
[----:B------:R-:W-:Y:S01]  /*6010*/  ISETP.NE.AND P1, PT, R13, RZ, PT ;  /* 0x000000ff0d00720c */ /* 0x000fe20003f25270 */
[----:B------:R-:W-:Y:S01]  /*6020*/  IMAD.MOV.U32 R111, RZ, RZ, 0x20 ;  /* 0x00000020ff6f7424 */ /* 0x000fe200078e00ff */
[----:B------:R-:W-:Y:S02]  /*6030*/  SEL R13, RZ, 0x10000, P4 ;  /* 0x00010000ff0d7807 */ /* 0x000fe40002000000 */
[----:B------:R-:W-:Y:S01]  /*6040*/  SEL R18, RZ, 0x100, P3 ;  /* 0x00000100ff127807 */ /* 0x000fe20001800000 */
[----:B------:R-:W-:Y:S01]  /*6050*/  IMAD.WIDE.U32 R22, R108, R111, c[0x0][0x188] ;  /* 0x000062006c167625 */ /* 0x000fe200078e006f */
[----:B------:R-:W-:Y:S02]  /*6060*/  SEL R15, RZ, 0x1000000, P5 ;  /* 0x01000000ff0f7807 */ /* 0x000fe40002800000 */
[----:B------:R-:W-:Y:S01]  /*6070*/  ISETP.NE.AND P4, PT, R12, RZ, PT ;  /* 0x000000ff0c00720c */ /* 0x000fe20003f85270 */
[----:B------:R-:W-:Y:S01]  /*6080*/  IMAD.WIDE.U32 R20, R108, R115, c[0x0][0x190] ;  /* 0x000064006c147625 */ /* 0x000fe200078e0073 */
[----:B------:R-:W-:Y:S01]  /*6090*/  ISETP.NE.AND P3, PT, R17, RZ, PT ;  /* 0x000000ff1100720c */ /* 0x000fe20003f65270 */
[----:B------:R0:W-:Y:S01]  /*60a0*/  STG.E.128 [R22.64], R28 ;  /* 0x0000001c16007986 */ /* 0x0001e2000c101d06 */
[----:B------:R-:W-:-:S02]  /*60b0*/  ISETP.NE.AND P5, PT, R16, RZ, PT ;  /* 0x000000ff1000720c */ /* 0x000fc40003fa5270 */
[----:B------:R-:W-:Y:S01]  /*60c0*/  SEL R16, RZ, 0x1, P1 ;  /* 0x00000001ff107807 */ /* 0x000fe20000800000 */
[----:B------:R0:W-:Y:S01]  /*60d0*/  STG.E.128 [R22.64+0x10], R24 ;  /* 0x0000101816007986 */ /* 0x0001e2000c101d06 */
        /* <DEDUP_REMOVED lines=39> */
.L_x_15430:
        /* <DEDUP_REMOVED lines=16> */
.L_x_15432:
[----:B-1----:R-:W-:Y:S02]  /*6450*/  MOV R22, R8 ;  /* 0x0000000800167202 */ /* 0x002fe40000000f00 */
.L_x_15433:
[----:B------:R-:W-:Y:S05]  /*6460*/  BSYNC B0 ;  /* 0x0000000000007941 */ /* 0x000fea0003800000 */
.L_x_15431:
        /* <DEDUP_REMOVED lines=16> */
.L_x_15437:
[----:B------:R-:W-:Y:S05]  /*6570*/  BSYNC B1 ;  /* 0x0000000000017941 */ /* 0x000fea0003800000 */
.L_x_15436:
        /* <DEDUP_REMOVED lines=44> */
.L_x_15435:
[----:B------:R-:W-:Y:S05]  /*6840*/  BSYNC B0 ;  /* 0x0000000000007941 */ /* 0x000fea0003800000 */
.L_x_15434:
        /* <DEDUP_REMOVED lines=13> */
.L_x_15438:
        /* <DEDUP_REMOVED lines=12> */
.L_x_15441:
[----:B------:R-:W-:Y:S02]  /*69e0*/  IMAD.MOV.U32 R21, RZ, RZ, R8 ;  /* 0x000000ffff157224 */ /* 0x000fe400078e0008 */
.L_x_15442:
[----:B------:R-:W-:Y:S05]  /*69f0*/  BSYNC B0 ;  /* 0x0000000000007941 */ /* 0x000fea0003800000 */
.L_x_15440:
        /* <DEDUP_REMOVED lines=16> */
.L_x_15446:
[----:B------:R-:W-:Y:S05]  /*6b00*/  BSYNC B1 ;  /* 0x0000000000017941 */ /* 0x000fea0003800000 */
.L_x_15445:
        /* <DEDUP_REMOVED lines=44> */
.L_x_15444:
[----:B------:R-:W-:Y:S05]  /*6dd0*/  BSYNC B0 ;  /* 0x0000000000007941 */ /* 0x000fea0003800000 */
.L_x_15443:
        /* <DEDUP_REMOVED lines=9> */
.L_x_15439:
        /* <DEDUP_REMOVED lines=12> */
.L_x_15448:
[----:B------:R-:W-:Y:S02]  /*6f30*/  IMAD.MOV.U32 R92, RZ, RZ, R8 ;  /* 0x000000ffff5c7224 */ /* 0x000fe400078e0008 */
.L_x_15449:
[----:B------:R-:W-:Y:S05]  /*6f40*/  BSYNC B0 ;  /* 0x0000000000007941 */ /* 0x000fea0003800000 */
.L_x_15447:
        /* <DEDUP_REMOVED lines=16> */
.L_x_15453:
[----:B------:R-:W-:Y:S05]  /*7050*/  BSYNC B1 ;  /* 0x0000000000017941 */ /* 0x000fea0003800000 */
.L_x_15452:
        /* <DEDUP_REMOVED lines=44> */
.L_x_15451:
[----:B------:R-:W-:Y:S05]  /*7320*/  BSYNC B0 ;  /* 0x0000000000007941 */ /* 0x000fea0003800000 */
.L_x_15450:
        /* <DEDUP_REMOVED lines=13> */
.L_x_15454:
        /* <DEDUP_REMOVED lines=12> */
.L_x_15457:
[----:B------:R-:W-:Y:S02]  /*74c0*/  IMAD.MOV.U32 R12, RZ, RZ, R8 ;  /* 0x000000ffff0c7224 */ /* 0x000fe400078e0008 */
.L_x_15458:
[----:B------:R-:W-:Y:S05]  /*74d0*/  BSYNC B0 ;  /* 0x0000000000007941 */ /* 0x000fea0003800000 */
.L_x_15456:
        /* <DEDUP_REMOVED lines=16> */
.L_x_15462:
[----:B------:R-:W-:Y:S05]  /*75e0*/  BSYNC B1 ;  /* 0x0000000000017941 */ /* 0x000fea0003800000 */
.L_x_15461:
        /* <DEDUP_REMOVED lines=44> */
.L_x_15460:
[----:B------:R-:W-:Y:S05]  /*78b0*/  BSYNC B0 ;  /* 0x0000000000007941 */ /* 0x000fea0003800000 */
.L_x_15459:
        /* <DEDUP_REMOVED lines=9> */
.L_x_15455:
        /* <DEDUP_REMOVED lines=12> */
.L_x_15464:
[----:B------:R-:W-:Y:S02]  /*7a10*/  IMAD.MOV.U32 R12, RZ, RZ, R8 ;  /* 0x000000ffff0c7224 */ /* 0x000fe400078e0008 */
.L_x_15465:
[----:B------:R-:W-:Y:S05]  /*7a20*/  BSYNC B0 ;  /* 0x0000000000007941 */ /* 0x000fea0003800000 */
.L_x_15463:
        /* <DEDUP_REMOVED lines=16> */
.L_x_15469:
[----:B------:R-:W-:Y:S05]  /*7b30*/  BSYNC B1 ;  /* 0x0000000000017941 */ /* 0x000fea0003800000 */
.L_x_15468:
        /* <DEDUP_REMOVED lines=44> */
.L_x_15467:
[----:B------:R-:W-:Y:S05]  /*7e00*/  BSYNC B0 ;  /* 0x0000000000007941 */ /* 0x000fea0003800000 */
.L_x_15466:
        /* <DEDUP_REMOVED lines=13> */
.L_x_15470:
        /* <DEDUP_REMOVED lines=12> */
.L_x_15473:
[----:B------:R-:W-:Y:S02]  /*7fa0*/  IMAD.MOV.U32 R12, RZ, RZ, R8 ;  /* 0x000000ffff0c7224 */ /* 0x000fe400078e0008 */
.L_x_15474:
[----:B------:R-:W-:Y:S05]  /*7fb0*/  BSYNC B0 ;  /* 0x0000000000007941 */ /* 0x000fea0003800000 */
.L_x_15472:
        /* <DEDUP_REMOVED lines=16> */
.L_x_15478:
[----:B------:R-:W-:Y:S05]  /*80c0*/  BSYNC B1 ;  /* 0x0000000000017941 */ /* 0x000fea0003800000 */
.L_x_15477:
        /* <DEDUP_REMOVED lines=44> */
.L_x_15476:
[----:B------:R-:W-:Y:S05]  /*8390*/  BSYNC B0 ;  /* 0x0000000000007941 */ /* 0x000fea0003800000 */
.L_x_15475:
        /* <DEDUP_REMOVED lines=9> */
.L_x_15471:
        /* <DEDUP_REMOVED lines=12> */
.L_x_15480:
[----:B------:R-:W-:Y:S02]  /*84f0*/  IMAD.MOV.U32 R12, RZ, RZ, R8 ;  /* 0x000000ffff0c7224 */ /* 0x000fe400078e0008 */
.L_x_15481:
[----:B------:R-:W-:Y:S05]  /*8500*/  BSYNC B0 ;  /* 0x0000000000007941 */ /* 0x000fea0003800000 */
.L_x_15479:
        /* <DEDUP_REMOVED lines=16> */
.L_x_15485:
[----:B------:R-:W-:Y:S05]  /*8610*/  BSYNC B1 ;  /* 0x0000000000017941 */ /* 0x000fea0003800000 */
.L_x_15484:
        /* <DEDUP_REMOVED lines=44> */
.L_x_15483:
[----:B------:R-:W-:Y:S05]  /*88e0*/  BSYNC B0 ;  /* 0x0000000000007941 */ /* 0x000fea0003800000 */
.L_x_15482:
        /* <DEDUP_REMOVED lines=13> */
.L_x_15486:
        /* <DEDUP_REMOVED lines=12> */
.L_x_15489:
[----:B------:R-:W-:Y:S02]  /*8a80*/  IMAD.MOV.U32 R92, RZ, RZ, R8 ;  /* 0x000000ffff5c7224 */ /* 0x000fe400078e0008 */
.L_x_15490:
[----:B------:R-:W-:Y:S05]  /*8a90*/  BSYNC B0 ;  /* 0x0000000000007941 */ /* 0x000fea0003800000 */
.L_x_15488:
        /* <DEDUP_REMOVED lines=16> */
.L_x_15494:
[----:B------:R-:W-:Y:S05]  /*8ba0*/  BSYNC B1 ;  /* 0x0000000000017941 */ /* 0x000fea0003800000 */
.L_x_15493:
        /* <DEDUP_REMOVED lines=44> */
.L_x_15492:
[----:B------:R-:W-:Y:S05]  /*8e70*/  BSYNC B0 ;  /* 0x0000000000007941 */ /* 0x000fea0003800000 */
.L_x_15491:
        /* <DEDUP_REMOVED lines=9> */
.L_x_15487:
        /* <DEDUP_REMOVED lines=12> */
.L_x_15496:
[----:B------:R-:W-:Y:S02]  /*8fd0*/  IMAD.MOV.U32 R92, RZ, RZ, R8 ;  /* 0x000000ffff5c7224 */ /* 0x000fe400078e0008 */
.L_x_15497:
[----:B------:R-:W-:Y:S05]  /*8fe0*/  BSYNC B0 ;  /* 0x0000000000007941 */ /* 0x000fea0003800000 */
.L_x_15495:
        /* <DEDUP_REMOVED lines=16> */
.L_x_15501:
[----:B------:R-:W-:Y:S05]  /*90f0*/  BSYNC B1 ;  /* 0x0000000000017941 */ /* 0x000fea0003800000 */
.L_x_15500:
        /* <DEDUP_REMOVED lines=44> */
.L_x_15499:
[----:B------:R-:W-:Y:S05]  /*93c0*/  BSYNC B0 ;  /* 0x0000000000007941 */ /* 0x000fea0003800000 */
.L_x_15498:
        /* <DEDUP_REMOVED lines=12> */
.L_x_15502:
        /* <DEDUP_REMOVED lines=12> */
.L_x_15505:
[----:B------:R-:W-:Y:S02]  /*9550*/  IMAD.MOV.U32 R17, RZ, RZ, R8 ;  /* 0x000000ffff117224 */ /* 0x000fe400078e0008 */
.L_x_15506:
[----:B------:R-:W-:Y:S05]  /*9560*/  BSYNC B0 ;  /* 0x0000000000007941 */ /* 0x000fea0003800000 */
.L_x_15504:
        /* <DEDUP_REMOVED lines=16> */
.L_x_15510:
[----:B------:R-:W-:Y:S05]  /*9670*/  BSYNC B1 ;  /* 0x0000000000017941 */ /* 0x000fea0003800000 */
.L_x_15509:
        /* <DEDUP_REMOVED lines=44> */
.L_x_15508:
[----:B------:R-:W-:Y:S05]  /*9940*/  BSYNC B0 ;  /* 0x0000000000007941 */ /* 0x000fea0003800000 */
.L_x_15507:
        /* <DEDUP_REMOVED lines=9> */
.L_x_15503:
        /* <DEDUP_REMOVED lines=12> */
.L_x_15512:
[----:B------:R-:W-:Y:S02]  /*9aa0*/  IMAD.MOV.U32 R104, RZ, RZ, R8 ;  /* 0x000000ffff687224 */ /* 0x000fe400078e0008 */
.L_x_15513:
[----:B------:R-:W-:Y:S05]  /*9ab0*/  BSYNC B0 ;  /* 0x0000000000007941 */ /* 0x000fea0003800000 */
.L_x_15511:
        /* <DEDUP_REMOVED lines=16> */
.L_x_15517:
[----:B------:R-:W-:Y:S05]  /*9bc0*/  BSYNC B1 ;  /* 0x0000000000017941 */ /* 0x000fea0003800000 */
.L_x_15516:
        /* <DEDUP_REMOVED lines=44> */
.L_x_15515:
[----:B------:R-:W-:Y:S05]  /*9e90*/  BSYNC B0 ;  /* 0x0000000000007941 */ /* 0x000fea0003800000 */
.L_x_15514:
        /* <DEDUP_REMOVED lines=12> */
.L_x_15518:
        /* <DEDUP_REMOVED lines=12> */
.L_x_15521:
[----:B------:R-:W-:Y:S02]  /*a020*/  IMAD.MOV.U32 R14, RZ, RZ, R8 ;  /* 0x000000ffff0e7224 */ /* 0x000fe400078e0008 */
.L_x_15522:
[----:B------:R-:W-:Y:S05]  /*a030*/  BSYNC B0 ;  /* 0x0000000000007941 */ /* 0x000fea0003800000 */
.L_x_15520:
        /* <DEDUP_REMOVED lines=16> */
.L_x_15526:
[----:B------:R-:W-:Y:S05]  /*a140*/  BSYNC B1 ;  /* 0x0000000000017941 */ /* 0x000fea0003800000 */
.L_x_15525:
        /* <DEDUP_REMOVED lines=44> */
.L_x_15524:
[----:B------:R-:W-:Y:S05]  /*a410*/  BSYNC B0 ;  /* 0x0000000000007941 */ /* 0x000fea0003800000 */
.L_x_15523:
        /* <DEDUP_REMOVED lines=9> */
.L_x_15519:
        /* <DEDUP_REMOVED lines=12> */
.L_x_15528:
[----:B------:R-:W-:Y:S02]  /*a570*/  IMAD.MOV.U32 R14, RZ, RZ, R8 ;  /* 0x000000ffff0e7224 */ /* 0x000fe400078e0008 */
.L_x_15529:
[----:B------:R-:W-:Y:S05]  /*a580*/  BSYNC B0 ;  /* 0x0000000000007941 */ /* 0x000fea0003800000 */
.L_x_15527:
        /* <DEDUP_REMOVED lines=16> */
.L_x_15533:
[----:B------:R-:W-:Y:S05]  /*a690*/  BSYNC B1 ;  /* 0x0000000000017941 */ /* 0x000fea0003800000 */
.L_x_15532:
        /* <DEDUP_REMOVED lines=44> */
.L_x_15531:
[----:B------:R-:W-:Y:S05]  /*a960*/  BSYNC B0 ;  /* 0x0000000000007941 */ /* 0x000fea0003800000 */
.L_x_15530:
        /* <DEDUP_REMOVED lines=12> */
.L_x_15534:
        /* <DEDUP_REMOVED lines=12> */
.L_x_15537:
[----:B------:R-:W-:Y:S02]  /*aaf0*/  IMAD.MOV.U32 R14, RZ, RZ, R8 ;  /* 0x000000ffff0e7224 */ /* 0x000fe400078e0008 */
.L_x_15538:
[----:B------:R-:W-:Y:S05]  /*ab00*/  BSYNC B0 ;  /* 0x0000000000007941 */ /* 0x000fea0003800000 */
.L_x_15536:
        /* <DEDUP_REMOVED lines=16> */
.L_x_15542:
[----:B------:R-:W-:Y:S05]  /*ac10*/  BSYNC B1 ;  /* 0x0000000000017941 */ /* 0x000fea0003800000 */
.L_x_15541:
        /* <DEDUP_REMOVED lines=44> */
.L_x_15540:
[----:B------:R-:W-:Y:S05]  /*aee0*/  BSYNC B0 ;  /* 0x0000000000007941 */ /* 0x000fea0003800000 */
.L_x_15539:
        /* <DEDUP_REMOVED lines=9> */
.L_x_15535:
        /* <DEDUP_REMOVED lines=12> */
.L_x_15544:
[----:B------:R-:W-:Y:S02]  /*b040*/  IMAD.MOV.U32 R14, RZ, RZ, R8 ;  /* 0x000000ffff0e7224 */ /* 0x000fe400078e0008 */
.L_x_15545:
[----:B------:R-:W-:Y:S05]  /*b050*/  BSYNC B0 ;  /* 0x0000000000007941 */ /* 0x000fea0003800000 */
.L_x_15543:
        /* <DEDUP_REMOVED lines=16> */
.L_x_15549:
[----:B------:R-:W-:Y:S05]  /*b160*/  BSYNC B1 ;  /* 0x0000000000017941 */ /* 0x000fea0003800000 */
.L_x_15548:
        /* <DEDUP_REMOVED lines=44> */
.L_x_15547:
[----:B------:R-:W-:Y:S05]  /*b430*/  BSYNC B0 ;  /* 0x0000000000007941 */ /* 0x000fea0003800000 */
.L_x_15546:
        /* <DEDUP_REMOVED lines=12> */
.L_x_15550:
        /* <DEDUP_REMOVED lines=12> */
.L_x_15553:
[----:B------:R-:W-:Y:S02]  /*b5c0*/  IMAD.MOV.U32 R104, RZ, RZ, R8 ;  /* 0x000000ffff687224 */ /* 0x000fe400078e0008 */
.L_x_15554:
[----:B------:R-:W-:Y:S05]  /*b5d0*/  BSYNC B0 ;  /* 0x0000000000007941 */ /* 0x000fea0003800000 */
.L_x_15552:
        /* <DEDUP_REMOVED lines=18> */
.L_x_15558:
[----:B------:R-:W-:Y:S05]  /*b700*/  BSYNC B1 ;  /* 0x0000000000017941 */ /* 0x000fea0003800000 */
.L_x_15557:
        /* <DEDUP_REMOVED lines=44> */
.L_x_15556:
[----:B------:R-:W-:Y:S05]  /*b9d0*/  BSYNC B0 ;  /* 0x0000000000007941 */ /* 0x000fea0003800000 */
.L_x_15555:
        /* <DEDUP_REMOVED lines=9> */
.L_x_15551:
        /* <DEDUP_REMOVED lines=52> */
.L_x_15559:
        /* <DEDUP_REMOVED lines=16> */
.L_x_15561:
[----:B-1----:R-:W-:Y:S02]  /*beb0*/  IMAD.MOV.U32 R112, RZ, RZ, R8 ;  /* 0x000000ffff707224 */ /* 0x002fe400078e0008 */
.L_x_15562:
[----:B------:R-:W-:Y:S05]  /*bec0*/  BSYNC B0 ;  /* 0x0000000000007941 */ /* 0x000fea0003800000 */
.L_x_15560:
        /* <DEDUP_REMOVED lines=16> */
.L_x_15566:
[----:B------:R-:W-:Y:S05]  /*bfd0*/  BSYNC B1 ;  /* 0x0000000000017941 */ /* 0x000fea0003800000 */
.L_x_15565:
        /* <DEDUP_REMOVED lines=44> */
.L_x_15564:
[----:B------:R-:W-:Y:S05]  /*c2a0*/  BSYNC B0 ;  /* 0x0000000000007941 */ /* 0x000fea0003800000 */
.L_x_15563:
        /* <DEDUP_REMOVED lines=13> */
.L_x_15567:
        /* <DEDUP_REMOVED lines=12> */
.L_x_15570:
[----:B------:R-:W-:Y:S02]  /*c440*/  IMAD.MOV.U32 R13, RZ, RZ, R8 ;  /* 0x000000ffff0d7224 */ /* 0x000fe400078e0008 */
.L_x_15571:
[----:B------:R-:W-:Y:S05]  /*c450*/  BSYNC B0 ;  /* 0x0000000000007941 */ /* 0x000fea0003800000 */
.L_x_15569:
        /* <DEDUP_REMOVED lines=16> */
.L_x_15575:
[----:B------:R-:W-:Y:S05]  /*c560*/  BSYNC B1 ;  /* 0x0000000000017941 */ /* 0x000fea0003800000 */
.L_x_15574:
        /* <DEDUP_REMOVED lines=44> */
.L_x_15573:
[----:B------:R-:W-:Y:S05]  /*c830*/  BSYNC B0 ;  /* 0x0000000000007941 */ /* 0x000fea0003800000 */
.L_x_15572:
        /* <DEDUP_REMOVED lines=9> */
.L_x_15568:
        /* <DEDUP_REMOVED lines=12> */
.L_x_15577:
[----:B------:R-:W-:Y:S02]  /*c990*/  MOV R109, R8 ;  /* 0x00000008006d7202 */ /* 0x000fe40000000f00 */
.L_x_15578:
[----:B------:R-:W-:Y:S05]  /*c9a0*/  BSYNC B0 ;  /* 0x0000000000007941 */ /* 0x000fea0003800000 */
.L_x_15576:
        /* <DEDUP_REMOVED lines=16> */
.L_x_15582:
[----:B------:R-:W-:Y:S05]  /*cab0*/  BSYNC B1 ;  /* 0x0000000000017941 */ /* 0x000fea0003800000 */
.L_x_15581:
        /* <DEDUP_REMOVED lines=44> */
.L_x_15580:
[----:B------:R-:W-:Y:S05]  /*cd80*/  BSYNC B0 ;  /* 0x0000000000007941 */ /* 0x000fea0003800000 */
.L_x_15579:
        /* <DEDUP_REMOVED lines=13> */
.L_x_15583:
        /* <DEDUP_REMOVED lines=12> */
.L_x_15586:
[----:B------:R-:W-:Y:S02]  /*cf20*/  MOV R92, R8 ;  /* 0x00000008005c7202 */ /* 0x000fe40000000f00 */
.L_x_15587:
[----:B------:R-:W-:Y:S05]  /*cf30*/  BSYNC B0 ;  /* 0x0000000000007941 */ /* 0x000fea0003800000 */
.L_x_15585:
        /* <DEDUP_REMOVED lines=16> */
.L_x_15591:
[----:B------:R-:W-:Y:S05]  /*d040*/  BSYNC B1 ;  /* 0x0000000000017941 */ /* 0x000fea0003800000 */
.L_x_15590:
        /* <DEDUP_REMOVED lines=44> */
.L_x_15589:
[----:B------:R-:W-:Y:S05]  /*d310*/  BSYNC B0 ;  /* 0x0000000000007941 */ /* 0x000fea0003800000 */
.L_x_15588:
        /* <DEDUP_REMOVED lines=9> */
.L_x_15584:
        /* <DEDUP_REMOVED lines=12> */
.L_x_15593:
[----:B------:R-:W-:Y:S02]  /*d470*/  IMAD.MOV.U32 R92, RZ, RZ, R8 ;  /* 0x000000ffff5c7224 */ /* 0x000fe400078e0008 */
.L_x_15594:
[----:B------:R-:W-:Y:S05]  /*d480*/  BSYNC B0 ;  /* 0x0000000000007941 */ /* 0x000fea0003800000 */
.L_x_15592:
        /* <DEDUP_REMOVED lines=16> */
.L_x_15598:
[----:B------:R-:W-:Y:S05]  /*d590*/  BSYNC B1 ;  /* 0x0000000000017941 */ /* 0x000fea0003800000 */
.L_x_15597:
        /* <DEDUP_REMOVED lines=44> */
.L_x_15596:
[----:B------:R-:W-:Y:S05]  /*d860*/  BSYNC B0 ;  /* 0x0000000000007941 */ /* 0x000fea0003800000 */
.L_x_15595:
        /* <DEDUP_REMOVED lines=13> */
.L_x_15599:
        /* <DEDUP_REMOVED lines=12> */
.L_x_15602:
[----:B------:R-:W-:Y:S02]  /*da00*/  IMAD.MOV.U32 R15, RZ, RZ, R8 ;  /* 0x000000ffff0f7224 */ /* 0x000fe400078e0008 */
.L_x_15603:
[----:B------:R-:W-:Y:S05]  /*da10*/  BSYNC B0 ;  /* 0x0000000000007941 */ /* 0x000fea0003800000 */
.L_x_15601:
        /* <DEDUP_REMOVED lines=16> */
.L_x_15607:
[----:B------:R-:W-:Y:S05]  /*db20*/  BSYNC B1 ;  /* 0x0000000000017941 */ /* 0x000fea0003800000 */
.L_x_15606:
        /* <DEDUP_REMOVED lines=44> */
.L_x_15605:
[----:B------:R-:W-:Y:S05]  /*ddf0*/  BSYNC B0 ;  /* 0x0000000000007941 */ /* 0x000fea0003800000 */
.L_x_15604:
        /* <DEDUP_REMOVED lines=9> */
.L_x_15600:
        /* <DEDUP_REMOVED lines=12> */
.L_x_15609:
[----:B------:R-:W-:Y:S02]  /*df50*/  MOV R92, R8 ;  /* 0x00000008005c7202 */ /* 0x000fe40000000f00 */
.L_x_15610:
[----:B------:R-:W-:Y:S05]  /*df60*/  BSYNC B0 ;  /* 0x0000000000007941 */ /* 0x000fea0003800000 */
.L_x_15608:
        /* <DEDUP_REMOVED lines=16> */
.L_x_15614:
[----:B------:R-:W-:Y:S05]  /*e070*/  BSYNC B1 ;  /* 0x0000000000017941 */ /* 0x000fea0003800000 */
.L_x_15613:
        /* <DEDUP_REMOVED lines=44> */
.L_x_15612:
[----:B------:R-:W-:Y:S05]  /*e340*/  BSYNC B0 ;  /* 0x0000000000007941 */ /* 0x000fea0003800000 */
.L_x_15611:
        /* <DEDUP_REMOVED lines=13> */
.L_x_15615:
        /* <DEDUP_REMOVED lines=12> */
.L_x_15618:
[----:B------:R-:W-:Y:S02]  /*e4e0*/  MOV R109, R8 ;  /* 0x00000008006d7202 */ /* 0x000fe40000000f00 */
.L_x_15619:
[----:B------:R-:W-:Y:S05]  /*e4f0*/  BSYNC B0 ;  /* 0x0000000000007941 */ /* 0x000fea0003800000 */
.L_x_15617:
        /* <DEDUP_REMOVED lines=16> */
.L_x_15623:
[----:B------:R-:W-:Y:S05]  /*e600*/  BSYNC B1 ;  /* 0x0000000000017941 */ /* 0x000fea0003800000 */
.L_x_15622:
        /* <DEDUP_REMOVED lines=44> */
.L_x_15621:
[----:B------:R-:W-:Y:S05]  /*e8d0*/  BSYNC B0 ;  /* 0x0000000000007941 */ /* 0x000fea0003800000 */
.L_x_15620:
        /* <DEDUP_REMOVED lines=9> */
.L_x_15616:
        /* <DEDUP_REMOVED lines=12> */
.L_x_15625:
[----:B------:R-:W-:Y:S02]  /*ea30*/  IMAD.MOV.U32 R109, RZ, RZ, R8 ;  /* 0x000000ffff6d7224 */ /* 0x000fe400078e0008 */
.L_x_15626:
[----:B------:R-:W-:Y:S05]  /*ea40*/  BSYNC B0 ;  /* 0x0000000000007941 */ /* 0x000fea0003800000 */
.L_x_15624:
        /* <DEDUP_REMOVED lines=16> */
.L_x_15630:
[----:B------:R-:W-:Y:S05]  /*eb50*/  BSYNC B1 ;  /* 0x0000000000017941 */ /* 0x000fea0003800000 */
.L_x_15629:
        /* <DEDUP_REMOVED lines=44> */
.L_x_15628:
[----:B------:R-:W-:Y:S05]  /*ee20*/  BSYNC B0 ;  /* 0x0000000000007941 */ /* 0x000fea0003800000 */
.L_x_15627:
        /* <DEDUP_REMOVED lines=12> */
.L_x_15631:
        /* <DEDUP_REMOVED lines=12> */
.L_x_15634:
[----:B------:R-:W-:Y:S02]  /*efb0*/  IMAD.MOV.U32 R93, RZ, RZ, R8 ;  /* 0x000000ffff5d7224 */ /* 0x000fe400078e0008 */
.L_x_15635:
[----:B------:R-:W-:Y:S05]  /*efc0*/  BSYNC B0 ;  /* 0x0000000000007941 */ /* 0x000fea0003800000 */
.L_x_15633:
        /* <DEDUP_REMOVED lines=16> */
.L_x_15639:
[----:B------:R-:W-:Y:S05]  /*f0d0*/  BSYNC B1 ;  /* 0x0000000000017941 */ /* 0x000fea0003800000 */
.L_x_15638:
        /* <DEDUP_REMOVED lines=44> */
.L_x_15637:
[----:B------:R-:W-:Y:S05]  /*f3a0*/  BSYNC B0 ;  /* 0x0000000000007941 */ /* 0x000fea0003800000 */
.L_x_15636:
        /* <DEDUP_REMOVED lines=9> */
.L_x_15632:
        /* <DEDUP_REMOVED lines=12> */
.L_x_15641:
[----:B------:R-:W-:Y:S02]  /*f500*/  MOV R109, R8 ;  /* 0x00000008006d7202 */ /* 0x000fe40000000f00 */
.L_x_15642:
[----:B------:R-:W-:Y:S05]  /*f510*/  BSYNC B0 ;  /* 0x0000000000007941 */ /* 0x000fea0003800000 */
.L_x_15640:
        /* <DEDUP_REMOVED lines=16> */
.L_x_15646:
[----:B------:R-:W-:Y:S05]  /*f620*/  BSYNC B1 ;  /* 0x0000000000017941 */ /* 0x000fea0003800000 */
.L_x_15645:
        /* <DEDUP_REMOVED lines=44> */
.L_x_15644:
[----:B------:R-:W-:Y:S05]  /*f8f0*/  BSYNC B0 ;  /* 0x0000000000007941 */ /* 0x000fea0003800000 */
.L_x_15643:
        /* <DEDUP_REMOVED lines=12> */
.L_x_15647:
        /* <DEDUP_REMOVED lines=12> */
.L_x_15650:
[----:B------:R-:W-:Y:S02]  /*fa80*/  MOV R94, R8 ;  /* 0x00000008005e7202 */ /* 0x000fe40000000f00 */
.L_x_15651:
[----:B------:R-:W-:Y:S05]  /*fa90*/  BSYNC B0 ;  /* 0x0000000000007941 */ /* 0x000fea0003800000 */
.L_x_15649:
        /* <DEDUP_REMOVED lines=16> */
.L_x_15655:
[----:B------:R-:W-:Y:S05]  /*fba0*/  BSYNC B1 ;  /* 0x0000000000017941 */ /* 0x000fea0003800000 */
.L_x_15654:
        /* <DEDUP_REMOVED lines=44> */
.L_x_15653:
[----:B------:R-:W-:Y:S05]  /*fe70*/  BSYNC B0 ;  /* 0x0000000000007941 */ /* 0x000fea0003800000 */
.L_x_15652:
        /* <DEDUP_REMOVED lines=9> */
.L_x_15648:
        /* <DEDUP_REMOVED lines=12> */
.L_x_15657:
[----:B------:R-:W-:Y:S02]  /*ffd0*/  IMAD.MOV.U32 R109, RZ, RZ, R8 ;  /* 0x000000ffff6d7224 */ /* 0x000fe400078e0008 */
.L_x_15658:
[----:B------:R-:W-:Y:S05]  /*ffe0*/  BSYNC B0 ;  /* 0x0000000000007941 */ /* 0x000fea0003800000 */
.L_x_15656:
        /* <DEDUP_REMOVED lines=16> */
.L_x_15662:
[----:B------:R-:W-:Y:S05]  /*100f0*/  BSYNC B1 ;  /* 0x0000000000017941 */ /* 0x000fea0003800000 */
.L_x_15661:
        /* <DEDUP_REMOVED lines=44> */
.L_x_15660:
[----:B------:R-:W-:Y:S05]  /*103c0*/  BSYNC B0 ;  /* 0x0000000000007941 */ /* 0x000fea0003800000 */
.L_x_15659:
        /* <DEDUP_REMOVED lines=12> */
.L_x_15663:
        /* <DEDUP_REMOVED lines=12> */
.L_x_15666:
[----:B------:R-:W-:Y:S02]  /*10550*/  IMAD.MOV.U32 R109, RZ, RZ, R8 ;  /* 0x000000ffff6d7224 */ /* 0x000fe400078e0008 */
.L_x_15667:
[----:B------:R-:W-:Y:S05]  /*10560*/  BSYNC B0 ;  /* 0x0000000000007941 */ /* 0x000fea0003800000 */
.L_x_15665:
        /* <DEDUP_REMOVED lines=16> */
.L_x_15671:
[----:B------:R-:W-:Y:S05]  /*10670*/  BSYNC B1 ;  /* 0x0000000000017941 */ /* 0x000fea0003800000 */
.L_x_15670:
        /* <DEDUP_REMOVED lines=44> */
.L_x_15669:
[----:B------:R-:W-:Y:S05]  /*10940*/  BSYNC B0 ;  /* 0x0000000000007941 */ /* 0x000fea0003800000 */
.L_x_15668:
        /* <DEDUP_REMOVED lines=9> */
.L_x_15664:
        /* <DEDUP_REMOVED lines=12> */
.L_x_15673:
[----:B------:R-:W-:Y:S02]  /*10aa0*/  MOV R109, R8 ;  /* 0x00000008006d7202 */ /* 0x000fe40000000f00 */
.L_x_15674:
[----:B------:R-:W-:Y:S05]  /*10ab0*/  BSYNC B0 ;  /* 0x0000000000007941 */ /* 0x000fea0003800000 */
.L_x_15672:
        /* <DEDUP_REMOVED lines=16> */
.L_x_15678:
[----:B------:R-:W-:Y:S05]  /*10bc0*/  BSYNC B1 ;  /* 0x0000000000017941 */ /* 0x000fea0003800000 */
.L_x_15677:
        /* <DEDUP_REMOVED lines=44> */
.L_x_15676:
[----:B------:R-:W-:Y:S05]  /*10e90*/  BSYNC B0 ;  /* 0x0000000000007941 */ /* 0x000fea0003800000 */
.L_x_15675:
        /* <DEDUP_REMOVED lines=12> */
.L_x_15679:
        /* <DEDUP_REMOVED lines=12> */
.L_x_15682:
[----:B------:R-:W-:Y:S02]  /*11020*/  MOV R121, R8 ;  /* 0x0000000800797202 */ /* 0x000fe40000000f00 */
.L_x_15683:
[----:B------:R-:W-:Y:S05]  /*11030*/  BSYNC B0 ;  /* 0x0000000000007941 */ /* 0x000fea0003800000 */
.L_x_15681:
        /* <DEDUP_REMOVED lines=16> */
.L_x_15687:
[----:B------:R-:W-:Y:S05]  /*11140*/  BSYNC B1 ;  /* 0x0000000000017941 */ /* 0x000fea0003800000 */
.L_x_15686:
        /* <DEDUP_REMOVED lines=44> */
.L_x_15685:
[----:B------:R-:W-:Y:S05]  /*11410*/  BSYNC B0 ;  /* 0x0000000000007941 */ /* 0x000fea0003800000 */
.L_x_15684:
        /* <DEDUP_REMOVED lines=9> */
.L_x_15680:
        /* <DEDUP_REMOVED lines=73> */
.L_x_15688:
[----:B------:R-:W-:Y:S01]  /*11940*/  @!P1 IADD3 R111, R111, 0x8, RZ ;  /* 0x000000086f6f9810 */ /* 0x000fe20007ffe0ff */
[----:B------:R-:W-:Y:S01]  /*11950*/  FADD.FTZ R114, R114, R95 ;  /* 0x0000005f72727221 */ /* 0x000fe20000010000 */
[----:B------:R-:W-:Y:S05]  /*11960*/  BRA.DIV ~URZ, `(.L_x_15689) ;  /* 0x00000fa27f007947 */ /* 0x000fea000b800000 */
[----:B0-----:R0:W1:Y:S02]  /*11970*/  SHFL.BFLY PT, R104, R114, 0x1, 0x1f ;  /* 0x0c201f0072687f89 */ /* 0x00106400000e0000 */
.L_x_15693:
        /* <DEDUP_REMOVED lines=68> */
.L_x_15694:
[----:B------:R-:W-:Y:S01]  /*11dc0*/  SHF.R.U32.HI R112, RZ, 0x5, R4 ;  /* 0x00000005ff707819 */ /* 0x000fe20000011604 */
[----:B-1----:R-:W-:Y:S01]  /*11dd0*/  FADD.FTZ R105, R113, R114 ;  /* 0x0000007271697221 */ /* 0x002fe20000010000 */
[----:B------:R-:W-:Y:S01]  /*11de0*/  WARPSYNC 0xffffffff ;  /* 0xffffffff00007948 */ /* 0x000fe20003800000 */
[----:B------:R-:W-:Y:S01]  /*11df0*/  LOP3.LUT R106, R4, 0x1f, RZ, 0xc0, !PT ;  /* 0x0000001f046a7812 */ /* 0x000fe200078ec0ff */
[----:B------:R-:W-:Y:S01]  /*11e00*/  IMAD.MOV.U32 R115, RZ, RZ, RZ ;  /* 0x000000ffff737224 */ /* 0x000fe200078e00ff */
[----:B------:R-:W-:Y:S02]  /*11e10*/  LOP3.LUT R112, R112, 0x7, RZ, 0xc0, !PT ;  /* 0x0000000770707812 */ /* 0x000fe400078ec0ff */
[----:B------:R-:W-:Y:S02]  /*11e20*/  ISETP.GT.U32.AND P1, PT, R106, 0x7, PT ;  /* 0x000000076a00780c */ /* 0x000fe40003f24070 */
[----:B0-----:R-:W-:-:S05]  /*11e30*/  @!P0 IADD3 R114, R111, R112, RZ ;  /* 0x000000706f728210 */ /* 0x001fca0007ffe0ff */
[----:B------:R-:W-:Y:S04]  /*11e40*/  @!P0 STS.64 [R114.X8], R104 ;  /* 0x0000006872008388 */ /* 0x000fe80000008a00 */
[----:B------:R-:W-:Y:S01]  /*11e50*/  BAR.SYNC.DEFER_BLOCKING 0x0 ;  /* 0x0000000000007b1d */ /* 0x000fe20000010000 */
[----:B------:R-:W-:Y:S01]  /*11e60*/  LOP3.LUT P0, RZ, R112, 0x1f, R4, 0xf8, !PT ;  /* 0x0000001f70ff7812 */ /* 0x000fe2000780f804 */
[----:B------:R-:W-:Y:S02]  /*11e70*/  @!P1 IMAD.IADD R116, R111, 0x1, R106 ;  /* 0x000000016f749824 */ /* 0x000fe400078e026a */
[----:B------:R-:W-:Y:S01]  /*11e80*/  CS2R R106, SRZ ;  /* 0x00000000006a7805 */ /* 0x000fe2000001ff00 */
[----:B------:R-:W-:-:S04]  /*11e90*/  @!P1 IMAD.MOV.U32 R115, RZ, RZ, 0x300 ;  /* 0x00000300ff739424 */ /* 0x000fc800078e00ff */
[----:B------:R-:W-:Y:S01]  /*11ea0*/  I2F R119, R115 ;  /* 0x0000007300777306 */ /* 0x000fe20000201400 */
[----:B------:R-:W0:Y:S04]  /*11eb0*/  SHFL.DOWN PT, R118, R115, 0x4, 0x1f ;  /* 0x08801f0073767f89 */ /* 0x000e2800000e0000 */
[----:B------:R-:W-:Y:S01]  /*11ec0*/  @!P0 IMAD.MOV.U32 R122, RZ, RZ, 0x4 ;  /* 0x00000004ff7a8424 */ /* 0x000fe200078e00ff */
[----:B------:R-:W-:Y:S01]  /*11ed0*/  @!P1 LDS.64 R106, [R116.X8] ;  /* 0x00000000746a9984 */ /* 0x000fe20000008a00 */
[----:B------:R-:W-:Y:S02]  /*11ee0*/  ISETP.NE.AND P1, PT, RZ, UR8, PT ;  /* 0x00000008ff007c0c */ /* 0x000fe4000bf25270 */
[----:B0-----:R-:W-:Y:S02]  /*11ef0*/  IADD3 R113, R118, R115, RZ ;  /* 0x0000007376717210 */ /* 0x001fe40007ffe0ff */
[----:B------:R-:W-:Y:S03]  /*11f00*/  I2F R118, R118 ;  /* 0x0000007600767306 */ /* 0x000fe60000201400 */
[----:B------:R-:W0:Y:S05]  /*11f10*/  SHFL.DOWN PT, R104, R113, 0x2, 0x1f ;  /* 0x08401f0071687f89 */ /* 0x000e2a00000e0000 */
[----:B------:R-:W1:Y:S08]  /*11f20*/  I2F R111, R113 ;  /* 0x00000071006f7306 */ /* 0x000e700000201400 */
[----:B-1----:R-:W1:Y:S01]  /*11f30*/  MUFU.RCP R105, R111 ;  /* 0x0000006f00697308 */ /* 0x002e620000001000 */
[----:B0-----:R-:W-:Y:S01]  /*11f40*/  IMAD.IADD R113, R113, 0x1, R104 ;  /* 0x0000000171717824 */ /* 0x001fe200078e0268 */
[----:B------:R-:W0:Y:S04]  /*11f50*/  SHFL.DOWN PT, R117, R106, 0x4, 0x1f ;  /* 0x08801f006a757f89 */ /* 0x000e2800000e0000 */
[----:B------:R-:W2:Y:S02]  /*11f60*/  SHFL.DOWN PT, R114, R107, 0x4, 0x1f ;  /* 0x08801f006b727f89 */ /* 0x000ea400000e0000 */
[----:B------:R-:W-:Y:S01]  /*11f70*/  I2F R104, R104 ;  /* 0x0000006800687306 */ /* 0x000fe20000201400 */
        /* <DEDUP_REMOVED lines=33> */
[----:B------:R-:W-:Y:S01]  /*12190*/  FMUL.FTZ R116, R107, R116 ;  /* 0x000000746b747220 */ /* 0x000fe20000410000 */
[----:B------:R-:W-:Y:S01]  /*121a0*/  MOV R107, c[0x0][0x1e0] ;  /* 0x00007800006b7a02 */ /* 0x000fe20000000f00 */
[----:B--2---:R-:W-:Y:S02]  /*121b0*/  FADD.FTZ R106, R104, R105 ;  /* 0x00000069686a7221 */ /* 0x004fe40000010000 */
[----:B------:R-:W-:Y:S02]  /*121c0*/  FMUL.FTZ R116, R116, R114 ;  /* 0x0000007274747220 */ /* 0x000fe40000410000 */
[----:B------:R-:W-:Y:S02]  /*121d0*/  @!P0 IMAD.MOV.U32 R104, RZ, RZ, 0x4 ;  /* 0x00000004ff688424 */ /* 0x000fe400078e00ff */
[C---:B0-----:R-:W-:Y:S02]  /*121e0*/  FMUL.FTZ R118, R113.reuse, R118 ;  /* 0x0000007671767220 */ /* 0x041fe40000410000 */
[----:B------:R-:W-:-:S02]  /*121f0*/  FFMA.FTZ R116, R113, R116, R106 ;  /* 0x0000007471747223 */ /* 0x000fc4000001006a */
[----:B------:R-:W-:Y:S01]  /*12200*/  @!P0 IMAD.WIDE R104, R103, R104, c[0x0][0x1a0] ;  /* 0x0000680067688625 */ /* 0x000fe200078e0268 */
[----:B------:R-:W0:Y:S04]  /*12210*/  SHFL.IDX PT, R117, R118, RZ, 0x1f ;  /* 0x00001fff76757589 */ /* 0x000e2800000e0000 */
        /* <DEDUP_REMOVED lines=49> */
[----:B------:R-:W-:Y:S01]  /*12530*/  F2FP.PACK_AB R14, R17, R14 ;  /* 0x0000000e110e723e */ /* 0x000fe200000000ff */
        /* <DEDUP_REMOVED lines=17> */
[C---:B------:R-:W-:Y:S02]  /*12650*/  FMUL.FTZ R21, R105.reuse, R118 ;  /* 0x0000007669157220 */ /* 0x040fe40000410000 */
[C---:B------:R-:W-:Y:S01]  /*12660*/  FMUL.FTZ R116, R105.reuse, R116 ;  /* 0x0000007469747220 */ /* 0x040fe20000410000 */
[----:B------:R-:W-:Y:S01]  /*12670*/  F2FP.PACK_AB R15, R26, R15 ;  /* 0x0000000f1a0f723e */ /* 0x000fe200000000ff */
        /* <DEDUP_REMOVED lines=8> */
[----:B------:R-:W-:Y:S01]  /*12700*/  F2FP.PACK_AB R18, R25, R18 ;  /* 0x000000121912723e */ /* 0x000fe200000000ff */
[----:B------:R-:W-:Y:S01]  /*12710*/  FFMA.FTZ R16, R56, R23, R80 ;  /* 0x0000001738107223 */ /* 0x000fe20000010050 */
[----:B------:R-:W-:Y:S01]  /*12720*/  F2FP.PACK_AB R12, R105, R12 ;  /* 0x0000000c690c723e */ /* 0x000fe200000000ff */
[----:B------:R-:W-:Y:S01]  /*12730*/  FFMA.FTZ R19, R54, R107, R78 ;  /* 0x0000006b36137223 */ /* 0x000fe2000001004e */
[----:B------:R-:W-:Y:S01]  /*12740*/  F2FP.PACK_AB R13, R30, R13 ;  /* 0x0000000d1e0d723e */ /* 0x000fe200000000ff */
[----:B------:R-:W-:Y:S01]  /*12750*/  FFMA.FTZ R114, R55, R114, R79 ;  /* 0x0000007237727223 */ /* 0x000fe2000001004f */
[----:B------:R-:W-:Y:S01]  /*12760*/  LEA.HI.X R25, R108, c[0x0][0x20c], RZ, 0x4, P0 ;  /* 0x000083006c197a11 */ /* 0x000fe200000f24ff */
[----:B------:R-:W-:Y:S01]  /*12770*/  FFMA.FTZ R23, R57, R20, R81 ;  /* 0x0000001439177223 */ /* 0x000fe20000010051 */
[----:B------:R-:W-:Y:S01]  /*12780*/  ISETP.GE.AND P0, PT, R103, c[0x0][0x164], PT ;  /* 0x0000590067007a0c */ /* 0x000fe20003f06270 */
[----:B------:R-:W-:Y:S01]  /*12790*/  FFMA.FTZ R104, R59, R104, R83 ;  /* 0x000000683b687223 */ /* 0x000fe20000010053 */
[----:B------:R-:W-:Y:S01]  /*127a0*/  F2FP.PACK_AB R19, R114, R19 ;  /* 0x000000137213723e */ /* 0x000fe200000000ff */
[----:B------:R-:W-:Y:S01]  /*127b0*/  FFMA.FTZ R27, R50, R27, R74 ;  /* 0x0000001b321b7223 */ /* 0x000fe2000001004a */
[----:B------:R-:W-:Y:S01]  /*127c0*/  F2FP.PACK_AB R16, R23, R16 ;  /* 0x000000101710723e */ /* 0x000fe200000000ff */
[----:B------:R-:W-:Y:S01]  /*127d0*/  FFMA.FTZ R120, R51, R120, R75 ;  /* 0x0000007833787223 */ /* 0x000fe2000001004b */
[----:B------:R-:W-:Y:S01]  /*127e0*/  F2FP.PACK_AB R17, R104, R17 ;  /* 0x000000116811723e */ /* 0x000fe200000000ff */
[----:B------:R-:W-:Y:S01]  /*127f0*/  FFMA.FTZ R95, R46, R95, R70 ;  /* 0x0000005f2e5f7223 */ /* 0x000fe20000010046 */
[----:B------:R0:W-:Y:S01]  /*12800*/  STG.E.128 [R24.64], R12 ;  /* 0x0000000c18007986 */ /* 0x0001e2000c101d06 */
[----:B------:R-:W-:-:S02]  /*12810*/  FFMA.FTZ R106, R47, R106, R71 ;  /* 0x0000006a2f6a7223 */ /* 0x000fc40000010047 */
[----:B------:R-:W-:Y:S02]  /*12820*/  IMAD.MOV.U32 R29, RZ, RZ, 0x10 ;  /* 0x00000010ff1d7424 */ /* 0x000fe400078e00ff */
[----:B------:R-:W-:Y:S01]  /*12830*/  FFMA.FTZ R20, R48, R21, R72 ;  /* 0x0000001530147223 */ /* 0x000fe20000010048 */
[----:B------:R-:W-:Y:S01]  /*12840*/  F2FP.PACK_AB R21, R120, R27 ;  /* 0x0000001b7815723e */ /* 0x000fe200000000ff */
[----:B------:R-:W-:Y:S01]  /*12850*/  FFMA.FTZ R31, R49, R116, R73 ;  /* 0x00000074311f7223 */ /* 0x000fe20000010049 */
[----:B------:R-:W-:Y:S01]  /*12860*/  F2FP.PACK_AB R23, R106, R95 ;  /* 0x0000005f6a17723e */ /* 0x000fe200000000ff */
[----:B------:R-:W-:Y:S01]  /*12870*/  IMAD.WIDE.U32 R28, R28, R29, c[0x0][0x208] ;  /* 0x000082001c1c7625 */ /* 0x000fe200078e001d */
[----:B------:R-:W-:Y:S02]  /*12880*/  LEA.HI.X R27, R110, c[0x0][0x20c], RZ, 0x4, P1 ;  /* 0x000083006e1b7a11 */ /* 0x000fe400008f24ff */
[----:B------:R-:W-:Y:S02]  /*12890*/  F2FP.PACK_AB R20, R31, R20 ;  /* 0x000000141f14723e */ /* 0x000fe400000000ff */
[----:B------:R0:W-:Y:S01]  /*128a0*/  STG.E.128 [R28.64], R16 ;  /* 0x000000101c007986 */ /* 0x0001e2000c101d06 */
[----:B------:R-:W-:-:S03]  /*128b0*/  LOP3.LUT P1, RZ, R9, 0xff, RZ, 0xc0, !PT ;  /* 0x000000ff09ff7812 */ /* 0x000fc6000782c0ff */
[----:B------:R0:W-:Y:S01]  /*128c0*/  STG.E.128 [R26.64], R20 ;  /* 0x000000141a007986 */ /* 0x0001e2000c101d06 */
[----:B------:R-:W-:Y:S01]  /*128d0*/  SEL R9, RZ, 0x1, P1 ;  /* 0x00000001ff097807 */ /* 0x000fe20000800000 */
[----:B0-----:R-:W-:Y:S01]  /*128e0*/  @P0 CALL.REL.NOINC `(.L_x_15691) ;  /* 0x0000001000000944 */ /* 0x001fe20003c00000 */
[----:B------:R-:W-:Y:S05]  /*128f0*/  BRA `(.L_x_15692) ;  /* 0xfffedeb000007947 */ /* 0x000fea000383ffff */
.L_x_15691:
[----:B------:R-:W-:Y:S05]  /*12900*/  EXIT ;  /* 0x000000000000794d */ /* 0x000fea0003800000 */
.L_x_15689:
[----:B0-----:R-:W-:Y:S01]  /*12910*/  HFMA2.MMA R105, -RZ, RZ, 0, 1.847743988037109375e-06 ;  /* 0x0000001fff697435 */ /* 0x001fe200000001ff */
[----:B------:R-:W-:Y:S01]  /*12920*/  IMAD.MOV.U32 R113, RZ, RZ, 0x1 ;  /* 0x00000001ff717424 */ /* 0x000fe200078e00ff */
[----:B------:R-:W-:Y:S01]  /*12930*/  MOV R106, 0x12960 ;  /* 0x00012960006a7802 */ /* 0x000fe20000000f00 */
[----:B------:R-:W-:-:S03]  /*12940*/  IMAD.MOV.U32 R112, RZ, RZ, -0x1 ;  /* 0xffffffffff707424 */ /* 0x000fc600078e00ff */
[----:B------:R-:W-:Y:S05]  /*12950*/  CALL.REL.NOINC `($__internal_63_$__cuda_sm70_shflsync_bfly_p) ;  /* 0x0000069000007944 */ /* 0x000fea0003c00000 */
[----:B-1----:R-:W-:Y:S01]  /*12960*/  IMAD.MOV.U32 R104, RZ, RZ, R113 ;  /* 0x000000ffff687224 */ /* 0x002fe200078e0071 */
[----:B0-----:R-:W-:Y:S05]  /*12970*/  BRA `(.L_x_15693) ;  /* 0xfffff00000007947 */ /* 0x001fea000383ffff */
.L_x_15690:
[----:B------:R-:W-:Y:S01]  /*12980*/  IMAD.MOV.U32 R113, RZ, RZ, 0x2 ;  /* 0x00000002ff717424 */ /* 0x000fe200078e00ff */
[----:B------:R-:W-:Y:S01]  /*12990*/  MOV R105, 0x1f ;  /* 0x0000001f00697802 */ /* 0x000fe20000000f00 */
[----:B------:R-:W-:Y:S01]  /*129a0*/  IMAD.MOV.U32 R112, RZ, RZ, -0x1 ;  /* 0xffffffffff707424 */ /* 0x000fe200078e00ff */
[----:B------:R-:W-:Y:S02]  /*129b0*/  MOV R106, 0x129d0 ;  /* 0x000129d0006a7802 */ /* 0x000fe40000000f00 */
[----:B------:R-:W-:Y:S05]  /*129c0*/  CALL.REL.NOINC `($__internal_63_$__cuda_sm70_shflsync_bfly_p) ;  /* 0x0000062000007944 */ /* 0x000fea0003c00000 */
[----:B01----:R-:W-:Y:S01]  /*129d0*/  FADD.FTZ R114, R114, R113 ;  /* 0x0000007172727221 */ /* 0x003fe20000010000 */
[----:B------:R-:W-:Y:S01]  /*129e0*/  MOV R112, 0xffffffff ;  /* 0xffffffff00707802 */ /* 0x000fe20000000f00 */
[----:B------:R-:W-:Y:S01]  /*129f0*/  IMAD.MOV.U32 R113, RZ, RZ, 0x4 ;  /* 0x00000004ff717424 */ /* 0x000fe200078e00ff */
[----:B------:R-:W-:Y:S01]  /*12a00*/  MOV R106, 0x12a30 ;  /* 0x00012a30006a7802 */ /* 0x000fe20000000f00 */
[----:B------:R-:W-:-:S02]  /*12a10*/  IMAD.MOV.U32 R105, RZ, RZ, 0x1f ;  /* 0x0000001fff697424 */ /* 0x000fc400078e00ff */
[----:B------:R-:W-:Y:S05]  /*12a20*/  CALL.REL.NOINC `($__internal_63_$__cuda_sm70_shflsync_bfly_p) ;  /* 0x000005c000007944 */ /* 0x000fea0003c00000 */
[----:B01----:R-:W-:Y:S01]  /*12a30*/  FADD.FTZ R114, R114, R113 ;  /* 0x0000007172727221 */ /* 0x003fe20000010000 */
[----:B------:R-:W-:Y:S01]  /*12a40*/  MOV R106, 0x12a90 ;  /* 0x00012a90006a7802 */ /* 0x000fe20000000f00 */
[----:B------:R-:W-:-:S02]  /*12a50*/  IMAD.MOV.U32 R113, RZ, RZ, 0x8 ;  /* 0x00000008ff717424 */ /* 0x000fc400078e00ff */
[----:B------:R-:W-:Y:S02]  /*12a60*/  IMAD.MOV.U32 R105, RZ, RZ, 0x1f ;  /* 0x0000001fff697424 */ /* 0x000fe400078e00ff */
[----:B------:R-:W-:Y:S02]  /*12a70*/  IMAD.MOV.U32 R112, RZ, RZ, -0x1 ;  /* 0xffffffffff707424 */ /* 0x000fe400078e00ff */
[----:B------:R-:W-:Y:S05]  /*12a80*/  CALL.REL.NOINC `($__internal_63_$__cuda_sm70_shflsync_bfly_p) ;  /* 0x0000056000007944 */ /* 0x000fea0003c00000 */
[----:B01----:R-:W-:Y:S01]  /*12a90*/  FADD.FTZ R114, R114, R113 ;  /* 0x0000007172727221 */ /* 0x003fe20000010000 */
[----:B------:R-:W-:Y:S01]  /*12aa0*/  HFMA2.MMA R113, -RZ, RZ, 0, 9.5367431640625e-07 ;  /* 0x00000010ff717435 */ /* 0x000fe200000001ff */
[----:B------:R-:W-:Y:S01]  /*12ab0*/  IMAD.MOV.U32 R105, RZ, RZ, 0x1f ;  /* 0x0000001fff697424 */ /* 0x000fe200078e00ff */
[----:B------:R-:W-:Y:S01]  /*12ac0*/  MOV R106, 0x12af0 ;  /* 0x00012af0006a7802 */ /* 0x000fe20000000f00 */
[----:B------:R-:W-:-:S03]  /*12ad0*/  IMAD.MOV.U32 R112, RZ, RZ, -0x1 ;  /* 0xffffffffff707424 */ /* 0x000fc600078e00ff */
[----:B------:R-:W-:Y:S05]  /*12ae0*/  CALL.REL.NOINC `($__internal_63_$__cuda_sm70_shflsync_bfly_p) ;  /* 0x0000050000007944 */ /* 0x000fea0003c00000 */
        /* <DEDUP_REMOVED lines=52> */
[----:B------:R-:W-:Y:S02]  /*12e30*/  MOV R105, 0x1f ;  /* 0x0000001f00697802 */ /* 0x000fe40000000f00 */
[----:B------:R-:W-:Y:S02]  /*12e40*/  MOV R106, 0x12e60 ;  /* 0x00012e60006a7802 */ /* 0x000fe40000000f00 */
[----:B------:R-:W-:Y:S05]  /*12e50*/  CALL.REL.NOINC `($__internal_63_$__cuda_sm70_shflsync_bfly_p) ;  /* 0x0000019000007944 */ /* 0x000fea0003c00000 */
[----:B01----:R-:W-:Y:S01]  /*12e60*/  FADD.FTZ R114, R114, R113 ;  /* 0x0000007172727221 */ /* 0x003fe20000010000 */
[----:B------:R-:W-:Y:S01]  /*12e70*/  MOV R112, 0xffffffff ;  /* 0xffffffff00707802 */ /* 0x000fe20000000f00 */
[----:B------:R-:W-:Y:S01]  /*12e80*/  IMAD.MOV.U32 R113, RZ, RZ, 0x2 ;  /* 0x00000002ff717424 */ /* 0x000fe200078e00ff */
[----:B------:R-:W-:Y:S01]  /*12e90*/  MOV R106, 0x12ec0 ;  /* 0x00012ec0006a7802 */ /* 0x000fe20000000f00 */
[----:B------:R-:W-:Y:S02]  /*12ea0*/  IMAD.MOV.U32 R105, RZ, RZ, 0x1f ;  /* 0x0000001fff697424 */ /* 0x000fe400078e00ff */
[----:B------:R-:W-:Y:S05]  /*12eb0*/  CALL.REL.NOINC `($__internal_63_$__cuda_sm70_shflsync_bfly_p) ;  /* 0x0000013000007944 */ /* 0x000fea0003c00000 */
[----:B01----:R-:W-:Y:S01]  /*12ec0*/  FADD.FTZ R114, R114, R113 ;  /* 0x0000007172727221 */ /* 0x003fe20000010000 */
[----:B------:R-:W-:Y:S01]  /*12ed0*/  MOV R106, 0x12f20 ;  /* 0x00012f20006a7802 */ /* 0x000fe20000000f00 */
[----:B------:R-:W-:Y:S02]  /*12ee0*/  IMAD.MOV.U32 R113, RZ, RZ, 0x4 ;  /* 0x00000004ff717424 */ /* 0x000fe400078e00ff */
[----:B------:R-:W-:-:S02]  /*12ef0*/  IMAD.MOV.U32 R105, RZ, RZ, 0x1f ;  /* 0x0000001fff697424 */ /* 0x000fc400078e00ff */
[----:B------:R-:W-:Y:S02]  /*12f00*/  IMAD.MOV.U32 R112, RZ, RZ, -0x1 ;  /* 0xffffffffff707424 */ /* 0x000fe400078e00ff */
[----:B------:R-:W-:Y:S05]  /*12f10*/  CALL.REL.NOINC `($__internal_63_$__cuda_sm70_shflsync_bfly_p) ;  /* 0x000000d000007944 */ /* 0x000fea0003c00000 */
[----:B01----:R-:W-:Y:S01]  /*12f20*/  FADD.FTZ R114, R114, R113 ;  /* 0x0000007172727221 */ /* 0x003fe20000010000 */
[----:B------:R-:W-:Y:S01]  /*12f30*/  HFMA2.MMA R113, -RZ, RZ, 0, 4.76837158203125e-07 ;  /* 0x00000008ff717435 */ /* 0x000fe200000001ff */
[----:B------:R-:W-:Y:S01]  /*12f40*/  IMAD.MOV.U32 R105, RZ, RZ, 0x1f ;  /* 0x0000001fff697424 */ /* 0x000fe200078e00ff */
[----:B------:R-:W-:Y:S01]  /*12f50*/  MOV R106, 0x12f80 ;  /* 0x00012f80006a7802 */ /* 0x000fe20000000f00 */
[----:B------:R-:W-:-:S03]  /*12f60*/  IMAD.MOV.U32 R112, RZ, RZ, -0x1 ;  /* 0xffffffffff707424 */ /* 0x000fc600078e00ff */
[----:B------:R-:W-:Y:S05]  /*12f70*/  CALL.REL.NOINC `($__internal_63_$__cuda_sm70_shflsync_bfly_p) ;  /* 0x0000007000007944 */ /* 0x000fea0003c00000 */
[----:B01----:R-:W-:Y:S01]  /*12f80*/  FADD.FTZ R114, R114, R113 ;  /* 0x0000007172727221 */ /* 0x003fe20000010000 */
[----:B------:R-:W-:Y:S01]  /*12f90*/  MOV R105, 0x1f ;  /* 0x0000001f00697802 */ /* 0x000fe20000000f00 */
[----:B------:R-:W-:Y:S01]  /*12fa0*/  IMAD.MOV.U32 R113, RZ, RZ, 0x10 ;  /* 0x00000010ff717424 */ /* 0x000fe200078e00ff */
[----:B------:R-:W-:Y:S01]  /*12fb0*/  MOV R106, 0x12fe0 ;  /* 0x00012fe0006a7802 */ /* 0x000fe20000000f00 */
[----:B------:R-:W-:Y:S02]  /*12fc0*/  IMAD.MOV.U32 R112, RZ, RZ, -0x1 ;  /* 0xffffffffff707424 */ /* 0x000fe400078e00ff */
[----:B------:R-:W-:Y:S05]  /*12fd0*/  CALL.REL.NOINC `($__internal_63_$__cuda_sm70_shflsync_bfly_p) ;  /* 0x0000001000007944 */ /* 0x000fea0003c00000 */
[----:B01----:R-:W-:Y:S05]  /*12fe0*/  BRA `(.L_x_15694) ;  /* 0xffffedd000007947 */ /* 0x003fea000383ffff */
        .weak           $__internal_63_$__cuda_sm70_shflsync_bfly_p
        .type           $__internal_63_$__cuda_sm70_shflsync_bfly_p,@function
        .size           $__internal_63_$__cuda_sm70_shflsync_bfly_p,(.L_x_20043 - $__internal_63_$__cuda_sm70_shflsync_bfly_p)
$__internal_63_$__cuda_sm70_shflsync_bfly_p:
[----:B------:R-:W-:Y:S01]  /*12ff0*/  IMAD.MOV.U32 R107, RZ, RZ, 0x0 ;  /* 0x00000000ff6b7424 */ /* 0x000fe200078e00ff */
[----:B------:R-:W-:Y:S04]  /*13000*/  WARPSYNC R112 ;  /* 0x0000007000007348 */ /* 0x000fe80003800000 */
[----:B------:R0:W1:Y:S01]  /*13010*/  SHFL.BFLY PT, R113, R114, R113, R105 ;  /* 0x0c00007172717389 */ /* 0x00006200000e0069 */
[----:B------:R-:W-:Y:S05]  /*13020*/  RET.REL.NODEC R106 `(_ZN10layer_norm31ln_parallel_residual_fwd_kernelINS_13Kernel_traitsIf6__halffS2_fjLj6144ELj1ELj1ELj8ELj16ENS_18Kernel_traits_baseILj6144EfS2_fS2_fjLj256EEEEELb1ELb1ELb1EEEvNS_9FwdParamsE) ;  /* 0xfffecfd06a007950 */ /* 0x000fea0003c3ffff */
.L_x_15695:
        /* <DEDUP_REMOVED lines=13> */
.L_x_20043:


//--------------------- .text._ZN10layer_norm31ln_parallel_residual_fwd_kernelINS_13Kernel_traitsI6__halfffffjLj6144ELj1ELj1ELj8ELj16ENS_18Kernel_traits_baseILj6144ES2_ffffjLj256EEEEELb0ELb0ELb0EEEvNS_9FwdParamsE --------------------------
	.section	.text._ZN10layer_norm31ln_parallel_residual_fwd_kernelINS_13Kernel_traitsI6__halfffffjLj6144ELj1ELj1ELj8ELj16ENS_18Kernel_traits_baseILj6144ES2_ffffjLj256EEEEELb0ELb0ELb0EEEvNS_9FwdParamsE,"ax",@progbits
	.sectioninfo	@"SHI_REGISTERS=166"
	.align	128
        .global         _ZN10layer_norm31ln_parallel_residual_fwd_kernelINS_13Kernel_traitsI6__halfffffjLj6144ELj1ELj1ELj8ELj16ENS_18Kernel_traits_baseILj6144ES2_ffffjLj256EEEEELb0ELb0ELb0EEEvNS_9FwdParamsE
        .type           _ZN10layer_norm31ln_parallel_residual_fwd_kernelINS_13Kernel_traitsI6__halfffffjLj6144ELj1ELj1ELj8ELj16ENS_18Kernel_traits_baseILj6144ES2_ffffjLj256EEEEELb0ELb0ELb0EEEvNS_9FwdParamsE,@function
        .size           _ZN10layer_norm31ln_parallel_residual_fwd_kernelINS_13Kernel_traitsI6__halfffffjLj6144ELj1ELj1ELj8ELj16ENS_18Kernel_traits_baseILj6144ES2_ffffjLj256EEEEELb0ELb0ELb0EEEvNS_9FwdParamsE,(.L_x_20044 - _ZN10layer_norm31ln_parallel_residual_fwd_kernelINS_13Kernel_traitsI6__halfffffjLj6144ELj1ELj1ELj8ELj16ENS_18Kernel_traits_baseILj6144ES2_ffffjLj256EEEEELb0ELb0ELb0EEEvNS_9FwdParamsE)
        .other          _ZN10layer_norm31ln_parallel_residual_fwd_kernelINS_13Kernel_traitsI6__halfffffjLj6144ELj1ELj1ELj8ELj16ENS_18Kernel_traits_baseILj6144ES2_ffffjLj256EEEEELb0ELb0ELb0EEEvNS_9FwdParamsE,@"STO_CUDA_ENTRY STV_DEFAULT"
_ZN10layer_norm31ln_parallel_residual_fwd_kernelINS_13Kernel_traitsI6__halfffffjLj6144ELj1ELj1ELj8ELj16ENS_18Kernel_traits_baseILj6144ES2_ffffjLj256EEEEELb0ELb0ELb0EEEvNS_9FwdParamsE:
.text._ZN10layer_norm31ln_parallel_residual_fwd_kernelINS_13Kernel_traitsI6__halfffffjLj6144ELj1ELj1ELj8ELj16ENS_18Kernel_traits_baseILj6144ES2_ffffjLj256EEEEELb0ELb0ELb0EEEvNS_9FwdParamsE:
        /* <DEDUP_REMOVED lines=12> */
[C---:B------:R-:W-:Y:S02]  /*00c0*/  ISETP.GE.U32.AND P5, PT, R50.reuse, 0x300, PT ;  /* 0x000003003200780c */ /* 0x040fe40003fa6070 */
[----:B------:R-:W-:Y:S02]  /*00d0*/  ISETP.GE.U32.AND P4, PT, R50, 0x400, PT ;  /* 0x000004003200780c */ /* 0x000fe40003f86070 */
[----:B------:R-:W-:Y:S02]  /*00e0*/  P2R R2, PR, RZ, 0x40 ;  /* 0x00000040ff027803 */ /* 0x000fe40000000000 */
[----:B------:R-:W-:-:S02]  /*00f0*/  P2R R2, PR, RZ, 0x20 ;  /* 0x00000020ff027803 */ /* 0x000fc40000000000 */
[----:B------:R-:W-:Y:S01]  /*0100*/  P2R R2, PR, RZ, 0x10 ;  /* 0x00000010ff027803 */ /* 0x000fe20000000000 */
[----:B------:R-:W-:Y:S05]  /*0110*/  @!P0 BRA `(.L_x_15697) ;  /* 0x0000015000008947 */ /* 0x000fea0003800000 */
[----:B------:R-:W-:Y:S01]  /*0120*/  ISETP.NE.U32.AND P1, PT, RZ, c[0x0][0x218], PT ;  /* 0x00008600ff007a0c */ /* 0x000fe20003f25070 */
[----:B------:R-:W-:Y:S01]  /*0130*/  IMAD.MOV.U32 R3, RZ, RZ, 0x8 ;  /* 0x00000008ff037424 */ /* 0x000fe200078e00ff */
[----:B------:R-:W-:Y:S02]  /*0140*/  ISETP.NE.U32.AND P2, PT, RZ, c[0x0][0x220], PT ;  /* 0x00008800ff007a0c */ /* 0x000fe40003f45070 */
[----:B------:R-:W-:Y:S02]  /*0150*/  ISETP.NE.AND.EX P1, PT, RZ, c[0x0][0x21c], PT, P1 ;  /* 0x00008700ff007a0c */ /* 0x000fe40003f25310 */
[----:B------:R-:W-:Y:S02]  /*0160*/  ISETP.NE.AND.EX P2, PT, RZ, c[0x0][0x224], PT, P2 ;  /* 0x00008900ff007a0c */ /* 0x000fe40003f45320 */
[C---:B------:R-:W-:Y:S02]  /*0170*/  SHF.L.U32 R6, R56.reuse, 0x3, RZ ;  /* 0x0000000338067819 */ /* 0x040fe400000006ff */
[----:B------:R-:W-:-:S07]  /*0180*/  SHF.L.U64.HI R7, R56, 0x3, RZ ;  /* 0x0000000338077819 */ /* 0x000fce00000102ff */
[----:B------:R-:W-:-:S04]  /*0190*/  @P1 LEA R4, P3, R56, c[0x0][0x218], 0x3 ;  /* 0x0000860038041a11 */ /* 0x000fc800078618ff */
[----:B------:R-:W-:Y:S02]  /*01a0*/  @P1 LEA.HI.X R5, R56, c[0x0][0x21c], RZ, 0x3, P3 ;  /* 0x0000870038051a11 */ /* 0x000fe400018f1cff */
[----:B------:R-:W-:Y:S01]  /*01b0*/  @P2 IADD3 R8, P3, R6, c[0x0][0x220], RZ ;  /* 0x0000880006082a10 */ /* 0x000fe20007f7e0ff */
[----:B------:R-:W-:Y:S02]  /*01c0*/  IMAD.WIDE.U32 R2, R56, R3, c[0x0][0x1b0] ;  /* 0x00006c0038027625 */ /* 0x000fe400078e0003 */
[----:B------:R0:W5:Y:S01]  /*01d0*/  @P1 LDG.E.64 R24, [R4.64] ;  /* 0x0000000404181981 */ /* 0x000162000c1e1b00 */
[C---:B------:R-:W-:Y:S02]  /*01e0*/  @P2 IADD3.X R9, R7.reuse, c[0x0][0x224], RZ, P3, !PT ;  /* 0x0000890007092a10 */ /* 0x040fe40001ffe4ff */
[----:B------:R-:W-:Y:S01]  /*01f0*/  IADD3 R6, P3, R6, c[0x0][0x1b8], RZ ;  /* 0x00006e0006067a10 */ /* 0x000fe20007f7e0ff */
[----:B------:R0:W5:Y:S03]  /*0200*/  LDG.E.64 R34, [R2.64] ;  /* 0x0000000402227981 */ /* 0x000166000c1e1b00 */
[----:B------:R-:W-:Y:S01]  /*0210*/  IADD3.X R7, R7, c[0x0][0x1bc], RZ, P3, !PT ;  /* 0x00006f0007077a10 */ /* 0x000fe20001ffe4ff */
[----:B------:R0:W5:Y:S04]  /*0220*/  @P2 LDG.E.64 R20, [R8.64] ;  /* 0x0000000408142981 */ /* 0x000168000c1e1b00 */
[----:B------:R0:W5:Y:S01]  /*0230*/  LDG.E.64 R36, [R6.64] ;  /* 0x0000000406247981 */ /* 0x000162000c1e1b00 */
[----:B------:R-:W-:Y:S01]  /*0240*/  LOP3.LUT R56, R56, 0x100, RZ, 0xfc, !PT ;  /* 0x0000010038387812 */ /* 0x000fe200078efcff */
[----:B------:R-:W-:Y:S01]  /*0250*/  @!P1 CS2R R24, SRZ ;  /* 0x0000000000189805 */ /* 0x000fe2000001ff00 */
[----:B------:R-:W-:-:S02]  /*0260*/  @!P2 CS2R R20, SRZ ;  /* 0x000000000014a805 */ /* 0x000fc4000001ff00 */
.L_x_15697:
[----:B0-----:R-:W-:Y:S05]  /*0270*/  BSYNC B0 ;  /* 0x0000000000007941 */ /* 0x001fea0003800000 */
.L_x_15696:
[----:B------:R-:W-:Y:S01]  /*0280*/  BSSY B0, `(.L_x_15698) ;  /* 0x0000017000007945 */ /* 0x000fe20003800000 */
[----:B------:R-:W-:Y:S05]  /*0290*/  @!P6 BRA `(.L_x_15699) ;  /* 0x000001500000e947 */ /* 0x000fea0003800000 */
[----:B------:R-:W-:Y:S01]  /*02a0*/  ISETP.NE.U32.AND P1, PT, RZ, c[0x0][0x218], PT ;  /* 0x00008600ff007a0c */ /* 0x000fe20003f25070 */
[----:B------:R-:W-:Y:S01]  /*02b0*/  IMAD.MOV.U32 R9, RZ, RZ, 0x8 ;  /* 0x00000008ff097424 */ /* 0x000fe200078e00ff */
[----:B------:R-:W-:-:S02]  /*02c0*/  ISETP.NE.U32.AND P2, PT, RZ, c[0x0][0x220], PT ;  /* 0x00008800ff007a0c */ /* 0x000fc40003f45070 */
        /* <DEDUP_REMOVED lines=15> */
[----:B------:R-:W-:Y:S01]  /*03c0*/  IADD3 R56, R56, 0x100, RZ ;  /* 0x0000010038387810 */ /* 0x000fe20007ffe0ff */
[----:B------:R-:W-:Y:S01]  /*03d0*/  @!P1 CS2R R22, SRZ ;  /* 0x0000000000169805 */ /* 0x000fe2000001ff00 */
[----:B------:R-:W-:-:S02]  /*03e0*/  @!P2 CS2R R18, SRZ ;  /* 0x000000000012a805 */ /* 0x000fc4000001ff00 */
.L_x_15699:
[----:B0-----:R-:W-:Y:S05]  /*03f0*/  BSYNC B0 ;  /* 0x0000000000007941 */ /* 0x001fea0003800000 */
.L_x_15698:
        /* <DEDUP_REMOVED lines=23> */
.L_x_15701:
[----:B0-----:R-:W-:Y:S05]  /*0570*/  BSYNC B0 ;  /* 0x0000000000007941 */ /* 0x001fea0003800000 */
.L_x_15700:
        /* <DEDUP_REMOVED lines=23> */
.L_x_15703:
[----:B0-----:R-:W-:Y:S05]  /*06f0*/  BSYNC B0 ;  /* 0x0000000000007941 */ /* 0x001fea0003800000 */
.L_x_15702:
[----:B------:R-:W-:Y:S01]  /*0700*/  ISETP.GE.U32.AND P1, PT, R50, 0x500, PT ;  /* 0x000005003200780c */ /* 0x000fe20003f26070 */
[----:B------:R-:W-:Y:S03]  /*0710*/  BSSY B0, `(.L_x_15704) ;  /* 0x0000018000007945 */ /* 0x000fe60003800000 */
[----:B------:R-:W-:-:S09]  /*0720*/  P2R R2, PR, RZ, 0x2 ;  /* 0x00000002ff027803 */ /* 0x000fd20000000000 */
[----:B------:R-:W-:Y:S05]  /*0730*/  @!P1 BRA `(.L_x_15705) ;  /* 0x0000015000009947 */ /* 0x000fea0003800000 */
[----:B------:R-:W-:Y:S01]  /*0740*/  ISETP.NE.U32.AND P2, PT, RZ, c[0x0][0x218], PT ;  /* 0x00008600ff007a0c */ /* 0x000fe20003f45070 */
[----:B------:R-:W-:Y:S01]  /*0750*/  IMAD.MOV.U32 R29, RZ, RZ, 0x8 ;  /* 0x00000008ff1d7424 */ /* 0x000fe200078e00ff */
[C---:B------:R-:W-:Y:S02]  /*0760*/  SHF.L.U32 R4, R56.reuse, 0x3, RZ ;  /* 0x0000000338047819 */ /* 0x040fe400000006ff */
[----:B------:R-:W-:Y:S02]  /*0770*/  ISETP.NE.AND.EX P2, PT, RZ, c[0x0][0x21c], PT, P2 ;  /* 0x00008700ff007a0c */ /* 0x000fe40003f45320 */
[----:B------:R-:W-:-:S11]  /*0780*/  SHF.L.U64.HI R5, R56, 0x3, RZ ;  /* 0x0000000338057819 */ /* 0x000fd600000102ff */
[----:B------:R-:W-:-:S04]  /*0790*/  @P2 LEA R2, P1, R56, c[0x0][0x218], 0x3 ;  /* 0x0000860038022a11 */ /* 0x000fc800078218ff */
[C---:B------:R-:W-:Y:S02]  /*07a0*/  @P2 LEA.HI.X R3, R56.reuse, c[0x0][0x21c], RZ, 0x3, P1 ;  /* 0x0000870038032a11 */ /* 0x040fe400008f1cff */
[----:B------:R-:W-:Y:S01]  /*07b0*/  ISETP.NE.U32.AND P1, PT, RZ, c[0x0][0x220], PT ;  /* 0x00008800ff007a0c */ /* 0x000fe20003f25070 */
[----:B------:R-:W-:Y:S02]  /*07c0*/  IMAD.WIDE.U32 R28, R56, R29, c[0x0][0x1b0] ;  /* 0x00006c00381c7625 */ /* 0x000fe400078e001d */
[----:B------:R0:W5:Y:S01]  /*07d0*/  @P2 LDG.E.64 R8, [R2.64] ;  /* 0x0000000402082981 */ /* 0x000162000c1e1b00 */
[----:B------:R-:W-:-:S03]  /*07e0*/  ISETP.NE.AND.EX P1, PT, RZ, c[0x0][0x224], PT, P1 ;  /* 0x00008900ff007a0c */ /* 0x000fc60003f25310 */
[----:B------:R0:W5:Y:S10]  /*07f0*/  LDG.E.64 R54, [R28.64] ;  /* 0x000000041c367981 */ /* 0x000174000c1e1b00 */
[----:B------:R-:W-:-:S04]  /*0800*/  @P1 IADD3 R26, P3, R4, c[0x0][0x220], RZ ;  /* 0x00008800041a1a10 */ /* 0x000fc80007f7e0ff */
[----:B------:R-:W-:Y:S02]  /*0810*/  @P1 IADD3.X R27, R5, c[0x0][0x224], RZ, P3, !PT ;  /* 0x00008900051b1a10 */ /* 0x000fe40001ffe4ff */
[----:B------:R-:W-:-:S03]  /*0820*/  IADD3 R4, P3, R4, c[0x0][0x1b8], RZ ;  /* 0x00006e0004047a10 */ /* 0x000fc60007f7e0ff */
[----:B------:R0:W5:Y:S01]  /*0830*/  @P1 LDG.E.64 R6, [R26.64] ;  /* 0x000000041a061981 */ /* 0x000162000c1e1b00 */
[----:B------:R-:W-:-:S05]  /*0840*/  IADD3.X R5, R5, c[0x0][0x1bc], RZ, P3, !PT ;  /* 0x00006f0005057a10 */ /* 0x000fca0001ffe4ff */
[----:B------:R0:W5:Y:S01]  /*0850*/  LDG.E.64 R44, [R4.64] ;  /* 0x00000004042c7981 */ /* 0x000162000c1e1b00 */
[----:B------:R-:W-:Y:S01]  /*0860*/  IADD3 R56, R56, 0x100, RZ ;  /* 0x0000010038387810 */ /* 0x000fe20007ffe0ff */
[----:B------:R-:W-:Y:S01]  /*0870*/  @!P2 CS2R R8, SRZ ;  /* 0x000000000008a805 */ /* 0x000fe2000001ff00 */
[----:B------:R-:W-:Y:S02]  /*0880*/  @!P1 CS2R R6, SRZ ;  /* 0x0000000000069805 */ /* 0x000fe4000001ff00 */
.L_x_15705:
[----:B0-----:R-:W-:Y:S05]  /*0890*/  BSYNC B0 ;  /* 0x0000000000007941 */ /* 0x001fea0003800000 */
.L_x_15704:
[----:B------:R-:W-:Y:S01]  /*08a0*/  ISETP.GE.U32.AND P1, PT, R50, 0x600, PT ;  /* 0x000006003200780c */ /* 0x000fe20003f26070 */
[----:B------:R-:W-:Y:S03]  /*08b0*/  BSSY B0, `(.L_x_15706) ;  /* 0x0000017000007945 */ /* 0x000fe60003800000 */
[----:B------:R-:W-:-:S09]  /*08c0*/  P2R R2, PR, RZ, 0x2 ;  /* 0x00000002ff027803 */ /* 0x000fd20000000000 */
[----:B------:R-:W-:Y:S05]  /*08d0*/  @!P1 BRA `(.L_x_15707) ;  /* 0x0000014000009947 */ /* 0x000fea0003800000 */
[----:B------:R-:W-:Y:S02]  /*08e0*/  SHF.L.U32 R32, R56, 0x3, RZ ;  /* 0x0000000338207819 */ /* 0x000fe400000006ff */
[----:B------:R-:W-:Y:S02]  /*08f0*/  SHF.R.U32.HI R2, RZ, 0x1d, R56 ;  /* 0x0000001dff027819 */ /* 0x000fe40000011638 */
[----:B------:R-:W-:-:S04]  /*0900*/  IADD3 R30, P1, R32, c[0x0][0x1b8], RZ ;  /* 0x00006e00201e7a10 */ /* 0x000fc80007f3e0ff */
[----:B------:R-:W-:Y:S02]  /*0910*/  IADD3.X R31, R2, c[0x0][0x1bc], RZ, P1, !PT ;  /* 0x00006f00021f7a10 */ /* 0x000fe40000ffe4ff */
[----:B------:R-:W-:-:S04]  /*0920*/  ISETP.NE.U32.AND P1, PT, RZ, c[0x0][0x218], PT ;  /* 0x00008600ff007a0c */ /* 0x000fc80003f25070 */
[----:B------:R-:W-:Y:S01]  /*0930*/  ISETP.NE.AND.EX P1, PT, RZ, c[0x0][0x21c], PT, P1 ;  /* 0x00008700ff007a0c */ /* 0x000fe20003f25310 */
[----:B------:R-:W-:Y:S01]  /*0940*/  IMAD.MOV.U32 R27, RZ, RZ, 0x8 ;  /* 0x00000008ff1b7424 */ /* 0x000fe200078e00ff */
[----:B------:R-:W5:Y:S11]  /*0950*/  LDG.E.64 R30, [R30.64] ;  /* 0x000000041e1e7981 */ /* 0x000f76000c1e1b00 */
[----:B------:R-:W-:-:S04]  /*0960*/  @P1 LEA R28, P2, R56, c[0x0][0x218], 0x3 ;  /* 0x00008600381c1a11 */ /* 0x000fc800078418ff */
[C---:B------:R-:W-:Y:S02]  /*0970*/  @P1 LEA.HI.X R29, R56.reuse, c[0x0][0x21c], RZ, 0x3, P2 ;  /* 0x00008700381d1a11 */ /* 0x040fe400010f1cff */
[----:B------:R-:W-:Y:S01]  /*0980*/  ISETP.NE.U32.AND P2, PT, RZ, c[0x0][0x220], PT ;  /* 0x00008800ff007a0c */ /* 0x000fe20003f45070 */
[----:B------:R-:W-:Y:S02]  /*0990*/  IMAD.WIDE.U32 R26, R56, R27, c[0x0][0x1b0] ;  /* 0x00006c00381a7625 */ /* 0x000fe400078e001b */
[----:B------:R0:W5:Y:S01]  /*09a0*/  @P1 LDG.E.64 R4, [R28.64] ;  /* 0x000000041c041981 */ /* 0x000162000c1e1b00 */
[----:B------:R-:W-:-:S03]  /*09b0*/  ISETP.NE.AND.EX P2, PT, RZ, c[0x0][0x224], PT, P2 ;  /* 0x00008900ff007a0c */ /* 0x000fc60003f45320 */
[----:B------:R-:W5:Y:S10]  /*09c0*/  LDG.E.64 R26, [R26.64] ;  /* 0x000000041a1a7981 */ /* 0x000f74000c1e1b00 */
[----:B------:R-:W-:-:S04]  /*09d0*/  @P2 IADD3 R32, P3, R32, c[0x0][0x220], RZ ;  /* 0x0000880020202a10 */ /* 0x000fc80007f7e0ff */
[----:B------:R-:W-:-:S05]  /*09e0*/  @P2 IADD3.X R33, R2, c[0x0][0x224], RZ, P3, !PT ;  /* 0x0000890002212a10 */ /* 0x000fca0001ffe4ff */
[----:B------:R0:W5:Y:S01]  /*09f0*/  @P2 LDG.E.64 R2, [R32.64] ;  /* 0x0000000420022981 */ /* 0x000162000c1e1b00 */
[----:B------:R-:W-:Y:S01]  /*0a00*/  @!P1 CS2R R4, SRZ ;  /* 0x0000000000049805 */ /* 0x000fe2000001ff00 */
[----:B------:R-:W-:Y:S02]  /*0a10*/  @!P2 CS2R R2, SRZ ;  /* 0x000000000002a805 */ /* 0x000fe4000001ff00 */
.L_x_15707:
[----:B0-----:R-:W-:Y:S05]  /*0a20*/  BSYNC B0 ;  /* 0x0000000000007941 */ /* 0x001fea0003800000 */
.L_x_15706:
[----:B------:R-:W0:Y:S01]  /*0a30*/  S2UR UR6, SR_CTAID.X ;  /* 0x00000000000679c3 */ /* 0x000e220000002500 */
[----:B------:R-:W-:Y:S01]  /*0a40*/  MOV R28, c[0x0][0x180] ;  /* 0x00006000001c7a02 */ /* 0x000fe20000000f00 */
[----:B------:R-:W-:-:S03]  /*0a50*/  IMAD.MOV.U32 R29, RZ, RZ, c[0x0][0x184] ;  /* 0x00006100ff1d7624 */ /* 0x000fc600078e00ff */
[----:B------:R-:W-:-:S04]  /*0a60*/  LOP3.LUT P1, RZ, R28, c[0x0][0x178], RZ, 0xfc, !PT ;  /* 0x00005e001cff7a12 */ /* 0x000fc8000782fcff */
[----:B------:R-:W-:Y:S02]  /*0a70*/  LOP3.LUT P1, RZ, R29, c[0x0][0x17c], RZ, 0xfc, P1 ;  /* 0x00005f001dff7a12 */ /* 0x000fe4000082fcff */
[----:B0-----:R-:W-:-:S04]  /*0a80*/  LEA.HI R75, R0, UR6, RZ, 0x18 ;  /* 0x00000006004b7c11 */ /* 0x001fc8000f8fc0ff */
[----:B------:R-:W-:-:S13]  /*0a90*/  ISETP.GE.AND P2, PT, R75, c[0x0][0x164], PT ;  /* 0x000059004b007a0c */ /* 0x000fda0003f46270 */
[----:B------:R-:W-:Y:S05]  /*0aa0*/  @P2 EXIT ;  /* 0x000000000000294d */ /* 0x000fea0003800000 */
[----:B------:R-:W-:Y:S01]  /*0ab0*/  SHF.R.S32.HI R51, RZ, 0x2, R51 ;  /* 0x00000002ff337819 */ /* 0x000fe20000011433 */
[----:B-----5:R-:W-:Y:S01]  /*0ac0*/  IMAD.MOV.U32 R79, RZ, RZ, R35 ;  /* 0x000000ffff4f7224 */ /* 0x020fe200078e0023 */
[----:B------:R-:W-:Y:S01]  /*0ad0*/  MOV R116, R26 ;  /* 0x0000001a00747202 */ /* 0x000fe20000000f00 */
[----:B------:R-:W-:Y:S01]  /*0ae0*/  IMAD.MOV.U32 R84, RZ, RZ, R46 ;  /* 0x000000ffff547224 */ /* 0x000fe200078e002e */
[----:B------:R-:W-:Y:S01]  /*0af0*/  SHF.R.U64 R117, R26, 0x10, R27 ;  /* 0x000000101a757819 */ /* 0x000fe2000000121b */
[----:B------:R-:W-:Y:S01]  /*0b00*/  IMAD.MOV.U32 R91, RZ, RZ, R39 ;  /* 0x000000ffff5b7224 */ /* 0x000fe200078e0027 */
[C---:B------:R-:W-:Y:S01]  /*0b10*/  LOP3.LUT R29, R0.reuse, 0xe0, RZ, 0xc0, !PT ;  /* 0x000000e0001d7812 */ /* 0x040fe200078ec0ff */
[----:B------:R-:W-:Y:S01]  /*0b20*/  IMAD.MOV.U32 R96, RZ, RZ, R40 ;  /* 0x000000ffff607224 */ /* 0x000fe200078e0028 */
[----:B------:R-:W-:Y:S01]  /*0b30*/  LOP3.LUT R26, R51, 0xff, RZ, 0xc0, !PT ;  /* 0x000000ff331a7812 */ /* 0x000fe200078ec0ff */
[----:B------:R-:W-:Y:S01]  /*0b40*/  IMAD.MOV.U32 R103, RZ, RZ, R53 ;  /* 0x000000ffff677224 */ /* 0x000fe200078e0035 */
[----:B------:R-:W-:Y:S01]  /*0b50*/  SHF.L.U32 R28, R0, 0x5, RZ ;  /* 0x00000005001c7819 */ /* 0x000fe200000006ff */
[----:B------:R-:W-:Y:S01]  /*0b60*/  IMAD.MOV.U32 R108, RZ, RZ, R54 ;  /* 0x000000ffff6c7224 */ /* 0x000fe200078e0036 */
[----:B------:R-:W-:Y:S01]  /*0b70*/  IADD3 R29, R26, -R29, RZ ;  /* 0x8000001d1a1d7210 */ /* 0x000fe20007ffe0ff */
[----:B------:R-:W-:Y:S01]  /*0b80*/  IMAD.MOV.U32 R115, RZ, RZ, R45 ;  /* 0x000000ffff737224 */ /* 0x000fe200078e002d */
[----:B------:R-:W-:Y:S01]  /*0b90*/  LOP3.LUT R33, R28, 0x3e0, RZ, 0xc0, !PT ;  /* 0x000003e01c217812 */ /* 0x000fe200078ec0ff */
[----:B------:R-:W-:Y:S01]  /*0ba0*/  IMAD.MOV.U32 R119, RZ, RZ, R27 ;  /* 0x000000ffff777224 */ /* 0x000fe200078e001b */
[----:B------:R-:W-:Y:S01]  /*0bb0*/  SHF.R.U32.HI R51, RZ, 0x3, R51 ;  /* 0x00000003ff337819 */ /* 0x000fe20000011633 */
[----:B------:R-:W-:Y:S01]  /*0bc0*/  IMAD.MOV.U32 R120, RZ, RZ, R30 ;  /* 0x000000ffff787224 */ /* 0x000fe200078e001e */
[----:B------:R-:W-:Y:S01]  /*0bd0*/  IMNMX R29, RZ, R29, !PT ;  /* 0x0000001dff1d7217 */ /* 0x000fe20007800200 */
[----:B------:R-:W-:Y:S01]  /*0be0*/  HFMA2.MMA R148, -RZ, RZ, 0, 5.9604644775390625e-08 ;  /* 0x00000001ff947435 */ /* 0x000fe200000001ff */
[----:B------:R-:W-:Y:S01]  /*0bf0*/  IADD3 R33, R26, -R33, RZ ;  /* 0x800000211a217210 */ /* 0x000fe20007ffe0ff */
[----:B------:R-:W-:Y:S01]  /*0c00*/  HADD2.F32 R56, -RZ, R23.H0_H0 ;  /* 0x20000017ff387230 */ /* 0x000fe20000004100 */
[----:B------:R-:W-:Y:S01]  /*0c10*/  LOP3.LUT R26, R51, 0x1fffffe0, RZ, 0xc0, !PT ;  /* 0x1fffffe0331a7812 */ /* 0x000fe200078ec0ff */
[----:B------:R-:W-:Y:S01]  /*0c20*/  HADD2.F32 R51, -RZ, R24.H0_H0 ;  /* 0x20000018ff337230 */ /* 0x000fe20000004100 */
[----:B------:R-:W-:Y:S01]  /*0c30*/  IMNMX R29, R29, 0x20, PT ;  /* 0x000000201d1d7817 */ /* 0x000fe20003800200 */
[----:B------:R-:W-:Y:S01]  /*0c40*/  HADD2.F32 R57, -RZ, R18.H0_H0 ;  /* 0x20000012ff397230 */ /* 0x000fe20000004100 */
[----:B------:R-:W-:Y:S01]  /*0c50*/  IMNMX R33, RZ, R33, !PT ;  /* 0x00000021ff217217 */ /* 0x000fe20007800200 */
[----:B------:R-:W-:Y:S01]  /*0c60*/  HADD2.F32 R58, -RZ, R19.H0_H0 ;  /* 0x20000013ff3a7230 */ /* 0x000fe20000004100 */
[----:B------:R-:W-:Y:S01]  /*0c70*/  IADD3 R29, R29, R26, RZ ;  /* 0x0000001a1d1d7210 */ /* 0x000fe20007ffe0ff */
[----:B------:R-:W-:Y:S01]  /*0c80*/  HADD2.F32 R59, -RZ, R16.H0_H0 ;  /* 0x20000010ff3b7230 */ /* 0x000fe20000004100 */
[----:B------:R-:W-:Y:S01]  /*0c90*/  IMNMX R33, R33, 0x20, PT ;  /* 0x0000002021217817 */ /* 0x000fe20003800200 */
[----:B------:R-:W-:Y:S01]  /*0ca0*/  HADD2.F32 R60, -RZ, R17.H0_H0 ;  /* 0x20000011ff3c7230 */ /* 0x000fe20000004100 */
[----:B------:R-:W-:Y:S01]  /*0cb0*/  SHF.L.U32 R29, R29, 0x2, RZ ;  /* 0x000000021d1d7819 */ /* 0x000fe200000006ff */
[----:B------:R-:W-:Y:S01]  /*0cc0*/  HADD2.F32 R61, -RZ, R14.H0_H0 ;  /* 0x2000000eff3d7230 */ /* 0x000fe20000004100 */
[----:B------:R-:W-:Y:S01]  /*0cd0*/  MOV R76, R34 ;  /* 0x00000022004c7202 */ /* 0x000fe20000000f00 */
[----:B------:R-:W-:Y:S01]  /*0ce0*/  IMAD.IADD R33, R26, 0x1, R33 ;  /* 0x000000011a217824 */ /* 0x000fe200078e0221 */
[--C-:B------:R-:W-:Y:S01]  /*0cf0*/  SHF.R.U64 R77, R34, 0x10, R35.reuse ;  /* 0x00000010224d7819 */ /* 0x100fe20000001223 */
[----:B------:R-:W-:Y:S01]  /*0d00*/  HADD2.F32 R62, -RZ, R15.H0_H0 ;  /* 0x2000000fff3e7230 */ /* 0x000fe20000004100 */
[----:B------:R-:W0:Y:S01]  /*0d10*/  I2F.U32 R29, R29 ;  /* 0x0000001d001d7306 */ /* 0x000e220000201000 */
[----:B------:R-:W-:Y:S01]  /*0d20*/  SHF.R.U32.HI R78, RZ, 0x10, R35 ;  /* 0x00000010ff4e7819 */ /* 0x000fe20000011623 */
[----:B------:R-:W-:Y:S01]  /*0d30*/  HADD2.F32 R63, -RZ, R12.H0_H0 ;  /* 0x2000000cff3f7230 */ /* 0x000fe20000004100 */
[----:B------:R-:W-:Y:S01]  /*0d40*/  MOV R80, R36 ;  /* 0x0000002400507202 */ /* 0x000fe20000000f00 */
[----:B------:R-:W-:Y:S01]  /*0d50*/  HADD2.F32 R64, -RZ, R13.H0_H0 ;  /* 0x2000000dff407230 */ /* 0x000fe20000004100 */
[--C-:B------:R-:W-:Y:S01]  /*0d60*/  SHF.R.U64 R81, R36, 0x10, R37.reuse ;  /* 0x0000001024517819 */ /* 0x100fe20000001225 */
[----:B------:R-:W-:Y:S01]  /*0d70*/  HADD2.F32 R65, -RZ, R10.H0_H0 ;  /* 0x2000000aff417230 */ /* 0x000fe20000004100 */
[----:B------:R-:W-:Y:S01]  /*0d80*/  MOV R83, R37 ;  /* 0x0000002500537202 */ /* 0x000fe20000000f00 */
[----:B------:R-:W-:Y:S01]  /*0d90*/  HADD2.F32 R66, -RZ, R11.H0_H0 ;  /* 0x2000000bff427230 */ /* 0x000fe20000004100 */
[----:B------:R-:W-:Y:S01]  /*0da0*/  SHF.R.U32.HI R82, RZ, 0x10, R37 ;  /* 0x00000010ff527819 */ /* 0x000fe20000011625 */
[----:B------:R-:W-:Y:S01]  /*0db0*/  HADD2.F32 R67, -RZ, R8.H0_H0 ;  /* 0x20000008ff437230 */ /* 0x000fe20000004100 */
[--C-:B------:R-:W-:Y:S01]  /*0dc0*/  SHF.R.U64 R85, R46, 0x10, R47.reuse ;  /* 0x000000102e557819 */ /* 0x100fe2000000122f */
[----:B------:R-:W-:Y:S01]  /*0dd0*/  HADD2.F32 R68, -RZ, R9.H0_H0 ;  /* 0x20000009ff447230 */ /* 0x000fe20000004100 */
[----:B------:R-:W-:Y:S01]  /*0de0*/  MOV R87, R47 ;  /* 0x0000002f00577202 */ /* 0x000fe20000000f00 */
[----:B------:R-:W-:Y:S01]  /*0df0*/  HADD2.F32 R69, -RZ, R6.H0_H0 ;  /* 0x20000006ff457230 */ /* 0x000fe20000004100 */
[----:B------:R-:W-:Y:S01]  /*0e00*/  SHF.R.U32.HI R86, RZ, 0x10, R47 ;  /* 0x00000010ff567819 */ /* 0x000fe2000001162f */
[----:B0-----:R0:W1:Y:S01]  /*0e10*/  MUFU.RCP R141, R29 ;  /* 0x0000001d008d7308 */ /* 0x0010620000001000 */
[----:B------:R-:W-:Y:S01]  /*0e20*/  MOV R88, R38 ;  /* 0x0000002600587202 */ /* 0x000fe20000000f00 */
[----:B------:R-:W-:Y:S01]  /*0e30*/  HADD2.F32 R70, -RZ, R7.H0_H0 ;  /* 0x20000007ff467230 */ /* 0x000fe20000004100 */
[--C-:B------:R-:W-:Y:S01]  /*0e40*/  SHF.R.U64 R89, R38, 0x10, R39.reuse ;  /* 0x0000001026597819 */ /* 0x100fe20000001227 */
[----:B------:R-:W-:Y:S01]  /*0e50*/  HADD2.F32 R71, -RZ, R4.H0_H0 ;  /* 0x20000004ff477230 */ /* 0x000fe20000004100 */
        /* <DEDUP_REMOVED lines=15> */
[----:B------:R-:W-:Y:S01]  /*0f50*/  HADD2.F32 R80, -RZ, R80.H0_H0 ;  /* 0x20000050ff507230 */ /* 0x000fe20000004100 */
        /* <DEDUP_REMOVED lines=82> */
[----:B------:R-:W-:Y:S01]  /*1480*/  IMAD.SHL.U32 R150, R33, 0x4, RZ ;  /* 0x0000000421967824 */ /* 0x000fe200078e00ff */
[----:B------:R-:W-:Y:S01]  /*1490*/  HADD2.F32 R119, -RZ, R119.H0_H0 ;  /* 0x20000077ff777230 */ /* 0x000fe20000004100 */
[----:B------:R-:W-:Y:S01]  /*14a0*/  ULDC.U8 UR6, c[0x0][0x1f0] ;  /* 0x00007c0000067ab9 */ /* 0x000fe20000000000 */
[----:B------:R-:W-:-:S02]  /*14b0*/  HADD2.F32 R118, -RZ, R118.H0_H0 ;  /* 0x20000076ff767230 */ /* 0x000fc40000004100 */
[----:B------:R-:W-:Y:S02]  /*14c0*/  HADD2.F32 R120, -RZ, R120.H0_H0 ;  /* 0x20000078ff787230 */ /* 0x000fe40000004100 */
[----:B------:R-:W-:Y:S02]  /*14d0*/  HADD2.F32 R121, -RZ, R121.H0_H0 ;  /* 0x20000079ff797230 */ /* 0x000fe40000004100 */
[----:B------:R-:W-:Y:S02]  /*14e0*/  HADD2.F32 R123, -RZ, R123.H0_H0 ;  /* 0x2000007bff7b7230 */ /* 0x000fe40000004100 */
[----:B------:R-:W-:Y:S02]  /*14f0*/  HADD2.F32 R122, -RZ, R122.H0_H0 ;  /* 0x2000007aff7a7230 */ /* 0x000fe40000004100 */
[----:B------:R-:W-:Y:S02]  /*1500*/  HADD2.F32 R124, -RZ, R124.H0_H0 ;  /* 0x2000007cff7c7230 */ /* 0x000fe40000004100 */
        /* <DEDUP_REMOVED lines=22> */
[----:B01----:R-:W-:Y:S02]  /*1670*/  HADD2.F32 R149, -RZ, R149.H0_H0 ;  /* 0x20000095ff957230 */ /* 0x003fe40000004100 */
.L_x_15831:
        /* <DEDUP_REMOVED lines=8> */
[----:B------:R-:W-:-:S04]  /*1700*/  ISETP.NE.U32.AND P3, PT, RZ, c[0x0][0x178], PT ;  /* 0x00005e00ff007a0c */ /* 0x000fc80003f65070 */
[----:B------:R-:W-:-:S13]  /*1710*/  ISETP.NE.AND.EX P3, PT, RZ, c[0x0][0x17c], PT, P3 ;  /* 0x00005f00ff007a0c */ /* 0x000fda0003f65330 */
[----:B------:R-:W-:-:S04]  /*1720*/  @P3 LEA R2, P2, R151, c[0x0][0x178], 0x4 ;  /* 0x00005e0097023a11 */ /* 0x000fc800078420ff */
[----:B------:R-:W-:Y:S02]  /*1730*/  @P3 LEA.HI.X R3, R151, c[0x0][0x17c], RZ, 0x4, P2 ;  /* 0x00005f0097033a11 */ /* 0x000fe400010f24ff */
[----:B------:R-:W-:Y:S01]  /*1740*/  ISETP.NE.U32.AND P2, PT, RZ, c[0x0][0x180], PT ;  /* 0x00006000ff007a0c */ /* 0x000fe20003f45070 */
[----:B------:R-:W-:Y:S02]  /*1750*/  HFMA2.MMA R8, -RZ, RZ, 0, 9.5367431640625e-07 ;  /* 0x00000010ff087435 */ /* 0x000fe400000001ff */
[----:B------:R0:W5:Y:S01]  /*1760*/  @P3 LDG.E.128 R4, [R2.64] ;  /* 0x0000000402043981 */ /* 0x000162000c1e1d00 */
[----:B------:R-:W-:-:S07]  /*1770*/  ISETP.NE.AND.EX P2, PT, RZ, c[0x0][0x184], PT, P2 ;  /* 0x00006100ff007a0c */ /* 0x000fce0003f45320 */
[----:B------:R-:W-:-:S06]  /*1780*/  IMAD.WIDE.U32 R8, R151, R8, c[0x0][0x170] ;  /* 0x00005c0097087625 */ /* 0x000fcc00078e0008 */
[C---:B------:R-:W-:Y:S01]  /*1790*/  @P2 LEA R40, P4, R151.reuse, c[0x0][0x180], 0x4 ;  /* 0x0000600097282a11 */ /* 0x040fe200078820ff */
[----:B------:R-:W5:Y:S03]  /*17a0*/  LDG.E.128 R8, [R8.64] ;  /* 0x0000000408087981 */ /* 0x000f66000c1e1d00 */
[----:B------:R-:W-:-:S05]  /*17b0*/  @P2 LEA.HI.X R41, R151, c[0x0][0x184], RZ, 0x4, P4 ;  /* 0x0000610097292a11 */ /* 0x000fca00020f24ff */
[----:B------:R0:W5:Y:S01]  /*17c0*/  @P2 LDG.E.128 R12, [R40.64] ;  /* 0x00000004280c2981 */ /* 0x000162000c1e1d00 */
[----:B------:R-:W-:-:S04]  /*17d0*/  ISETP.NE.U32.AND P3, PT, RZ, c[0x0][0x178], PT ;  /* 0x00005e00ff007a0c */ /* 0x000fc80003f65070 */
[----:B------:R-:W-:-:S13]  /*17e0*/  ISETP.NE.AND.EX P3, PT, RZ, c[0x0][0x17c], PT, P3 ;  /* 0x00005f00ff007a0c */ /* 0x000fda0003f65330 */
[----:B------:R-:W-:Y:S05]  /*17f0*/  @P3 BRA `(.L_x_15710) ;  /* 0x0000007000003947 */ /* 0x000fea0003800000 */
[----:B0-----:R-:W-:-:S04]  /*1800*/  ISETP.NE.U32.AND P4, PT, RZ, c[0x0][0x180], PT ;  /* 0x00006000ff007a0c */ /* 0x001fc80003f85070 */
[----:B------:R-:W-:-:S13]  /*1810*/  ISETP.NE.AND.EX P4, PT, RZ, c[0x0][0x184], PT, P4 ;  /* 0x00006100ff007a0c */ /* 0x000fda0003f85340 */
[----:B------:R-:W-:Y:S05]  /*1820*/  @P4 BRA `(.L_x_15711) ;  /* 0x0000002000004947 */ /* 0x000fea0003800000 */
[----:B------:R-:W-:Y:S05]  /*1830*/  @P1 BRA `(.L_x_15712) ;  /* 0x0000005000001947 */ /* 0x000fea0003800000 */
[----:B------:R-:W-:Y:S05]  /*1840*/  BRA `(.L_x_15713) ;  /* 0x0000005000007947 */ /* 0x000fea0003800000 */
.L_x_15711:
[----:B-----5:R-:W-:Y:S01]  /*1850*/  FADD.FTZ R8, R12, R8 ;  /* 0x000000080c087221 */ /* 0x020fe20000010000 */
[----:B------:R-:W-:Y:S05]  /*1860*/  BRA `(.L_x_15712) ;  /* 0x0000002000007947 */ /* 0x000fea0003800000 */
.L_x_15710:
[----:B0----5:R-:W-:-:S04]  /*1870*/  FADD.FTZ R8, R4, R8 ;  /* 0x0000000804087221 */ /* 0x021fc80000010000 */
[----:B------:R-:W-:-:S04]  /*1880*/  @P2 FADD.FTZ R8, R12, R8 ;  /* 0x000000080c082221 */ /* 0x000fc80000010000 */
.L_x_15712:
[----:B-----5:R-:W-:-:S03]  /*1890*/  IMAD.MOV.U32 R16, RZ, RZ, R8 ;  /* 0x000000ffff107224 */ /* 0x020fc600078e0008 */
.L_x_15713:
[----:B------:R-:W-:Y:S05]  /*18a0*/  @P3 BRA `(.L_x_15714) ;  /* 0x0000007000003947 */ /* 0x000fea0003800000 */
[----:B------:R-:W-:-:S04]  /*18b0*/  ISETP.NE.U32.AND P4, PT, RZ, c[0x0][0x180], PT ;  /* 0x00006000ff007a0c */ /* 0x000fc80003f85070 */
[----:B------:R-:W-:-:S13]  /*18c0*/  ISETP.NE.AND.EX P4, PT, RZ, c[0x0][0x184], PT, P4 ;  /* 0x00006100ff007a0c */ /* 0x000fda0003f85340 */
[----:B------:R-:W-:Y:S05]  /*18d0*/  @P4 BRA `(.L_x_15715) ;  /* 0x0000002000004947 */ /* 0x000fea0003800000 */
[----:B------:R-:W-:Y:S05]  /*18e0*/  @P1 BRA `(.L_x_15716) ;  /* 0x0000005000001947 */ /* 0x000fea0003800000 */
[----:B------:R-:W-:Y:S05]  /*18f0*/  BRA `(.L_x_15717) ;  /* 0x0000005000007947 */ /* 0x000fea0003800000 */
.L_x_15715:
[----:B-----5:R-:W-:Y:S01]  /*1900*/  FADD.FTZ R9, R13, R9 ;  /* 0x000000090d097221 */ /* 0x020fe20000010000 */
[----:B------:R-:W-:Y:S05]  /*1910*/  BRA `(.L_x_15716) ;  /* 0x0000002000007947 */ /* 0x000fea0003800000 */
.L_x_15714:
[----:B-----5:R-:W-:-:S04]  /*1920*/  FADD.FTZ R9, R5, R9 ;  /* 0x0000000905097221 */ /* 0x020fc80000010000 */
[----:B------:R-:W-:-:S05]  /*1930*/  @P2 FADD.FTZ R9, R13, R9 ;  /* 0x000000090d092221 */ /* 0x000fca0000010000 */
.L_x_15716:
[----:B-----5:R-:W-:Y:S02]  /*1940*/  MOV R17, R9 ;  /* 0x0000000900117202 */ /* 0x020fe40000000f00 */
.L_x_15717:
[----:B------:R-:W-:Y:S05]  /*1950*/  @P3 BRA `(.L_x_15718) ;  /* 0x0000007000003947 */ /* 0x000fea0003800000 */
[----:B------:R-:W-:-:S04]  /*1960*/  ISETP.NE.U32.AND P4, PT, RZ, c[0x0][0x180], PT ;  /* 0x00006000ff007a0c */ /* 0x000fc80003f85070 */
[----:B------:R-:W-:-:S13]  /*1970*/  ISETP.NE.AND.EX P4, PT, RZ, c[0x0][0x184], PT, P4 ;  /* 0x00006100ff007a0c */ /* 0x000fda0003f85340 */
[----:B------:R-:W-:Y:S05]  /*1980*/  @P4 BRA `(.L_x_15719) ;  /* 0x0000002000004947 */ /* 0x000fea0003800000 */
[----:B------:R-:W-:Y:S05]  /*1990*/  @P1 BRA `(.L_x_15720) ;  /* 0x0000005000001947 */ /* 0x000fea0003800000 */
[----:B------:R-:W-:Y:S05]  /*19a0*/  BRA `(.L_x_15721) ;  /* 0x0000005000007947 */ /* 0x000fea0003800000 */
.L_x_15719:
[----:B-----5:R-:W-:Y:S01]  /*19b0*/  FADD.FTZ R10, R14, R10 ;  /* 0x0000000a0e0a7221 */ /* 0x020fe20000010000 */
[----:B------:R-:W-:Y:S05]  /*19c0*/  BRA `(.L_x_15720) ;  /* 0x0000002000007947 */ /* 0x000fea0003800000 */
.L_x_15718:
[----:B-----5:R-:W-:-:S04]  /*19d0*/  FADD.FTZ R10, R6, R10 ;  /* 0x0000000a060a7221 */ /* 0x020fc80000010000 */
[----:B------:R-:W-:-:S05]  /*19e0*/  @P2 FADD.FTZ R10, R14, R10 ;  /* 0x0000000a0e0a2221 */ /* 0x000fca0000010000 */
.L_x_15720:
[----:B-----5:R-:W-:Y:S02]  /*19f0*/  MOV R18, R10 ;  /* 0x0000000a00127202 */ /* 0x020fe40000000f00 */
.L_x_15721:
[----:B------:R-:W-:Y:S05]  /*1a00*/  @P3 BRA `(.L_x_15722) ;  /* 0x0000007000003947 */ /* 0x000fea0003800000 */
[----:B------:R-:W-:-:S04]  /*1a10*/  ISETP.NE.U32.AND P2, PT, RZ, c[0x0][0x180], PT ;  /* 0x00006000ff007a0c */ /* 0x000fc80003f45070 */
[----:B------:R-:W-:-:S13]  /*1a20*/  ISETP.NE.AND.EX P2, PT, RZ, c[0x0][0x184], PT, P2 ;  /* 0x00006100ff007a0c */ /* 0x000fda0003f45320 */
[----:B------:R-:W-:Y:S05]  /*1a30*/  @P2 BRA `(.L_x_15723) ;  /* 0x0000002000002947 */ /* 0x000fea0003800000 */
[----:B------:R-:W-:Y:S05]  /*1a40*/  @P1 BRA `(.L_x_15724) ;  /* 0x0000005000001947 */ /* 0x000fea0003800000 */
[----:B------:R-:W-:Y:S05]  /*1a50*/  BRA `(.L_x_15725) ;  /* 0x0000005000007947 */ /* 0x000fea0003800000 */
.L_x_15723:
[----:B-----5:R-:W-:Y:S01]  /*1a60*/  FADD.FTZ R11, R15, R11 ;  /* 0x0000000b0f0b7221 */ /* 0x020fe20000010000 */
[----:B------:R-:W-:Y:S05]  /*1a70*/  BRA `(.L_x_15724) ;  /* 0x0000002000007947 */ /* 0x000fea0003800000 */
.L_x_15722:
[----:B-----5:R-:W-:-:S04]  /*1a80*/  FADD.FTZ R11, R7, R11 ;  /* 0x0000000b070b7221 */ /* 0x020fc80000010000 */
[----:B------:R-:W-:-:S04]  /*1a90*/  @P2 FADD.FTZ R11, R15, R11 ;  /* 0x0000000b0f0b2221 */ /* 0x000fc80000010000 */
.L_x_15724:
[----:B-----5:R-:W-:-:S03]  /*1aa0*/  IMAD.MOV.U32 R19, RZ, RZ, R11 ;  /* 0x000000ffff137224 */ /* 0x020fc600078e000b */
.L_x_15725:
[C---:B------:R-:W-:Y:S02]  /*1ab0*/  @P1 LEA R2, P2, R151.reuse, c[0x0][0x188], 0x4 ;  /* 0x0000620097021a11 */ /* 0x040fe400078420ff */
[C---:B------:R-:W-:Y:S02]  /*1ac0*/  IADD3 R40, R151.reuse, 0x100, RZ ;  /* 0x0000010097287810 */ /* 0x040fe40007ffe0ff */
[----:B------:R-:W-:-:S05]  /*1ad0*/  @P1 LEA.HI.X R3, R151, c[0x0][0x18c], RZ, 0x4, P2 ;  /* 0x0000630097031a11 */ /* 0x000fca00010f24ff */
[----:B------:R0:W-:Y:S04]  /*1ae0*/  @P1 STG.E.128 [R2.64], R16 ;  /* 0x0000001002001986 */ /* 0x0001e8000c101d04 */
.L_x_15709:
[----:B------:R-:W-:Y:S05]  /*1af0*/  BSYNC B0 ;  /* 0x0000000000007941 */ /* 0x000fea0003800000 */
.L_x_15708:
[----:B------:R-:W-:Y:S01]  /*1b00*/  ISETP.GE.U32.AND P2, PT, R50, 0x200, PT ;  /* 0x000002003200780c */ /* 0x000fe20003f46070 */
[----:B------:R-:W-:-:S12]  /*1b10*/  BSSY B0, `(.L_x_15726) ;  /* 0x0000041000007945 */ /* 0x000fd80003800000 */
[----:B------:R-:W-:Y:S05]  /*1b20*/  @!P2 BRA `(.L_x_15727) ;  /* 0x000003f00000a947 */ /* 0x000fea0003800000 */
[----:B------:R-:W-:-:S04]  /*1b30*/  ISETP.NE.U32.AND P3, PT, RZ, c[0x0][0x178], PT ;  /* 0x00005e00ff007a0c */ /* 0x000fc80003f65070 */
[----:B------:R-:W-:-:S13]  /*1b40*/  ISETP.NE.AND.EX P3, PT, RZ, c[0x0][0x17c], PT, P3 ;  /* 0x00005f00ff007a0c */ /* 0x000fda0003f65330 */
[----:B0-----:R-:W-:-:S04]  /*1b50*/  @P3 LEA R2, P2, R40, c[0x0][0x178], 0x4 ;  /* 0x00005e0028023a11 */ /* 0x001fc800078420ff */
[----:B------:R-:W-:Y:S02]  /*1b60*/  @P3 LEA.HI.X R3, R40, c[0x0][0x17c], RZ, 0x4, P2 ;  /* 0x00005f0028033a11 */ /* 0x000fe400010f24ff */
[----:B------:R-:W-:Y:S01]  /*1b70*/  ISETP.NE.U32.AND P2, PT, RZ, c[0x0][0x180], PT ;  /* 0x00006000ff007a0c */ /* 0x000fe20003f45070 */
[----:B------:R-:W-:Y:S02]  /*1b80*/  HFMA2.MMA R21, -RZ, RZ, 0, 9.5367431640625e-07 ;  /* 0x00000010ff157435 */ /* 0x000fe400000001ff */
[----:B-----5:R0:W5:Y:S01]  /*1b90*/  @P3 LDG.E.128 R4, [R2.64] ;  /* 0x0000000402043981 */ /* 0x020162000c1e1d00 */
        /* <DEDUP_REMOVED lines=14> */
.L_x_15729:
[----:B-----5:R-:W-:Y:S01]  /*1c80*/  FADD.FTZ R20, R12, R20 ;  /* 0x000000140c147221 */ /* 0x020fe20000010000 */
[----:B------:R-:W-:Y:S05]  /*1c90*/  BRA `(.L_x_15730) ;  /* 0x0000002000007947 */ /* 0x000fea0003800000 */
.L_x_15728:
[----:B0----5:R-:W-:-:S04]  /*1ca0*/  FADD.FTZ R20, R4, R20 ;  /* 0x0000001404147221 */ /* 0x021fc80000010000 */
[----:B------:R-:W-:-:S05]  /*1cb0*/  @P2 FADD.FTZ R20, R12, R20 ;  /* 0x000000140c142221 */ /* 0x000fca0000010000 */
.L_x_15730:
[----:B-----5:R-:W-:Y:S02]  /*1cc0*/  MOV R16, R20 ;  /* 0x0000001400107202 */ /* 0x020fe40000000f00 */
.L_x_15731:
[----:B------:R-:W-:Y:S05]  /*1cd0*/  @P3 BRA `(.L_x_15732) ;  /* 0x0000007000003947 */ /* 0x000fea0003800000 */
[----:B------:R-:W-:-:S04]  /*1ce0*/  ISETP.NE.U32.AND P4, PT, RZ, c[0x0][0x180], PT ;  /* 0x00006000ff007a0c */ /* 0x000fc80003f85070 */
[----:B------:R-:W-:-:S13]  /*1cf0*/  ISETP.NE.AND.EX P4, PT, RZ, c[0x0][0x184], PT, P4 ;  /* 0x00006100ff007a0c */ /* 0x000fda0003f85340 */
[----:B------:R-:W-:Y:S05]  /*1d00*/  @P4 BRA `(.L_x_15733) ;  /* 0x0000002000004947 */ /* 0x000fea0003800000 */
[----:B------:R-:W-:Y:S05]  /*1d10*/  @P1 BRA `(.L_x_15734) ;  /* 0x0000005000001947 */ /* 0x000fea0003800000 */
[----:B------:R-:W-:Y:S05]  /*1d20*/  BRA `(.L_x_15735) ;  /* 0x0000005000007947 */ /* 0x000fea0003800000 */
.L_x_15733:
[----:B-----5:R-:W-:Y:S01]  /*1d30*/  FADD.FTZ R21, R13, R21 ;  /* 0x000000150d157221 */ /* 0x020fe20000010000 */
[----:B------:R-:W-:Y:S05]  /*1d40*/  BRA `(.L_x_15734) ;  /* 0x0000002000007947 */ /* 0x000fea0003800000 */
.L_x_15732:
[----:B-----5:R-:W-:-:S04]  /*1d50*/  FADD.FTZ R21, R5, R21 ;  /* 0x0000001505157221 */ /* 0x020fc80000010000 */
[----:B------:R-:W-:-:S04]  /*1d60*/  @P2 FADD.FTZ R21, R13, R21 ;  /* 0x000000150d152221 */ /* 0x000fc80000010000 */
.L_x_15734:
[----:B-----5:R-:W-:-:S03]  /*1d70*/  IMAD.MOV.U32 R17, RZ, RZ, R21 ;  /* 0x000000ffff117224 */ /* 0x020fc600078e0015 */
.L_x_15735:
[----:B------:R-:W-:Y:S05]  /*1d80*/  @P3 BRA `(.L_x_15736) ;  /* 0x0000007000003947 */ /* 0x000fea0003800000 */
[----:B------:R-:W-:-:S04]  /*1d90*/  ISETP.NE.U32.AND P4, PT, RZ, c[0x0][0x180], PT ;  /* 0x00006000ff007a0c */ /* 0x000fc80003f85070 */
[----:B------:R-:W-:-:S13]  /*1da0*/  ISETP.NE.AND.EX P4, PT, RZ, c[0x0][0x184], PT, P4 ;  /* 0x00006100ff007a0c */ /* 0x000fda0003f85340 */
[----:B------:R-:W-:Y:S05]  /*1db0*/  @P4 BRA `(.L_x_15737) ;  /* 0x0000002000004947 */ /* 0x000fea0003800000 */
[----:B------:R-:W-:Y:S05]  /*1dc0*/  @P1 BRA `(.L_x_15738) ;  /* 0x0000005000001947 */ /* 0x000fea0003800000 */
[----:B------:R-:W-:Y:S05]  /*1dd0*/  BRA `(.L_x_15739) ;  /* 0x0000005000007947 */ /* 0x000fea0003800000 */
.L_x_15737:
[----:B-----5:R-:W-:Y:S01]  /*1de0*/  FADD.FTZ R22, R14, R22 ;  /* 0x000000160e167221 */ /* 0x020fe20000010000 */
[----:B------:R-:W-:Y:S05]  /*1df0*/  BRA `(.L_x_15738) ;  /* 0x0000002000007947 */ /* 0x000fea0003800000 */
.L_x_15736:
[----:B-----5:R-:W-:-:S04]  /*1e00*/  FADD.FTZ R22, R6, R22 ;  /* 0x0000001606167221 */ /* 0x020fc80000010000 */
[----:B------:R-:W-:-:S05]  /*1e10*/  @P2 FADD.FTZ R22, R14, R22 ;  /* 0x000000160e162221 */ /* 0x000fca0000010000 */
.L_x_15738:
[----:B-----5:R-:W-:Y:S02]  /*1e20*/  MOV R18, R22 ;  /* 0x0000001600127202 */ /* 0x020fe40000000f00 */
.L_x_15739:
[----:B------:R-:W-:Y:S05]  /*1e30*/  @P3 BRA `(.L_x_15740) ;  /* 0x0000007000003947 */ /* 0x000fea0003800000 */
[----:B------:R-:W-:-:S04]  /*1e40*/  ISETP.NE.U32.AND P2, PT, RZ, c[0x0][0x180], PT ;  /* 0x00006000ff007a0c */ /* 0x000fc80003f45070 */
[----:B------:R-:W-:-:S13]  /*1e50*/  ISETP.NE.AND.EX P2, PT, RZ, c[0x0][0x184], PT, P2 ;  /* 0x00006100ff007a0c */ /* 0x000fda0003f45320 */
[----:B------:R-:W-:Y:S05]  /*1e60*/  @P2 BRA `(.L_x_15741) ;  /* 0x0000002000002947 */ /* 0x000fea0003800000 */
[----:B------:R-:W-:Y:S05]  /*1e70*/  @P1 BRA `(.L_x_15742) ;  /* 0x0000005000001947 */ /* 0x000fea0003800000 */
[----:B------:R-:W-:Y:S05]  /*1e80*/  BRA `(.L_x_15743) ;  /* 0x0000005000007947 */ /* 0x000fea0003800000 */
.L_x_15741:
[----:B-----5:R-:W-:Y:S01]  /*1e90*/  FADD.FTZ R23, R15, R23 ;  /* 0x000000170f177221 */ /* 0x020fe20000010000 */
[----:B------:R-:W-:Y:S05]  /*1ea0*/  BRA `(.L_x_15742) ;  /* 0x0000002000007947 */ /* 0x000fea0003800000 */
.L_x_15740:
[----:B-----5:R-:W-:-:S04]  /*1eb0*/  FADD.FTZ R23, R7, R23 ;  /* 0x0000001707177221 */ /* 0x020fc80000010000 */
[----:B------:R-:W-:-:S05]  /*1ec0*/  @P2 FADD.FTZ R23, R15, R23 ;  /* 0x000000170f172221 */ /* 0x000fca0000010000 */
.L_x_15742:
[----:B-----5:R-:W-:Y:S02]  /*1ed0*/  MOV R19, R23 ;  /* 0x0000001700137202 */ /* 0x020fe40000000f00 */
.L_x_15743:
[----:B------:R-:W-:-:S04]  /*1ee0*/  @P1 LEA R2, P2, R40, c[0x0][0x188], 0x4 ;  /* 0x0000620028021a11 */ /* 0x000fc800078420ff */
[C---:B------:R-:W-:Y:S02]  /*1ef0*/  @P1 LEA.HI.X R3, R40.reuse, c[0x0][0x18c], RZ, 0x4, P2 ;  /* 0x0000630028031a11 */ /* 0x040fe400010f24ff */
[----:B------:R-:W-:-:S03]  /*1f00*/  IADD3 R40, R40, 0x100, RZ ;  /* 0x0000010028287810 */ /* 0x000fc60007ffe0ff */
[----:B------:R0:W-:Y:S04]  /*1f10*/  @P1 STG.E.128 [R2.64], R16 ;  /* 0x0000001002001986 */ /* 0x0001e8000c101d04 */
.L_x_15727:
[----:B------:R-:W-:Y:S05]  /*1f20*/  BSYNC B0 ;  /* 0x0000000000007941 */ /* 0x000fea0003800000 */
.L_x_15726:
[----:B------:R-:W-:Y:S01]  /*1f30*/  ISETP.GE.U32.AND P2, PT, R50, 0x300, PT ;  /* 0x000003003200780c */ /* 0x000fe20003f46070 */
[----:B------:R-:W-:-:S12]  /*1f40*/  BSSY B0, `(.L_x_15744) ;  /* 0x0000041000007945 */ /* 0x000fd80003800000 */
[----:B------:R-:W-:Y:S05]  /*1f50*/  @!P2 BRA `(.L_x_15745) ;  /* 0x000003f00000a947 */ /* 0x000fea0003800000 */
[----:B------:R-:W-:-:S04]  /*1f60*/  ISETP.NE.U32.AND P3, PT, RZ, c[0x0][0x178], PT ;  /* 0x00005e00ff007a0c */ /* 0x000fc80003f65070 */
[----:B------:R-:W-:-:S13]  /*1f70*/  ISETP.NE.AND.EX P3, PT, RZ, c[0x0][0x17c], PT, P3 ;  /* 0x00005f00ff007a0c */ /* 0x000fda0003f65330 */
[----:B0-----:R-:W-:-:S04]  /*1f80*/  @P3 LEA R2, P2, R40, c[0x0][0x178], 0x4 ;  /* 0x00005e0028023a11 */ /* 0x001fc800078420ff */
[C---:B------:R-:W-:Y:S02]  /*1f90*/  @P3 LEA.HI.X R3, R40.reuse, c[0x0][0x17c], RZ, 0x4, P2 ;  /* 0x00005f0028033a11 */ /* 0x040fe400010f24ff */
[----:B------:R-:W-:Y:S01]  /*1fa0*/  ISETP.NE.U32.AND P2, PT, RZ, c[0x0][0x180], PT ;  /* 0x00006000ff007a0c */ /* 0x000fe20003f45070 */
[----:B------:R-:W-:Y:S02]  /*1fb0*/  IMAD.MOV.U32 R25, RZ, RZ, 0x10 ;  /* 0x00000010ff197424 */ /* 0x000fe400078e00ff */
[----:B-----5:R0:W5:Y:S01]  /*1fc0*/  @P3 LDG.E.128 R4, [R2.64] ;  /* 0x0000000402043981 */ /* 0x020162000c1e1d00 */
[----:B------:R-:W-:Y:S01]  /*1fd0*/  ISETP.NE.AND.EX P2, PT, RZ, c[0x0][0x184], PT, P2 ;  /* 0x00006100ff007a0c */ /* 0x000fe20003f45320 */
[----:B------:R-:W-:-:S06]  /*1fe0*/  IMAD.WIDE.U32 R24, R40, R25, c[0x0][0x170] ;  /* 0x00005c0028187625 */ /* 0x000fcc00078e0019 */
[----:B------:R-:W5:Y:S06]  /*1ff0*/  LDG.E.128 R24, [R24.64] ;  /* 0x0000000418187981 */ /* 0x000f6c000c1e1d00 */
[----:B------:R-:W-:-:S04]  /*2000*/  @P2 LEA R42, P4, R40, c[0x0][0x180], 0x4 ;  /* 0x00006000282a2a11 */ /* 0x000fc800078820ff */
        /* <DEDUP_REMOVED lines=10> */
.L_x_15747:
[----:B-----5:R-:W-:Y:S01]  /*20b0*/  FADD.FTZ R24, R12, R24 ;  /* 0x000000180c187221 */ /* 0x020fe20000010000 */
[----:B------:R-:W-:Y:S05]  /*20c0*/  BRA `(.L_x_15748) ;  /* 0x0000002000007947 */ /* 0x000fea0003800000 */
.L_x_15746:
[----:B0----5:R-:W-:-:S04]  /*20d0*/  FADD.FTZ R24, R4, R24 ;  /* 0x0000001804187221 */ /* 0x021fc80000010000 */
[----:B------:R-:W-:-:S05]  /*20e0*/  @P2 FADD.FTZ R24, R12, R24 ;  /* 0x000000180c182221 */ /* 0x000fca0000010000 */
.L_x_15748:
[----:B-----5:R-:W-:Y:S02]  /*20f0*/  MOV R16, R24 ;  /* 0x0000001800107202 */ /* 0x020fe40000000f00 */
.L_x_15749:
[----:B------:R-:W-:Y:S05]  /*2100*/  @P3 BRA `(.L_x_15750) ;  /* 0x0000007000003947 */ /* 0x000fea0003800000 */
[----:B------:R-:W-:-:S04]  /*2110*/  ISETP.NE.U32.AND P4, PT, RZ, c[0x0][0x180], PT ;  /* 0x00006000ff007a0c */ /* 0x000fc80003f85070 */
[----:B------:R-:W-:-:S13]  /*2120*/  ISETP.NE.AND.EX P4, PT, RZ, c[0x0][0x184], PT, P4 ;  /* 0x00006100ff007a0c */ /* 0x000fda0003f85340 */
[----:B------:R-:W-:Y:S05]  /*2130*/  @P4 BRA `(.L_x_15751) ;  /* 0x0000002000004947 */ /* 0x000fea0003800000 */
[----:B------:R-:W-:Y:S05]  /*2140*/  @P1 BRA `(.L_x_15752) ;  /* 0x0000005000001947 */ /* 0x000fea0003800000 */
[----:B------:R-:W-:Y:S05]  /*2150*/  BRA `(.L_x_15753) ;  /* 0x0000005000007947 */ /* 0x000fea0003800000 */
.L_x_15751:
[----:B-----5:R-:W-:Y:S01]  /*2160*/  FADD.FTZ R25, R13, R25 ;  /* 0x000000190d197221 */ /* 0x020fe20000010000 */
[----:B------:R-:W-:Y:S05]  /*2170*/  BRA `(.L_x_15752) ;  /* 0x0000002000007947 */ /* 0x000fea0003800000 */
.L_x_15750:
[----:B-----5:R-:W-:-:S04]  /*2180*/  FADD.FTZ R25, R5, R25 ;  /* 0x0000001905197221 */ /* 0x020fc80000010000 */
[----:B------:R-:W-:-:S05]  /*2190*/  @P2 FADD.FTZ R25, R13, R25 ;  /* 0x000000190d192221 */ /* 0x000fca0000010000 */
.L_x_15752:
[----:B-----5:R-:W-:Y:S02]  /*21a0*/  MOV R17, R25 ;  /* 0x0000001900117202 */ /* 0x020fe40000000f00 */
.L_x_15753:
[----:B------:R-:W-:Y:S05]  /*21b0*/  @P3 BRA `(.L_x_15754) ;  /* 0x0000007000003947 */ /* 0x000fea0003800000 */
[----:B------:R-:W-:-:S04]  /*21c0*/  ISETP.NE.U32.AND P4, PT, RZ, c[0x0][0x180], PT ;  /* 0x00006000ff007a0c */ /* 0x000fc80003f85070 */
[----:B------:R-:W-:-:S13]  /*21d0*/  ISETP.NE.AND.EX P4, PT, RZ, c[0x0][0x184], PT, P4 ;  /* 0x00006100ff007a0c */ /* 0x000fda0003f85340 */
[----:B------:R-:W-:Y:S05]  /*21e0*/  @P4 BRA `(.L_x_15755) ;  /* 0x0000002000004947 */ /* 0x000fea0003800000 */
[----:B------:R-:W-:Y:S05]  /*21f0*/  @P1 BRA `(.L_x_15756) ;  /* 0x0000005000001947 */ /* 0x000fea0003800000 */
[----:B------:R-:W-:Y:S05]  /*2200*/  BRA `(.L_x_15757) ;  /* 0x0000005000007947 */ /* 0x000fea0003800000 */
.L_x_15755:
[----:B-----5:R-:W-:Y:S01]  /*2210*/  FADD.FTZ R26, R14, R26 ;  /* 0x0000001a0e1a7221 */ /* 0x020fe20000010000 */
[----:B------:R-:W-:Y:S05]  /*2220*/  BRA `(.L_x_15756) ;  /* 0x0000002000007947 */ /* 0x000fea0003800000 */
.L_x_15754:
[----:B-----5:R-:W-:-:S04]  /*2230*/  FADD.FTZ R26, R6, R26 ;  /* 0x0000001a061a7221 */ /* 0x020fc80000010000 */
[----:B------:R-:W-:-:S04]  /*2240*/  @P2 FADD.FTZ R26, R14, R26 ;  /* 0x0000001a0e1a2221 */ /* 0x000fc80000010000 */
.L_x_15756:
[----:B-----5:R-:W-:-:S03]  /*2250*/  IMAD.MOV.U32 R18, RZ, RZ, R26 ;  /* 0x000000ffff127224 */ /* 0x020fc600078e001a */
.L_x_15757:
[----:B------:R-:W-:Y:S05]  /*2260*/  @P3 BRA `(.L_x_15758) ;  /* 0x0000007000003947 */ /* 0x000fea0003800000 */
[----:B------:R-:W-:-:S04]  /*2270*/  ISETP.NE.U32.AND P2, PT, RZ, c[0x0][0x180], PT ;  /* 0x00006000ff007a0c */ /* 0x000fc80003f45070 */
[----:B------:R-:W-:-:S13]  /*2280*/  ISETP.NE.AND.EX P2, PT, RZ, c[0x0][0x184], PT, P2 ;  /* 0x00006100ff007a0c */ /* 0x000fda0003f45320 */
[----:B------:R-:W-:Y:S05]  /*2290*/  @P2 BRA `(.L_x_15759) ;  /* 0x0000002000002947 */ /* 0x000fea0003800000 */
[----:B------:R-:W-:Y:S05]  /*22a0*/  @P1 BRA `(.L_x_15760) ;  /* 0x0000005000001947 */ /* 0x000fea0003800000 */
[----:B------:R-:W-:Y:S05]  /*22b0*/  BRA `(.L_x_15761) ;  /* 0x0000005000007947 */ /* 0x000fea0003800000 */
.L_x_15759:
[----:B-----5:R-:W-:Y:S01]  /*22c0*/  FADD.FTZ R27, R15, R27 ;  /* 0x0000001b0f1b7221 */ /* 0x020fe20000010000 */
[----:B------:R-:W-:Y:S05]  /*22d0*/  BRA `(.L_x_15760) ;  /* 0x0000002000007947 */ /* 0x000fea0003800000 */
.L_x_15758:
[----:B-----5:R-:W-:-:S04]  /*22e0*/  FADD.FTZ R27, R7, R27 ;  /* 0x0000001b071b7221 */ /* 0x020fc80000010000 */
[----:B------:R-:W-:-:S05]  /*22f0*/  @P2 FADD.FTZ R27, R15, R27 ;  /* 0x0000001b0f1b2221 */ /* 0x000fca0000010000 */
.L_x_15760:
[----:B-----5:R-:W-:Y:S02]  /*2300*/  MOV R19, R27 ;  /* 0x0000001b00137202 */ /* 0x020fe40000000f00 */
.L_x_15761:
[----:B------:R-:W-:-:S04]  /*2310*/  @P1 LEA R2, P2, R40, c[0x0][0x188], 0x4 ;  /* 0x0000620028021a11 */ /* 0x000fc800078420ff */
[C---:B------:R-:W-:Y:S02]  /*2320*/  @P1 LEA.HI.X R3, R40.reuse, c[0x0][0x18c], RZ, 0x4, P2 ;  /* 0x0000630028031a11 */ /* 0x040fe400010f24ff */
[----:B------:R-:W-:-:S03]  /*2330*/  IADD3 R40, R40, 0x100, RZ ;  /* 0x0000010028287810 */ /* 0x000fc60007ffe0ff */
[----:B------:R0:W-:Y:S04]  /*2340*/  @P1 STG.E.128 [R2.64], R16 ;  /* 0x0000001002001986 */ /* 0x0001e8000c101d04 */
.L_x_15745:
[----:B------:R-:W-:Y:S05]  /*2350*/  BSYNC B0 ;  /* 0x0000000000007941 */ /* 0x000fea0003800000 */
.L_x_15744:
        /* <DEDUP_REMOVED lines=24> */
.L_x_15765:
[----:B-----5:R-:W-:Y:S01]  /*24e0*/  FADD.FTZ R28, R12, R28 ;  /* 0x0000001c0c1c7221 */ /* 0x020fe20000010000 */
[----:B------:R-:W-:Y:S05]  /*24f0*/  BRA `(.L_x_15766) ;  /* 0x0000002000007947 */ /* 0x000fea0003800000 */
.L_x_15764:
[----:B0----5:R-:W-:-:S04]  /*2500*/  FADD.FTZ R28, R4, R28 ;  /* 0x0000001c041c7221 */ /* 0x021fc80000010000 */
[----:B------:R-:W-:-:S04]  /*2510*/  @P2 FADD.FTZ R28, R12, R28 ;  /* 0x0000001c0c1c2221 */ /* 0x000fc80000010000 */
.L_x_15766:
[----:B-----5:R-:W-:-:S03]  /*2520*/  IMAD.MOV.U32 R16, RZ, RZ, R28 ;  /* 0x000000ffff107224 */ /* 0x020fc600078e001c */
.L_x_15767:
[----:B------:R-:W-:Y:S05]  /*2530*/  @P3 BRA `(.L_x_15768) ;  /* 0x0000007000003947 */ /* 0x000fea0003800000 */
[----:B------:R-:W-:-:S04]  /*2540*/  ISETP.NE.U32.AND P4, PT, RZ, c[0x0][0x180], PT ;  /* 0x00006000ff007a0c */ /* 0x000fc80003f85070 */
[----:B------:R-:W-:-:S13]  /*2550*/  ISETP.NE.AND.EX P4, PT, RZ, c[0x0][0x184], PT, P4 ;  /* 0x00006100ff007a0c */ /* 0x000fda0003f85340 */
[----:B------:R-:W-:Y:S05]  /*2560*/  @P4 BRA `(.L_x_15769) ;  /* 0x0000002000004947 */ /* 0x000fea0003800000 */
[----:B------:R-:W-:Y:S05]  /*2570*/  @P1 BRA `(.L_x_15770) ;  /* 0x0000005000001947 */ /* 0x000fea0003800000 */
[----:B------:R-:W-:Y:S05]  /*2580*/  BRA `(.L_x_15771) ;  /* 0x0000005000007947 */ /* 0x000fea0003800000 */
.L_x_15769:
[----:B-----5:R-:W-:Y:S01]  /*2590*/  FADD.FTZ R29, R13, R29 ;  /* 0x0000001d0d1d7221 */ /* 0x020fe20000010000 */
[----:B------:R-:W-:Y:S05]  /*25a0*/  BRA `(.L_x_15770) ;  /* 0x0000002000007947 */ /* 0x000fea0003800000 */
.L_x_15768:
[----:B-----5:R-:W-:-:S04]  /*25b0*/  FADD.FTZ R29, R5, R29 ;  /* 0x0000001d051d7221 */ /* 0x020fc80000010000 */
[----:B------:R-:W-:-:S05]  /*25c0*/  @P2 FADD.FTZ R29, R13, R29 ;  /* 0x0000001d0d1d2221 */ /* 0x000fca0000010000 */
.L_x_15770:
[----:B-----5:R-:W-:Y:S02]  /*25d0*/  MOV R17, R29 ;  /* 0x0000001d00117202 */ /* 0x020fe40000000f00 */
.L_x_15771:
[----:B------:R-:W-:Y:S05]  /*25e0*/  @P3 BRA `(.L_x_15772) ;  /* 0x0000007000003947 */ /* 0x000fea0003800000 */
[----:B------:R-:W-:-:S04]  /*25f0*/  ISETP.NE.U32.AND P4, PT, RZ, c[0x0][0x180], PT ;  /* 0x00006000ff007a0c */ /* 0x000fc80003f85070 */
[----:B------:R-:W-:-:S13]  /*2600*/  ISETP.NE.AND.EX P4, PT, RZ, c[0x0][0x184], PT, P4 ;  /* 0x00006100ff007a0c */ /* 0x000fda0003f85340 */
[----:B------:R-:W-:Y:S05]  /*2610*/  @P4 BRA `(.L_x_15773) ;  /* 0x0000002000004947 */ /* 0x000fea0003800000 */
[----:B------:R-:W-:Y:S05]  /*2620*/  @P1 BRA `(.L_x_15774) ;  /* 0x0000005000001947 */ /* 0x000fea0003800000 */
[----:B------:R-:W-:Y:S05]  /*2630*/  BRA `(.L_x_15775) ;  /* 0x0000005000007947 */ /* 0x000fea0003800000 */
.L_x_15773:
[----:B-----5:R-:W-:Y:S01]  /*2640*/  FADD.FTZ R30, R14, R30 ;  /* 0x0000001e0e1e7221 */ /* 0x020fe20000010000 */
[----:B------:R-:W-:Y:S05]  /*2650*/  BRA `(.L_x_15774) ;  /* 0x0000002000007947 */ /* 0x000fea0003800000 */
.L_x_15772:
[----:B-----5:R-:W-:-:S04]  /*2660*/  FADD.FTZ R30, R6, R30 ;  /* 0x0000001e061e7221 */ /* 0x020fc80000010000 */
[----:B------:R-:W-:-:S05]  /*2670*/  @P2 FADD.FTZ R30, R14, R30 ;  /* 0x0000001e0e1e2221 */ /* 0x000fca0000010000 */
.L_x_15774:
[----:B-----5:R-:W-:Y:S02]  /*2680*/  MOV R18, R30 ;  /* 0x0000001e00127202 */ /* 0x020fe40000000f00 */
.L_x_15775:
[----:B------:R-:W-:Y:S05]  /*2690*/  @P3 BRA `(.L_x_15776) ;  /* 0x0000007000003947 */ /* 0x000fea0003800000 */
[----:B------:R-:W-:-:S04]  /*26a0*/  ISETP.NE.U32.AND P2, PT, RZ, c[0x0][0x180], PT ;  /* 0x00006000ff007a0c */ /* 0x000fc80003f45070 */
[----:B------:R-:W-:-:S13]  /*26b0*/  ISETP.NE.AND.EX P2, PT, RZ, c[0x0][0x184], PT, P2 ;  /* 0x00006100ff007a0c */ /* 0x000fda0003f45320 */
[----:B------:R-:W-:Y:S05]  /*26c0*/  @P2 BRA `(.L_x_15777) ;  /* 0x0000002000002947 */ /* 0x000fea0003800000 */
[----:B------:R-:W-:Y:S05]  /*26d0*/  @P1 BRA `(.L_x_15778) ;  /* 0x0000005000001947 */ /* 0x000fea0003800000 */
[----:B------:R-:W-:Y:S05]  /*26e0*/  BRA `(.L_x_15779) ;  /* 0x0000005000007947 */ /* 0x000fea0003800000 */
.L_x_15777:
[----:B-----5:R-:W-:Y:S01]  /*26f0*/  FADD.FTZ R31, R15, R31 ;  /* 0x0000001f0f1f7221 */ /* 0x020fe20000010000 */
[----:B------:R-:W-:Y:S05]  /*2700*/  BRA `(.L_x_15778) ;  /* 0x0000002000007947 */ /* 0x000fea0003800000 */
.L_x_15776:
[----:B-----5:R-:W-:-:S04]  /*2710*/  FADD.FTZ R31, R7, R31 ;  /* 0x0000001f071f7221 */ /* 0x020fc80000010000 */
[----:B------:R-:W-:-:S04]  /*2720*/  @P2 FADD.FTZ R31, R15, R31 ;  /* 0x0000001f0f1f2221 */ /* 0x000fc80000010000 */
.L_x_15778:
[----:B-----5:R-:W-:-:S03]  /*2730*/  IMAD.MOV.U32 R19, RZ, RZ, R31 ;  /* 0x000000ffff137224 */ /* 0x020fc600078e001f */
.L_x_15779:
[----:B------:R-:W-:-:S04]  /*2740*/  @P1 LEA R2, P2, R40, c[0x0][0x188], 0x4 ;  /* 0x0000620028021a11 */ /* 0x000fc800078420ff */
[C---:B------:R-:W-:Y:S02]  /*2750*/  @P1 LEA.HI.X R3, R40.reuse, c[0x0][0x18c], RZ, 0x4, P2 ;  /* 0x0000630028031a11 */ /* 0x040fe400010f24ff */
[----:B------:R-:W-:-:S03]  /*2760*/  IADD3 R40, R40, 0x100, RZ ;  /* 0x0000010028287810 */ /* 0x000fc60007ffe0ff */
[----:B------:R0:W-:Y:S04]  /*2770*/  @P1 STG.E.128 [R2.64], R16 ;  /* 0x0000001002001986 */ /* 0x0001e8000c101d04 */
.L_x_15763:
[----:B------:R-:W-:Y:S05]  /*2780*/  BSYNC B0 ;  /* 0x0000000000007941 */ /* 0x000fea0003800000 */
.L_x_15762:
        /* <DEDUP_REMOVED lines=24> */
.L_x_15783:
[----:B-----5:R-:W-:Y:S01]  /*2910*/  FADD.FTZ R32, R12, R32 ;  /* 0x000000200c207221 */ /* 0x020fe20000010000 */
[----:B------:R-:W-:Y:S05]  /*2920*/  BRA `(.L_x_15784) ;  /* 0x0000002000007947 */ /* 0x000fea0003800000 */
.L_x_15782:
[----:B0----5:R-:W-:-:S04]  /*2930*/  FADD.FTZ R32, R4, R32 ;  /* 0x0000002004207221 */ /* 0x021fc80000010000 */
[----:B------:R-:W-:-:S05]  /*2940*/  @P2 FADD.FTZ R32, R12, R32 ;  /* 0x000000200c202221 */ /* 0x000fca0000010000 */
.L_x_15784:
[----:B-----5:R-:W-:Y:S02]  /*2950*/  MOV R16, R32 ;  /* 0x0000002000107202 */ /* 0x020fe40000000f00 */
.L_x_15785:
[----:B------:R-:W-:Y:S05]  /*2960*/  @P3 BRA `(.L_x_15786) ;  /* 0x0000007000003947 */ /* 0x000fea0003800000 */
[----:B------:R-:W-:-:S04]  /*2970*/  ISETP.NE.U32.AND P4, PT, RZ, c[0x0][0x180], PT ;  /* 0x00006000ff007a0c */ /* 0x000fc80003f85070 */
[----:B------:R-:W-:-:S13]  /*2980*/  ISETP.NE.AND.EX P4, PT, RZ, c[0x0][0x184], PT, P4 ;  /* 0x00006100ff007a0c */ /* 0x000fda0003f85340 */
[----:B------:R-:W-:Y:S05]  /*2990*/  @P4 BRA `(.L_x_15787) ;  /* 0x0000002000004947 */ /* 0x000fea0003800000 */
[----:B------:R-:W-:Y:S05]  /*29a0*/  @P1 BRA `(.L_x_15788) ;  /* 0x0000005000001947 */ /* 0x000fea0003800000 */
[----:B------:R-:W-:Y:S05]  /*29b0*/  BRA `(.L_x_15789) ;  /* 0x0000005000007947 */ /* 0x000fea0003800000 */
.L_x_15787:
[----:B-----5:R-:W-:Y:S01]  /*29c0*/  FADD.FTZ R33, R13, R33 ;  /* 0x000000210d217221 */ /* 0x020fe20000010000 */
[----:B------:R-:W-:Y:S05]  /*29d0*/  BRA `(.L_x_15788) ;  /* 0x0000002000007947 */ /* 0x000fea0003800000 */
.L_x_15786:
[----:B-----5:R-:W-:-:S04]  /*29e0*/  FADD.FTZ R33, R5, R33 ;  /* 0x0000002105217221 */ /* 0x020fc80000010000 */
[----:B------:R-:W-:-:S04]  /*29f0*/  @P2 FADD.FTZ R33, R13, R33 ;  /* 0x000000210d212221 */ /* 0x000fc80000010000 */
.L_x_15788:
[----:B-----5:R-:W-:-:S03]  /*2a00*/  IMAD.MOV.U32 R17, RZ, RZ, R33 ;  /* 0x000000ffff117224 */ /* 0x020fc600078e0021 */
.L_x_15789:
[----:B------:R-:W-:Y:S05]  /*2a10*/  @P3 BRA `(.L_x_15790) ;  /* 0x0000007000003947 */ /* 0x000fea0003800000 */
[----:B------:R-:W-:-:S04]  /*2a20*/  ISETP.NE.U32.AND P4, PT, RZ, c[0x0][0x180], PT ;  /* 0x00006000ff007a0c */ /* 0x000fc80003f85070 */
[----:B------:R-:W-:-:S13]  /*2a30*/  ISETP.NE.AND.EX P4, PT, RZ, c[0x0][0x184], PT, P4 ;  /* 0x00006100ff007a0c */ /* 0x000fda0003f85340 */
[----:B------:R-:W-:Y:S05]  /*2a40*/  @P4 BRA `(.L_x_15791) ;  /* 0x0000002000004947 */ /* 0x000fea0003800000 */
[----:B------:R-:W-:Y:S05]  /*2a50*/  @P1 BRA `(.L_x_15792) ;  /* 0x0000005000001947 */ /* 0x000fea0003800000 */
[----:B------:R-:W-:Y:S05]  /*2a60*/  BRA `(.L_x_15793) ;  /* 0x0000005000007947 */ /* 0x000fea0003800000 */
.L_x_15791:
[----:B-----5:R-:W-:Y:S01]  /*2a70*/  FADD.FTZ R34, R14, R34 ;  /* 0x000000220e227221 */ /* 0x020fe20000010000 */
[----:B------:R-:W-:Y:S05]  /*2a80*/  BRA `(.L_x_15792) ;  /* 0x0000002000007947 */ /* 0x000fea0003800000 */
.L_x_15790:
[----:B-----5:R-:W-:-:S04]  /*2a90*/  FADD.FTZ R34, R6, R34 ;  /* 0x0000002206227221 */ /* 0x020fc80000010000 */
[----:B------:R-:W-:-:S05]  /*2aa0*/  @P2 FADD.FTZ R34, R14, R34 ;  /* 0x000000220e222221 */ /* 0x000fca0000010000 */
.L_x_15792:
[----:B-----5:R-:W-:Y:S02]  /*2ab0*/  MOV R18, R34 ;  /* 0x0000002200127202 */ /* 0x020fe40000000f00 */
.L_x_15793:
[----:B------:R-:W-:Y:S05]  /*2ac0*/  @P3 BRA `(.L_x_15794) ;  /* 0x0000007000003947 */ /* 0x000fea0003800000 */
[----:B------:R-:W-:-:S04]  /*2ad0*/  ISETP.NE.U32.AND P2, PT, RZ, c[0x0][0x180], PT ;  /* 0x00006000ff007a0c */ /* 0x000fc80003f45070 */
[----:B------:R-:W-:-:S13]  /*2ae0*/  ISETP.NE.AND.EX P2, PT, RZ, c[0x0][0x184], PT, P2 ;  /* 0x00006100ff007a0c */ /* 0x000fda0003f45320 */
[----:B------:R-:W-:Y:S05]  /*2af0*/  @P2 BRA `(.L_x_15795) ;  /* 0x0000002000002947 */ /* 0x000fea0003800000 */
[----:B------:R-:W-:Y:S05]  /*2b00*/  @P1 BRA `(.L_x_15796) ;  /* 0x0000005000001947 */ /* 0x000fea0003800000 */
[----:B------:R-:W-:Y:S05]  /*2b10*/  BRA `(.L_x_15797) ;  /* 0x0000005000007947 */ /* 0x000fea0003800000 */
.L_x_15795:
[----:B-----5:R-:W-:Y:S01]  /*2b20*/  FADD.FTZ R35, R15, R35 ;  /* 0x000000230f237221 */ /* 0x020fe20000010000 */
[----:B------:R-:W-:Y:S05]  /*2b30*/  BRA `(.L_x_15796) ;  /* 0x0000002000007947 */ /* 0x000fea0003800000 */
.L_x_15794:
[----:B-----5:R-:W-:-:S04]  /*2b40*/  FADD.FTZ R35, R7, R35 ;  /* 0x0000002307237221 */ /* 0x020fc80000010000 */
[----:B------:R-:W-:-:S05]  /*2b50*/  @P2 FADD.FTZ R35, R15, R35 ;  /* 0x000000230f232221 */ /* 0x000fca0000010000 */
.L_x_15796:
[----:B-----5:R-:W-:Y:S02]  /*2b60*/  MOV R19, R35 ;  /* 0x0000002300137202 */ /* 0x020fe40000000f00 */
.L_x_15797:
[----:B------:R-:W-:-:S04]  /*2b70*/  @P1 LEA R2, P2, R40, c[0x0][0x188], 0x4 ;  /* 0x0000620028021a11 */ /* 0x000fc800078420ff */
[C---:B------:R-:W-:Y:S02]  /*2b80*/  @P1 LEA.HI.X R3, R40.reuse, c[0x0][0x18c], RZ, 0x4, P2 ;  /* 0x0000630028031a11 */ /* 0x040fe400010f24ff */
[----:B------:R-:W-:-:S03]  /*2b90*/  IADD3 R40, R40, 0x100, RZ ;  /* 0x0000010028287810 */ /* 0x000fc60007ffe0ff */
[----:B------:R0:W-:Y:S04]  /*2ba0*/  @P1 STG.E.128 [R2.64], R16 ;  /* 0x0000001002001986 */ /* 0x0001e8000c101d04 */
.L_x_15781:
[----:B------:R-:W-:Y:S05]  /*2bb0*/  BSYNC B0 ;  /* 0x0000000000007941 */ /* 0x000fea0003800000 */
.L_x_15780:
        /* <DEDUP_REMOVED lines=24> */
.L_x_15801:
[----:B-----5:R-:W-:Y:S01]  /*2d40*/  FADD.FTZ R36, R12, R36 ;  /* 0x000000240c247221 */ /* 0x020fe20000010000 */
[----:B------:R-:W-:Y:S05]  /*2d50*/  BRA `(.L_x_15802) ;  /* 0x0000002000007947 */ /* 0x000fea0003800000 */
.L_x_15800:
[----:B0----5:R-:W-:-:S04]  /*2d60*/  FADD.FTZ R36, R4, R36 ;  /* 0x0000002404247221 */ /* 0x021fc80000010000 */
[----:B------:R-:W-:-:S05]  /*2d70*/  @P2 FADD.FTZ R36, R12, R36 ;  /* 0x000000240c242221 */ /* 0x000fca0000010000 */
.L_x_15802:
[----:B-----5:R-:W-:Y:S02]  /*2d80*/  MOV R16, R36 ;  /* 0x0000002400107202 */ /* 0x020fe40000000f00 */
.L_x_15803:
[----:B------:R-:W-:Y:S05]  /*2d90*/  @P3 BRA `(.L_x_15804) ;  /* 0x0000007000003947 */ /* 0x000fea0003800000 */
[----:B------:R-:W-:-:S04]  /*2da0*/  ISETP.NE.U32.AND P4, PT, RZ, c[0x0][0x180], PT ;  /* 0x00006000ff007a0c */ /* 0x000fc80003f85070 */
[----:B------:R-:W-:-:S13]  /*2db0*/  ISETP.NE.AND.EX P4, PT, RZ, c[0x0][0x184], PT, P4 ;  /* 0x00006100ff007a0c */ /* 0x000fda0003f85340 */
[----:B------:R-:W-:Y:S05]  /*2dc0*/  @P4 BRA `(.L_x_15805) ;  /* 0x0000002000004947 */ /* 0x000fea0003800000 */
[----:B------:R-:W-:Y:S05]  /*2dd0*/  @P1 BRA `(.L_x_15806) ;  /* 0x0000005000001947 */ /* 0x000fea0003800000 */
[----:B------:R-:W-:Y:S05]  /*2de0*/  BRA `(.L_x_15807) ;  /* 0x0000005000007947 */ /* 0x000fea0003800000 */
.L_x_15805:
[----:B-----5:R-:W-:Y:S01]  /*2df0*/  FADD.FTZ R37, R13, R37 ;  /* 0x000000250d257221 */ /* 0x020fe20000010000 */
[----:B------:R-:W-:Y:S05]  /*2e00*/  BRA `(.L_x_15806) ;  /* 0x0000002000007947 */ /* 0x000fea0003800000 */
.L_x_15804:
[----:B-----5:R-:W-:-:S04]  /*2e10*/  FADD.FTZ R37, R5, R37 ;  /* 0x0000002505257221 */ /* 0x020fc80000010000 */
[----:B------:R-:W-:-:S05]  /*2e20*/  @P2 FADD.FTZ R37, R13, R37 ;  /* 0x000000250d252221 */ /* 0x000fca0000010000 */
.L_x_15806:
[----:B-----5:R-:W-:Y:S02]  /*2e30*/  MOV R17, R37 ;  /* 0x0000002500117202 */ /* 0x020fe40000000f00 */
.L_x_15807:
[----:B------:R-:W-:Y:S05]  /*2e40*/  @P3 BRA `(.L_x_15808) ;  /* 0x0000007000003947 */ /* 0x000fea0003800000 */
[----:B------:R-:W-:-:S04]  /*2e50*/  ISETP.NE.U32.AND P4, PT, RZ, c[0x0][0x180], PT ;  /* 0x00006000ff007a0c */ /* 0x000fc80003f85070 */
[----:B------:R-:W-:-:S13]  /*2e60*/  ISETP.NE.AND.EX P4, PT, RZ, c[0x0][0x184], PT, P4 ;  /* 0x00006100ff007a0c */ /* 0x000fda0003f85340 */
[----:B------:R-:W-:Y:S05]  /*2e70*/  @P4 BRA `(.L_x_15809) ;  /* 0x0000002000004947 */ /* 0x000fea0003800000 */
[----:B------:R-:W-:Y:S05]  /*2e80*/  @P1 BRA `(.L_x_15810) ;  /* 0x0000005000001947 */ /* 0x000fea0003800000 */
[----:B------:R-:W-:Y:S05]  /*2e90*/  BRA `(.L_x_15811) ;  /* 0x0000005000007947 */ /* 0x000fea0003800000 */
.L_x_15809:
[----:B-----5:R-:W-:Y:S01]  /*2ea0*/  FADD.FTZ R38, R14, R38 ;  /* 0x000000260e267221 */ /* 0x020fe20000010000 */
[----:B------:R-:W-:Y:S05]  /*2eb0*/  BRA `(.L_x_15810) ;  /* 0x0000002000007947 */ /* 0x000fea0003800000 */
.L_x_15808:
[----:B-----5:R-:W-:-:S04]  /*2ec0*/  FADD.FTZ R38, R6, R38 ;  /* 0x0000002606267221 */ /* 0x020fc80000010000 */
[----:B------:R-:W-:-:S04]  /*2ed0*/  @P2 FADD.FTZ R38, R14, R38 ;  /* 0x000000260e262221 */ /* 0x000fc80000010000 */
.L_x_15810:
[----:B-----5:R-:W-:-:S03]  /*2ee0*/  IMAD.MOV.U32 R18, RZ, RZ, R38 ;  /* 0x000000ffff127224 */ /* 0x020fc600078e0026 */
.L_x_15811:
[----:B------:R-:W-:Y:S05]  /*2ef0*/  @P3 BRA `(.L_x_15812) ;  /* 0x0000007000003947 */ /* 0x000fea0003800000 */
[----:B------:R-:W-:-:S04]  /*2f00*/  ISETP.NE.U32.AND P2, PT, RZ, c[0x0][0x180], PT ;  /* 0x00006000ff007a0c */ /* 0x000fc80003f45070 */
[----:B------:R-:W-:-:S13]  /*2f10*/  ISETP.NE.AND.EX P2, PT, RZ, c[0x0][0x184], PT, P2 ;  /* 0x00006100ff007a0c */ /* 0x000fda0003f45320 */
[----:B------:R-:W-:Y:S05]  /*2f20*/  @P2 BRA `(.L_x_15813) ;  /* 0x0000002000002947 */ /* 0x000fea0003800000 */
[----:B------:R-:W-:Y:S05]  /*2f30*/  @P1 BRA `(.L_x_15814) ;  /* 0x0000005000001947 */ /* 0x000fea0003800000 */
[----:B------:R-:W-:Y:S05]  /*2f40*/  BRA `(.L_x_15815) ;  /* 0x0000005000007947 */ /* 0x000fea0003800000 */
.L_x_15813:
[----:B-----5:R-:W-:Y:S01]  /*2f50*/  FADD.FTZ R39, R15, R39 ;  /* 0x000000270f277221 */ /* 0x020fe20000010000 */
[----:B------:R-:W-:Y:S05]  /*2f60*/  BRA `(.L_x_15814) ;  /* 0x0000002000007947 */ /* 0x000fea0003800000 */
.L_x_15812:
[----:B-----5:R-:W-:-:S04]  /*2f70*/  FADD.FTZ R39, R7, R39 ;  /* 0x0000002707277221 */ /* 0x020fc80000010000 */
[----:B------:R-:W-:-:S05]  /*2f80*/  @P2 FADD.FTZ R39, R15, R39 ;  /* 0x000000270f272221 */ /* 0x000fca0000010000 */
.L_x_15814:
[----:B-----5:R-:W-:Y:S02]  /*2f90*/  MOV R19, R39 ;  /* 0x0000002700137202 */ /* 0x020fe40000000f00 */
.L_x_15815:
[----:B------:R-:W-:-:S04]  /*2fa0*/  @P1 LEA R2, P2, R40, c[0x0][0x188], 0x4 ;  /* 0x0000620028021a11 */ /* 0x000fc800078420ff */
[----:B------:R-:W-:-:S05]  /*2fb0*/  @P1 LEA.HI.X R3, R40, c[0x0][0x18c], RZ, 0x4, P2 ;  /* 0x0000630028031a11 */ /* 0x000fca00010f24ff */
[----:B------:R0:W-:Y:S04]  /*2fc0*/  @P1 STG.E.128 [R2.64], R16 ;  /* 0x0000001002001986 */ /* 0x0001e8000c101d04 */
.L_x_15799:
[----:B------:R-:W-:Y:S05]  /*2fd0*/  BSYNC B0 ;  /* 0x0000000000007941 */ /* 0x000fea0003800000 */
.L_x_15798:
[----:B0----5:R-:W-:Y:S01]  /*2fe0*/  FADD.FTZ R2, RZ, R8 ;  /* 0x00000008ff027221 */ /* 0x021fe20000010000 */
[----:B------:R-:W-:Y:S02]  /*2ff0*/  LOP3.LUT P2, RZ, R148, 0xff, RZ, 0xc0, !PT ;  /* 0x000000ff94ff7812 */ /* 0x000fe4000784c0ff */
[----:B------:R-:W-:Y:S01]  /*3000*/  SHF.R.U32.HI R42, RZ, 0x5, R0 ;  /* 0x00000005ff2a7819 */ /* 0x000fe20000011600 */
[----:B------:R-:W-:Y:S01]  /*3010*/  FADD.FTZ R3, R9, R2 ;  /* 0x0000000209037221 */ /* 0x000fe20000010000 */
[----:B------:R-:W-:Y:S02]  /*3020*/  ISETP.GT.U32.AND P3, PT, R50, 0x2ff, PT ;  /* 0x000002ff3200780c */ /* 0x000fe40003f64070 */
[----:B------:R-:W-:Y:S01]  /*3030*/  LOP3.LUT R42, R42, 0x7fffff8, RZ, 0xc0, !PT ;  /* 0x07fffff82a2a7812 */ /* 0x000fe200078ec0ff */
[----:B------:R-:W-:Y:S01]  /*3040*/  FADD.FTZ R2, R10, R3 ;  /* 0x000000030a027221 */ /* 0x000fe20000010000 */
[C---:B------:R-:W-:Y:S02]  /*3050*/  ISETP.GT.U32.AND P4, PT, R50.reuse, 0x3ff, PT ;  /* 0x000003ff3200780c */ /* 0x040fe40003f84070 */
[C---:B------:R-:W-:Y:S01]  /*3060*/  ISETP.GT.U32.AND P5, PT, R50.reuse, 0x4ff, PT ;  /* 0x000004ff3200780c */ /* 0x040fe20003fa4070 */
[----:B------:R-:W-:Y:S01]  /*3070*/  FADD.FTZ R2, R11, R2 ;  /* 0x000000020b027221 */ /* 0x000fe20000010000 */
[----:B------:R-:W-:-:S02]  /*3080*/  ISETP.GT.U32.AND P6, PT, R50, 0x5ff, PT ;  /* 0x000005ff3200780c */ /* 0x000fc40003fc4070 */
[----:B------:R-:W-:Y:S02]  /*3090*/  @!P2 IADD3 R42, R42, 0x8, RZ ;  /* 0x000000082a2aa810 */ /* 0x000fe40007ffe0ff */
[----:B------:R-:W-:Y:S02]  /*30a0*/  FSEL R3, R2, RZ, P0 ;  /* 0x000000ff02037208 */ /* 0x000fe40000000000 */
[----:B------:R-:W-:-:S03]  /*30b0*/  ISETP.GT.U32.AND P2, PT, R50, 0x1ff, PT ;  /* 0x000001ff3200780c */ /* 0x000fc60003f44070 */
[----:B------:R-:W-:-:S04]  /*30c0*/  FADD.FTZ R2, R20, R3 ;  /* 0x0000000314027221 */ /* 0x000fc80000010000 */
[----:B------:R-:W-:-:S04]  /*30d0*/  FADD.FTZ R41, R21, R2 ;  /* 0x0000000215297221 */ /* 0x000fc80000010000 */
[----:B------:R-:W-:-:S04]  /*30e0*/  FADD.FTZ R2, R22, R41 ;  /* 0x0000002916027221 */ /* 0x000fc80000010000 */
[----:B------:R-:W-:-:S04]  /*30f0*/  @P2 FADD.FTZ R3, R23, R2 ;  /* 0x0000000217032221 */ /* 0x000fc80000010000 */
        /* <DEDUP_REMOVED lines=15> */
[----:B------:R-:W-:Y:S01]  /*31f0*/  @P6 FADD.FTZ R3, R39, R2 ;  /* 0x0000000227036221 */ /* 0x000fe20000010000 */
[----:B------:R-:W-:Y:S05]  /*3200*/  BRA.DIV ~URZ, `(.L_x_15816) ;  /* 0x000013827f007947 */ /* 0x000fea000b800000 */
[----:B------:R0:W1:Y:S02]  /*3210*/  SHFL.BFLY PT, R2, R3, 0x1, 0x1f ;  /* 0x0c201f0003027f89 */ /* 0x00006400000e0000 */
.L_x_15832:
        /* <DEDUP_REMOVED lines=21> */
[----:B------:R-:W-:Y:S01]  /*3370*/  FADD.FTZ R41, R22, -R2 ;  /* 0x8000000216297221 */ /* 0x000fe20000010000 */
[----:B------:R-:W-:-:S05]  /*3380*/  FSEL R43, R43, RZ, P0 ;  /* 0x000000ff2b2b7208 */ /* 0x000fca0000000000 */
[----:B------:R-:W-:-:S04]  /*3390*/  FFMA.FTZ R40, R40, R40, R43 ;  /* 0x0000002828287223 */ /* 0x000fc8000001002b */
[----:B------:R-:W-:Y:S02]  /*33a0*/  FFMA.FTZ R40, R3, R3, R40 ;  /* 0x0000000303287223 */ /* 0x000fe40000010028 */
[----:B------:R-:W-:Y:S02]  /*33b0*/  FADD.FTZ R3, R23, -R2 ;  /* 0x8000000217037221 */ /* 0x000fe40000010000 */
[----:B------:R-:W-:Y:S02]  /*33c0*/  FFMA.FTZ R40, R41, R41, R40 ;  /* 0x0000002929287223 */ /* 0x000fe40000010028 */
[----:B------:R-:W-:Y:S02]  /*33d0*/  FADD.FTZ R41, R26, -R2 ;  /* 0x800000021a297221 */ /* 0x000fe40000010000 */
[----:B------:R-:W-:Y:S02]  /*33e0*/  @P2 FFMA.FTZ R43, R3, R3, R40 ;  /* 0x00000003032b2223 */ /* 0x000fe40000010028 */
[----:B------:R-:W-:-:S02]  /*33f0*/  FADD.FTZ R40, R24, -R2 ;  /* 0x8000000218287221 */ /* 0x000fc40000010000 */
[----:B------:R-:W-:Y:S02]  /*3400*/  FADD.FTZ R3, R25, -R2 ;  /* 0x8000000219037221 */ /* 0x000fe40000010000 */
        /* <DEDUP_REMOVED lines=38> */
.L_x_15833:
        /* <DEDUP_REMOVED lines=12> */
[----:B------:R-:W-:-:S03]  /*3730*/  HFMA2.MMA R40, -RZ, RZ, 0, 0 ;  /* 0x00000000ff287435 */ /* 0x000fc600000001ff */
[----:B------:R-:W-:Y:S03]  /*3740*/  BSSY B0, `(.L_x_15818) ;  /* 0x000005c000007945 */ /* 0x000fe60003800000 */
[----:B------:R-:W-:-:S04]  /*3750*/  @!P2 MOV R40, R150 ;  /* 0x000000960028a202 */ /* 0x000fc80000000f00 */
[----:B------:R-:W-:Y:S01]  /*3760*/  I2F R49, R40 ;  /* 0x0000002800317306 */ /* 0x000fe20000201400 */
[----:B------:R-:W1:Y:S04]  /*3770*/  SHFL.DOWN PT, R43, R40, 0x4, 0x1f ;  /* 0x08801f00282b7f89 */ /* 0x000e6800000e0000 */
[----:B------:R-:W2:Y:S01]  /*3780*/  @!P2 LDS.64 R2, [R42.X8] ;  /* 0x000000002a02a984 */ /* 0x000ea20000008a00 */
[----:B------:R-:W-:Y:S01]  /*3790*/  ISETP.NE.AND P2, PT, RZ, UR6, PT ;  /* 0x00000006ff007c0c */ /* 0x000fe2000bf45270 */
[----:B-1----:R-:W-:Y:S02]  /*37a0*/  IMAD.IADD R44, R43, 0x1, R40 ;  /* 0x000000012b2c7824 */ /* 0x002fe400078e0228 */
[----:B------:R-:W-:Y:S03]  /*37b0*/  I2F R43, R43 ;  /* 0x0000002b002b7306 */ /* 0x000fe60000201400 */
[----:B------:R-:W1:Y:S05]  /*37c0*/  SHFL.DOWN PT, R155, R44, 0x2, 0x1f ;  /* 0x08401f002c9b7f89 */ /* 0x000e6a00000e0000 */
[----:B------:R-:W3:Y:S01]  /*37d0*/  I2F R46, R44 ;  /* 0x0000002c002e7306 */ /* 0x000ee20000201400 */
[----:B0-2---:R-:W0:Y:S07]  /*37e0*/  SHFL.DOWN PT, R45, R2, 0x4, 0x1f ;  /* 0x08801f00022d7f89 */ /* 0x005e2e00000e0000 */
[----:B---3--:R-:W2:Y:S01]  /*37f0*/  MUFU.RCP R47, R46 ;  /* 0x0000002e002f7308 */ /* 0x008ea20000001000 */
[----:B-1----:R-:W-:-:S05]  /*3800*/  IADD3 R48, R44, R155, RZ ;  /* 0x0000009b2c307210 */ /* 0x002fca0007ffe0ff */
[----:B------:R-:W-:Y:S02]  /*3810*/  SHFL.DOWN PT, R159, R48, 0x1, 0x1f ;  /* 0x08201f00309f7f89 */ /* 0x000fe400000e0000 */
[----:B------:R-:W-:Y:S08]  /*3820*/  I2F R155, R155 ;  /* 0x0000009b009b7306 */ /* 0x000ff00000201400 */
[----:B------:R-:W1:Y:S01]  /*3830*/  I2F R154, R48 ;  /* 0x00000030009a7306 */ /* 0x000e620000201400 */
[----:B0-----:R-:W-:-:S04]  /*3840*/  FMUL.FTZ R42, R45, R43 ;  /* 0x0000002b2d2a7220 */ /* 0x001fc80000410000 */
[----:B------:R-:W-:Y:S02]  /*3850*/  FFMA.FTZ R42, R49, R2, R42 ;  /* 0x00000002312a7223 */ /* 0x000fe4000001002a */
[----:B------:R-:W-:Y:S02]  /*3860*/  FADD.FTZ R2, -R45, R2 ;  /* 0x000000022d027221 */ /* 0x000fe40000010100 */
[----:B--2---:R-:W-:Y:S01]  /*3870*/  FMUL.FTZ R153, R47, R42 ;  /* 0x0000002a2f997220 */ /* 0x004fe20000410000 */
[----:B-1----:R-:W0:Y:S01]  /*3880*/  MUFU.RCP R44, R154 ;  /* 0x0000009a002c7308 */ /* 0x002e220000001000 */
[----:B------:R-:W-:-:S03]  /*3890*/  FMUL.FTZ R2, R2, R2 ;  /* 0x0000000202027220 */ /* 0x000fc60000410000 */
[----:B------:R-:W1:Y:S01]  /*38a0*/  SHFL.DOWN PT, R42, R153, 0x2, 0x1f ;  /* 0x08401f00992a7f89 */ /* 0x000e6200000e0000 */
[----:B------:R-:W-:-:S04]  /*38b0*/  FMUL.FTZ R2, R2, R49 ;  /* 0x0000003102027220 */ /* 0x000fc80000410000 */
[----:B------:R-:W-:Y:S02]  /*38c0*/  FMUL.FTZ R2, R2, R43 ;  /* 0x0000002b02027220 */ /* 0x000fe40000410000 */
[----:B-1----:R-:W-:Y:S02]  /*38d0*/  FMUL.FTZ R40, R42, R155 ;  /* 0x0000009b2a287220 */ /* 0x002fe40000410000 */
[----:B------:R-:W-:Y:S02]  /*38e0*/  FADD.FTZ R42, R153, -R42 ;  /* 0x8000002a992a7221 */ /* 0x000fe40000010000 */
[----:B------:R-:W-:Y:S01]  /*38f0*/  FFMA.FTZ R157, R46, R153, R40 ;  /* 0x000000992e9d7223 */ /* 0x000fe20000010028 */
[----:B------:R-:W-:Y:S01]  /*3900*/  IADD3 R40, R48, R159, RZ ;  /* 0x0000009f30287210 */ /* 0x000fe20007ffe0ff */
[----:B------:R-:W-:Y:S01]  /*3910*/  FMUL.FTZ R45, R42, R42 ;  /* 0x0000002a2a2d7220 */ /* 0x000fe20000410000 */
[----:B------:R-:W-:Y:S01]  /*3920*/  I2F R159, R159 ;  /* 0x0000009f009f7306 */ /* 0x000fe20000201400 */
[----:B0-----:R-:W-:-:S02]  /*3930*/  FMUL.FTZ R157, R44, R157 ;  /* 0x0000009d2c9d7220 */ /* 0x001fc40000410000 */
[----:B------:R-:W-:-:S03]  /*3940*/  FMUL.FTZ R45, R46, R45 ;  /* 0x0000002d2e2d7220 */ /* 0x000fc60000410000 */
[----:B------:R-:W0:Y:S01]  /*3950*/  SHFL.DOWN PT, R156, R157, 0x1, 0x1f ;  /* 0x08201f009d9c7f89 */ /* 0x000e2200000e0000 */
[----:B------:R-:W-:Y:S01]  /*3960*/  FMUL.FTZ R45, R45, R155 ;  /* 0x0000009b2d2d7220 */ /* 0x000fe20000410000 */
[----:B------:R1:W2:Y:S02]  /*3970*/  I2F R158, R40 ;  /* 0x00000028009e7306 */ /* 0x0002a40000201400 */
[----:B-1----:R-:W1:Y:S06]  /*3980*/  SHFL.DOWN PT, R40, R3, 0x4, 0x1f ;  /* 0x08801f0003287f89 */ /* 0x002e6c00000e0000 */
[----:B--2---:R-:W2:Y:S01]  /*3990*/  MUFU.RCP R158, R158 ;  /* 0x0000009e009e7308 */ /* 0x004ea20000001000 */
[----:B0-----:R-:W-:-:S02]  /*39a0*/  FMUL.FTZ R152, R156, R159 ;  /* 0x0000009f9c987220 */ /* 0x001fc40000410000 */
[----:B------:R-:W-:Y:S02]  /*39b0*/  FADD.FTZ R156, R157, -R156 ;  /* 0x8000009c9d9c7221 */ /* 0x000fe40000010000 */
[----:B------:R-:W-:-:S04]  /*39c0*/  FFMA.FTZ R161, R154, R157, R152 ;  /* 0x0000009d9aa17223 */ /* 0x000fc80000010098 */
[----:B--2---:R-:W-:Y:S02]  /*39d0*/  FMUL.FTZ R161, R158, R161 ;  /* 0x000000a19ea17220 */ /* 0x004fe40000410000 */
[----:B-1----:R-:W-:Y:S02]  /*39e0*/  FADD.FTZ R40, R40, R3 ;  /* 0x0000000328287221 */ /* 0x002fe40000010000 */
[----:B------:R-:W-:Y:S02]  /*39f0*/  FMUL.FTZ R3, R156, R156 ;  /* 0x0000009c9c037220 */ /* 0x000fe40000410000 */
[----:B------:R-:W-:Y:S01]  /*3a00*/  FFMA.FTZ R2, R47, R2, R40 ;  /* 0x000000022f027223 */ /* 0x000fe20000010028 */
[----:B------:R-:W0:Y:S01]  /*3a10*/  SHFL.IDX PT, R161, R161, RZ, 0x1f ;  /* 0x00001fffa1a17589 */ /* 0x000e2200000e0000 */
[----:B------:R-:W-:-:S03]  /*3a20*/  FMUL.FTZ R154, R154, R3 ;  /* 0x000000039a9a7220 */ /* 0x000fc60000410000 */
[----:B------:R-:W1:Y:S01]  /*3a30*/  SHFL.DOWN PT, R43, R2, 0x2, 0x1f ;  /* 0x08401f00022b7f89 */ /* 0x000e6200000e0000 */
[----:B------:R-:W-:Y:S02]  /*3a40*/  FMUL.FTZ R154, R154, R159 ;  /* 0x0000009f9a9a7220 */ /* 0x000fe40000410000 */
[C---:B0-----:R-:W-:Y:S01]  /*3a50*/  FMUL.FTZ R48, R161.reuse, R161 ;  /* 0x000000a1a1307220 */ /* 0x041fe20000410000 */
[----:B------:R-:W-:Y:S01]  /*3a60*/  FSEL R152, R161, RZ, !P2 ;  /* 0x000000ffa1987208 */ /* 0x000fe20005000000 */
[----:B-1----:R-:W-:-:S03]  /*3a70*/  FADD.FTZ R43, R2, R43 ;  /* 0x0000002b022b7221 */ /* 0x002fc60000010000 */
[----:B------:R-:W-:Y:S01]  /*3a80*/  FSEL R163, R48, RZ, P2 ;  /* 0x000000ff30a37208 */ /* 0x000fe20001000000 */
[----:B------:R-:W-:Y:S01]  /*3a90*/  IMAD.MOV.U32 R2, RZ, RZ, c[0x0][0x1e0] ;  /* 0x00007800ff027624 */ /* 0x000fe200078e00ff */
[----:B------:R-:W-:Y:S01]  /*3aa0*/  LOP3.LUT P2, RZ, R41, 0x1f, R0, 0xf8, !PT ;  /* 0x0000001f29ff7812 */ /* 0x000fe2000784f800 */
[----:B------:R-:W-:-:S05]  /*3ab0*/  FFMA.FTZ R43, R44, R45, R43 ;  /* 0x0000002d2c2b7223 */ /* 0x000fca000001002b */
[----:B------:R-:W0:Y:S02]  /*3ac0*/  SHFL.DOWN PT, R40, R43, 0x1, 0x1f ;  /* 0x08201f002b287f89 */ /* 0x000e2400000e0000 */
[----:B0-----:R-:W-:-:S05]  /*3ad0*/  FADD.FTZ R3, R43, R40 ;  /* 0x000000282b037221 */ /* 0x001fca0000010000 */
[----:B------:R-:W-:Y:S01]  /*3ae0*/  @!P2 MOV R40, 0x4 ;  /* 0x000000040028a802 */ /* 0x000fe20000000f00 */
[----:B------:R-:W-:-:S04]  /*3af0*/  FFMA.FTZ R154, R158, R154, R3 ;  /* 0x0000009a9e9a7223 */ /* 0x000fc80000010003 */
[----:B------:R-:W-:Y:S01]  /*3b00*/  @!P2 IMAD.WIDE R40, R75, R40, c[0x0][0x1a8] ;  /* 0x00006a004b28a625 */ /* 0x000fe200078e0228 */
[----:B------:R-:W0:Y:S03]  /*3b10*/  SHFL.IDX PT, R3, R154, RZ, 0x1f ;  /* 0x00001fff9a037589 */ /* 0x000e2600000e0000 */
[----:B0-----:R-:W-:-:S04]  /*3b20*/  FFMA.FTZ R2, R3, R2, c[0x0][0x228] ;  /* 0x00008a0003027623 */ /* 0x001fc80000010002 */
[----:B------:R-:W-:Y:S01]  /*3b30*/  FADD.FTZ R153, R2, R163 ;  /* 0x000000a302997221 */ /* 0x000fe20000010000 */
[----:B------:R-:W-:-:S05]  /*3b40*/  @!P2 MOV R2, 0x4 ;  /* 0x000000040002a802 */ /* 0x000fca0000000f00 */
[----:B------:R-:W0:Y:S01]  /*3b50*/  MUFU.RSQ R153, R153 ;  /* 0x0000009900997308 */ /* 0x000e220000001400 */
[----:B------:R-:W-:-:S05]  /*3b60*/  @!P2 IMAD.WIDE R2, R75, R2, c[0x0][0x1a0] ;  /* 0x000068004b02a625 */ /* 0x000fca00078e0202 */
[----:B------:R1:W-:Y:S04]  /*3b70*/  @!P2 STG.E [R2.64], R161 ;  /* 0x000000a10200a986 */ /* 0x0003e8000c101904 */
[----:B0-----:R1:W-:Y:S01]  /*3b80*/  @!P2 STG.E [R40.64], R153 ;  /* 0x000000992800a986 */ /* 0x0013e2000c101904 */
[----:B------:R-:W-:Y:S05]  /*3b90*/  @!P0 BRA `(.L_x_15819) ;  /* 0x0000016000008947 */ /* 0x000fea0003800000 */
[--C-:B------:R-:W-:Y:S02]  /*3ba0*/  FADD.FTZ R44, R11, -R152.reuse ;  /* 0x800000980b2c7221 */ /* 0x100fe40000010000 */
[--C-:B-1----:R-:W-:Y:S02]  /*3bb0*/  FADD.FTZ R2, R8, -R152.reuse ;  /* 0x8000009808027221 */ /* 0x102fe40000010000 */
[--C-:B------:R-:W-:Y:S02]  /*3bc0*/  FADD.FTZ R42, R10, -R152.reuse ;  /* 0x800000980a2a7221 */ /* 0x100fe40000010000 */
[----:B------:R-:W-:-:S02]  /*3bd0*/  FADD.FTZ R40, R9, -R152 ;  /* 0x8000009809287221 */ /* 0x000fc40000010000 */
[C---:B------:R-:W-:Y:S02]  /*3be0*/  FMUL.FTZ R47, R153.reuse, R44 ;  /* 0x0000002c992f7220 */ /* 0x040fe40000410000 */
[----:B------:R-:W-:Y:S02]  /*3bf0*/  IMAD.MOV.U32 R48, RZ, RZ, 0x10 ;  /* 0x00000010ff307424 */ /* 0x000fe400078e00ff */
[C---:B------:R-:W-:Y:S02]  /*3c00*/  FMUL.FTZ R46, R153.reuse, R42 ;  /* 0x0000002a992e7220 */ /* 0x040fe40000410000 */
[C---:B------:R-:W-:Y:S02]  /*3c10*/  FMUL.FTZ R45, R153.reuse, R40 ;  /* 0x00000028992d7220 */ /* 0x040fe40000410000 */
[----:B------:R-:W-:Y:S02]  /*3c20*/  FMUL.FTZ R44, R153, R2 ;  /* 0x00000002992c7220 */ /* 0x000fe40000410000 */
[----:B------:R-:W-:-:S02]  /*3c30*/  FFMA.FTZ R43, R78, R47, R125 ;  /* 0x0000002f4e2b7223 */ /* 0x000fc4000001007d */
[----:B------:R-:W-:Y:S02]  /*3c40*/  FFMA.FTZ R42, R79, R46, R52 ;  /* 0x0000002e4f2a7223 */ /* 0x000fe40000010034 */
[----:B------:R-:W-:Y:S02]  /*3c50*/  FFMA.FTZ R41, R77, R45, R124 ;  /* 0x0000002d4d297223 */ /* 0x000fe4000001007c */
[----:B------:R-:W-:Y:S02]  /*3c60*/  FFMA.FTZ R40, R76, R44, R51 ;  /* 0x0000002c4c287223 */ /* 0x000fe40000010033 */
[----:B------:R-:W-:-:S04]  /*3c70*/  IMAD.WIDE.U32 R2, R151, R48, c[0x0][0x208] ;  /* 0x0000820097027625 */ /* 0x000fc800078e0030 */
[C---:B------:R-:W-:Y:S01]  /*3c80*/  IMAD.WIDE.U32 R48, R151.reuse, R48, c[0x0][0x210] ;  /* 0x0000840097307625 */ /* 0x040fe200078e0030 */
[----:B------:R0:W-:Y:S01]  /*3c90*/  STG.E.128 [R2.64], R40 ;  /* 0x0000002802007986 */ /* 0x0001e2000c101d04 */
[----:B------:R-:W-:Y:S02]  /*3ca0*/  IADD3 R151, R151, 0x100, RZ ;  /* 0x0000010097977810 */ /* 0x000fe40007ffe0ff */
[----:B------:R-:W-:Y:S02]  /*3cb0*/  FFMA.FTZ R47, R82, R47, R127 ;  /* 0x0000002f522f7223 */ /* 0x000fe4000001007f */
[----:B------:R-:W-:Y:S02]  /*3cc0*/  FFMA.FTZ R46, R83, R46, R54 ;  /* 0x0000002e532e7223 */ /* 0x000fe40000010036 */
[----:B------:R-:W-:Y:S02]  /*3cd0*/  FFMA.FTZ R45, R81, R45, R126 ;  /* 0x0000002d512d7223 */ /* 0x000fe4000001007e */
[----:B------:R-:W-:-:S05]  /*3ce0*/  FFMA.FTZ R44, R80, R44, R53 ;  /* 0x0000002c502c7223 */ /* 0x000fca0000010035 */
[----:B------:R0:W-:Y:S02]  /*3cf0*/  STG.E.128 [R48.64], R44 ;  /* 0x0000002c30007986 */ /* 0x0001e4000c101d04 */
.L_x_15819:
[----:B------:R-:W-:Y:S05]  /*3d00*/  BSYNC B0 ;  /* 0x0000000000007941 */ /* 0x000fea0003800000 */
.L_x_15818:
[----:B------:R-:W-:Y:S01]  /*3d10*/  ISETP.GE.U32.AND P2, PT, R50, 0x200, PT ;  /* 0x000002003200780c */ /* 0x000fe20003f46070 */
[----:B------:R-:W-:-:S12]  /*3d20*/  BSSY B0, `(.L_x_15820) ;  /* 0x0000018000007945 */ /* 0x000fd80003800000 */
[----:B------:R-:W-:Y:S05]  /*3d30*/  @!P2 BRA `(.L_x_15821) ;  /* 0x000001600000a947 */ /* 0x000fea0003800000 */
[----:B0-----:R-:W-:Y:S01]  /*3d40*/  HFMA2.MMA R48, -RZ, RZ, 0, 9.5367431640625e-07 ;  /* 0x00000010ff307435 */ /* 0x001fe200000001ff */
[--C-:B------:R-:W-:Y:S02]  /*3d50*/  FADD.FTZ R44, R23, -R152.reuse ;  /* 0x80000098172c7221 */ /* 0x100fe40000010000 */
[--C-:B-1----:R-:W-:Y:S02]  /*3d60*/  FADD.FTZ R2, R20, -R152.reuse ;  /* 0x8000009814027221 */ /* 0x102fe40000010000 */
        /* <DEDUP_REMOVED lines=9> */
[----:B------:R-:W-:-:S02]  /*3e00*/  FFMA.FTZ R40, R84, R44, R55 ;  /* 0x0000002c54287223 */ /* 0x000fc40000010037 */
        /* <DEDUP_REMOVED lines=9> */
.L_x_15821:
[----:B------:R-:W-:Y:S05]  /*3ea0*/  BSYNC B0 ;  /* 0x0000000000007941 */ /* 0x000fea0003800000 */
.L_x_15820:
[----:B------:R-:W-:Y:S01]  /*3eb0*/  ISETP.GE.U32.AND P2, PT, R50, 0x300, PT ;  /* 0x000003003200780c */ /* 0x000fe20003f46070 */
[----:B------:R-:W-:-:S12]  /*3ec0*/  BSSY B0, `(.L_x_15822) ;  /* 0x0000018000007945 */ /* 0x000fd80003800000 */
[----:B------:R-:W-:Y:S05]  /*3ed0*/  @!P2 BRA `(.L_x_15823) ;  /* 0x000001600000a947 */ /* 0x000fea0003800000 */
[--C-:B0-----:R-:W-:Y:S01]  /*3ee0*/  FADD.FTZ R44, R27, -R152.reuse ;  /* 0x800000981b2c7221 */ /* 0x101fe20000010000 */
[----:B------:R-:W-:Y:S01]  /*3ef0*/  MOV R48, 0x10 ;  /* 0x0000001000307802 */ /* 0x000fe20000000f00 */
        /* <DEDUP_REMOVED lines=20> */
.L_x_15823:
[----:B------:R-:W-:Y:S05]  /*4040*/  BSYNC B0 ;  /* 0x0000000000007941 */ /* 0x000fea0003800000 */
.L_x_15822:
[----:B------:R-:W-:Y:S01]  /*4050*/  ISETP.GE.U32.AND P2, PT, R50, 0x400, PT ;  /* 0x000004003200780c */ /* 0x000fe20003f46070 */
[----:B------:R-:W-:-:S12]  /*4060*/  BSSY B0, `(.L_x_15824) ;  /* 0x0000018000007945 */ /* 0x000fd80003800000 */
[----:B------:R-:W-:Y:S05]  /*4070*/  @!P2 BRA `(.L_x_15825) ;  /* 0x000001600000a947 */ /* 0x000fea0003800000 */
[--C-:B0-----:R-:W-:Y:S02]  /*4080*/  FADD.FTZ R44, R31, -R152.reuse ;  /* 0x800000981f2c7221 */ /* 0x101fe40000010000 */
[--C-:B-1----:R-:W-:Y:S02]  /*4090*/  FADD.FTZ R2, R28, -R152.reuse ;  /* 0x800000981c027221 */ /* 0x102fe40000010000 */
[--C-:B------:R-:W-:Y:S02]  /*40a0*/  FADD.FTZ R42, R30, -R152.reuse ;  /* 0x800000981e2a7221 */ /* 0x100fe40000010000 */
[----:B------:R-:W-:Y:S02]  /*40b0*/  FADD.FTZ R40, R29, -R152 ;  /* 0x800000981d287221 */ /* 0x000fe40000010000 */
[----:B------:R-:W-:Y:S02]  /*40c0*/  FMUL.FTZ R47, R153, R44 ;  /* 0x0000002c992f7220 */ /* 0x000fe40000410000 */
[----:B------:R-:W-:-:S02]  /*40d0*/  IMAD.MOV.U32 R48, RZ, RZ, 0x10 ;  /* 0x00000010ff307424 */ /* 0x000fc400078e00ff */
[C---:B------:R-:W-:Y:S02]  /*40e0*/  FMUL.FTZ R46, R153.reuse, R42 ;  /* 0x0000002a992e7220 */ /* 0x040fe40000410000 */
[C---:B------:R-:W-:Y:S02]  /*40f0*/  FMUL.FTZ R45, R153.reuse, R40 ;  /* 0x00000028992d7220 */ /* 0x040fe40000410000 */
[----:B------:R-:W-:Y:S02]  /*4100*/  FMUL.FTZ R44, R153, R2 ;  /* 0x00000002992c7220 */ /* 0x000fe40000410000 */
[----:B------:R-:W-:Y:S02]  /*4110*/  FFMA.FTZ R43, R102, R47, R137 ;  /* 0x0000002f662b7223 */ /* 0x000fe40000010089 */
[----:B------:R-:W-:Y:S02]  /*4120*/  FFMA.FTZ R42, R103, R46, R64 ;  /* 0x0000002e672a7223 */ /* 0x000fe40000010040 */
[----:B------:R-:W-:-:S02]  /*4130*/  FFMA.FTZ R41, R101, R45, R136 ;  /* 0x0000002d65297223 */ /* 0x000fc40000010088 */
        /* <DEDUP_REMOVED lines=10> */
.L_x_15825:
[----:B------:R-:W-:Y:S05]  /*41e0*/  BSYNC B0 ;  /* 0x0000000000007941 */ /* 0x000fea0003800000 */
.L_x_15824:
        /* <DEDUP_REMOVED lines=25> */
.L_x_15827:
[----:B------:R-:W-:Y:S05]  /*4380*/  BSYNC B0 ;  /* 0x0000000000007941 */ /* 0x000fea0003800000 */
.L_x_15826:
[----:B------:R-:W-:Y:S01]  /*4390*/  ISETP.GE.U32.AND P2, PT, R50, 0x600, PT ;  /* 0x000006003200780c */ /* 0x000fe20003f46070 */
[----:B------:R-:W-:-:S12]  /*43a0*/  BSSY B0, `(.L_x_15828) ;  /* 0x0000017000007945 */ /* 0x000fd80003800000 */
        /* <DEDUP_REMOVED lines=10> */
[-C--:B------:R-:W-:Y:S02]  /*4450*/  FFMA.FTZ R41, R117, R40.reuse, R144 ;  /* 0x0000002875297223 */ /* 0x080fe40000010090 */
[----:B------:R-:W-:Y:S02]  /*4460*/  FFMA.FTZ R45, R121, R40, R146 ;  /* 0x00000028792d7223 */ /* 0x000fe40000010092 */
[----:B------:R-:W-:-:S04]  /*4470*/  IMAD.WIDE.U32 R2, R151, R48, c[0x0][0x208] ;  /* 0x0000820097027625 */ /* 0x000fc800078e0030 */
[----:B------:R-:W-:Y:S02]  /*4480*/  FFMA.FTZ R43, R118, R152, R147 ;  /* 0x00000098762b7223 */ /* 0x000fe40000010093 */
[----:B------:R-:W-:Y:S02]  /*4490*/  FFMA.FTZ R42, R119, R46, R72 ;  /* 0x0000002e772a7223 */ /* 0x000fe40000010048 */
[----:B------:R-:W-:Y:S02]  /*44a0*/  FFMA.FTZ R40, R116, R44, R71 ;  /* 0x0000002c74287223 */ /* 0x000fe40000010047 */
[----:B------:R-:W-:-:S03]  /*44b0*/  IMAD.WIDE.U32 R48, R151, R48, c[0x0][0x210] ;  /* 0x0000840097307625 */ /* 0x000fc600078e0030 */
[----:B------:R0:W-:Y:S01]  /*44c0*/  STG.E.128 [R2.64], R40 ;  /* 0x0000002802007986 */ /* 0x0001e2000c101d04 */
[----:B------:R-:W-:Y:S02]  /*44d0*/  FFMA.FTZ R47, R122, R152, R149 ;  /* 0x000000987a2f7223 */ /* 0x000fe40000010095 */
[----:B------:R-:W-:Y:S02]  /*44e0*/  FFMA.FTZ R46, R123, R46, R74 ;  /* 0x0000002e7b2e7223 */ /* 0x000fe4000001004a */
[----:B------:R-:W-:-:S05]  /*44f0*/  FFMA.FTZ R44, R120, R44, R73 ;  /* 0x0000002c782c7223 */ /* 0x000fca0000010049 */
[----:B------:R0:W-:Y:S02]  /*4500*/  STG.E.128 [R48.64], R44 ;  /* 0x0000002c30007986 */ /* 0x0001e4000c101d04 */
.L_x_15829:
[----:B------:R-:W-:Y:S05]  /*4510*/  BSYNC B0 ;  /* 0x0000000000007941 */ /* 0x000fea0003800000 */
.L_x_15828:
[----:B------:R-:W-:Y:S02]  /*4520*/  LOP3.LUT P2, RZ, R148, 0xff, RZ, 0xc0, !PT ;  /* 0x000000ff94ff7812 */ /* 0x000fe4000784c0ff */
[----:B------:R-:W-:Y:S02]  /*4530*/  IADD3 R75, R75, c[0x0][0x160], RZ ;  /* 0x000058004b4b7a10 */ /* 0x000fe40007ffe0ff */
[----:B------:R-:W-:Y:S02]  /*4540*/  SEL R148, RZ, 0x1, P2 ;  /* 0x00000001ff947807 */ /* 0x000fe40001000000 */
[----:B------:R-:W-:-:S13]  /*4550*/  ISETP.GE.AND P2, PT, R75, c[0x0][0x164], PT ;  /* 0x000059004b007a0c */ /* 0x000fda0003f46270 */
[----:B01----:R-:W-:Y:S01]  /*4560*/  @P2 CALL.REL.NOINC `(.L_x_15830) ;  /* 0x0000001000002944 */ /* 0x003fe20003c00000 */
[----:B------:R-:W-:Y:S05]  /*4570*/  BRA `(.L_x_15831) ;  /* 0xffffd10000007947 */ /* 0x000fea000383ffff */
.L_x_15830:
[----:B------:R-:W-:Y:S05]  /*4580*/  EXIT ;  /* 0x000000000000794d */ /* 0x000fea0003800000 */
.L_x_15816:
[----:B------:R-:W-:Y:S01]  /*4590*/  HFMA2.MMA R43, -RZ, RZ, 0, 1.847743988037109375e-06 ;  /* 0x0000001fff2b7435 */ /* 0x000fe200000001ff */
[----:B------:R-:W-:Y:S01]  /*45a0*/  IMAD.MOV.U32 R46, RZ, RZ, 0x1 ;  /* 0x00000001ff2e7424 */ /* 0x000fe200078e00ff */
[----:B------:R-:W-:Y:S02]  /*45b0*/  MOV R44, 0xffffffff ;  /* 0xffffffff002c7802 */ /* 0x000fe40000000f00 */
[----:B------:R-:W-:Y:S02]  /*45c0*/  MOV R40, 0x45e0 ;  /* 0x000045e000287802 */ /* 0x000fe40000000f00 */
[----:B------:R-:W-:Y:S05]  /*45d0*/  CALL.REL.NOINC `($__internal_64_$__cuda_sm70_shflsync_bfly_p) ;  /* 0x000006b000007944 */ /* 0x000fea0003c00000 */
[----:B-1----:R-:W-:Y:S01]  /*45e0*/  IMAD.MOV.U32 R2, RZ, RZ, R46 ;  /* 0x000000ffff027224 */ /* 0x002fe200078e002e */
[----:B0-----:R-:W-:Y:S05]  /*45f0*/  BRA `(.L_x_15832) ;  /* 0xffffec2000007947 */ /* 0x001fea000383ffff */
.L_x_15817:
[----:B------:R-:W-:Y:S01]  /*4600*/  HFMA2.MMA R46, -RZ, RZ, 0, 1.1920928955078125e-07 ;  /* 0x00000002ff2e7435 */ /* 0x000fe200000001ff */
[----:B------:R-:W-:Y:S01]  /*4610*/  MOV R43, 0x1f ;  /* 0x0000001f002b7802 */ /* 0x000fe20000000f00 */
[----:B------:R-:W-:Y:S01]  /*4620*/  IMAD.MOV.U32 R44, RZ, RZ, -0x1 ;  /* 0xffffffffff2c7424 */ /* 0x000fe200078e00ff */
[----:B------:R-:W-:-:S03]  /*4630*/  MOV R40, 0x4650 ;  /* 0x0000465000287802 */ /* 0x000fc60000000f00 */
[----:B------:R-:W-:Y:S05]  /*4640*/  CALL.REL.NOINC `($__internal_64_$__cuda_sm70_shflsync_bfly_p) ;  /* 0x0000064000007944 */ /* 0x000fea0003c00000 */
[----:B01----:R-:W-:Y:S01]  /*4650*/  FADD.FTZ R3, R3, R46 ;  /* 0x0000002e03037221 */ /* 0x003fe20000010000 */
[----:B------:R-:W-:Y:S01]  /*4660*/  HFMA2.MMA R46, -RZ, RZ, 0, 2.384185791015625e-07 ;  /* 0x00000004ff2e7435 */ /* 0x000fe200000001ff */
[----:B------:R-:W-:Y:S01]  /*4670*/  MOV R43, 0x1f ;  /* 0x0000001f002b7802 */ /* 0x000fe20000000f00 */
[----:B------:R-:W-:Y:S01]  /*4680*/  IMAD.MOV.U32 R44, RZ, RZ, -0x1 ;  /* 0xffffffffff2c7424 */ /* 0x000fe200078e00ff */
[----:B------:R-:W-:-:S03]  /*4690*/  MOV R40, 0x46b0 ;  /* 0x000046b000287802 */ /* 0x000fc60000000f00 */
[----:B------:R-:W-:Y:S05]  /*46a0*/  CALL.REL.NOINC `($__internal_64_$__cuda_sm70_shflsync_bfly_p) ;  /* 0x000005e000007944 */ /* 0x000fea0003c00000 */
[----:B01----:R-:W-:Y:S01]  /*46b0*/  FADD.FTZ R3, R3, R46 ;  /* 0x0000002e03037221 */ /* 0x003fe20000010000 */
[----:B------:R-:W-:Y:S01]  /*46c0*/  HFMA2.MMA R46, -RZ, RZ, 0, 4.76837158203125e-07 ;  /* 0x00000008ff2e7435 */ /* 0x000fe200000001ff */
[----:B------:R-:W-:Y:S01]  /*46d0*/  MOV R43, 0x1f ;  /* 0x0000001f002b7802 */ /* 0x000fe20000000f00 */
[----:B------:R-:W-:Y:S01]  /*46e0*/  IMAD.MOV.U32 R44, RZ, RZ, -0x1 ;  /* 0xffffffffff2c7424 */ /* 0x000fe200078e00ff */
[----:B------:R-:W-:-:S03]  /*46f0*/  MOV R40, 0x4710 ;  /* 0x0000471000287802 */ /* 0x000fc60000000f00 */
[----:B------:R-:W-:Y:S05]  /*4700*/  CALL.REL.NOINC `($__internal_64_$__cuda_sm70_shflsync_bfly_p) ;  /* 0x0000058000007944 */ /* 0x000fea0003c00000 */
[----:B01----:R-:W-:Y:S01]  /*4710*/  FADD.FTZ R3, R3, R46 ;  /* 0x0000002e03037221 */ /* 0x003fe20000010000 */
[----:B------:R-:W-:Y:S01]  /*4720*/  HFMA2.MMA R46, -RZ, RZ, 0, 9.5367431640625e-07 ;  /* 0x00000010ff2e7435 */ /* 0x000fe200000001ff */
[----:B------:R-:W-:Y:S01]  /*4730*/  MOV R43, 0x1f ;  /* 0x0000001f002b7802 */ /* 0x000fe20000000f00 */
[----:B------:R-:W-:Y:S01]  /*4740*/  IMAD.MOV.U32 R44, RZ, RZ, -0x1 ;  /* 0xffffffffff2c7424 */ /* 0x000fe200078e00ff */
[----:B------:R-:W-:-:S03]  /*4750*/  MOV R40, 0x4770 ;  /* 0x0000477000287802 */ /* 0x000fc60000000f00 */
[----:B------:R-:W-:Y:S05]  /*4760*/  CALL.REL.NOINC `($__internal_64_$__cuda_sm70_shflsync_bfly_p) ;  /* 0x0000052000007944 */ /* 0x000fea0003c00000 */
        /* <DEDUP_REMOVED lines=14> */
[----:B------:R-:W-:Y:S01]  /*4850*/  FSEL R3, R3, RZ, P0 ;  /* 0x000000ff03037208 */ /* 0x000fe20000000000 */
[----:B------:R-:W-:-:S04]  /*4860*/  IMAD.MOV.U32 R44, RZ, RZ, -0x1 ;  /* 0xffffffffff2c7424 */ /* 0x000fc800078e00ff */
        /* <DEDUP_REMOVED lines=35> */
[----:B------:R-:W-:Y:S01]  /*4aa0*/  FFMA.FTZ R40, R43, R43, R40 ;  /* 0x0000002b2b287223 */ /* 0x000fe20000010028 */
[----:B------:R-:W-:-:S03]  /*4ab0*/  MOV R43, 0x1f ;  /* 0x0000001f002b7802 */ /* 0x000fc60000000f00 */
[----:B------:R-:W-:Y:S01]  /*4ac0*/  @P6 FFMA.FTZ R3, R41, R41, R40 ;  /* 0x0000002929036223 */ /* 0x000fe20000010028 */
[----:B------:R-:W-:Y:S02]  /*4ad0*/  MOV R40, 0x4af0 ;  /* 0x00004af000287802 */ /* 0x000fe40000000f00 */
[----:B------:R-:W-:Y:S05]  /*4ae0*/  CALL.REL.NOINC `($__internal_64_$__cuda_sm70_shflsync_bfly_p) ;  /* 0x000001a000007944 */ /* 0x000fea0003c00000 */
[----:B01----:R-:W-:Y:S01]  /*4af0*/  FADD.FTZ R3, R3, R46 ;  /* 0x0000002e03037221 */ /* 0x003fe20000010000 */
        /* <DEDUP_REMOVED lines=17> */
[----:B-1----:R-:W-:Y:S01]  /*4c10*/  FADD.FTZ R45, R3, R46 ;  /* 0x0000002e032d7221 */ /* 0x002fe20000010000 */
[----:B------:R-:W-:Y:S01]  /*4c20*/  HFMA2.MMA R46, -RZ, RZ, 0, 9.5367431640625e-07 ;  /* 0x00000010ff2e7435 */ /* 0x000fe200000001ff */
[----:B0-----:R-:W-:Y:S01]  /*4c30*/  MOV R43, 0x1f ;  /* 0x0000001f002b7802 */ /* 0x001fe20000000f00 */
[----:B------:R-:W-:Y:S01]  /*4c40*/  IMAD.MOV.U32 R44, RZ, RZ, -0x1 ;  /* 0xffffffffff2c7424 */ /* 0x000fe200078e00ff */
[----:B------:R-:W-:-:S02]  /*4c50*/  MOV R40, 0x4c80 ;  /* 0x00004c8000287802 */ /* 0x000fc40000000f00 */
[----:B------:R-:W-:Y:S02]  /*4c60*/  MOV R3, R45 ;  /* 0x0000002d00037202 */ /* 0x000fe40000000f00 */
[----:B------:R-:W-:Y:S05]  /*4c70*/  CALL.REL.NOINC `($__internal_64_$__cuda_sm70_shflsync_bfly_p) ;  /* 0x0000001000007944 */ /* 0x000fea0003c00000 */
[----:B01----:R-:W-:Y:S05]  /*4c80*/  BRA `(.L_x_15833) ;  /* 0xffffe9e000007947 */ /* 0x003fea000383ffff */
        .weak           $__internal_64_$__cuda_sm70_shflsync_bfly_p
        .type           $__internal_64_$__cuda_sm70_shflsync_bfly_p,@function
        .size           $__internal_64_$__cuda_sm70_shflsync_bfly_p,(.L_x_20044 - $__internal_64_$__cuda_sm70_shflsync_bfly_p)
$__internal_64_$__cuda_sm70_shflsync_bfly_p:
[----:B------:R-:W-:Y:S01]  /*4c90*/  HFMA2.MMA R41, -RZ, RZ, 0, 0 ;  /* 0x00000000ff297435 */ /* 0x000fe200000001ff */
[----:B------:R-:W-:Y:S04]  /*4ca0*/  WARPSYNC R44 ;  /* 0x0000002c00007348 */ /* 0x000fe80003800000 */
[----:B------:R0:W1:Y:S01]  /*4cb0*/  SHFL.BFLY PT, R46, R3, R46, R43 ;  /* 0x0c00002e032e7389 */ /* 0x00006200000e002b */
[----:B------:R-:W-:Y:S05]  /*4cc0*/  RET.REL.NODEC R40 `(_ZN10layer_norm31ln_parallel_residual_fwd_kernelINS_13Kernel_traitsI6__halfffffjLj6144ELj1ELj1ELj8ELj16ENS_18Kernel_traits_baseILj6144ES2_ffffjLj256EEEEELb0ELb0ELb0EEEvNS_9FwdParamsE) ;  /* 0xffffb33028007950 */ /* 0x000fea0003c3ffff */
.L_x_15834:
        /* <DEDUP_REMOVED lines=11> */
.L_x_20044:


//--------------------- .text._ZN10layer_norm31ln_parallel_residual_fwd_kernelINS_13Kernel_traitsI6__halfffffjLj6144ELj1ELj1ELj8ELj16ENS_18Kernel_traits_baseILj6144ES2_ffffjLj256EEEEELb0ELb0ELb1EEEvNS_9FwdParamsE --------------------------
	.section	.text._ZN10layer_norm31ln_parallel_residual_fwd_kernelINS_13Kernel_traitsI6__halfffffjLj6144ELj1ELj1ELj8ELj16ENS_18Kernel_traits_baseILj6144ES2_ffffjLj256EEEEELb0ELb0ELb1EEEvNS_9FwdParamsE,"ax",@progbits
	.sectioninfo	@"SHI_REGISTERS=164"
	.align	128
        .global         _ZN10layer_norm31ln_parallel_residual_fwd_kernelINS_13Kernel_traitsI6__halfffffjLj6144ELj1ELj1ELj8ELj16ENS_18Kernel_traits_baseILj6144ES2_ffffjLj256EEEEELb0ELb0ELb1EEEvNS_9FwdParamsE
        .type           _ZN10layer_norm31ln_parallel_residual_fwd_kernelINS_13Kernel_traitsI6__halfffffjLj6144ELj1ELj1ELj8ELj16ENS_18Kernel_traits_baseILj6144ES2_ffffjLj256EEEEELb0ELb0ELb1EEEvNS_9FwdParamsE,@function
        .size           _ZN10layer_norm31ln_parallel_residual_fwd_kernelINS_13Kernel_traitsI6__halfffffjLj6144ELj1ELj1ELj8ELj16ENS_18Kernel_traits_baseILj6144ES2_ffffjLj256EEEEELb0ELb0ELb1EEEvNS_9FwdParamsE,(.L_x_20045 - _ZN10layer_norm31ln_parallel_residual_fwd_kernelINS_13Kernel_traitsI6__halfffffjLj6144ELj1ELj1ELj8ELj16ENS_18Kernel_traits_baseILj6144ES2_ffffjLj256EEEEELb0ELb0ELb1EEEvNS_9FwdParamsE)
        .other          _ZN10layer_norm31ln_parallel_residual_fwd_kernelINS_13Kernel_traitsI6__halfffffjLj6144ELj1ELj1ELj8ELj16ENS_18Kernel_traits_baseILj6144ES2_ffffjLj256EEEEELb0ELb0ELb1EEEvNS_9FwdParamsE,@"STO_CUDA_ENTRY STV_DEFAULT"
_ZN10layer_norm31ln_parallel_residual_fwd_kernelINS_13Kernel_traitsI6__halfffffjLj6144ELj1ELj1ELj8ELj16ENS_18Kernel_traits_baseILj6144ES2_ffffjLj256EEEEELb0ELb0ELb1EEEvNS_9FwdParamsE:
.text._ZN10layer_norm31ln_parallel_residual_fwd_kernelINS_13Kernel_traitsI6__halfffffjLj6144ELj1ELj1ELj8ELj16ENS_18Kernel_traits_baseILj6144ES2_ffffjLj256EEEEELb0ELb0ELb1EEEvNS_9FwdParamsE:
[----:B------:R-:W-:Y:S02]  /*0000*/  MOV R1, c[0x0][0x28] ;  /* 0x00000a0000017a02 */ /* 0x000fe40000000f00 */
[----:B------:R-:W0:Y:S01]  /*0010*/  S2R R86, SR_TID.X ;  /* 0x0000000000567919 */ /* 0x000e220000002100 */
[----:B------:R-:W-:Y:S01]  /*0020*/  ISETP.NE.U32.AND P1, PT, RZ, c[0x0][0x218], PT ;  /* 0x00008600ff007a0c */ /* 0x000fe20003f25070 */
[----:B------:R-:W-:Y:S01]  /*0030*/  ULDC.64 UR4, c[0x0][0x118] ;  /* 0x0000460000047ab9 */ /* 0x000fe20000000a00 */
[----:B------:R-:W-:Y:S02]  /*0040*/  ISETP.NE.U32.AND P2, PT, RZ, c[0x0][0x220], PT ;  /* 0x00008800ff007a0c */ /* 0x000fe40003f45070 */
[----:B------:R-:W-:Y:S02]  /*0050*/  ISETP.NE.AND.EX P1, PT, RZ, c[0x0][0x21c], PT, P1 ;  /* 0x00008700ff007a0c */ /* 0x000fe40003f25310 */
[----:B------:R-:W-:Y:S02]  /*0060*/  ISETP.NE.AND.EX P2, PT, RZ, c[0x0][0x224], PT, P2 ;  /* 0x00008900ff007a0c */ /* 0x000fe40003f45320 */
[C---:B0-----:R-:W-:Y:S02]  /*0070*/  SHF.L.U32 R0, R86.reuse, 0x3, RZ ;  /* 0x0000000356007819 */ /* 0x041fe400000006ff */
[----:B------:R-:W-:-:S02]  /*0080*/  LOP3.LUT R148, R86, 0xff, RZ, 0xc0, !PT ;  /* 0x000000ff56947812 */ /* 0x000fc400078ec0ff */
[----:B------:R-:W-:Y:S02]  /*0090*/  LOP3.LUT R2, R0, 0x7f8, RZ, 0xc0, !PT ;  /* 0x000007f800027812 */ /* 0x000fe400078ec0ff */
[----:B------:R-:W-:Y:S02]  /*00a0*/  SHF.L.U32 R0, R148, 0x3, RZ ;  /* 0x0000000394007819 */ /* 0x000fe400000006ff */
[----:B------:R-:W-:Y:S02]  /*00b0*/  IADD3 R4, P0, R2, c[0x0][0x218], RZ ;  /* 0x0000860002047a10 */ /* 0x000fe40007f1e0ff */
[----:B------:R-:W-:Y:S02]  /*00c0*/  IADD3 R6, P3, R0, c[0x0][0x220], RZ ;  /* 0x0000880000067a10 */ /* 0x000fe40007f7e0ff */
[----:B------:R-:W-:Y:S02]  /*00d0*/  IADD3.X R5, RZ, c[0x0][0x21c], RZ, P0, !PT ;  /* 0x00008700ff057a10 */ /* 0x000fe400007fe4ff */
[----:B------:R-:W-:-:S03]  /*00e0*/  IADD3.X R7, RZ, c[0x0][0x224], RZ, P3, !PT ;  /* 0x00008900ff077a10 */ /* 0x000fc60001ffe4ff */
[----:B------:R0:W5:Y:S04]  /*00f0*/  @P1 LDG.E.64 R30, [R4.64] ;  /* 0x00000004041e1981 */ /* 0x000168000c1e1b00 */
[----:B------:R0:W5:Y:S04]  /*0100*/  @P2 LDG.E.64 R28, [R6.64] ;  /* 0x00000004061c2981 */ /* 0x000168000c1e1b00 */
[----:B------:R0:W5:Y:S04]  /*0110*/  @P1 LDG.E.64 R26, [R4.64+0x800] ;  /* 0x00080004041a1981 */ /* 0x000168000c1e1b00 */
[----:B------:R0:W5:Y:S04]  /*0120*/  @P2 LDG.E.64 R24, [R6.64+0x800] ;  /* 0x0008000406182981 */ /* 0x000168000c1e1b00 */
[----:B------:R0:W5:Y:S04]  /*0130*/  @P1 LDG.E.64 R22, [R4.64+0x1000] ;  /* 0x0010000404161981 */ /* 0x000168000c1e1b00 */
[----:B------:R0:W5:Y:S01]  /*0140*/  @P2 LDG.E.64 R20, [R6.64+0x1000] ;  /* 0x0010000406142981 */ /* 0x000162000c1e1b00 */
[----:B------:R-:W1:Y:S03]  /*0150*/  S2UR UR6, SR_CTAID.X ;  /* 0x00000000000679c3 */ /* 0x000e660000002500 */
[----:B------:R0:W5:Y:S04]  /*0160*/  @P1 LDG.E.64 R18, [R4.64+0x1800] ;  /* 0x0018000404121981 */ /* 0x000168000c1e1b00 */
[----:B------:R0:W5:Y:S04]  /*0170*/  @P2 LDG.E.64 R16, [R6.64+0x1800] ;  /* 0x0018000406102981 */ /* 0x000168000c1e1b00 */
[----:B------:R0:W5:Y:S04]  /*0180*/  @P1 LDG.E.64 R14, [R4.64+0x2000] ;  /* 0x00200004040e1981 */ /* 0x000168000c1e1b00 */
[----:B------:R0:W5:Y:S01]  /*0190*/  @P2 LDG.E.64 R12, [R6.64+0x2000] ;  /* 0x00200004060c2981 */ /* 0x000162000c1e1b00 */
[----:B------:R-:W-:-:S03]  /*01a0*/  IADD3 R2, P3, R2, c[0x0][0x1b0], RZ ;  /* 0x00006c0002027a10 */ /* 0x000fc60007f7e0ff */
[----:B------:R0:W5:Y:S04]  /*01b0*/  @P1 LDG.E.64 R10, [R4.64+0x2800] ;  /* 0x00280004040a1981 */ /* 0x000168000c1e1b00 */
[----:B------:R0:W5:Y:S01]  /*01c0*/  @P2 LDG.E.64 R8, [R6.64+0x2800] ;  /* 0x0028000406082981 */ /* 0x000162000c1e1b00 */
[----:B-1----:R-:W-:-:S04]  /*01d0*/  LEA.HI R86, R86, UR6, RZ, 0x18 ;  /* 0x0000000656567c11 */ /* 0x002fc8000f8fc0ff */
[----:B------:R-:W-:Y:S02]  /*01e0*/  ISETP.GE.AND P0, PT, R86, c[0x0][0x164], PT ;  /* 0x0000590056007a0c */ /* 0x000fe40003f06270 */
[----:B------:R-:W-:-:S11]  /*01f0*/  IADD3.X R3, RZ, c[0x0][0x1b4], RZ, P3, !PT ;  /* 0x00006d00ff037a10 */ /* 0x000fd60001ffe4ff */
[----:B------:R-:W-:Y:S05]  /*0200*/  @P0 EXIT ;  /* 0x000000000000094d */ /* 0x000fea0003800000 */
[----:B0-----:R-:W-:Y:S01]  /*0210*/  IADD3 R4, P0, R0, c[0x0][0x1b8], RZ ;  /* 0x00006e0000047a10 */ /* 0x001fe20007f1e0ff */
[----:B------:R-:W2:Y:S03]  /*0220*/  LDG.E.64 R64, [R2.64] ;  /* 0x0000000402407981 */ /* 0x000ea6000c1e1b00 */
[----:B------:R-:W-:Y:S01]  /*0230*/  IADD3.X R5, RZ, c[0x0][0x1bc], RZ, P0, !PT ;  /* 0x00006f00ff057a10 */ /* 0x000fe200007fe4ff */
[----:B------:R-:W3:Y:S04]  /*0240*/  LDG.E.64 R66, [R2.64+0x800] ;  /* 0x0008000402427981 */ /* 0x000ee8000c1e1b00 */
[----:B------:R-:W4:Y:S04]  /*0250*/  LDG.E.64 R68, [R2.64+0x1000] ;  /* 0x0010000402447981 */ /* 0x000f28000c1e1b00 */
[----:B------:R-:W4:Y:S04]  /*0260*/  LDG.E.64 R70, [R2.64+0x1800] ;  /* 0x0018000402467981 */ /* 0x000f28000c1e1b00 */
[----:B------:R-:W4:Y:S04]  /*0270*/  LDG.E.64 R72, [R2.64+0x2000] ;  /* 0x0020000402487981 */ /* 0x000f28000c1e1b00 */
[----:B------:R-:W4:Y:S04]  /*0280*/  LDG.E.64 R74, [R2.64+0x2800] ;  /* 0x00280004024a7981 */ /* 0x000f28000c1e1b00 */
[----:B------:R-:W4:Y:S04]  /*0290*/  LDG.E.64 R76, [R4.64] ;  /* 0x00000004044c7981 */ /* 0x000f28000c1e1b00 */
[----:B------:R-:W4:Y:S04]  /*02a0*/  LDG.E.64 R78, [R4.64+0x800] ;  /* 0x00080004044e7981 */ /* 0x000f28000c1e1b00 */
[----:B------:R-:W4:Y:S04]  /*02b0*/  LDG.E.64 R80, [R4.64+0x1000] ;  /* 0x0010000404507981 */ /* 0x000f28000c1e1b00 */
[----:B------:R-:W4:Y:S04]  /*02c0*/  LDG.E.64 R82, [R4.64+0x1800] ;  /* 0x0018000404527981 */ /* 0x000f28000c1e1b00 */
[----:B------:R-:W4:Y:S04]  /*02d0*/  LDG.E.64 R84, [R4.64+0x2000] ;  /* 0x0020000404547981 */ /* 0x000f28000c1e1b00 */
[----:B------:R-:W4:Y:S01]  /*02e0*/  LDG.E.64 R6, [R4.64+0x2800] ;  /* 0x0028000404067981 */ /* 0x000f22000c1e1b00 */
[----:B-----5:R-:W-:Y:S01]  /*02f0*/  @!P1 CS2R R30, SRZ ;  /* 0x00000000001e9805 */ /* 0x020fe2000001ff00 */
        /* <DEDUP_REMOVED lines=11> */
[----:B------:R-:W-:Y:S01]  /*03b0*/  MOV R0, c[0x0][0x180] ;  /* 0x0000600000007a02 */ /* 0x000fe20000000f00 */
[----:B------:R-:W-:Y:S01]  /*03c0*/  HFMA2.MMA R112, -RZ, RZ, 0, 5.9604644775390625e-08 ;  /* 0x00000001ff707435 */ /* 0x000fe200000001ff */
[--C-:B------:R-:W-:Y:S01]  /*03d0*/  SHF.R.U64 R88, R30, 0x10, R31.reuse ;  /* 0x000000101e587819 */ /* 0x100fe2000000121f */
[----:B------:R-:W-:Y:S01]  /*03e0*/  HADD2.F32 R40, -RZ, R31.H0_H0 ;  /* 0x2000001fff287230 */ /* 0x000fe20000004100 */
[----:B------:R-:W-:Y:S01]  /*03f0*/  LOP3.LUT P0, RZ, R0, c[0x0][0x178], RZ, 0xfc, !PT ;  /* 0x00005e0000ff7a12 */ /* 0x000fe2000780fcff */
[----:B------:R-:W-:Y:S01]  /*0400*/  HADD2.F32 R41, -RZ, R28.H0_H0 ;  /* 0x2000001cff297230 */ /* 0x000fe20000004100 */
[----:B------:R-:W-:Y:S01]  /*0410*/  MOV R0, c[0x0][0x184] ;  /* 0x0000610000007a02 */ /* 0x000fe20000000f00 */
        /* <DEDUP_REMOVED lines=47> */
[----:B------:R-:W-:Y:S01]  /*0710*/  LOP3.LUT P0, RZ, R0, c[0x0][0x17c], RZ, 0xfc, P0 ;  /* 0x00005f0000ff7a12 */ /* 0x000fe2000000fcff */
        /* <DEDUP_REMOVED lines=22> */
[----:B------:R-:W-:Y:S01]  /*0880*/  HADD2.F32 R111, -RZ, R111.H0_H0 ;  /* 0x2000006fff6f7230 */ /* 0x000fe20000004100 */
[--C-:B--2---:R-:W-:Y:S01]  /*0890*/  SHF.R.U64 R113, R64, 0x10, R65.reuse ;  /* 0x0000001040717819 */ /* 0x104fe20000001241 */
[----:B------:R-:W-:Y:S01]  /*08a0*/  HADD2.F32 R63, -RZ, R64.H0_H0 ;  /* 0x20000040ff3f7230 */ /* 0x000fe20000004100 */
[----:B------:R-:W-:Y:S01]  /*08b0*/  SHF.R.U32.HI R115, RZ, 0x10, R65 ;  /* 0x00000010ff737819 */ /* 0x000fe20000011641 */
[----:B------:R-:W-:Y:S01]  /*08c0*/  HADD2.F32 R65, -RZ, R65.H0_H0 ;  /* 0x20000041ff417230 */ /* 0x000fe20000004100 */
[--C-:B---3--:R-:W-:Y:S01]  /*08d0*/  SHF.R.U64 R117, R66, 0x10, R67.reuse ;  /* 0x0000001042757819 */ /* 0x108fe20000001243 */
[----:B------:R-:W-:Y:S01]  /*08e0*/  HADD2.F32 R64, -RZ, R66.H0_H0 ;  /* 0x20000042ff407230 */ /* 0x000fe20000004100 */
[----:B------:R-:W-:Y:S01]  /*08f0*/  SHF.R.U32.HI R119, RZ, 0x10, R67 ;  /* 0x00000010ff777819 */ /* 0x000fe20000011643 */
[----:B------:R-:W-:Y:S01]  /*0900*/  HADD2.F32 R67, -RZ, R67.H0_H0 ;  /* 0x20000043ff437230 */ /* 0x000fe20000004100 */
[--C-:B----4-:R-:W-:Y:S01]  /*0910*/  SHF.R.U64 R121, R68, 0x10, R69.reuse ;  /* 0x0000001044797819 */ /* 0x110fe20000001245 */
        /* <DEDUP_REMOVED lines=63> */
.L_x_15934:
[----:B------:R-:W-:Y:S01]  /*0d10*/  IMAD R2, R86, c[0x0][0x168], RZ ;  /* 0x00005a0056027a24 */ /* 0x000fe200078e02ff */
[----:B------:R-:W-:-:S02]  /*0d20*/  ISETP.NE.U32.AND P1, PT, RZ, c[0x0][0x178], PT ;  /* 0x00005e00ff007a0c */ /* 0x000fc40003f25070 */
[----:B------:R-:W-:Y:S02]  /*0d30*/  ISETP.NE.U32.AND P2, PT, RZ, c[0x0][0x180], PT ;  /* 0x00006000ff007a0c */ /* 0x000fe40003f45070 */
[----:B------:R-:W-:Y:S02]  /*0d40*/  SHF.R.S32.HI R3, RZ, 0x1f, R2 ;  /* 0x0000001fff037819 */ /* 0x000fe40000011402 */
[----:B------:R-:W-:Y:S02]  /*0d50*/  ISETP.NE.AND.EX P1, PT, RZ, c[0x0][0x17c], PT, P1 ;  /* 0x00005f00ff007a0c */ /* 0x000fe40003f25310 */
[----:B------:R-:W-:Y:S02]  /*0d60*/  ISETP.NE.AND.EX P2, PT, RZ, c[0x0][0x184], PT, P2 ;  /* 0x00006100ff007a0c */ /* 0x000fe40003f45320 */
[----:B------:R-:W-:-:S04]  /*0d70*/  LEA.HI R3, R3, R2, RZ, 0x2 ;  /* 0x0000000203037211 */ /* 0x000fc800078f10ff */
[----:B------:R-:W-:Y:S02]  /*0d80*/  LEA.HI.SX32 R141, R3, R148, 0x1e ;  /* 0x00000094038d7211 */ /* 0x000fe400078ff2ff */
[----:B------:R-:W-:-:S05]  /*0d90*/  MOV R148, 0x10 ;  /* 0x0000001000947802 */ /* 0x000fca0000000f00 */
[----:B------:R-:W-:-:S04]  /*0da0*/  IMAD.WIDE.U32 R36, R141, R148, c[0x0][0x170] ;  /* 0x00005c008d247625 */ /* 0x000fc800078e0094 */
[CC--:B------:R-:W-:Y:S02]  /*0db0*/  @P1 IMAD.WIDE.U32 R2, R141.reuse, R148.reuse, c[0x0][0x178] ;  /* 0x00005e008d021625 */ /* 0x0c0fe400078e0094 */
[----:B------:R-:W5:Y:S02]  /*0dc0*/  LDG.E.128 R36, [R36.64] ;  /* 0x0000000424247981 */ /* 0x000f64000c1e1d00 */
[----:B------:R-:W-:Y:S02]  /*0dd0*/  @P2 IMAD.WIDE.U32 R16, R141, R148, c[0x0][0x180] ;  /* 0x000060008d102625 */ /* 0x000fe400078e0094 */
[----:B------:R0:W5:Y:S04]  /*0de0*/  @P1 LDG.E.128 R4, [R2.64] ;  /* 0x0000000402041981 */ /* 0x000168000c1e1d00 */
        /* <DEDUP_REMOVED lines=9> */
.L_x_15836:
[----:B-----5:R-:W-:Y:S01]  /*0e80*/  FADD.FTZ R36, R8, R36 ;  /* 0x0000002408247221 */ /* 0x020fe20000010000 */
[----:B------:R-:W-:Y:S05]  /*0e90*/  BRA `(.L_x_15837) ;  /* 0x0000002000007947 */ /* 0x000fea0003800000 */
.L_x_15835:
[----:B0----5:R-:W-:-:S04]  /*0ea0*/  FADD.FTZ R36, R4, R36 ;  /* 0x0000002404247221 */ /* 0x021fc80000010000 */
[----:B------:R-:W-:-:S05]  /*0eb0*/  @P2 FADD.FTZ R36, R8, R36 ;  /* 0x0000002408242221 */ /* 0x000fca0000010000 */
.L_x_15837:
[----:B-----5:R-:W-:Y:S02]  /*0ec0*/  MOV R12, R36 ;  /* 0x00000024000c7202 */ /* 0x020fe40000000f00 */
.L_x_15838:
[----:B------:R-:W-:Y:S05]  /*0ed0*/  @P3 BRA `(.L_x_15839) ;  /* 0x0000007000003947 */ /* 0x000fea0003800000 */
[----:B------:R-:W-:-:S04]  /*0ee0*/  ISETP.NE.U32.AND P4, PT, RZ, c[0x0][0x180], PT ;  /* 0x00006000ff007a0c */ /* 0x000fc80003f85070 */
[----:B------:R-:W-:-:S13]  /*0ef0*/  ISETP.NE.AND.EX P4, PT, RZ, c[0x0][0x184], PT, P4 ;  /* 0x00006100ff007a0c */ /* 0x000fda0003f85340 */
[----:B------:R-:W-:Y:S05]  /*0f00*/  @P4 BRA `(.L_x_15840) ;  /* 0x0000002000004947 */ /* 0x000fea0003800000 */
[----:B------:R-:W-:Y:S05]  /*0f10*/  @P0 BRA `(.L_x_15841) ;  /* 0x0000005000000947 */ /* 0x000fea0003800000 */
[----:B------:R-:W-:Y:S05]  /*0f20*/  BRA `(.L_x_15842) ;  /* 0x0000005000007947 */ /* 0x000fea0003800000 */
.L_x_15840:
[----:B-----5:R-:W-:Y:S01]  /*0f30*/  FADD.FTZ R37, R9, R37 ;  /* 0x0000002509257221 */ /* 0x020fe20000010000 */
[----:B------:R-:W-:Y:S05]  /*0f40*/  BRA `(.L_x_15841) ;  /* 0x0000002000007947 */ /* 0x000fea0003800000 */
.L_x_15839:
[----:B-----5:R-:W-:-:S04]  /*0f50*/  FADD.FTZ R37, R5, R37 ;  /* 0x0000002505257221 */ /* 0x020fc80000010000 */
[----:B------:R-:W-:-:S05]  /*0f60*/  @P2 FADD.FTZ R37, R9, R37 ;  /* 0x0000002509252221 */ /* 0x000fca0000010000 */
.L_x_15841:
[----:B-----5:R-:W-:Y:S02]  /*0f70*/  MOV R13, R37 ;  /* 0x00000025000d7202 */ /* 0x020fe40000000f00 */
.L_x_15842:
[----:B------:R-:W-:Y:S05]  /*0f80*/  @P3 BRA `(.L_x_15843) ;  /* 0x0000007000003947 */ /* 0x000fea0003800000 */
[----:B------:R-:W-:-:S04]  /*0f90*/  ISETP.NE.U32.AND P4, PT, RZ, c[0x0][0x180], PT ;  /* 0x00006000ff007a0c */ /* 0x000fc80003f85070 */
[----:B------:R-:W-:-:S13]  /*0fa0*/  ISETP.NE.AND.EX P4, PT, RZ, c[0x0][0x184], PT, P4 ;  /* 0x00006100ff007a0c */ /* 0x000fda0003f85340 */
[----:B------:R-:W-:Y:S05]  /*0fb0*/  @P4 BRA `(.L_x_15844) ;  /* 0x0000002000004947 */ /* 0x000fea0003800000 */
[----:B------:R-:W-:Y:S05]  /*0fc0*/  @P0 BRA `(.L_x_15845) ;  /* 0x0000005000000947 */ /* 0x000fea0003800000 */
[----:B------:R-:W-:Y:S05]  /*0fd0*/  BRA `(.L_x_15846) ;  /* 0x0000005000007947 */ /* 0x000fea0003800000 */
.L_x_15844:
[----:B-----5:R-:W-:Y:S01]  /*0fe0*/  FADD.FTZ R38, R10, R38 ;  /* 0x000000260a267221 */ /* 0x020fe20000010000 */
[----:B------:R-:W-:Y:S05]  /*0ff0*/  BRA `(.L_x_15845) ;  /* 0x0000002000007947 */ /* 0x000fea0003800000 */
.L_x_15843:
[----:B-----5:R-:W-:-:S04]  /*1000*/  FADD.FTZ R38, R6, R38 ;  /* 0x0000002606267221 */ /* 0x020fc80000010000 */
[----:B------:R-:W-:-:S05]  /*1010*/  @P2 FADD.FTZ R38, R10, R38 ;  /* 0x000000260a262221 */ /* 0x000fca0000010000 */
.L_x_15845:
[----:B-----5:R-:W-:Y:S02]  /*1020*/  MOV R14, R38 ;  /* 0x00000026000e7202 */ /* 0x020fe40000000f00 */
.L_x_15846:
[----:B------:R-:W-:Y:S05]  /*1030*/  @P3 BRA `(.L_x_15847) ;  /* 0x0000007000003947 */ /* 0x000fea0003800000 */
[----:B------:R-:W-:-:S04]  /*1040*/  ISETP.NE.U32.AND P4, PT, RZ, c[0x0][0x180], PT ;  /* 0x00006000ff007a0c */ /* 0x000fc80003f85070 */
[----:B------:R-:W-:-:S13]  /*1050*/  ISETP.NE.AND.EX P4, PT, RZ, c[0x0][0x184], PT, P4 ;  /* 0x00006100ff007a0c */ /* 0x000fda0003f85340 */
[----:B------:R-:W-:Y:S05]  /*1060*/  @P4 BRA `(.L_x_15848) ;  /* 0x0000002000004947 */ /* 0x000fea0003800000 */
[----:B------:R-:W-:Y:S05]  /*1070*/  @P0 BRA `(.L_x_15849) ;  /* 0x0000005000000947 */ /* 0x000fea0003800000 */
[----:B------:R-:W-:Y:S05]  /*1080*/  BRA `(.L_x_15850) ;  /* 0x0000005000007947 */ /* 0x000fea0003800000 */
.L_x_15848:
[----:B-----5:R-:W-:Y:S01]  /*1090*/  FADD.FTZ R39, R11, R39 ;  /* 0x000000270b277221 */ /* 0x020fe20000010000 */
[----:B------:R-:W-:Y:S05]  /*10a0*/  BRA `(.L_x_15849) ;  /* 0x0000002000007947 */ /* 0x000fea0003800000 */
.L_x_15847:
[----:B-----5:R-:W-:-:S04]  /*10b0*/  FADD.FTZ R39, R7, R39 ;  /* 0x0000002707277221 */ /* 0x020fc80000010000 */
[----:B------:R-:W-:-:S05]  /*10c0*/  @P2 FADD.FTZ R39, R11, R39 ;  /* 0x000000270b272221 */ /* 0x000fca0000010000 */
.L_x_15849:
[----:B-----5:R-:W-:Y:S02]  /*10d0*/  MOV R15, R39 ;  /* 0x00000027000f7202 */ /* 0x020fe40000000f00 */
.L_x_15850:
[C---:B------:R-:W-:Y:S01]  /*10e0*/  IADD3 R2, R141.reuse, 0x100, RZ ;  /* 0x000001008d027810 */ /* 0x040fe20007ffe0ff */
[----:B------:R-:W-:-:S04]  /*10f0*/  @P0 IMAD.WIDE.U32 R16, R141, R148, c[0x0][0x188] ;  /* 0x000062008d100625 */ /* 0x000fc800078e0094 */
[CC--:B------:R-:W-:Y:S01]  /*1100*/  IMAD.WIDE.U32 R24, R2.reuse, R148.reuse, c[0x0][0x170] ;  /* 0x00005c0002187625 */ /* 0x0c0fe200078e0094 */
[----:B------:R0:W-:Y:S03]  /*1110*/  @P0 STG.E.128 [R16.64], R12 ;  /* 0x0000000c10000986 */ /* 0x0001e6000c101d04 */
[CC--:B------:R-:W-:Y:S02]  /*1120*/  @P1 IMAD.WIDE.U32 R18, R2.reuse, R148.reuse, c[0x0][0x178] ;  /* 0x00005e0002121625 */ /* 0x0c0fe400078e0094 */
[----:B------:R-:W5:Y:S02]  /*1130*/  LDG.E.128 R24, [R24.64] ;  /* 0x0000000418187981 */ /* 0x000f64000c1e1d00 */
[----:B------:R-:W-:Y:S02]  /*1140*/  @P2 IMAD.WIDE.U32 R20, R2, R148, c[0x0][0x180] ;  /* 0x0000600002142625 */ /* 0x000fe400078e0094 */
[----:B-----5:R0:W5:Y:S04]  /*1150*/  @P1 LDG.E.128 R4, [R18.64] ;  /* 0x0000000412041981 */ /* 0x020168000c1e1d00 */
[----:B------:R0:W5:Y:S04]  /*1160*/  @P2 LDG.E.128 R8, [R20.64] ;  /* 0x0000000414082981 */ /* 0x000168000c1e1d00 */
[----:B------:R-:W1:Y:S01]  /*1170*/  S2R R3, SR_TID.X ;  /* 0x0000000000037919 */ /* 0x000e620000002100 */
[----:B------:R-:W-:Y:S05]  /*1180*/  @P3 BRA `(.L_x_15851) ;  /* 0x0000007000003947 */ /* 0x000fea0003800000 */
[----:B------:R-:W-:-:S04]  /*1190*/  ISETP.NE.U32.AND P4, PT, RZ, c[0x0][0x180], PT ;  /* 0x00006000ff007a0c */ /* 0x000fc80003f85070 */
[----:B------:R-:W-:-:S13]  /*11a0*/  ISETP.NE.AND.EX P4, PT, RZ, c[0x0][0x184], PT, P4 ;  /* 0x00006100ff007a0c */ /* 0x000fda0003f85340 */
[----:B------:R-:W-:Y:S05]  /*11b0*/  @P4 BRA `(.L_x_15852) ;  /* 0x0000002000004947 */ /* 0x000fea0003800000 */
[----:B------:R-:W-:Y:S05]  /*11c0*/  @P0 BRA `(.L_x_15853) ;  /* 0x0000005000000947 */ /* 0x000fea0003800000 */
[----:B------:R-:W-:Y:S05]  /*11d0*/  BRA `(.L_x_15854) ;  /* 0x0000005000007947 */ /* 0x000fea0003800000 */
.L_x_15852:
[----:B-----5:R-:W-:Y:S01]  /*11e0*/  FADD.FTZ R24, R8, R24 ;  /* 0x0000001808187221 */ /* 0x020fe20000010000 */
[----:B------:R-:W-:Y:S05]  /*11f0*/  BRA `(.L_x_15853) ;  /* 0x0000002000007947 */ /* 0x000fea0003800000 */
.L_x_15851:
[----:B-----5:R-:W-:-:S04]  /*1200*/  FADD.FTZ R24, R4, R24 ;  /* 0x0000001804187221 */ /* 0x020fc80000010000 */
[----:B------:R-:W-:-:S05]  /*1210*/  @P2 FADD.FTZ R24, R8, R24 ;  /* 0x0000001808182221 */ /* 0x000fca0000010000 */
.L_x_15853:
[----:B0-----:R-:W-:Y:S02]  /*1220*/  MOV R12, R24 ;  /* 0x00000018000c7202 */ /* 0x001fe40000000f00 */
.L_x_15854:
[----:B------:R-:W-:Y:S05]  /*1230*/  @P3 BRA `(.L_x_15855) ;  /* 0x0000007000003947 */ /* 0x000fea0003800000 */
[----:B------:R-:W-:-:S04]  /*1240*/  ISETP.NE.U32.AND P4, PT, RZ, c[0x0][0x180], PT ;  /* 0x00006000ff007a0c */ /* 0x000fc80003f85070 */
[----:B------:R-:W-:-:S13]  /*1250*/  ISETP.NE.AND.EX P4, PT, RZ, c[0x0][0x184], PT, P4 ;  /* 0x00006100ff007a0c */ /* 0x000fda0003f85340 */
[----:B------:R-:W-:Y:S05]  /*1260*/  @P4 BRA `(.L_x_15856) ;  /* 0x0000002000004947 */ /* 0x000fea0003800000 */
[----:B------:R-:W-:Y:S05]  /*1270*/  @P0 BRA `(.L_x_15857) ;  /* 0x0000005000000947 */ /* 0x000fea0003800000 */
[----:B------:R-:W-:Y:S05]  /*1280*/  BRA `(.L_x_15858) ;  /* 0x0000005000007947 */ /* 0x000fea0003800000 */
.L_x_15856:
[----:B-----5:R-:W-:Y:S01]  /*1290*/  FADD.FTZ R25, R9, R25 ;  /* 0x0000001909197221 */ /* 0x020fe20000010000 */
[----:B------:R-:W-:Y:S05]  /*12a0*/  BRA `(.L_x_15857) ;  /* 0x0000002000007947 */ /* 0x000fea0003800000 */
.L_x_15855:
[----:B-----5:R-:W-:-:S04]  /*12b0*/  FADD.FTZ R25, R5, R25 ;  /* 0x0000001905197221 */ /* 0x020fc80000010000 */
[----:B------:R-:W-:-:S05]  /*12c0*/  @P2 FADD.FTZ R25, R9, R25 ;  /* 0x0000001909192221 */ /* 0x000fca0000010000 */
.L_x_15857:
[----:B0-----:R-:W-:Y:S02]  /*12d0*/  MOV R13, R25 ;  /* 0x00000019000d7202 */ /* 0x001fe40000000f00 */
.L_x_15858:
[----:B------:R-:W-:Y:S05]  /*12e0*/  @P3 BRA `(.L_x_15859) ;  /* 0x0000007000003947 */ /* 0x000fea0003800000 */
[----:B------:R-:W-:-:S04]  /*12f0*/  ISETP.NE.U32.AND P4, PT, RZ, c[0x0][0x180], PT ;  /* 0x00006000ff007a0c */ /* 0x000fc80003f85070 */
[----:B------:R-:W-:-:S13]  /*1300*/  ISETP.NE.AND.EX P4, PT, RZ, c[0x0][0x184], PT, P4 ;  /* 0x00006100ff007a0c */ /* 0x000fda0003f85340 */
[----:B------:R-:W-:Y:S05]  /*1310*/  @P4 BRA `(.L_x_15860) ;  /* 0x0000002000004947 */ /* 0x000fea0003800000 */
[----:B------:R-:W-:Y:S05]  /*1320*/  @P0 BRA `(.L_x_15861) ;  /* 0x0000005000000947 */ /* 0x000fea0003800000 */
[----:B------:R-:W-:Y:S05]  /*1330*/  BRA `(.L_x_15862) ;  /* 0x0000005000007947 */ /* 0x000fea0003800000 */
.L_x_15860:
[----:B-----5:R-:W-:Y:S01]  /*1340*/  FADD.FTZ R26, R10, R26 ;  /* 0x0000001a0a1a7221 */ /* 0x020fe20000010000 */
[----:B------:R-:W-:Y:S05]  /*1350*/  BRA `(.L_x_15861) ;  /* 0x0000002000007947 */ /* 0x000fea0003800000 */
.L_x_15859:
[----:B-----5:R-:W-:-:S04]  /*1360*/  FADD.FTZ R26, R6, R26 ;  /* 0x0000001a061a7221 */ /* 0x020fc80000010000 */
[----:B------:R-:W-:-:S05]  /*1370*/  @P2 FADD.FTZ R26, R10, R26 ;  /* 0x0000001a0a1a2221 */ /* 0x000fca0000010000 */
.L_x_15861:
[----:B0-----:R-:W-:Y:S02]  /*1380*/  MOV R14, R26 ;  /* 0x0000001a000e7202 */ /* 0x001fe40000000f00 */
.L_x_15862:
[----:B------:R-:W-:Y:S05]  /*1390*/  @P3 BRA `(.L_x_15863) ;  /* 0x0000007000003947 */ /* 0x000fea0003800000 */
[----:B------:R-:W-:-:S04]  /*13a0*/  ISETP.NE.U32.AND P4, PT, RZ, c[0x0][0x180], PT ;  /* 0x00006000ff007a0c */ /* 0x000fc80003f85070 */
[----:B------:R-:W-:-:S13]  /*13b0*/  ISETP.NE.AND.EX P4, PT, RZ, c[0x0][0x184], PT, P4 ;  /* 0x00006100ff007a0c */ /* 0x000fda0003f85340 */
[----:B------:R-:W-:Y:S05]  /*13c0*/  @P4 BRA `(.L_x_15864) ;  /* 0x0000002000004947 */ /* 0x000fea0003800000 */
[----:B------:R-:W-:Y:S05]  /*13d0*/  @P0 BRA `(.L_x_15865) ;  /* 0x0000005000000947 */ /* 0x000fea0003800000 */
[----:B------:R-:W-:Y:S05]  /*13e0*/  BRA `(.L_x_15866) ;  /* 0x0000005000007947 */ /* 0x000fea0003800000 */
.L_x_15864:
[----:B-----5:R-:W-:Y:S01]  /*13f0*/  FADD.FTZ R27, R11, R27 ;  /* 0x0000001b0b1b7221 */ /* 0x020fe20000010000 */
[----:B------:R-:W-:Y:S05]  /*1400*/  BRA `(.L_x_15865) ;  /* 0x0000002000007947 */ /* 0x000fea0003800000 */
.L_x_15863:
[----:B-----5:R-:W-:-:S04]  /*1410*/  FADD.FTZ R27, R7, R27 ;  /* 0x0000001b071b7221 */ /* 0x020fc80000010000 */
[----:B------:R-:W-:-:S05]  /*1420*/  @P2 FADD.FTZ R27, R11, R27 ;  /* 0x0000001b0b1b2221 */ /* 0x000fca0000010000 */
.L_x_15865:
[----:B0-----:R-:W-:Y:S02]  /*1430*/  MOV R15, R27 ;  /* 0x0000001b000f7202 */ /* 0x001fe40000000f00 */
.L_x_15866:
[----:B------:R-:W-:Y:S01]  /*1440*/  IADD3 R139, R141, 0x200, RZ ;  /* 0x000002008d8b7810 */ /* 0x000fe20007ffe0ff */
[----:B0-----:R-:W-:-:S04]  /*1450*/  @P0 IMAD.WIDE.U32 R16, R2, R148, c[0x0][0x188] ;  /* 0x0000620002100625 */ /* 0x001fc800078e0094 */
[CC--:B------:R-:W-:Y:S01]  /*1460*/  IMAD.WIDE.U32 R28, R139.reuse, R148.reuse, c[0x0][0x170] ;  /* 0x00005c008b1c7625 */ /* 0x0c0fe200078e0094 */
[----:B------:R0:W-:Y:S03]  /*1470*/  @P0 STG.E.128 [R16.64], R12 ;  /* 0x0000000c10000986 */ /* 0x0001e6000c101d04 */
[CC--:B------:R-:W-:Y:S02]  /*1480*/  @P1 IMAD.WIDE.U32 R18, R139.reuse, R148.reuse, c[0x0][0x178] ;  /* 0x00005e008b121625 */ /* 0x0c0fe400078e0094 */
[----:B------:R-:W5:Y:S02]  /*1490*/  LDG.E.128 R28, [R28.64] ;  /* 0x000000041c1c7981 */ /* 0x000f64000c1e1d00 */
[----:B------:R-:W-:Y:S02]  /*14a0*/  @P2 IMAD.WIDE.U32 R20, R139, R148, c[0x0][0x180] ;  /* 0x000060008b142625 */ /* 0x000fe400078e0094 */
[----:B-----5:R0:W5:Y:S04]  /*14b0*/  @P1 LDG.E.128 R4, [R18.64] ;  /* 0x0000000412041981 */ /* 0x020168000c1e1d00 */
[----:B------:R0:W5:Y:S01]  /*14c0*/  @P2 LDG.E.128 R8, [R20.64] ;  /* 0x0000000414082981 */ /* 0x000162000c1e1d00 */
[----:B------:R-:W-:Y:S05]  /*14d0*/  @P3 BRA `(.L_x_15867) ;  /* 0x0000007000003947 */ /* 0x000fea0003800000 */
[----:B------:R-:W-:-:S04]  /*14e0*/  ISETP.NE.U32.AND P4, PT, RZ, c[0x0][0x180], PT ;  /* 0x00006000ff007a0c */ /* 0x000fc80003f85070 */
[----:B------:R-:W-:-:S13]  /*14f0*/  ISETP.NE.AND.EX P4, PT, RZ, c[0x0][0x184], PT, P4 ;  /* 0x00006100ff007a0c */ /* 0x000fda0003f85340 */
[----:B------:R-:W-:Y:S05]  /*1500*/  @P4 BRA `(.L_x_15868) ;  /* 0x0000002000004947 */ /* 0x000fea0003800000 */
[----:B------:R-:W-:Y:S05]  /*1510*/  @P0 BRA `(.L_x_15869) ;  /* 0x0000005000000947 */ /* 0x000fea0003800000 */
[----:B------:R-:W-:Y:S05]  /*1520*/  BRA `(.L_x_15870) ;  /* 0x0000005000007947 */ /* 0x000fea0003800000 */
.L_x_15868:
[----:B-----5:R-:W-:Y:S01]  /*1530*/  FADD.FTZ R28, R8, R28 ;  /* 0x0000001c081c7221 */ /* 0x020fe20000010000 */
[----:B------:R-:W-:Y:S05]  /*1540*/  BRA `(.L_x_15869) ;  /* 0x0000002000007947 */ /* 0x000fea0003800000 */
.L_x_15867:
[----:B-----5:R-:W-:-:S04]  /*1550*/  FADD.FTZ R28, R4, R28 ;  /* 0x0000001c041c7221 */ /* 0x020fc80000010000 */
[----:B------:R-:W-:-:S05]  /*1560*/  @P2 FADD.FTZ R28, R8, R28 ;  /* 0x0000001c081c2221 */ /* 0x000fca0000010000 */
.L_x_15869:
[----:B0-----:R-:W-:Y:S02]  /*1570*/  MOV R12, R28 ;  /* 0x0000001c000c7202 */ /* 0x001fe40000000f00 */
.L_x_15870:
[----:B------:R-:W-:Y:S05]  /*1580*/  @P3 BRA `(.L_x_15871) ;  /* 0x0000007000003947 */ /* 0x000fea0003800000 */
[----:B------:R-:W-:-:S04]  /*1590*/  ISETP.NE.U32.AND P4, PT, RZ, c[0x0][0x180], PT ;  /* 0x00006000ff007a0c */ /* 0x000fc80003f85070 */
[----:B------:R-:W-:-:S13]  /*15a0*/  ISETP.NE.AND.EX P4, PT, RZ, c[0x0][0x184], PT, P4 ;  /* 0x00006100ff007a0c */ /* 0x000fda0003f85340 */
[----:B------:R-:W-:Y:S05]  /*15b0*/  @P4 BRA `(.L_x_15872) ;  /* 0x0000002000004947 */ /* 0x000fea0003800000 */
[----:B------:R-:W-:Y:S05]  /*15c0*/  @P0 BRA `(.L_x_15873) ;  /* 0x0000005000000947 */ /* 0x000fea0003800000 */
[----:B------:R-:W-:Y:S05]  /*15d0*/  BRA `(.L_x_15874) ;  /* 0x0000005000007947 */ /* 0x000fea0003800000 */
.L_x_15872:
[----:B-----5:R-:W-:Y:S01]  /*15e0*/  FADD.FTZ R29, R9, R29 ;  /* 0x0000001d091d7221 */ /* 0x020fe20000010000 */
[----:B------:R-:W-:Y:S05]  /*15f0*/  BRA `(.L_x_15873) ;  /* 0x0000002000007947 */ /* 0x000fea0003800000 */
.L_x_15871:
[----:B-----5:R-:W-:-:S04]  /*1600*/  FADD.FTZ R29, R5, R29 ;  /* 0x0000001d051d7221 */ /* 0x020fc80000010000 */
[----:B------:R-:W-:-:S05]  /*1610*/  @P2 FADD.FTZ R29, R9, R29 ;  /* 0x0000001d091d2221 */ /* 0x000fca0000010000 */
.L_x_15873:
[----:B0-----:R-:W-:Y:S02]  /*1620*/  MOV R13, R29 ;  /* 0x0000001d000d7202 */ /* 0x001fe40000000f00 */
.L_x_15874:
[----:B------:R-:W-:Y:S05]  /*1630*/  @P3 BRA `(.L_x_15875) ;  /* 0x0000007000003947 */ /* 0x000fea0003800000 */
[----:B------:R-:W-:-:S04]  /*1640*/  ISETP.NE.U32.AND P4, PT, RZ, c[0x0][0x180], PT ;  /* 0x00006000ff007a0c */ /* 0x000fc80003f85070 */
[----:B------:R-:W-:-:S13]  /*1650*/  ISETP.NE.AND.EX P4, PT, RZ, c[0x0][0x184], PT, P4 ;  /* 0x00006100ff007a0c */ /* 0x000fda0003f85340 */
[----:B------:R-:W-:Y:S05]  /*1660*/  @P4 BRA `(.L_x_15876) ;  /* 0x0000002000004947 */ /* 0x000fea0003800000 */
[----:B------:R-:W-:Y:S05]  /*1670*/  @P0 BRA `(.L_x_15877) ;  /* 0x0000005000000947 */ /* 0x000fea0003800000 */
[----:B------:R-:W-:Y:S05]  /*1680*/  BRA `(.L_x_15878) ;  /* 0x0000005000007947 */ /* 0x000fea0003800000 */
.L_x_15876:
[----:B-----5:R-:W-:Y:S01]  /*1690*/  FADD.FTZ R30, R10, R30 ;  /* 0x0000001e0a1e7221 */ /* 0x020fe20000010000 */
[----:B------:R-:W-:Y:S05]  /*16a0*/  BRA `(.L_x_15877) ;  /* 0x0000002000007947 */ /* 0x000fea0003800000 */
.L_x_15875:
[----:B-----5:R-:W-:-:S04]  /*16b0*/  FADD.FTZ R30, R6, R30 ;  /* 0x0000001e061e7221 */ /* 0x020fc80000010000 */
[----:B------:R-:W-:-:S05]  /*16c0*/  @P2 FADD.FTZ R30, R10, R30 ;  /* 0x0000001e0a1e2221 */ /* 0x000fca0000010000 */
.L_x_15877:
[----:B0-----:R-:W-:Y:S02]  /*16d0*/  MOV R14, R30 ;  /* 0x0000001e000e7202 */ /* 0x001fe40000000f00 */
.L_x_15878:
[----:B------:R-:W-:Y:S05]  /*16e0*/  @P3 BRA `(.L_x_15879) ;  /* 0x0000007000003947 */ /* 0x000fea0003800000 */
[----:B------:R-:W-:-:S04]  /*16f0*/  ISETP.NE.U32.AND P4, PT, RZ, c[0x0][0x180], PT ;  /* 0x00006000ff007a0c */ /* 0x000fc80003f85070 */
[----:B------:R-:W-:-:S13]  /*1700*/  ISETP.NE.AND.EX P4, PT, RZ, c[0x0][0x184], PT, P4 ;  /* 0x00006100ff007a0c */ /* 0x000fda0003f85340 */
[----:B------:R-:W-:Y:S05]  /*1710*/  @P4 BRA `(.L_x_15880) ;  /* 0x0000002000004947 */ /* 0x000fea0003800000 */
[----:B------:R-:W-:Y:S05]  /*1720*/  @P0 BRA `(.L_x_15881) ;  /* 0x0000005000000947 */ /* 0x000fea0003800000 */
[----:B------:R-:W-:Y:S05]  /*1730*/  BRA `(.L_x_15882) ;  /* 0x0000005000007947 */ /* 0x000fea0003800000 */
.L_x_15880:
[----:B-----5:R-:W-:Y:S01]  /*1740*/  FADD.FTZ R31, R11, R31 ;  /* 0x0000001f0b1f7221 */ /* 0x020fe20000010000 */
[----:B------:R-:W-:Y:S05]  /*1750*/  BRA `(.L_x_15881) ;  /* 0x0000002000007947 */ /* 0x000fea0003800000 */
.L_x_15879:
[----:B-----5:R-:W-:-:S04]  /*1760*/  FADD.FTZ R31, R7, R31 ;  /* 0x0000001f071f7221 */ /* 0x020fc80000010000 */
[----:B------:R-:W-:-:S05]  /*1770*/  @P2 FADD.FTZ R31, R11, R31 ;  /* 0x0000001f0b1f2221 */ /* 0x000fca0000010000 */
.L_x_15881:
[----:B0-----:R-:W-:Y:S02]  /*1780*/  MOV R15, R31 ;  /* 0x0000001f000f7202 */ /* 0x001fe40000000f00 */
.L_x_15882:
[C---:B0-----:R-:W-:Y:S02]  /*1790*/  @P0 IADD3 R17, R141.reuse, 0x200, RZ ;  /* 0x000002008d110810 */ /* 0x041fe40007ffe0ff */
[----:B------:R-:W-:-:S03]  /*17a0*/  IADD3 R137, R141, 0x300, RZ ;  /* 0x000003008d897810 */ /* 0x000fc60007ffe0ff */
[----:B------:R-:W-:-:S04]  /*17b0*/  @P0 IMAD.WIDE.U32 R16, R17, R148, c[0x0][0x188] ;  /* 0x0000620011100625 */ /* 0x000fc800078e0094 */
        /* <DEDUP_REMOVED lines=13> */
.L_x_15884:
[----:B-----5:R-:W-:Y:S01]  /*1890*/  FADD.FTZ R32, R8, R32 ;  /* 0x0000002008207221 */ /* 0x020fe20000010000 */
[----:B------:R-:W-:Y:S05]  /*18a0*/  BRA `(.L_x_15885) ;  /* 0x0000002000007947 */ /* 0x000fea0003800000 */
.L_x_15883:
[----:B-----5:R-:W-:-:S04]  /*18b0*/  FADD.FTZ R32, R4, R32 ;  /* 0x0000002004207221 */ /* 0x020fc80000010000 */
[----:B------:R-:W-:-:S05]  /*18c0*/  @P2 FADD.FTZ R32, R8, R32 ;  /* 0x0000002008202221 */ /* 0x000fca0000010000 */
.L_x_15885:
[----:B0-----:R-:W-:Y:S02]  /*18d0*/  MOV R12, R32 ;  /* 0x00000020000c7202 */ /* 0x001fe40000000f00 */
.L_x_15886:
[----:B------:R-:W-:Y:S05]  /*18e0*/  @P3 BRA `(.L_x_15887) ;  /* 0x0000007000003947 */ /* 0x000fea0003800000 */
[----:B------:R-:W-:-:S04]  /*18f0*/  ISETP.NE.U32.AND P4, PT, RZ, c[0x0][0x180], PT ;  /* 0x00006000ff007a0c */ /* 0x000fc80003f85070 */
[----:B------:R-:W-:-:S13]  /*1900*/  ISETP.NE.AND.EX P4, PT, RZ, c[0x0][0x184], PT, P4 ;  /* 0x00006100ff007a0c */ /* 0x000fda0003f85340 */
[----:B------:R-:W-:Y:S05]  /*1910*/  @P4 BRA `(.L_x_15888) ;  /* 0x0000002000004947 */ /* 0x000fea0003800000 */
[----:B------:R-:W-:Y:S05]  /*1920*/  @P0 BRA `(.L_x_15889) ;  /* 0x0000005000000947 */ /* 0x000fea0003800000 */
[----:B------:R-:W-:Y:S05]  /*1930*/  BRA `(.L_x_15890) ;  /* 0x0000005000007947 */ /* 0x000fea0003800000 */
.L_x_15888:
[----:B-----5:R-:W-:Y:S01]  /*1940*/  FADD.FTZ R33, R9, R33 ;  /* 0x0000002109217221 */ /* 0x020fe20000010000 */
[----:B------:R-:W-:Y:S05]  /*1950*/  BRA `(.L_x_15889) ;  /* 0x0000002000007947 */ /* 0x000fea0003800000 */
.L_x_15887:
[----:B-----5:R-:W-:-:S04]  /*1960*/  FADD.FTZ R33, R5, R33 ;  /* 0x0000002105217221 */ /* 0x020fc80000010000 */
[----:B------:R-:W-:-:S05]  /*1970*/  @P2 FADD.FTZ R33, R9, R33 ;  /* 0x0000002109212221 */ /* 0x000fca0000010000 */
.L_x_15889:
[----:B0-----:R-:W-:Y:S02]  /*1980*/  MOV R13, R33 ;  /* 0x00000021000d7202 */ /* 0x001fe40000000f00 */
.L_x_15890:
[----:B------:R-:W-:Y:S05]  /*1990*/  @P3 BRA `(.L_x_15891) ;  /* 0x0000007000003947 */ /* 0x000fea0003800000 */
[----:B------:R-:W-:-:S04]  /*19a0*/  ISETP.NE.U32.AND P4, PT, RZ, c[0x0][0x180], PT ;  /* 0x00006000ff007a0c */ /* 0x000fc80003f85070 */
[----:B------:R-:W-:-:S13]  /*19b0*/  ISETP.NE.AND.EX P4, PT, RZ, c[0x0][0x184], PT, P4 ;  /* 0x00006100ff007a0c */ /* 0x000fda0003f85340 */
[----:B------:R-:W-:Y:S05]  /*19c0*/  @P4 BRA `(.L_x_15892) ;  /* 0x0000002000004947 */ /* 0x000fea0003800000 */
[----:B------:R-:W-:Y:S05]  /*19d0*/  @P0 BRA `(.L_x_15893) ;  /* 0x0000005000000947 */ /* 0x000fea0003800000 */
[----:B------:R-:W-:Y:S05]  /*19e0*/  BRA `(.L_x_15894) ;  /* 0x0000005000007947 */ /* 0x000fea0003800000 */
.L_x_15892:
[----:B-----5:R-:W-:Y:S01]  /*19f0*/  FADD.FTZ R34, R10, R34 ;  /* 0x000000220a227221 */ /* 0x020fe20000010000 */
[----:B------:R-:W-:Y:S05]  /*1a00*/  BRA `(.L_x_15893) ;  /* 0x0000002000007947 */ /* 0x000fea0003800000 */
.L_x_15891:
[----:B-----5:R-:W-:-:S04]  /*1a10*/  FADD.FTZ R34, R6, R34 ;  /* 0x0000002206227221 */ /* 0x020fc80000010000 */
[----:B------:R-:W-:-:S05]  /*1a20*/  @P2 FADD.FTZ R34, R10, R34 ;  /* 0x000000220a222221 */ /* 0x000fca0000010000 */
.L_x_15893:
[----:B0-----:R-:W-:Y:S02]  /*1a30*/  MOV R14, R34 ;  /* 0x00000022000e7202 */ /* 0x001fe40000000f00 */
.L_x_15894:
[----:B------:R-:W-:Y:S05]  /*1a40*/  @P3 BRA `(.L_x_15895) ;  /* 0x0000007000003947 */ /* 0x000fea0003800000 */
[----:B------:R-:W-:-:S04]  /*1a50*/  ISETP.NE.U32.AND P4, PT, RZ, c[0x0][0x180], PT ;  /* 0x00006000ff007a0c */ /* 0x000fc80003f85070 */
[----:B------:R-:W-:-:S13]  /*1a60*/  ISETP.NE.AND.EX P4, PT, RZ, c[0x0][0x184], PT, P4 ;  /* 0x00006100ff007a0c */ /* 0x000fda0003f85340 */
[----:B------:R-:W-:Y:S05]  /*1a70*/  @P4 BRA `(.L_x_15896) ;  /* 0x0000002000004947 */ /* 0x000fea0003800000 */
[----:B------:R-:W-:Y:S05]  /*1a80*/  @P0 BRA `(.L_x_15897) ;  /* 0x0000005000000947 */ /* 0x000fea0003800000 */
[----:B------:R-:W-:Y:S05]  /*1a90*/  BRA `(.L_x_15898) ;  /* 0x0000005000007947 */ /* 0x000fea0003800000 */
.L_x_15896:
[----:B-----5:R-:W-:Y:S01]  /*1aa0*/  FADD.FTZ R35, R11, R35 ;  /* 0x000000230b237221 */ /* 0x020fe20000010000 */
[----:B------:R-:W-:Y:S05]  /*1ab0*/  BRA `(.L_x_15897) ;  /* 0x0000002000007947 */ /* 0x000fea0003800000 */
.L_x_15895:
[----:B-----5:R-:W-:-:S04]  /*1ac0*/  FADD.FTZ R35, R7, R35 ;  /* 0x0000002307237221 */ /* 0x020fc80000010000 */
[----:B------:R-:W-:-:S05]  /*1ad0*/  @P2 FADD.FTZ R35, R11, R35 ;  /* 0x000000230b232221 */ /* 0x000fca0000010000 */
.L_x_15897:
[----:B0-----:R-:W-:Y:S02]  /*1ae0*/  MOV R15, R35 ;  /* 0x00000023000f7202 */ /* 0x001fe40000000f00 */
.L_x_15898:
        /* <DEDUP_REMOVED lines=16> */
.L_x_15900:
[----:B-----5:R-:W-:Y:S01]  /*1bf0*/  FADD.FTZ R20, R8, R20 ;  /* 0x0000001408147221 */ /* 0x020fe20000010000 */
[----:B------:R-:W-:Y:S05]  /*1c00*/  BRA `(.L_x_15901) ;  /* 0x0000002000007947 */ /* 0x000fea0003800000 */
.L_x_15899:
[----:B-----5:R-:W-:-:S04]  /*1c10*/  FADD.FTZ R20, R4, R20 ;  /* 0x0000001404147221 */ /* 0x020fc80000010000 */
[----:B------:R-:W-:-:S05]  /*1c20*/  @P2 FADD.FTZ R20, R8, R20 ;  /* 0x0000001408142221 */ /* 0x000fca0000010000 */
.L_x_15901:
[----:B0-----:R-:W-:Y:S02]  /*1c30*/  MOV R12, R20 ;  /* 0x00000014000c7202 */ /* 0x001fe40000000f00 */
.L_x_15902:
[----:B------:R-:W-:Y:S05]  /*1c40*/  @P3 BRA `(.L_x_15903) ;  /* 0x0000007000003947 */ /* 0x000fea0003800000 */
[----:B------:R-:W-:-:S04]  /*1c50*/  ISETP.NE.U32.AND P4, PT, RZ, c[0x0][0x180], PT ;  /* 0x00006000ff007a0c */ /* 0x000fc80003f85070 */
[----:B------:R-:W-:-:S13]  /*1c60*/  ISETP.NE.AND.EX P4, PT, RZ, c[0x0][0x184], PT, P4 ;  /* 0x00006100ff007a0c */ /* 0x000fda0003f85340 */
[----:B------:R-:W-:Y:S05]  /*1c70*/  @P4 BRA `(.L_x_15904) ;  /* 0x0000002000004947 */ /* 0x000fea0003800000 */
[----:B------:R-:W-:Y:S05]  /*1c80*/  @P0 BRA `(.L_x_15905) ;  /* 0x0000005000000947 */ /* 0x000fea0003800000 */
[----:B------:R-:W-:Y:S05]  /*1c90*/  BRA `(.L_x_15906) ;  /* 0x0000005000007947 */ /* 0x000fea0003800000 */
.L_x_15904:
[----:B-----5:R-:W-:Y:S01]  /*1ca0*/  FADD.FTZ R21, R9, R21 ;  /* 0x0000001509157221 */ /* 0x020fe20000010000 */
[----:B------:R-:W-:Y:S05]  /*1cb0*/  BRA `(.L_x_15905) ;  /* 0x0000002000007947 */ /* 0x000fea0003800000 */
.L_x_15903:
[----:B-----5:R-:W-:-:S04]  /*1cc0*/  FADD.FTZ R21, R5, R21 ;  /* 0x0000001505157221 */ /* 0x020fc80000010000 */
[----:B------:R-:W-:-:S05]  /*1cd0*/  @P2 FADD.FTZ R21, R9, R21 ;  /* 0x0000001509152221 */ /* 0x000fca0000010000 */
.L_x_15905:
[----:B0-----:R-:W-:Y:S02]  /*1ce0*/  MOV R13, R21 ;  /* 0x00000015000d7202 */ /* 0x001fe40000000f00 */
.L_x_15906:
[----:B------:R-:W-:Y:S05]  /*1cf0*/  @P3 BRA `(.L_x_15907) ;  /* 0x0000007000003947 */ /* 0x000fea0003800000 */
[----:B------:R-:W-:-:S04]  /*1d00*/  ISETP.NE.U32.AND P4, PT, RZ, c[0x0][0x180], PT ;  /* 0x00006000ff007a0c */ /* 0x000fc80003f85070 */
[----:B------:R-:W-:-:S13]  /*1d10*/  ISETP.NE.AND.EX P4, PT, RZ, c[0x0][0x184], PT, P4 ;  /* 0x00006100ff007a0c */ /* 0x000fda0003f85340 */
[----:B------:R-:W-:Y:S05]  /*1d20*/  @P4 BRA `(.L_x_15908) ;  /* 0x0000002000004947 */ /* 0x000fea0003800000 */
[----:B------:R-:W-:Y:S05]  /*1d30*/  @P0 BRA `(.L_x_15909) ;  /* 0x0000005000000947 */ /* 0x000fea0003800000 */
[----:B------:R-:W-:Y:S05]  /*1d40*/  BRA `(.L_x_15910) ;  /* 0x0000005000007947 */ /* 0x000fea0003800000 */
.L_x_15908:
[----:B-----5:R-:W-:Y:S01]  /*1d50*/  FADD.FTZ R22, R10, R22 ;  /* 0x000000160a167221 */ /* 0x020fe20000010000 */
[----:B------:R-:W-:Y:S05]  /*1d60*/  BRA `(.L_x_15909) ;  /* 0x0000002000007947 */ /* 0x000fea0003800000 */
.L_x_15907:
[----:B-----5:R-:W-:-:S04]  /*1d70*/  FADD.FTZ R22, R6, R22 ;  /* 0x0000001606167221 */ /* 0x020fc80000010000 */
[----:B------:R-:W-:-:S05]  /*1d80*/  @P2 FADD.FTZ R22, R10, R22 ;  /* 0x000000160a162221 */ /* 0x000fca0000010000 */
.L_x_15909:
[----:B0-----:R-:W-:Y:S02]  /*1d90*/  MOV R14, R22 ;  /* 0x00000016000e7202 */ /* 0x001fe40000000f00 */
.L_x_15910:
[----:B------:R-:W-:Y:S05]  /*1da0*/  @P3 BRA `(.L_x_15911) ;  /* 0x0000007000003947 */ /* 0x000fea0003800000 */
[----:B------:R-:W-:-:S04]  /*1db0*/  ISETP.NE.U32.AND P4, PT, RZ, c[0x0][0x180], PT ;  /* 0x00006000ff007a0c */ /* 0x000fc80003f85070 */
[----:B------:R-:W-:-:S13]  /*1dc0*/  ISETP.NE.AND.EX P4, PT, RZ, c[0x0][0x184], PT, P4 ;  /* 0x00006100ff007a0c */ /* 0x000fda0003f85340 */
[----:B------:R-:W-:Y:S05]  /*1dd0*/  @P4 BRA `(.L_x_15912) ;  /* 0x0000002000004947 */ /* 0x000fea0003800000 */
[----:B------:R-:W-:Y:S05]  /*1de0*/  @P0 BRA `(.L_x_15913) ;  /* 0x0000005000000947 */ /* 0x000fea0003800000 */
[----:B------:R-:W-:Y:S05]  /*1df0*/  BRA `(.L_x_15914) ;  /* 0x0000005000007947 */ /* 0x000fea0003800000 */
.L_x_15912:
[----:B-----5:R-:W-:Y:S01]  /*1e00*/  FADD.FTZ R23, R11, R23 ;  /* 0x000000170b177221 */ /* 0x020fe20000010000 */
[----:B------:R-:W-:Y:S05]  /*1e10*/  BRA `(.L_x_15913) ;  /* 0x0000002000007947 */ /* 0x000fea0003800000 */
.L_x_15911:
[----:B-----5:R-:W-:-:S04]  /*1e20*/  FADD.FTZ R23, R7, R23 ;  /* 0x0000001707177221 */ /* 0x020fc80000010000 */
[----:B------:R-:W-:-:S05]  /*1e30*/  @P2 FADD.FTZ R23, R11, R23 ;  /* 0x000000170b172221 */ /* 0x000fca0000010000 */
.L_x_15913:
[----:B0-----:R-:W-:Y:S02]  /*1e40*/  MOV R15, R23 ;  /* 0x00000017000f7202 */ /* 0x001fe40000000f00 */
.L_x_15914:
        /* <DEDUP_REMOVED lines=16> */
.L_x_15916:
[----:B-----5:R-:W-:Y:S01]  /*1f50*/  FADD.FTZ R16, R8, R16 ;  /* 0x0000001008107221 */ /* 0x020fe20000010000 */
[----:B------:R-:W-:Y:S05]  /*1f60*/  BRA `(.L_x_15917) ;  /* 0x0000002000007947 */ /* 0x000fea0003800000 */
.L_x_15915:
[----:B-----5:R-:W-:-:S04]  /*1f70*/  FADD.FTZ R16, R4, R16 ;  /* 0x0000001004107221 */ /* 0x020fc80000010000 */
[----:B------:R-:W-:-:S05]  /*1f80*/  @P2 FADD.FTZ R16, R8, R16 ;  /* 0x0000001008102221 */ /* 0x000fca0000010000 */
.L_x_15917:
[----:B0-----:R-:W-:Y:S02]  /*1f90*/  MOV R12, R16 ;  /* 0x00000010000c7202 */ /* 0x001fe40000000f00 */
.L_x_15918:
[----:B------:R-:W-:Y:S05]  /*1fa0*/  @P3 BRA `(.L_x_15919) ;  /* 0x0000007000003947 */ /* 0x000fea0003800000 */
[----:B------:R-:W-:-:S04]  /*1fb0*/  ISETP.NE.U32.AND P1, PT, RZ, c[0x0][0x180], PT ;  /* 0x00006000ff007a0c */ /* 0x000fc80003f25070 */
[----:B------:R-:W-:-:S13]  /*1fc0*/  ISETP.NE.AND.EX P1, PT, RZ, c[0x0][0x184], PT, P1 ;  /* 0x00006100ff007a0c */ /* 0x000fda0003f25310 */
[----:B------:R-:W-:Y:S05]  /*1fd0*/  @P1 BRA `(.L_x_15920) ;  /* 0x0000002000001947 */ /* 0x000fea0003800000 */
[----:B------:R-:W-:Y:S05]  /*1fe0*/  @P0 BRA `(.L_x_15921) ;  /* 0x0000005000000947 */ /* 0x000fea0003800000 */
[----:B------:R-:W-:Y:S05]  /*1ff0*/  BRA `(.L_x_15922) ;  /* 0x0000005000007947 */ /* 0x000fea0003800000 */
.L_x_15920:
[----:B-----5:R-:W-:Y:S01]  /*2000*/  FADD.FTZ R17, R9, R17 ;  /* 0x0000001109117221 */ /* 0x020fe20000010000 */
[----:B------:R-:W-:Y:S05]  /*2010*/  BRA `(.L_x_15921) ;  /* 0x0000002000007947 */ /* 0x000fea0003800000 */
.L_x_15919:
[----:B-----5:R-:W-:-:S04]  /*2020*/  FADD.FTZ R17, R5, R17 ;  /* 0x0000001105117221 */ /* 0x020fc80000010000 */
[----:B------:R-:W-:-:S05]  /*2030*/  @P2 FADD.FTZ R17, R9, R17 ;  /* 0x0000001109112221 */ /* 0x000fca0000010000 */
.L_x_15921:
[----:B0-----:R-:W-:Y:S02]  /*2040*/  MOV R13, R17 ;  /* 0x00000011000d7202 */ /* 0x001fe40000000f00 */
.L_x_15922:
[----:B------:R-:W-:Y:S05]  /*2050*/  @P3 BRA `(.L_x_15923) ;  /* 0x0000007000003947 */ /* 0x000fea0003800000 */
[----:B------:R-:W-:-:S04]  /*2060*/  ISETP.NE.U32.AND P1, PT, RZ, c[0x0][0x180], PT ;  /* 0x00006000ff007a0c */ /* 0x000fc80003f25070 */
[----:B------:R-:W-:-:S13]  /*2070*/  ISETP.NE.AND.EX P1, PT, RZ, c[0x0][0x184], PT, P1 ;  /* 0x00006100ff007a0c */ /* 0x000fda0003f25310 */
[----:B------:R-:W-:Y:S05]  /*2080*/  @P1 BRA `(.L_x_15924) ;  /* 0x0000002000001947 */ /* 0x000fea0003800000 */
[----:B------:R-:W-:Y:S05]  /*2090*/  @P0 BRA `(.L_x_15925) ;  /* 0x0000005000000947 */ /* 0x000fea0003800000 */
[----:B------:R-:W-:Y:S05]  /*20a0*/  BRA `(.L_x_15926) ;  /* 0x0000005000007947 */ /* 0x000fea0003800000 */
.L_x_15924:
[----:B-----5:R-:W-:Y:S01]  /*20b0*/  FADD.FTZ R18, R10, R18 ;  /* 0x000000120a127221 */ /* 0x020fe20000010000 */
[----:B------:R-:W-:Y:S05]  /*20c0*/  BRA `(.L_x_15925) ;  /* 0x0000002000007947 */ /* 0x000fea0003800000 */
.L_x_15923:
[----:B-----5:R-:W-:-:S04]  /*20d0*/  FADD.FTZ R18, R6, R18 ;  /* 0x0000001206127221 */ /* 0x020fc80000010000 */
[----:B------:R-:W-:-:S05]  /*20e0*/  @P2 FADD.FTZ R18, R10, R18 ;  /* 0x000000120a122221 */ /* 0x000fca0000010000 */
.L_x_15925:
[----:B0-----:R-:W-:Y:S02]  /*20f0*/  MOV R14, R18 ;  /* 0x00000012000e7202 */ /* 0x001fe40000000f00 */
.L_x_15926:
[----:B------:R-:W-:Y:S05]  /*2100*/  @P3 BRA `(.L_x_15927) ;  /* 0x0000007000003947 */ /* 0x000fea0003800000 */
[----:B------:R-:W-:-:S04]  /*2110*/  ISETP.NE.U32.AND P1, PT, RZ, c[0x0][0x180], PT ;  /* 0x00006000ff007a0c */ /* 0x000fc80003f25070 */
[----:B------:R-:W-:-:S13]  /*2120*/  ISETP.NE.AND.EX P1, PT, RZ, c[0x0][0x184], PT, P1 ;  /* 0x00006100ff007a0c */ /* 0x000fda0003f25310 */
[----:B------:R-:W-:Y:S05]  /*2130*/  @P1 BRA `(.L_x_15928) ;  /* 0x0000002000001947 */ /* 0x000fea0003800000 */
[----:B------:R-:W-:Y:S05]  /*2140*/  @P0 BRA `(.L_x_15929) ;  /* 0x0000005000000947 */ /* 0x000fea0003800000 */
[----:B------:R-:W-:Y:S05]  /*2150*/  BRA `(.L_x_15930) ;  /* 0x0000005000007947 */ /* 0x000fea0003800000 */
.L_x_15928:
[----:B-----5:R-:W-:Y:S01]  /*2160*/  FADD.FTZ R19, R11, R19 ;  /* 0x000000130b137221 */ /* 0x020fe20000010000 */
[----:B------:R-:W-:Y:S05]  /*2170*/  BRA `(.L_x_15929) ;  /* 0x0000002000007947 */ /* 0x000fea0003800000 */
.L_x_15927:
[----:B-----5:R-:W-:-:S04]  /*2180*/  FADD.FTZ R19, R7, R19 ;  /* 0x0000001307137221 */ /* 0x020fc80000010000 */
[----:B------:R-:W-:-:S05]  /*2190*/  @P2 FADD.FTZ R19, R11, R19 ;  /* 0x000000130b132221 */ /* 0x000fca0000010000 */
.L_x_15929:
[----:B0-----:R-:W-:Y:S02]  /*21a0*/  MOV R15, R19 ;  /* 0x00000013000f7202 */ /* 0x001fe40000000f00 */
.L_x_15930:
[----:B------:R-:W-:Y:S01]  /*21b0*/  FADD.FTZ R2, RZ, R36 ;  /* 0x00000024ff027221 */ /* 0x000fe20000010000 */
[----:B------:R-:W-:Y:S02]  /*21c0*/  LOP3.LUT P2, RZ, R112, 0xff, RZ, 0xc0, !PT ;  /* 0x000000ff70ff7812 */ /* 0x000fe4000784c0ff */
[----:B01----:R-:W-:Y:S01]  /*21d0*/  SHF.R.U32.HI R144, RZ, 0x5, R3 ;  /* 0x00000005ff907819 */ /* 0x003fe20000011603 */
        /* <DEDUP_REMOVED lines=19> */
[----:B------:R-:W-:-:S03]  /*2310*/  @P0 IADD3 R143, R141, 0x500, RZ ;  /* 0x000005008d8f0810 */ /* 0x000fc60007ffe0ff */
        /* <DEDUP_REMOVED lines=11> */
.L_x_15935:
        /* <DEDUP_REMOVED lines=68> */
.L_x_15936:
[----:B------:R-:W2:Y:S01]  /*2810*/  S2R R154, SR_TID.X ;  /* 0x00000000009a7919 */ /* 0x000ea20000002100 */
[----:B------:R-:W-:Y:S01]  /*2820*/  @!P1 SHF.R.U32.HI R143, RZ, 0x5, R3 ;  /* 0x00000005ff8f9819 */ /* 0x000fe20000011603 */
[----:B-1----:R-:W-:Y:S01]  /*2830*/  FADD.FTZ R3, R147, R148 ;  /* 0x0000009493037221 */ /* 0x002fe20000010000 */
[----:B------:R-:W-:Y:S01]  /*2840*/  WARPSYNC 0xffffffff ;  /* 0xffffffff00007948 */ /* 0x000fe20003800000 */
[----:B------:R-:W-:Y:S01]  /*2850*/  HFMA2.MMA R160, -RZ, RZ, 0, 9.5367431640625e-07 ;  /* 0x00000010ffa07435 */ /* 0x000fe200000001ff */
[----:B------:R-:W-:-:S04]  /*2860*/  @!P1 LOP3.LUT R143, R143, 0x7, RZ, 0xc0, !PT ;  /* 0x000000078f8f9812 */ /* 0x000fc800078ec0ff */
[----:B------:R-:W-:Y:S02]  /*2870*/  @!P1 IADD3 R145, R144, R143, RZ ;  /* 0x0000008f90919210 */ /* 0x000fe40007ffe0ff */
[----:B------:R-:W-:-:S03]  /*2880*/  CS2R R142, SRZ ;  /* 0x00000000008e7805 */ /* 0x000fc6000001ff00 */
[----:B------:R1:W-:Y:S01]  /*2890*/  @!P1 STS.64 [R145.X8], R2 ;  /* 0x0000000291009388 */ /* 0x0003e20000008a00 */
[----:B--2---:R-:W-:-:S03]  /*28a0*/  LOP3.LUT R149, R154, 0x1f, RZ, 0xc0, !PT ;  /* 0x0000001f9a957812 */ /* 0x004fc600078ec0ff */
[----:B------:R-:W-:Y:S01]  /*28b0*/  BAR.SYNC.DEFER_BLOCKING 0x0 ;  /* 0x0000000000007b1d */ /* 0x000fe20000010000 */
[----:B------:R-:W-:-:S13]  /*28c0*/  ISETP.GT.U32.AND P2, PT, R149, 0x7, PT ;  /* 0x000000079500780c */ /* 0x000fda0003f44070 */
[----:B------:R-:W-:Y:S01]  /*28d0*/  @!P2 IADD3 R149, R144, R149, RZ ;  /* 0x000000959095a210 */ /* 0x000fe20007ffe0ff */
[----:B------:R-:W-:-:S06]  /*28e0*/  HFMA2.MMA R144, -RZ, RZ, 0, 0 ;  /* 0x00000000ff907435 */ /* 0x000fcc00000001ff */
[----:B------:R-:W-:Y:S01]  /*28f0*/  @!P2 MOV R144, 0x300 ;  /* 0x000003000090a802 */ /* 0x000fe20000000f00 */
[----:B------:R-:W-:Y:S01]  /*2900*/  @!P2 LDS.64 R142, [R149.X8] ;  /* 0x00000000958ea984 */ /* 0x000fe20000008a00 */
[----:B------:R-:W-:Y:S02]  /*2910*/  ISETP.NE.AND P2, PT, RZ, UR6, PT ;  /* 0x00000006ff007c0c */ /* 0x000fe4000bf45270 */
[----:B-1----:R-:W-:Y:S01]  /*2920*/  I2F R145, R144 ;  /* 0x0000009000917306 */ /* 0x002fe20000201400 */
[----:B------:R-:W1:Y:S02]  /*2930*/  SHFL.DOWN PT, R147, R144, 0x4, 0x1f ;  /* 0x08801f0090937f89 */ /* 0x000e6400000e0000 */
[----:B-1----:R-:W-:-:S05]  /*2940*/  IADD3 R146, R147, R144, RZ ;  /* 0x0000009093927210 */ /* 0x002fca0007ffe0ff */
[----:B------:R-:W-:Y:S01]  /*2950*/  I2F R150, R147 ;  /* 0x0000009300967306 */ /* 0x000fe20000201400 */
[----:B------:R-:W-:Y:S07]  /*2960*/  SHFL.DOWN PT, R153, R146, 0x2, 0x1f ;  /* 0x08401f0092997f89 */ /* 0x000fee00000e0000 */
[----:B0-----:R-:W0:Y:S01]  /*2970*/  I2F R148, R146 ;  /* 0x0000009200947306 */ /* 0x001e220000201400 */
[----:B------:R-:W1:Y:S04]  /*2980*/  SHFL.DOWN PT, R151, R142, 0x4, 0x1f ;  /* 0x08801f008e977f89 */ /* 0x000e6800000e0000 */
[----:B------:R-:W2:Y:S03]  /*2990*/  SHFL.DOWN PT, R2, R143, 0x4, 0x1f ;  /* 0x08801f008f027f89 */ /* 0x000ea600000e0000 */
[----:B0-----:R-:W0:Y:S01]  /*29a0*/  MUFU.RCP R3, R148 ;  /* 0x0000009400037308 */ /* 0x001e220000001000 */
[----:B-1----:R-:W-:-:S02]  /*29b0*/  FMUL.FTZ R149, R151, R150 ;  /* 0x0000009697957220 */ /* 0x002fc40000410000 */
[----:B------:R-:W-:Y:S02]  /*29c0*/  FADD.FTZ R151, -R151, R142 ;  /* 0x0000008e97977221 */ /* 0x000fe40000010100 */
[----:B------:R-:W-:Y:S01]  /*29d0*/  FFMA.FTZ R152, R145, R142, R149 ;  /* 0x0000008e91987223 */ /* 0x000fe20000010095 */
[----:B------:R-:W-:Y:S01]  /*29e0*/  IADD3 R149, R146, R153, RZ ;  /* 0x0000009992957210 */ /* 0x000fe20007ffe0ff */
[----:B------:R-:W-:Y:S01]  /*29f0*/  FMUL.FTZ R151, R151, R151 ;  /* 0x0000009797977220 */ /* 0x000fe20000410000 */
[----:B------:R-:W-:Y:S01]  /*2a00*/  I2F R153, R153 ;  /* 0x0000009900997306 */ /* 0x000fe20000201400 */
[----:B--2---:R-:W-:Y:S02]  /*2a10*/  FADD.FTZ R2, R2, R143 ;  /* 0x0000008f02027221 */ /* 0x004fe40000010000 */
[----:B------:R-:W-:Y:S02]  /*2a20*/  FMUL.FTZ R151, R151, R145 ;  /* 0x0000009197977220 */ /* 0x000fe40000410000 */
[----:B0-----:R-:W-:-:S02]  /*2a30*/  FMUL.FTZ R145, R3, R152 ;  /* 0x0000009803917220 */ /* 0x001fc40000410000 */
[----:B------:R-:W-:Y:S01]  /*2a40*/  FMUL.FTZ R151, R151, R150 ;  /* 0x0000009697977220 */ /* 0x000fe20000410000 */
[----:B------:R-:W0:Y:S01]  /*2a50*/  I2F R144, R149 ;  /* 0x0000009500907306 */ /* 0x000e220000201400 */
[----:B------:R-:W-:Y:S02]  /*2a60*/  SHFL.DOWN PT, R150, R149, 0x1, 0x1f ;  /* 0x08201f0095967f89 */ /* 0x000fe400000e0000 */
[----:B------:R-:W-:Y:S02]  /*2a70*/  FFMA.FTZ R2, R3, R151, R2 ;  /* 0x0000009703027223 */ /* 0x000fe40000010002 */
[----:B------:R-:W1:Y:S04]  /*2a80*/  SHFL.DOWN PT, R142, R145, 0x2, 0x1f ;  /* 0x08401f00918e7f89 */ /* 0x000e6800000e0000 */
[----:B------:R-:W2:Y:S01]  /*2a90*/  SHFL.DOWN PT, R3, R2, 0x2, 0x1f ;  /* 0x08401f0002037f89 */ /* 0x000ea200000e0000 */
[----:B0-----:R-:W0:Y:S01]  /*2aa0*/  MUFU.RCP R143, R144 ;  /* 0x00000090008f7308 */ /* 0x001e220000001000 */
[----:B-1----:R-:W-:-:S02]  /*2ab0*/  FMUL.FTZ R146, R142, R153 ;  /* 0x000000998e927220 */ /* 0x002fc40000410000 */
[----:B------:R-:W-:Y:S02]  /*2ac0*/  FADD.FTZ R142, R145, -R142 ;  /* 0x8000008e918e7221 */ /* 0x000fe40000010000 */
        /* <DEDUP_REMOVED lines=8> */
[----:B------:R-:W-:Y:S03]  /*2b50*/  I2F R150, R150 ;  /* 0x0000009600967306 */ /* 0x000fe60000201400 */
[----:B------:R-:W-:-:S05]  /*2b60*/  FFMA.FTZ R142, R143, R147, R142 ;  /* 0x000000938f8e7223 */ /* 0x000fca000001008e */
[----:B------:R-:W1:Y:S01]  /*2b70*/  I2F R148, R148 ;  /* 0x0000009400947306 */ /* 0x000e620000201400 */
[----:B------:R-:W2:Y:S01]  /*2b80*/  SHFL.DOWN PT, R3, R142, 0x1, 0x1f ;  /* 0x08201f008e037f89 */ /* 0x000ea200000e0000 */
[----:B0-----:R-:W-:-:S06]  /*2b90*/  FADD.FTZ R143, R145, -R146 ;  /* 0x80000092918f7221 */ /* 0x001fcc0000010000 */
[----:B-1----:R0:W1:Y:S01]  /*2ba0*/  MUFU.RCP R2, R148 ;  /* 0x0000009400027308 */ /* 0x0020620000001000 */
[-C--:B------:R-:W-:Y:S02]  /*2bb0*/  FMUL.FTZ R146, R146, R150.reuse ;  /* 0x0000009692927220 */ /* 0x080fe40000410000 */
[----:B------:R-:W-:Y:S02]  /*2bc0*/  FMUL.FTZ R143, R143, R143 ;  /* 0x0000008f8f8f7220 */ /* 0x000fe40000410000 */
[C---:B------:R-:W-:Y:S02]  /*2bd0*/  FFMA.FTZ R147, R144.reuse, R145, R146 ;  /* 0x0000009190937223 */ /* 0x040fe40000010092 */
[----:B------:R-:W-:Y:S02]  /*2be0*/  FMUL.FTZ R143, R144, R143 ;  /* 0x0000008f908f7220 */ /* 0x000fe40000410000 */
[----:B--2---:R-:W-:Y:S01]  /*2bf0*/  FADD.FTZ R3, R142, R3 ;  /* 0x000000038e037221 */ /* 0x004fe20000010000 */
[----:B------:R-:W-:Y:S01]  /*2c00*/  MOV R142, c[0x0][0x1e0] ;  /* 0x00007800008e7a02 */ /* 0x000fe20000000f00 */
[----:B------:R-:W-:-:S02]  /*2c10*/  FMUL.FTZ R143, R143, R150 ;  /* 0x000000968f8f7220 */ /* 0x000fc40000410000 */
[----:B0-----:R-:W-:Y:S02]  /*2c20*/  IMAD R148, R86, c[0x0][0x168], RZ ;  /* 0x00005a0056947a24 */ /* 0x001fe400078e02ff */
[C---:B-1----:R-:W-:Y:S02]  /*2c30*/  FMUL.FTZ R147, R2.reuse, R147 ;  /* 0x0000009302937220 */ /* 0x042fe40000410000 */
[----:B------:R-:W-:Y:S01]  /*2c40*/  FFMA.FTZ R3, R2, R143, R3 ;  /* 0x0000008f02037223 */ /* 0x000fe20000010003 */
[----:B------:R-:W-:-:S03]  /*2c50*/  SHF.R.U32.HI R2, RZ, 0x5, R154 ;  /* 0x00000005ff027819 */ /* 0x000fc6000001169a */
[----:B------:R-:W0:Y:S01]  /*2c60*/  SHFL.IDX PT, R147, R147, RZ, 0x1f ;  /* 0x00001fff93937589 */ /* 0x000e2200000e0000 */
[----:B------:R-:W-:-:S03]  /*2c70*/  LOP3.LUT R143, R2, 0x7, RZ, 0xc0, !PT ;  /* 0x00000007028f7812 */ /* 0x000fc600078ec0ff */
[----:B------:R-:W1:Y:S01]  /*2c80*/  SHFL.IDX PT, R3, R3, RZ, 0x1f ;  /* 0x00001fff03037589 */ /* 0x000e6200000e0000 */
[----:B------:R-:W-:-:S13]  /*2c90*/  LOP3.LUT P1, RZ, R143, 0x1f, R154, 0xf8, !PT ;  /* 0x0000001f8fff7812 */ /* 0x000fda000782f89a */
[----:B------:R-:W-:-:S05]  /*2ca0*/  @!P1 MOV R145, 0x4 ;  /* 0x0000000400919802 */ /* 0x000fca0000000f00 */
[----:B------:R-:W-:Y:S01]  /*2cb0*/  @!P1 IMAD.WIDE R144, R86, R145, c[0x0][0x1a0] ;  /* 0x0000680056909625 */ /* 0x000fe200078e0291 */
[----:B0-----:R-:W-:-:S03]  /*2cc0*/  FSEL R146, R147, RZ, !P2 ;  /* 0x000000ff93927208 */ /* 0x001fc60005000000 */
[----:B------:R-:W-:Y:S01]  /*2cd0*/  FMUL.FTZ R2, R147, R147 ;  /* 0x0000009393027220 */ /* 0x000fe20000410000 */
[----:B------:R0:W-:Y:S01]  /*2ce0*/  @!P1 STG.E [R144.64], R147 ;  /* 0x0000009390009986 */ /* 0x0001e2000c101904 */
[C---:B------:R-:W-:Y:S02]  /*2cf0*/  FADD.FTZ R36, -R146.reuse, R36 ;  /* 0x0000002492247221 */ /* 0x040fe40000010100 */
[----:B------:R-:W-:Y:S01]  /*2d00*/  FADD.FTZ R37, -R146, R37 ;  /* 0x0000002592257221 */ /* 0x000fe20000010100 */
[----:B------:R-:W-:Y:S01]  /*2d10*/  FSEL R143, R2, RZ, P2 ;  /* 0x000000ff028f7208 */ /* 0x000fe20001000000 */
[----:B-1----:R-:W-:Y:S01]  /*2d20*/  FFMA.FTZ R2, R3, R142, c[0x0][0x228] ;  /* 0x00008a0003027623 */ /* 0x002fe2000001008e */
[----:B------:R-:W-:Y:S01]  /*2d30*/  LOP3.LUT P2, RZ, R112, 0xff, RZ, 0xc0, !PT ;  /* 0x000000ff70ff7812 */ /* 0x000fe2000784c0ff */
[----:B------:R-:W-:Y:S02]  /*2d40*/  FADD.FTZ R38, -R146, R38 ;  /* 0x0000002692267221 */ /* 0x000fe40000010100 */
[----:B------:R-:W-:Y:S01]  /*2d50*/  FADD.FTZ R2, R2, R143 ;  /* 0x0000008f02027221 */ /* 0x000fe20000010000 */
[----:B------:R-:W-:Y:S01]  /*2d60*/  @!P1 MOV R143, 0x4 ;  /* 0x00000004008f9802 */ /* 0x000fe20000000f00 */
[C---:B------:R-:W-:Y:S01]  /*2d70*/  FADD.FTZ R39, -R146.reuse, R39 ;  /* 0x0000002792277221 */ /* 0x040fe20000010100 */
[----:B------:R-:W-:Y:S01]  /*2d80*/  SEL R112, RZ, 0x1, P2 ;  /* 0x00000001ff707807 */ /* 0x000fe20001000000 */
[----:B------:R1:W2:Y:S01]  /*2d90*/  MUFU.RSQ R161, R2 ;  /* 0x0000000200a17308 */ /* 0x0002a20000001400 */
[----:B------:R-:W-:-:S02]  /*2da0*/  FADD.FTZ R150, -R146, R26 ;  /* 0x0000001a92967221 */ /* 0x000fc40000010100 */
[C---:B------:R-:W-:Y:S01]  /*2db0*/  @!P1 IMAD.WIDE R142, R86.reuse, R143, c[0x0][0x1a8] ;  /* 0x00006a00568e9625 */ /* 0x040fe200078e028f */
[----:B------:R-:W-:-:S03]  /*2dc0*/  IADD3 R86, R86, c[0x0][0x160], RZ ;  /* 0x0000580056567a10 */ /* 0x000fc60007ffe0ff */
[----:B------:R-:W-:Y:S02]  /*2dd0*/  FADD.FTZ R151, -R146, R27 ;  /* 0x0000001b92977221 */ /* 0x000fe40000010100 */
[----:B-1----:R-:W-:-:S04]  /*2de0*/  IMAD.WIDE.U32 R2, R141, R160, c[0x0][0x208] ;  /* 0x000082008d027625 */ /* 0x002fc800078e00a0 */
[C---:B------:R-:W-:Y:S02]  /*2df0*/  FADD.FTZ R158, -R146.reuse, R34 ;  /* 0x00000022929e7221 */ /* 0x040fe40000010100 */
[----:B------:R-:W-:Y:S01]  /*2e00*/  FADD.FTZ R152, -R146, R28 ;  /* 0x0000001c92987221 */ /* 0x000fe20000010100 */
[----:B--2---:R1:W-:Y:S01]  /*2e10*/  @!P1 STG.E [R142.64], R161 ;  /* 0x000000a18e009986 */ /* 0x0043e2000c101904 */
[C---:B------:R-:W-:Y:S01]  /*2e20*/  FMUL.FTZ R149, R161.reuse, R39 ;  /* 0x00000027a1957220 */ /* 0x040fe20000410000 */
[----:B------:R-:W-:Y:S01]  /*2e30*/  ISETP.GE.AND P1, PT, R86, c[0x0][0x164], PT ;  /* 0x0000590056007a0c */ /* 0x000fe20003f26270 */
[C---:B0-----:R-:W-:Y:S02]  /*2e40*/  FMUL.FTZ R147, R161.reuse, R38 ;  /* 0x00000026a1937220 */ /* 0x041fe40000410000 */
[C---:B------:R-:W-:Y:S02]  /*2e50*/  FMUL.FTZ R145, R161.reuse, R37 ;  /* 0x00000025a1917220 */ /* 0x040fe40000410000 */
[----:B------:R-:W-:-:S02]  /*2e60*/  FMUL.FTZ R144, R161, R36 ;  /* 0x00000024a1907220 */ /* 0x000fc40000410000 */
[----:B------:R-:W-:Y:S02]  /*2e70*/  FFMA.FTZ R39, R115, R149, R90 ;  /* 0x0000009573277223 */ /* 0x000fe4000001005a */
[----:B------:R-:W-:Y:S01]  /*2e80*/  FFMA.FTZ R38, R65, R147, R40 ;  /* 0x0000009341267223 */ /* 0x000fe20000010028 */
[----:B-1----:R-:W-:Y:S01]  /*2e90*/  SHF.R.S32.HI R143, RZ, 0x1f, R148 ;  /* 0x0000001fff8f7819 */ /* 0x002fe20000011494 */
[----:B------:R-:W-:Y:S02]  /*2ea0*/  FADD.FTZ R142, -R146, R24 ;  /* 0x00000018928e7221 */ /* 0x000fe40000010100 */
[----:B------:R-:W-:Y:S01]  /*2eb0*/  FFMA.FTZ R37, R113, R145, R88 ;  /* 0x0000009171257223 */ /* 0x000fe20000010058 */
[----:B------:R-:W-:Y:S01]  /*2ec0*/  LEA.HI R157, R143, R148, RZ, 0x2 ;  /* 0x000000948f9d7211 */ /* 0x000fe200078f10ff */
[----:B------:R-:W-:Y:S01]  /*2ed0*/  FFMA.FTZ R36, R63, R144, R0 ;  /* 0x000000903f247223 */ /* 0x000fe20000010000 */
[----:B------:R-:W-:Y:S01]  /*2ee0*/  LOP3.LUT R148, R154, 0xff, RZ, 0xc0, !PT ;  /* 0x000000ff9a947812 */ /* 0x000fe200078ec0ff */
[----:B------:R-:W-:-:S02]  /*2ef0*/  FADD.FTZ R143, -R146, R25 ;  /* 0x00000019928f7221 */ /* 0x000fc40000010100 */
[----:B------:R-:W-:Y:S01]  /*2f00*/  FMUL.FTZ R151, R161, R151 ;  /* 0x00000097a1977220 */ /* 0x000fe20000410000 */
[----:B------:R-:W-:Y:S01]  /*2f10*/  LEA.HI.SX32 R24, R157, R148, 0x1e ;  /* 0x000000949d187211 */ /* 0x000fe200078ff2ff */
[C---:B------:R-:W-:Y:S01]  /*2f20*/  FMUL.FTZ R142, R161.reuse, R142 ;  /* 0x0000008ea18e7220 */ /* 0x040fe20000410000 */
[----:B------:R0:W-:Y:S01]  /*2f30*/  STG.E.128 [R2.64], R36 ;  /* 0x0000002402007986 */ /* 0x0001e2000c101d04 */
[C---:B------:R-:W-:Y:S01]  /*2f40*/  FMUL.FTZ R150, R161.reuse, R150 ;  /* 0x00000096a1967220 */ /* 0x040fe20000410000 */
[----:B------:R-:W-:Y:S01]  /*2f50*/  IADD3 R34, R24, 0x100, RZ ;  /* 0x0000010018227810 */ /* 0x000fe20007ffe0ff */
[----:B------:R-:W-:Y:S02]  /*2f60*/  FMUL.FTZ R143, R161, R143 ;  /* 0x0000008fa18f7220 */ /* 0x000fe40000410000 */
[C---:B------:R-:W-:Y:S02]  /*2f70*/  FADD.FTZ R153, -R146.reuse, R29 ;  /* 0x0000001d92997221 */ /* 0x040fe40000010100 */
[----:B------:R-:W-:-:S02]  /*2f80*/  FADD.FTZ R154, -R146, R30 ;  /* 0x0000001e929a7221 */ /* 0x000fc40000010100 */
[----:B------:R-:W-:Y:S02]  /*2f90*/  FADD.FTZ R155, -R146, R31 ;  /* 0x0000001f929b7221 */ /* 0x000fe40000010100 */
[----:B------:R-:W-:Y:S02]  /*2fa0*/  FFMA.FTZ R26, R77, R147, R42 ;  /* 0x000000934d1a7223 */ /* 0x000fe4000001002a */
[----:B------:R-:W-:Y:S02]  /*2fb0*/  FFMA.FTZ R25, R114, R145, R89 ;  /* 0x0000009172197223 */ /* 0x000fe40000010059 */
[----:B------:R-:W-:Y:S02]  /*2fc0*/  FFMA.FTZ R24, R74, R144, R41 ;  /* 0x000000904a187223 */ /* 0x000fe40000010029 */
[----:B------:R-:W-:Y:S02]  /*2fd0*/  FADD.FTZ R156, -R146, R32 ;  /* 0x00000020929c7221 */ /* 0x000fe40000010100 */
[----:B0-----:R-:W-:-:S04]  /*2fe0*/  IMAD.WIDE.U32 R2, R141, R160, c[0x0][0x210] ;  /* 0x000084008d027625 */ /* 0x001fc800078e00a0 */
[----:B------:R-:W-:Y:S02]  /*2ff0*/  FADD.FTZ R157, -R146, R33 ;  /* 0x00000021929d7221 */ /* 0x000fe40000010100 */
[----:B------:R-:W-:Y:S02]  /*3000*/  FFMA.FTZ R27, R116, R149, R91 ;  /* 0x00000095741b7223 */ /* 0x000fe4000001005b */
[C---:B------:R-:W-:Y:S02]  /*3010*/  FADD.FTZ R141, -R146.reuse, R20 ;  /* 0x00000014928d7221 */ /* 0x040fe40000010100 */
[C---:B------:R-:W-:Y:S01]  /*3020*/  FADD.FTZ R144, -R146.reuse, R21 ;  /* 0x0000001592907221 */ /* 0x040fe20000010100 */
[----:B------:R0:W-:Y:S01]  /*3030*/  STG.E.128 [R2.64], R24 ;  /* 0x0000001802007986 */ /* 0x0001e2000c101d04 */
[C---:B------:R-:W-:Y:S02]  /*3040*/  FADD.FTZ R145, -R146.reuse, R22 ;  /* 0x0000001692917221 */ /* 0x040fe40000010100 */
[----:B------:R-:W-:-:S02]  /*3050*/  FADD.FTZ R147, -R146, R23 ;  /* 0x0000001792937221 */ /* 0x000fc40000010100 */
[----:B------:R-:W-:Y:S02]  /*3060*/  FADD.FTZ R159, -R146, R35 ;  /* 0x00000023929f7221 */ /* 0x000fe40000010100 */
[----:B------:R-:W-:-:S04]  /*3070*/  IMAD.WIDE.U32 R32, R34, R160, c[0x0][0x208] ;  /* 0x0000820022207625 */ /* 0x000fc800078e00a0 */
[----:B------:R-:W-:Y:S02]  /*3080*/  FFMA.FTZ R23, R119, R151, R94 ;  /* 0x0000009777177223 */ /* 0x000fe4000001005e */
[----:B------:R-:W-:Y:S02]  /*3090*/  FFMA.FTZ R22, R67, R150, R44 ;  /* 0x0000009643167223 */ /* 0x000fe4000001002c */
[----:B------:R-:W-:Y:S02]  /*30a0*/  FFMA.FTZ R21, R117, R143, R92 ;  /* 0x0000008f75157223 */ /* 0x000fe4000001005c */
[----:B------:R-:W-:Y:S02]  /*30b0*/  FFMA.FTZ R20, R64, R142, R43 ;  /* 0x0000008e40147223 */ /* 0x000fe4000001002b */
[----:B------:R-:W-:-:S03]  /*30c0*/  IMAD.WIDE.U32 R34, R34, R160, c[0x0][0x210] ;  /* 0x0000840022227625 */ /* 0x000fc600078e00a0 */
[----:B------:R1:W-:Y:S01]  /*30d0*/  STG.E.128 [R32.64], R20 ;  /* 0x0000001420007986 */ /* 0x0003e2000c101d04 */
[----:B------:R-:W-:Y:S02]  /*30e0*/  FFMA.FTZ R31, R120, R151, R95 ;  /* 0x00000097781f7223 */ /* 0x000fe4000001005f */
[----:B------:R-:W-:Y:S02]  /*30f0*/  FFMA.FTZ R30, R79, R150, R46 ;  /* 0x000000964f1e7223 */ /* 0x000fe4000001002e */
[----:B------:R-:W-:Y:S02]  /*3100*/  FFMA.FTZ R29, R118, R143, R93 ;  /* 0x0000008f761d7223 */ /* 0x000fe4000001005d */
[----:B------:R-:W-:Y:S02]  /*3110*/  FFMA.FTZ R28, R76, R142, R45 ;  /* 0x0000008e4c1c7223 */ /* 0x000fe4000001002d */
[C---:B------:R-:W-:Y:S02]  /*3120*/  FMUL.FTZ R152, R161.reuse, R152 ;  /* 0x00000098a1987220 */ /* 0x040fe40000410000 */
[C---:B------:R-:W-:Y:S01]  /*3130*/  FMUL.FTZ R153, R161.reuse, R153 ;  /* 0x00000099a1997220 */ /* 0x040fe20000410000 */
[----:B------:R2:W-:Y:S01]  /*3140*/  STG.E.128 [R34.64], R28 ;  /* 0x0000001c22007986 */ /* 0x0005e2000c101d04 */
[----:B------:R-:W-:-:S02]  /*3150*/  FMUL.FTZ R154, R161, R154 ;  /* 0x0000009aa19a7220 */ /* 0x000fc40000410000 */
[C---:B------:R-:W-:Y:S02]  /*3160*/  FMUL.FTZ R155, R161.reuse, R155 ;  /* 0x0000009ba19b7220 */ /* 0x040fe40000410000 */
[C---:B------:R-:W-:Y:S02]  /*3170*/  FMUL.FTZ R156, R161.reuse, R156 ;  /* 0x0000009ca19c7220 */ /* 0x040fe40000410000 */
[C---:B------:R-:W-:Y:S02]  /*3180*/  FMUL.FTZ R157, R161.reuse, R157 ;  /* 0x0000009da19d7220 */ /* 0x040fe40000410000 */
[C---:B------:R-:W-:Y:S02]  /*3190*/  FMUL.FTZ R158, R161.reuse, R158 ;  /* 0x0000009ea19e7220 */ /* 0x040fe40000410000 */
[----:B------:R-:W-:Y:S02]  /*31a0*/  FMUL.FTZ R159, R161, R159 ;  /* 0x0000009fa19f7220 */ /* 0x000fe40000410000 */
[----:B------:R-:W-:-:S02]  /*31b0*/  FADD.FTZ R16, -R146, R16 ;  /* 0x0000001092107221 */ /* 0x000fc40000010100 */
[C---:B------:R-:W-:Y:S02]  /*31c0*/  FADD.FTZ R17, -R146.reuse, R17 ;  /* 0x0000001192117221 */ /* 0x040fe40000010100 */
[C---:B------:R-:W-:Y:S02]  /*31d0*/  FADD.FTZ R18, -R146.reuse, R18 ;  /* 0x0000001292127221 */ /* 0x040fe40000010100 */
[----:B------:R-:W-:Y:S02]  /*31e0*/  FADD.FTZ R146, -R146, R19 ;  /* 0x0000001392927221 */ /* 0x000fe40000010100 */
[----:B0-----:R-:W-:-:S04]  /*31f0*/  IMAD.WIDE.U32 R2, R139, R160, c[0x0][0x208] ;  /* 0x000082008b027625 */ /* 0x001fc800078e00a0 */
[----:B-1----:R-:W-:Y:S02]  /*3200*/  FFMA.FTZ R23, R123, R155, R98 ;  /* 0x0000009b7b177223 */ /* 0x002fe40000010062 */
        /* <DEDUP_REMOVED lines=9> */
[----:B------:R-:W-:-:S03]  /*32a0*/  IMAD.WIDE.U32 R38, R137, R160, c[0x0][0x208] ;  /* 0x0000820089267625 */ /* 0x000fc600078e00a0 */
[----:B------:R1:W-:Y:S01]  /*32b0*/  STG.E.128 [R36.64], R24 ;  /* 0x0000001824007986 */ /* 0x0003e2000c101d04 */
[C---:B------:R-:W-:Y:S02]  /*32c0*/  FMUL.FTZ R32, R161.reuse, R141 ;  /* 0x0000008da1207220 */ /* 0x040fe40000410000 */
[C---:B------:R-:W-:Y:S02]  /*32d0*/  FMUL.FTZ R33, R161.reuse, R144 ;  /* 0x00000090a1217220 */ /* 0x040fe40000410000 */
[C---:B--2---:R-:W-:Y:S02]  /*32e0*/  FMUL.FTZ R34, R161.reuse, R145 ;  /* 0x00000091a1227220 */ /* 0x044fe40000410000 */
[----:B------:R-:W-:Y:S02]  /*32f0*/  FMUL.FTZ R35, R161, R147 ;  /* 0x00000093a1237220 */ /* 0x000fe40000410000 */
[----:B------:R-:W-:Y:S02]  /*3300*/  FFMA.FTZ R31, R127, R159, R102 ;  /* 0x0000009f7f1f7223 */ /* 0x000fe40000010066 */
[----:B------:R-:W-:-:S02]  /*3310*/  FFMA.FTZ R30, R71, R158, R52 ;  /* 0x0000009e471e7223 */ /* 0x000fc40000010034 */
[----:B------:R-:W-:Y:S02]  /*3320*/  FFMA.FTZ R29, R125, R157, R100 ;  /* 0x0000009d7d1d7223 */ /* 0x000fe40000010064 */
[----:B------:R-:W-:Y:S02]  /*3330*/  FFMA.FTZ R28, R68, R156, R51 ;  /* 0x0000009c441c7223 */ /* 0x000fe40000010033 */
[C---:B------:R-:W-:Y:S02]  /*3340*/  FMUL.FTZ R149, R161.reuse, R16 ;  /* 0x00000010a1957220 */ /* 0x040fe40000410000 */
[C---:B------:R-:W-:Y:S01]  /*3350*/  FMUL.FTZ R150, R161.reuse, R17 ;  /* 0x00000011a1967220 */ /* 0x040fe20000410000 */
[----:B------:R2:W-:Y:S01]  /*3360*/  STG.E.128 [R38.64], R28 ;  /* 0x0000001c26007986 */ /* 0x0005e2000c101d04 */
[C---:B------:R-:W-:Y:S02]  /*3370*/  FMUL.FTZ R151, R161.reuse, R18 ;  /* 0x00000012a1977220 */ /* 0x040fe40000410000 */
[----:B------:R-:W-:-:S02]  /*3380*/  FMUL.FTZ R152, R161, R146 ;  /* 0x00000092a1987220 */ /* 0x000fc40000410000 */
[----:B------:R-:W-:-:S04]  /*3390*/  IMAD.WIDE.U32 R142, R137, R160, c[0x0][0x210] ;  /* 0x00008400898e7625 */ /* 0x000fc800078e00a0 */
[----:B------:R-:W-:Y:S02]  /*33a0*/  FFMA.FTZ R19, R128, R159, R103 ;  /* 0x0000009f80137223 */ /* 0x000fe40000010067 */
[----:B------:R-:W-:Y:S02]  /*33b0*/  FFMA.FTZ R18, R83, R158, R54 ;  /* 0x0000009e53127223 */ /* 0x000fe40000010036 */
[----:B------:R-:W-:Y:S02]  /*33c0*/  FFMA.FTZ R17, R126, R157, R101 ;  /* 0x0000009d7e117223 */ /* 0x000fe40000010065 */
[----:B------:R-:W-:Y:S02]  /*33d0*/  FFMA.FTZ R16, R80, R156, R53 ;  /* 0x0000009c50107223 */ /* 0x000fe40000010035 */
[----:B------:R-:W-:-:S03]  /*33e0*/  IMAD.WIDE.U32 R144, R138, R160, c[0x0][0x208] ;  /* 0x000082008a907625 */ /* 0x000fc600078e00a0 */
[----:B------:R3:W-:Y:S01]  /*33f0*/  STG.E.128 [R142.64], R16 ;  /* 0x000000108e007986 */ /* 0x0007e2000c101d04 */
[----:B0-----:R-:W-:Y:S02]  /*3400*/  FFMA.FTZ R23, R131, R35, R106 ;  /* 0x0000002383177223 */ /* 0x001fe4000001006a */
[----:B------:R-:W-:Y:S02]  /*3410*/  FFMA.FTZ R22, R73, R34, R56 ;  /* 0x0000002249167223 */ /* 0x000fe40000010038 */
[----:B------:R-:W-:Y:S02]  /*3420*/  FFMA.FTZ R21, R129, R33, R104 ;  /* 0x0000002181157223 */ /* 0x000fe40000010068 */
[----:B------:R-:W-:Y:S02]  /*3430*/  FFMA.FTZ R20, R70, R32, R55 ;  /* 0x0000002046147223 */ /* 0x000fe40000010037 */
[----:B------:R-:W-:-:S03]  /*3440*/  IMAD.WIDE.U32 R138, R138, R160, c[0x0][0x210] ;  /* 0x000084008a8a7625 */ /* 0x000fc600078e00a0 */
[----:B------:R3:W-:Y:S01]  /*3450*/  STG.E.128 [R144.64], R20 ;  /* 0x0000001490007986 */ /* 0x0007e2000c101d04 */
[----:B-1----:R-:W-:Y:S02]  /*3460*/  FFMA.FTZ R27, R132, R35, R107 ;  /* 0x00000023841b7223 */ /* 0x002fe4000001006b */
[----:B------:R-:W-:Y:S02]  /*3470*/  FFMA.FTZ R26, R85, R34, R58 ;  /* 0x00000022551a7223 */ /* 0x000fe4000001003a */
[----:B------:R-:W-:Y:S02]  /*3480*/  FFMA.FTZ R25, R130, R33, R105 ;  /* 0x0000002182197223 */ /* 0x000fe40000010069 */
[----:B------:R-:W-:Y:S02]  /*3490*/  FFMA.FTZ R24, R82, R32, R57 ;  /* 0x0000002052187223 */ /* 0x000fe40000010039 */
[----:B------:R-:W-:-:S03]  /*34a0*/  IMAD.WIDE.U32 R146, R140, R160, c[0x0][0x208] ;  /* 0x000082008c927625 */ /* 0x000fc600078e00a0 */
[----:B------:R3:W-:Y:S01]  /*34b0*/  STG.E.128 [R138.64], R24 ;  /* 0x000000188a007986 */ /* 0x0007e2000c101d04 */
[----:B--2---:R-:W-:Y:S02]  /*34c0*/  FFMA.FTZ R31, R135, R152, R110 ;  /* 0x00000098871f7223 */ /* 0x004fe4000001006e */
        /* <DEDUP_REMOVED lines=8> */
[----:B------:R-:W-:-:S05]  /*3550*/  FFMA.FTZ R32, R84, R149, R61 ;  /* 0x0000009554207223 */ /* 0x000fca000001003d */
[----:B------:R3:W-:Y:S02]  /*3560*/  STG.E.128 [R140.64], R32 ;  /* 0x000000208c007986 */ /* 0x0007e4000c101d04 */
[----:B---3-5:R-:W-:Y:S01]  /*3570*/  @P1 CALL.REL.NOINC `(.L_x_15933) ;  /* 0x0000001000001944 */ /* 0x028fe20003c00000 */
[----:B------:R-:W-:Y:S05]  /*3580*/  BRA `(.L_x_15934) ;  /* 0xffffd78000007947 */ /* 0x000fea000383ffff */
.L_x_15933:
[----:B------:R-:W-:Y:S05]  /*3590*/  EXIT ;  /* 0x000000000000794d */ /* 0x000fea0003800000 */
.L_x_15931:
[----:B0-----:R-:W-:Y:S01]  /*35a0*/  HFMA2.MMA R145, -RZ, RZ, 0, 1.847743988037109375e-06 ;  /* 0x0000001fff917435 */ /* 0x001fe200000001ff */
[----:B------:R-:W-:Y:S02]  /*35b0*/  MOV R147, 0x1 ;  /* 0x0000000100937802 */ /* 0x000fe40000000f00 */
[----:B------:R-:W-:Y:S02]  /*35c0*/  MOV R146, 0xffffffff ;  /* 0xffffffff00927802 */ /* 0x000fe40000000f00 */
[----:B------:R-:W-:Y:S02]  /*35d0*/  MOV R142, 0x35f0 ;  /* 0x000035f0008e7802 */ /* 0x000fe40000000f00 */
[----:B-----5:R-:W-:Y:S05]  /*35e0*/  CALL.REL.NOINC `($__internal_65_$__cuda_sm70_shflsync_bfly_p) ;  /* 0x0000069000007944 */ /* 0x020fea0003c00000 */
[----:B-1----:R-:W-:Y:S01]  /*35f0*/  MOV R2, R147 ;  /* 0x0000009300027202 */ /* 0x002fe20000000f00 */
[----:B0-----:R-:W-:Y:S05]  /*3600*/  BRA `(.L_x_15935) ;  /* 0xffffedc000007947 */ /* 0x001fea000383ffff */
.L_x_15932:
[----:B------:R-:W-:Y:S01]  /*3610*/  HFMA2.MMA R147, -RZ, RZ, 0, 1.1920928955078125e-07 ;  /* 0x00000002ff937435 */ /* 0x000fe200000001ff */
[----:B------:R-:W-:Y:S02]  /*3620*/  MOV R145, 0x1f ;  /* 0x0000001f00917802 */ /* 0x000fe40000000f00 */
[----:B------:R-:W-:-:S02]  /*3630*/  MOV R146, 0xffffffff ;  /* 0xffffffff00927802 */ /* 0x000fc40000000f00 */
[----:B------:R-:W-:Y:S02]  /*3640*/  MOV R142, 0x3660 ;  /* 0x00003660008e7802 */ /* 0x000fe40000000f00 */
[----:B-----5:R-:W-:Y:S05]  /*3650*/  CALL.REL.NOINC `($__internal_65_$__cuda_sm70_shflsync_bfly_p) ;  /* 0x0000062000007944 */ /* 0x020fea0003c00000 */
[----:B01----:R-:W-:Y:S01]  /*3660*/  FADD.FTZ R148, R148, R147 ;  /* 0x0000009394947221 */ /* 0x003fe20000010000 */
[----:B------:R-:W-:Y:S01]  /*3670*/  HFMA2.MMA R147, -RZ, RZ, 0, 2.384185791015625e-07 ;  /* 0x00000004ff937435 */ /* 0x000fe200000001ff */
[----:B------:R-:W-:Y:S02]  /*3680*/  MOV R145, 0x1f ;  /* 0x0000001f00917802 */ /* 0x000fe40000000f00 */
[----:B------:R-:W-:Y:S02]  /*3690*/  MOV R146, 0xffffffff ;  /* 0xffffffff00927802 */ /* 0x000fe40000000f00 */
[----:B------:R-:W-:Y:S02]  /*36a0*/  MOV R142, 0x36c0 ;  /* 0x000036c0008e7802 */ /* 0x000fe40000000f00 */
[----:B------:R-:W-:Y:S05]  /*36b0*/  CALL.REL.NOINC `($__internal_65_$__cuda_sm70_shflsync_bfly_p) ;  /* 0x000005c000007944 */ /* 0x000fea0003c00000 */
[----:B01----:R-:W-:Y:S01]  /*36c0*/  FADD.FTZ R148, R148, R147 ;  /* 0x0000009394947221 */ /* 0x003fe20000010000 */
[----:B------:R-:W-:Y:S01]  /*36d0*/  HFMA2.MMA R147, -RZ, RZ, 0, 4.76837158203125e-07 ;  /* 0x00000008ff937435 */ /* 0x000fe200000001ff */
[----:B------:R-:W-:Y:S02]  /*36e0*/  MOV R145, 0x1f ;  /* 0x0000001f00917802 */ /* 0x000fe40000000f00 */
[----:B------:R-:W-:-:S02]  /*36f0*/  MOV R146, 0xffffffff ;  /* 0xffffffff00927802 */ /* 0x000fc40000000f00 */
[----:B------:R-:W-:Y:S02]  /*3700*/  MOV R142, 0x3720 ;  /* 0x00003720008e7802 */ /* 0x000fe40000000f00 */
[----:B------:R-:W-:Y:S05]  /*3710*/  CALL.REL.NOINC `($__internal_65_$__cuda_sm70_shflsync_bfly_p) ;  /* 0x0000056000007944 */ /* 0x000fea0003c00000 */
[----:B01----:R-:W-:Y:S01]  /*3720*/  FADD.FTZ R148, R148, R147 ;  /* 0x0000009394947221 */ /* 0x003fe20000010000 */
[----:B------:R-:W-:Y:S01]  /*3730*/  HFMA2.MMA R147, -RZ, RZ, 0, 9.5367431640625e-07 ;  /* 0x00000010ff937435 */ /* 0x000fe200000001ff */
[----:B------:R-:W-:Y:S02]  /*3740*/  MOV R145, 0x1f ;  /* 0x0000001f00917802 */ /* 0x000fe40000000f00 */
[----:B------:R-:W-:Y:S02]  /*3750*/  MOV R146, 0xffffffff ;  /* 0xffffffff00927802 */ /* 0x000fe40000000f00 */
[----:B------:R-:W-:Y:S02]  /*3760*/  MOV R142, 0x3780 ;  /* 0x00003780008e7802 */ /* 0x000fe40000000f00 */
[----:B------:R-:W-:Y:S05]  /*3770*/  CALL.REL.NOINC `($__internal_65_$__cuda_sm70_shflsync_bfly_p) ;  /* 0x0000050000007944 */ /* 0x000fea0003c00000 */
[----:B-1----:R-:W-:Y:S01]  /*3780*/  FADD.FTZ R2, R148, R147 ;  /* 0x0000009394027221 */ /* 0x002fe20000010000 */
[----:B------:R-:W-:Y:S01]  /*3790*/  HFMA2.MMA R147, -RZ, RZ, 0, 5.9604644775390625e-08 ;  /* 0x00000001ff937435 */ /* 0x000fe200000001ff */
[----:B0-----:R-:W-:Y:S02]  /*37a0*/  MOV R146, 0xffffffff ;  /* 0xffffffff00927802 */ /* 0x001fe40000000f00 */
        /* <DEDUP_REMOVED lines=47> */
[----:B------:R-:W-:Y:S01]  /*3aa0*/  FFMA.FTZ R142, R145, R145, R142 ;  /* 0x00000091918e7223 */ /* 0x000fe2000001008e */
[----:B------:R-:W-:-:S03]  /*3ab0*/  MOV R145, 0x1f ;  /* 0x0000001f00917802 */ /* 0x000fc60000000f00 */
[----:B------:R-:W-:Y:S01]  /*3ac0*/  FFMA.FTZ R148, R143, R143, R142 ;  /* 0x0000008f8f947223 */ /* 0x000fe2000001008e */
[----:B------:R-:W-:Y:S02]  /*3ad0*/  MOV R142, 0x3af0 ;  /* 0x00003af0008e7802 */ /* 0x000fe40000000f00 */
[----:B------:R-:W-:Y:S05]  /*3ae0*/  CALL.REL.NOINC `($__internal_65_$__cuda_sm70_shflsync_bfly_p) ;  /* 0x0000019000007944 */ /* 0x000fea0003c00000 */
[----:B01----:R-:W-:Y:S01]  /*3af0*/  FADD.FTZ R148, R148, R147 ;  /* 0x0000009394947221 */ /* 0x003fe20000010000 */
[----:B------:R-:W-:Y:S01]  /*3b00*/  HFMA2.MMA R147, -RZ, RZ, 0, 1.1920928955078125e-07 ;  /* 0x00000002ff937435 */ /* 0x000fe200000001ff */
[----:B------:R-:W-:Y:S02]  /*3b10*/  MOV R145, 0x1f ;  /* 0x0000001f00917802 */ /* 0x000fe40000000f00 */
[----:B------:R-:W-:Y:S02]  /*3b20*/  MOV R146, 0xffffffff ;  /* 0xffffffff00927802 */ /* 0x000fe40000000f00 */
[----:B------:R-:W-:Y:S02]  /*3b30*/  MOV R142, 0x3b50 ;  /* 0x00003b50008e7802 */ /* 0x000fe40000000f00 */
[----:B------:R-:W-:Y:S05]  /*3b40*/  CALL.REL.NOINC `($__internal_65_$__cuda_sm70_shflsync_bfly_p) ;  /* 0x0000013000007944 */ /* 0x000fea0003c00000 */
[----:B01----:R-:W-:Y:S01]  /*3b50*/  FADD.FTZ R148, R148, R147 ;  /* 0x0000009394947221 */ /* 0x003fe20000010000 */
[----:B------:R-:W-:Y:S01]  /*3b60*/  HFMA2.MMA R147, -RZ, RZ, 0, 2.384185791015625e-07 ;  /* 0x00000004ff937435 */ /* 0x000fe200000001ff */
[----:B------:R-:W-:Y:S02]  /*3b70*/  MOV R145, 0x1f ;  /* 0x0000001f00917802 */ /* 0x000fe40000000f00 */
[----:B------:R-:W-:-:S02]  /*3b80*/  MOV R146, 0xffffffff ;  /* 0xffffffff00927802 */ /* 0x000fc40000000f00 */
[----:B------:R-:W-:Y:S02]  /*3b90*/  MOV R142, 0x3bb0 ;  /* 0x00003bb0008e7802 */ /* 0x000fe40000000f00 */
[----:B------:R-:W-:Y:S05]  /*3ba0*/  CALL.REL.NOINC `($__internal_65_$__cuda_sm70_shflsync_bfly_p) ;  /* 0x000000d000007944 */ /* 0x000fea0003c00000 */
[----:B01----:R-:W-:Y:S01]  /*3bb0*/  FADD.FTZ R148, R148, R147 ;  /* 0x0000009394947221 */ /* 0x003fe20000010000 */
[----:B------:R-:W-:Y:S01]  /*3bc0*/  HFMA2.MMA R147, -RZ, RZ, 0, 4.76837158203125e-07 ;  /* 0x00000008ff937435 */ /* 0x000fe200000001ff */
[----:B------:R-:W-:Y:S02]  /*3bd0*/  MOV R145, 0x1f ;  /* 0x0000001f00917802 */ /* 0x000fe40000000f00 */
[----:B------:R-:W-:Y:S02]  /*3be0*/  MOV R146, 0xffffffff ;  /* 0xffffffff00927802 */ /* 0x000fe40000000f00 */
[----:B------:R-:W-:Y:S02]  /*3bf0*/  MOV R142, 0x3c10 ;  /* 0x00003c10008e7802 */ /* 0x000fe40000000f00 */
[----:B------:R-:W-:Y:S05]  /*3c00*/  CALL.REL.NOINC `($__internal_65_$__cuda_sm70_shflsync_bfly_p) ;  /* 0x0000007000007944 */ /* 0x000fea0003c00000 */
[----:B01----:R-:W-:Y:S01]  /*3c10*/  FADD.FTZ R148, R148, R147 ;  /* 0x0000009394947221 */ /* 0x003fe20000010000 */
[----:B------:R-:W-:Y:S01]  /*3c20*/  HFMA2.MMA R147, -RZ, RZ, 0, 9.5367431640625e-07 ;  /* 0x00000010ff937435 */ /* 0x000fe200000001ff */
[----:B------:R-:W-:Y:S02]  /*3c30*/  MOV R145, 0x1f ;  /* 0x0000001f00917802 */ /* 0x000fe40000000f00 */
[----:B------:R-:W-:-:S02]  /*3c40*/  MOV R146, 0xffffffff ;  /* 0xffffffff00927802 */ /* 0x000fc40000000f00 */
[----:B------:R-:W-:Y:S02]  /*3c50*/  MOV R142, 0x3c70 ;  /* 0x00003c70008e7802 */ /* 0x000fe40000000f00 */
[----:B------:R-:W-:Y:S05]  /*3c60*/  CALL.REL.NOINC `($__internal_65_$__cuda_sm70_shflsync_bfly_p) ;  /* 0x0000001000007944 */ /* 0x000fea0003c00000 */
[----:B01----:R-:W-:Y:S05]  /*3c70*/  BRA `(.L_x_15936) ;  /* 0xffffeb9000007947 */ /* 0x003fea000383ffff */
        .weak           $__internal_65_$__cuda_sm70_shflsync_bfly_p
        .type           $__internal_65_$__cuda_sm70_shflsync_bfly_p,@function
        .size           $__internal_65_$__cuda_sm70_shflsync_bfly_p,(.L_x_20045 - $__internal_65_$__cuda_sm70_shflsync_bfly_p)
$__internal_65_$__cuda_sm70_shflsync_bfly_p:
[----:B------:R-:W-:Y:S01]  /*3c80*/  HFMA2.MMA R143, -RZ, RZ, 0, 0 ;  /* 0x00000000ff8f7435 */ /* 0x000fe200000001ff */
[----:B------:R-:W-:Y:S04]  /*3c90*/  WARPSYNC R146 ;  /* 0x0000009200007348 */ /* 0x000fe80003800000 */
[----:B------:R0:W1:Y:S01]  /*3ca0*/  SHFL.BFLY PT, R147, R148, R147, R145 ;  /* 0x0c00009394937389 */ /* 0x00006200000e0091 */
[----:B------:R-:W-:Y:S05]  /*3cb0*/  RET.REL.NODEC R142 `(_ZN10layer_norm31ln_parallel_residual_fwd_kernelINS_13Kernel_traitsI6__halfffffjLj6144ELj1ELj1ELj8ELj16ENS_18Kernel_traits_baseILj6144ES2_ffffjLj256EEEEELb0ELb0ELb1EEEvNS_9FwdParamsE) ;  /* 0xffffc3408e007950 */ /* 0x000fea0003c3ffff */
.L_x_15937:
        /* <DEDUP_REMOVED lines=12> */
.L_x_20045:


//--------------------- .text._ZN10layer_norm31ln_parallel_residual_fwd_kernelINS_13Kernel_traitsI6__halfffffjLj6144ELj1ELj1ELj8ELj16ENS_18Kernel_traits_baseILj6144ES2_ffffjLj256EEEEELb0ELb1ELb0EEEvNS_9FwdParamsE --------------------------
	.section	.text._ZN10layer_norm31ln_parallel_residual_fwd_kernelINS_13Kernel_traitsI6__halfffffjLj6144ELj1ELj1ELj8ELj16ENS_18Kernel_traits_baseILj6144ES2_ffffjLj256EEEEELb0ELb1ELb0EEEvNS_9FwdParamsE,"ax",@progbits
	.sectioninfo	@"SHI_REGISTERS=116"
	.align	128
        .global         _ZN10layer_norm31ln_parallel_residual_fwd_kernelINS_13Kernel_traitsI6__halfffffjLj6144ELj1ELj1ELj8ELj16ENS_18Kernel_traits_baseILj6144ES2_ffffjLj256EEEEELb0ELb1ELb0EEEvNS_9FwdParamsE
        .type           _ZN10layer_norm31ln_parallel_residual_fwd_kernelINS_13Kernel_traitsI6__halfffffjLj6144ELj1ELj1ELj8ELj16ENS_18Kernel_traits_baseILj6144ES2_ffffjLj256EEEEELb0ELb1ELb0EEEvNS_9FwdParamsE,@function
        .size           _ZN10layer_norm31ln_parallel_residual_fwd_kernelINS_13Kernel_traitsI6__halfffffjLj6144ELj1ELj1ELj8ELj16ENS_18Kernel_traits_baseILj6144ES2_ffffjLj256EEEEELb0ELb1ELb0EEEvNS_9FwdParamsE,(.L_x_20046 - _ZN10layer_norm31ln_parallel_residual_fwd_kernelINS_13Kernel_traitsI6__halfffffjLj6144ELj1ELj1ELj8ELj16ENS_18Kernel_traits_baseILj6144ES2_ffffjLj256EEEEELb0ELb1ELb0EEEvNS_9FwdParamsE)
        .other          _ZN10layer_norm31ln_parallel_residual_fwd_kernelINS_13Kernel_traitsI6__halfffffjLj6144ELj1ELj1ELj8ELj16ENS_18Kernel_traits_baseILj6144ES2_ffffjLj256EEEEELb0ELb1ELb0EEEvNS_9FwdParamsE,@"STO_CUDA_ENTRY STV_DEFAULT"
_ZN10layer_norm31ln_parallel_residual_fwd_kernelINS_13Kernel_traitsI6__halfffffjLj6144ELj1ELj1ELj8ELj16ENS_18Kernel_traits_baseILj6144ES2_ffffjLj256EEEEELb0ELb1ELb0EEEvNS_9FwdParamsE:
.text._ZN10layer_norm31ln_parallel_residual_fwd_kernelINS_13Kernel_traitsI6__halfffffjLj6144ELj1ELj1ELj8ELj16ENS_18Kernel_traits_baseILj6144ES2_ffffjLj256EEEEELb0ELb1ELb0EEEvNS_9FwdParamsE:
        /* <DEDUP_REMOVED lines=13> */
[C---:B------:R-:W-:Y:S02]  /*00d0*/  ISETP.GE.U32.AND P4, PT, R2.reuse, 0x400, PT ;  /* 0x000004000200780c */ /* 0x040fe40003f86070 */
[----:B------:R-:W-:Y:S02]  /*00e0*/  ISETP.GE.U32.AND P3, PT, R2, 0x500, PT ;  /* 0x000005000200780c */ /* 0x000fe40003f66070 */
[----:B------:R-:W-:-:S02]  /*00f0*/  P2R R4, PR, RZ, 0x40 ;  /* 0x00000040ff047803 */ /* 0x000fc40000000000 */
[----:B------:R-:W-:Y:S02]  /*0100*/  P2R R4, PR, RZ, 0x20 ;  /* 0x00000020ff047803 */ /* 0x000fe40000000000 */
[----:B------:R-:W-:Y:S02]  /*0110*/  P2R R4, PR, RZ, 0x10 ;  /* 0x00000010ff047803 */ /* 0x000fe40000000000 */
[----:B------:R-:W-:Y:S01]  /*0120*/  P2R R4, PR, RZ, 0x8 ;  /* 0x00000008ff047803 */ /* 0x000fe20000000000 */
[----:B------:R-:W-:Y:S05]  /*0130*/  @!P0 BRA `(.L_x_15939) ;  /* 0x000000a000008947 */ /* 0x000fea0003800000 */
[----:B------:R-:W-:Y:S01]  /*0140*/  ISETP.NE.U32.AND P1, PT, RZ, c[0x0][0x218], PT ;  /* 0x00008600ff007a0c */ /* 0x000fe20003f25070 */
[----:B------:R-:W-:-:S03]  /*0150*/  HFMA2.MMA R7, -RZ, RZ, 0, 4.76837158203125e-07 ;  /* 0x00000008ff077435 */ /* 0x000fc600000001ff */
[----:B------:R-:W-:-:S13]  /*0160*/  ISETP.NE.AND.EX P1, PT, RZ, c[0x0][0x21c], PT, P1 ;  /* 0x00008700ff007a0c */ /* 0x000fda0003f25310 */
[----:B------:R-:W-:-:S04]  /*0170*/  @P1 LEA R8, P2, R30, c[0x0][0x218], 0x3 ;  /* 0x000086001e081a11 */ /* 0x000fc800078418ff */
[C---:B------:R-:W-:Y:S01]  /*0180*/  @P1 LEA.HI.X R9, R30.reuse, c[0x0][0x21c], RZ, 0x3, P2 ;  /* 0x000087001e091a11 */ /* 0x040fe200010f1cff */
[----:B------:R-:W-:-:S04]  /*0190*/  IMAD.WIDE.U32 R6, R30, R7, c[0x0][0x1b0] ;  /* 0x00006c001e067625 */ /* 0x000fc800078e0007 */
[----:B------:R0:W5:Y:S04]  /*01a0*/  @P1 LDG.E.64 R4, [R8.64] ;  /* 0x0000000408041981 */ /* 0x000168000c1e1b00 */
[----:B------:R0:W5:Y:S01]  /*01b0*/  LDG.E.64 R20, [R6.64] ;  /* 0x0000000406147981 */ /* 0x000162000c1e1b00 */
[----:B------:R-:W-:Y:S01]  /*01c0*/  LOP3.LUT R30, R30, 0x100, RZ, 0xfc, !PT ;  /* 0x000001001e1e7812 */ /* 0x000fe200078efcff */
[----:B------:R-:W-:Y:S02]  /*01d0*/  @!P1 CS2R R4, SRZ ;  /* 0x0000000000049805 */ /* 0x000fe4000001ff00 */
.L_x_15939:
[----:B0-----:R-:W-:Y:S05]  /*01e0*/  BSYNC B0 ;  /* 0x0000000000007941 */ /* 0x001fea0003800000 */
.L_x_15938:
[----:B------:R-:W-:Y:S01]  /*01f0*/  BSSY B0, `(.L_x_15940) ;  /* 0x000000c000007945 */ /* 0x000fe20003800000 */
[----:B------:R-:W-:Y:S05]  /*0200*/  @!P6 BRA `(.L_x_15941) ;  /* 0x000000a00000e947 */ /* 0x000fea0003800000 */
[----:B------:R-:W-:Y:S02]  /*0210*/  ISETP.NE.U32.AND P1, PT, RZ, c[0x0][0x218], PT ;  /* 0x00008600ff007a0c */ /* 0x000fe40003f25070 */
[----:B------:R-:W-:Y:S02]  /*0220*/  MOV R11, 0x8 ;  /* 0x00000008000b7802 */ /* 0x000fe40000000f00 */
[----:B------:R-:W-:-:S03]  /*0230*/  ISETP.NE.AND.EX P1, PT, RZ, c[0x0][0x21c], PT, P1 ;  /* 0x00008700ff007a0c */ /* 0x000fc60003f25310 */
[----:B------:R-:W-:-:S05]  /*0240*/  IMAD.WIDE.U32 R10, R30, R11, c[0x0][0x1b0] ;  /* 0x00006c001e0a7625 */ /* 0x000fca00078e000b */
[----:B------:R0:W5:Y:S05]  /*0250*/  LDG.E.64 R22, [R10.64] ;  /* 0x000000040a167981 */ /* 0x00016a000c1e1b00 */
[----:B------:R-:W-:-:S04]  /*0260*/  @P1 LEA R8, P2, R30, c[0x0][0x218], 0x3 ;  /* 0x000086001e081a11 */ /* 0x000fc800078418ff */
[----:B------:R-:W-:-:S05]  /*0270*/  @P1 LEA.HI.X R9, R30, c[0x0][0x21c], RZ, 0x3, P2 ;  /* 0x000087001e091a11 */ /* 0x000fca00010f1cff */
[----:B------:R0:W5:Y:S01]  /*0280*/  @P1 LDG.E.64 R6, [R8.64] ;  /* 0x0000000408061981 */ /* 0x000162000c1e1b00 */
[----:B------:R-:W-:Y:S01]  /*0290*/  IADD3 R30, R30, 0x100, RZ ;  /* 0x000001001e1e7810 */ /* 0x000fe20007ffe0ff */
[----:B------:R-:W-:Y:S02]  /*02a0*/  @!P1 CS2R R6, SRZ ;  /* 0x0000000000069805 */ /* 0x000fe4000001ff00 */
.L_x_15941:
[----:B0-----:R-:W-:Y:S05]  /*02b0*/  BSYNC B0 ;  /* 0x0000000000007941 */ /* 0x001fea0003800000 */
.L_x_15940:
[----:B------:R-:W-:Y:S01]  /*02c0*/  BSSY B0, `(.L_x_15942) ;  /* 0x000000c000007945 */ /* 0x000fe20003800000 */
[----:B------:R-:W-:Y:S05]  /*02d0*/  @!P5 BRA `(.L_x_15943) ;  /* 0x000000a00000d947 */ /* 0x000fea0003800000 */
[----:B------:R-:W-:Y:S01]  /*02e0*/  ISETP.NE.U32.AND P1, PT, RZ, c[0x0][0x218], PT ;  /* 0x00008600ff007a0c */ /* 0x000fe20003f25070 */
[----:B------:R-:W-:-:S03]  /*02f0*/  IMAD.MOV.U32 R13, RZ, RZ, 0x8 ;  /* 0x00000008ff0d7424 */ /* 0x000fc600078e00ff */
[----:B------:R-:W-:Y:S01]  /*0300*/  ISETP.NE.AND.EX P1, PT, RZ, c[0x0][0x21c], PT, P1 ;  /* 0x00008700ff007a0c */ /* 0x000fe20003f25310 */
[----:B------:R-:W-:-:S05]  /*0310*/  IMAD.WIDE.U32 R12, R30, R13, c[0x0][0x1b0] ;  /* 0x00006c001e0c7625 */ /* 0x000fca00078e000d */
[----:B------:R0:W5:Y:S07]  /*0320*/  LDG.E.64 R24, [R12.64] ;  /* 0x000000040c187981 */ /* 0x00016e000c1e1b00 */
[----:B------:R-:W-:-:S04]  /*0330*/  @P1 LEA R10, P2, R30, c[0x0][0x218], 0x3 ;  /* 0x000086001e0a1a11 */ /* 0x000fc800078418ff */
[----:B------:R-:W-:-:S05]  /*0340*/  @P1 LEA.HI.X R11, R30, c[0x0][0x21c], RZ, 0x3, P2 ;  /* 0x000087001e0b1a11 */ /* 0x000fca00010f1cff */
[----:B------:R0:W5:Y:S01]  /*0350*/  @P1 LDG.E.64 R8, [R10.64] ;  /* 0x000000040a081981 */ /* 0x000162000c1e1b00 */
[----:B------:R-:W-:Y:S01]  /*0360*/  IADD3 R30, R30, 0x100, RZ ;  /* 0x000001001e1e7810 */ /* 0x000fe20007ffe0ff */
[----:B------:R-:W-:Y:S02]  /*0370*/  @!P1 CS2R R8, SRZ ;  /* 0x0000000000089805 */ /* 0x000fe4000001ff00 */
.L_x_15943:
[----:B0-----:R-:W-:Y:S05]  /*0380*/  BSYNC B0 ;  /* 0x0000000000007941 */ /* 0x001fea0003800000 */
.L_x_15942:
[----:B------:R-:W-:Y:S01]  /*0390*/  BSSY B0, `(.L_x_15944) ;  /* 0x000000c000007945 */ /* 0x000fe20003800000 */
        /* <DEDUP_REMOVED lines=9> */
[----:B------:R-:W-:Y:S01]  /*0430*/  IADD3 R30, R30, 0x100, RZ ;  /* 0x000001001e1e7810 */ /* 0x000fe20007ffe0ff */
[----:B------:R-:W-:Y:S02]  /*0440*/  @!P1 CS2R R10, SRZ ;  /* 0x00000000000a9805 */ /* 0x000fe4000001ff00 */
.L_x_15945:
[----:B0-----:R-:W-:Y:S05]  /*0450*/  BSYNC B0 ;  /* 0x0000000000007941 */ /* 0x001fea0003800000 */
.L_x_15944:
        /* <DEDUP_REMOVED lines=12> */
.L_x_15947:
[----:B0-----:R-:W-:Y:S05]  /*0520*/  BSYNC B0 ;  /* 0x0000000000007941 */ /* 0x001fea0003800000 */
.L_x_15946:
[----:B------:R-:W-:Y:S01]  /*0530*/  ISETP.GE.U32.AND P1, PT, R2, 0x600, PT ;  /* 0x000006000200780c */ /* 0x000fe20003f26070 */
[----:B------:R-:W-:Y:S03]  /*0540*/  BSSY B0, `(.L_x_15948) ;  /* 0x000000c000007945 */ /* 0x000fe60003800000 */
[----:B------:R-:W-:-:S09]  /*0550*/  P2R R14, PR, RZ, 0x2 ;  /* 0x00000002ff0e7803 */ /* 0x000fd20000000000 */
[----:B------:R-:W-:Y:S05]  /*0560*/  @!P1 BRA `(.L_x_15949) ;  /* 0x0000009000009947 */ /* 0x000fea0003800000 */
[----:B------:R-:W-:Y:S01]  /*0570*/  ISETP.NE.U32.AND P1, PT, RZ, c[0x0][0x218], PT ;  /* 0x00008600ff007a0c */ /* 0x000fe20003f25070 */
[----:B------:R-:W-:-:S03]  /*0580*/  HFMA2.MMA R17, -RZ, RZ, 0, 4.76837158203125e-07 ;  /* 0x00000008ff117435 */ /* 0x000fc600000001ff */
[----:B------:R-:W-:-:S13]  /*0590*/  ISETP.NE.AND.EX P1, PT, RZ, c[0x0][0x21c], PT, P1 ;  /* 0x00008700ff007a0c */ /* 0x000fda0003f25310 */
[C---:B------:R-:W-:Y:S01]  /*05a0*/  @P1 LEA R18, P2, R30.reuse, c[0x0][0x218], 0x3 ;  /* 0x000086001e121a11 */ /* 0x040fe200078418ff */
[----:B------:R-:W-:-:S03]  /*05b0*/  IMAD.WIDE.U32 R16, R30, R17, c[0x0][0x1b0] ;  /* 0x00006c001e107625 */ /* 0x000fc600078e0011 */
[----:B------:R-:W-:-:S03]  /*05c0*/  @P1 LEA.HI.X R19, R30, c[0x0][0x21c], RZ, 0x3, P2 ;  /* 0x000087001e131a11 */ /* 0x000fc600010f1cff */
[----:B------:R-:W5:Y:S04]  /*05d0*/  LDG.E.64 R16, [R16.64] ;  /* 0x0000000410107981 */ /* 0x000f68000c1e1b00 */
[----:B------:R0:W5:Y:S01]  /*05e0*/  @P1 LDG.E.64 R14, [R18.64] ;  /* 0x00000004120e1981 */ /* 0x000162000c1e1b00 */
[----:B------:R-:W-:-:S03]  /*05f0*/  @!P1 CS2R R14, SRZ ;  /* 0x00000000000e9805 */ /* 0x000fc6000001ff00 */
.L_x_15949:
[----:B0-----:R-:W-:Y:S05]  /*0600*/  BSYNC B0 ;  /* 0x0000000000007941 */ /* 0x001fea0003800000 */
.L_x_15948:
        /* <DEDUP_REMOVED lines=14> */
[----:B------:R-:W-:Y:S01]  /*06f0*/  LOP3.LUT R20, R0, 0xe0, RZ, 0xc0, !PT ;  /* 0x000000e000147812 */ /* 0x000fe200078ec0ff */
[----:B------:R-:W-:Y:S01]  /*0700*/  HFMA2.MMA R94, -RZ, RZ, 0, 5.9604644775390625e-08 ;  /* 0x00000001ff5e7435 */ /* 0x000fe200000001ff */
[----:B------:R-:W-:Y:S01]  /*0710*/  LOP3.LUT R19, R3, 0xff, RZ, 0xc0, !PT ;  /* 0x000000ff03137812 */ /* 0x000fe200078ec0ff */
[----:B------:R-:W-:Y:S01]  /*0720*/  HADD2.F32 R64, -RZ, R64.H0_H0 ;  /* 0x20000040ff407230 */ /* 0x000fe20000004100 */
[----:B------:R-:W-:Y:S01]  /*0730*/  SHF.R.U32.HI R3, RZ, 0x3, R3 ;  /* 0x00000003ff037819 */ /* 0x000fe20000011603 */
[----:B------:R-:W-:Y:S01]  /*0740*/  HADD2.F32 R72, -RZ, R72.H0_H0 ;  /* 0x20000048ff487230 */ /* 0x000fe20000004100 */
[----:B------:R-:W-:Y:S01]  /*0750*/  IADD3 R20, R19, -R20, RZ ;  /* 0x8000001413147210 */ /* 0x000fe20007ffe0ff */
[----:B------:R-:W-:Y:S01]  /*0760*/  HADD2.F32 R79, -RZ, R79.H0_H0 ;  /* 0x2000004fff4f7230 */ /* 0x000fe20000004100 */
[----:B------:R-:W-:Y:S01]  /*0770*/  LOP3.LUT R3, R3, 0x1fffffe0, RZ, 0xc0, !PT ;  /* 0x1fffffe003037812 */ /* 0x000fe200078ec0ff */
[----:B------:R-:W-:Y:S01]  /*0780*/  ULDC.U8 UR6, c[0x0][0x1f0] ;  /* 0x00007c0000067ab9 */ /* 0x000fe20000000000 */
[----:B------:R-:W-:-:S02]  /*0790*/  IMNMX R20, RZ, R20, !PT ;  /* 0x00000014ff147217 */ /* 0x000fc40007800200 */
[----:B------:R-:W-:Y:S02]  /*07a0*/  SHF.R.U64 R65, R24, 0x10, R25 ;  /* 0x0000001018417819 */ /* 0x000fe40000001219 */
[----:B------:R-:W-:Y:S02]  /*07b0*/  IMNMX R20, R20, 0x20, PT ;  /* 0x0000002014147817 */ /* 0x000fe40003800200 */
[----:B------:R-:W-:Y:S01]  /*07c0*/  MOV R31, R21 ;  /* 0x00000015001f7202 */ /* 0x000fe20000000f00 */
[----:B------:R-:W-:Y:S01]  /*07d0*/  HADD2.F32 R65, -RZ, R65.H0_H0 ;  /* 0x20000041ff417230 */ /* 0x000fe20000004100 */
[----:B------:R-:W-:Y:S02]  /*07e0*/  IADD3 R24, R20, R3, RZ ;  /* 0x0000000314187210 */ /* 0x000fe40007ffe0ff */
[----:B------:R-:W-:Y:S02]  /*07f0*/  SHF.R.U32.HI R36, RZ, 0x10, R21 ;  /* 0x00000010ff247819 */ /* 0x000fe40000011615 */
[----:B------:R-:W-:Y:S01]  /*0800*/  SHF.L.U32 R21, R0, 0x5, RZ ;  /* 0x0000000500157819 */ /* 0x000fe200000006ff */
[----:B------:R-:W-:Y:S01]  /*0810*/  IMAD.SHL.U32 R24, R24, 0x4, RZ ;  /* 0x0000000418187824 */ /* 0x000fe200078e00ff */
[----:B------:R-:W-:-:S02]  /*0820*/  MOV R32, R22 ;  /* 0x0000001600207202 */ /* 0x000fc40000000f00 */
[----:B------:R-:W-:Y:S02]  /*0830*/  SHF.R.U64 R35, R22, 0x10, R23 ;  /* 0x0000001016237819 */ /* 0x000fe40000001217 */
[----:B------:R-:W-:Y:S01]  /*0840*/  LOP3.LUT R22, R21, 0x3e0, RZ, 0xc0, !PT ;  /* 0x000003e015167812 */ /* 0x000fe200078ec0ff */
[----:B------:R-:W0:Y:S01]  /*0850*/  I2F.U32 R24, R24 ;  /* 0x0000001800187306 */ /* 0x000e220000201000 */
[--C-:B------:R-:W-:Y:S01]  /*0860*/  SHF.R.U64 R80, R4, 0x10, R5.reuse ;  /* 0x0000001004507819 */ /* 0x100fe20000001205 */
[----:B------:R-:W-:Y:S01]  /*0870*/  HADD2.F32 R20, -RZ, R32.H0_H0 ;  /* 0x20000020ff147230 */ /* 0x000fe20000004100 */
[----:B------:R-:W-:Y:S01]  /*0880*/  IADD3 R22, R19, -R22, RZ ;  /* 0x8000001613167210 */ /* 0x000fe20007ffe0ff */
[----:B------:R-:W-:Y:S01]  /*0890*/  HADD2.F32 R19, -RZ, R31.H0_H0 ;  /* 0x2000001fff137230 */ /* 0x000fe20000004100 */
[----:B------:R-:W-:Y:S01]  /*08a0*/  SHF.R.U32.HI R81, RZ, 0x10, R5 ;  /* 0x00000010ff517819 */ /* 0x000fe20000011605 */
[----:B------:R-:W-:Y:S01]  /*08b0*/  HADD2.F32 R21, -RZ, R35.H0_H0 ;  /* 0x20000023ff157230 */ /* 0x000fe20000004100 */
[----:B------:R-:W-:Y:S01]  /*08c0*/  IMNMX R22, RZ, R22, !PT ;  /* 0x00000016ff167217 */ /* 0x000fe20007800200 */
[----:B------:R-:W-:Y:S01]  /*08d0*/  HADD2.F32 R80, -RZ, R80.H0_H0 ;  /* 0x20000050ff507230 */ /* 0x000fe20000004100 */
[----:B------:R-:W-:Y:S01]  /*08e0*/  SHF.R.U64 R84, R6, 0x10, R7 ;  /* 0x0000001006547819 */ /* 0x000fe20000001207 */
[----:B------:R-:W-:Y:S01]  /*08f0*/  HADD2.F32 R81, -RZ, R81.H0_H0 ;  /* 0x20000051ff517230 */ /* 0x000fe20000004100 */
[----:B------:R-:W-:-:S02]  /*0900*/  IMNMX R22, R22, 0x20, PT ;  /* 0x0000002016167817 */ /* 0x000fc40003800200 */
[----:B------:R-:W-:Y:S01]  /*0910*/  SHF.R.U32.HI R85, RZ, 0x10, R7 ;  /* 0x00000010ff557819 */ /* 0x000fe20000011607 */
[----:B------:R-:W-:Y:S01]  /*0920*/  HADD2.F32 R84, -RZ, R84.H0_H0 ;  /* 0x20000054ff547230 */ /* 0x000fe20000004100 */
[----:B------:R-:W-:Y:S01]  /*0930*/  IADD3 R96, R3, R22, RZ ;  /* 0x0000001603607210 */ /* 0x000fe20007ffe0ff */
[----:B------:R-:W-:Y:S01]  /*0940*/  HADD2.F32 R3, -RZ, R4.H0_H0 ;  /* 0x20000004ff037230 */ /* 0x000fe20000004100 */
[----:B0-----:R0:W1:Y:S01]  /*0950*/  MUFU.RCP R87, R24 ;  /* 0x0000001800577308 */ /* 0x0010620000001000 */
        /* <DEDUP_REMOVED lines=9> */
[----:B------:R-:W-:Y:S01]  /*09f0*/  MOV R33, R23 ;  /* 0x0000001700217202 */ /* 0x000fe20000000f00 */
        /* <DEDUP_REMOVED lines=37> */
[----:B------:R-:W-:Y:S01]  /*0c50*/  SHF.L.U32 R96, R96, 0x2, RZ ;  /* 0x0000000260607819 */ /* 0x000fe200000006ff */
        /* <DEDUP_REMOVED lines=12> */
[----:B01----:R-:W-:-:S02]  /*0d20*/  HADD2.F32 R95, -RZ, R95.H0_H0 ;  /* 0x2000005fff5f7230 */ /* 0x003fc40000004100 */
.L_x_16073:
        /* <DEDUP_REMOVED lines=29> */
.L_x_15953:
[----:B-----5:R-:W-:Y:S01]  /*0f00*/  FADD.FTZ R28, R32, R28 ;  /* 0x0000001c201c7221 */ /* 0x020fe20000010000 */
[----:B------:R-:W-:Y:S05]  /*0f10*/  BRA `(.L_x_15954) ;  /* 0x0000002000007947 */ /* 0x000fea0003800000 */
.L_x_15952:
[----:B0----5:R-:W-:-:S04]  /*0f20*/  FADD.FTZ R28, R24, R28 ;  /* 0x0000001c181c7221 */ /* 0x021fc80000010000 */
[----:B------:R-:W-:-:S05]  /*0f30*/  @P2 FADD.FTZ R28, R32, R28 ;  /* 0x0000001c201c2221 */ /* 0x000fca0000010000 */
.L_x_15954:
[----:B-----5:R-:W-:Y:S02]  /*0f40*/  MOV R36, R28 ;  /* 0x0000001c00247202 */ /* 0x020fe40000000f00 */
.L_x_15955:
[----:B------:R-:W-:Y:S05]  /*0f50*/  @P3 BRA `(.L_x_15956) ;  /* 0x0000007000003947 */ /* 0x000fea0003800000 */
[----:B------:R-:W-:-:S04]  /*0f60*/  ISETP.NE.U32.AND P4, PT, RZ, c[0x0][0x180], PT ;  /* 0x00006000ff007a0c */ /* 0x000fc80003f85070 */
[----:B------:R-:W-:-:S13]  /*0f70*/  ISETP.NE.AND.EX P4, PT, RZ, c[0x0][0x184], PT, P4 ;  /* 0x00006100ff007a0c */ /* 0x000fda0003f85340 */
[----:B------:R-:W-:Y:S05]  /*0f80*/  @P4 BRA `(.L_x_15957) ;  /* 0x0000002000004947 */ /* 0x000fea0003800000 */
[----:B------:R-:W-:Y:S05]  /*0f90*/  @P1 BRA `(.L_x_15958) ;  /* 0x0000005000001947 */ /* 0x000fea0003800000 */
[----:B------:R-:W-:Y:S05]  /*0fa0*/  BRA `(.L_x_15959) ;  /* 0x0000005000007947 */ /* 0x000fea0003800000 */
.L_x_15957:
[----:B-----5:R-:W-:Y:S01]  /*0fb0*/  FADD.FTZ R29, R33, R29 ;  /* 0x0000001d211d7221 */ /* 0x020fe20000010000 */
[----:B------:R-:W-:Y:S05]  /*0fc0*/  BRA `(.L_x_15958) ;  /* 0x0000002000007947 */ /* 0x000fea0003800000 */
.L_x_15956:
[----:B-----5:R-:W-:-:S04]  /*0fd0*/  FADD.FTZ R29, R25, R29 ;  /* 0x0000001d191d7221 */ /* 0x020fc80000010000 */
[----:B------:R-:W-:-:S04]  /*0fe0*/  @P2 FADD.FTZ R29, R33, R29 ;  /* 0x0000001d211d2221 */ /* 0x000fc80000010000 */
.L_x_15958:
[----:B-----5:R-:W-:-:S03]  /*0ff0*/  IMAD.MOV.U32 R37, RZ, RZ, R29 ;  /* 0x000000ffff257224 */ /* 0x020fc600078e001d */
.L_x_15959:
[----:B------:R-:W-:Y:S05]  /*1000*/  @P3 BRA `(.L_x_15960) ;  /* 0x0000007000003947 */ /* 0x000fea0003800000 */
[----:B------:R-:W-:-:S04]  /*1010*/  ISETP.NE.U32.AND P4, PT, RZ, c[0x0][0x180], PT ;  /* 0x00006000ff007a0c */ /* 0x000fc80003f85070 */
[----:B------:R-:W-:-:S13]  /*1020*/  ISETP.NE.AND.EX P4, PT, RZ, c[0x0][0x184], PT, P4 ;  /* 0x00006100ff007a0c */ /* 0x000fda0003f85340 */
[----:B------:R-:W-:Y:S05]  /*1030*/  @P4 BRA `(.L_x_15961) ;  /* 0x0000002000004947 */ /* 0x000fea0003800000 */
[----:B------:R-:W-:Y:S05]  /*1040*/  @P1 BRA `(.L_x_15962) ;  /* 0x0000005000001947 */ /* 0x000fea0003800000 */
[----:B------:R-:W-:Y:S05]  /*1050*/  BRA `(.L_x_15963) ;  /* 0x0000005000007947 */ /* 0x000fea0003800000 */
.L_x_15961:
[----:B-----5:R-:W-:Y:S01]  /*1060*/  FADD.FTZ R30, R34, R30 ;  /* 0x0000001e221e7221 */ /* 0x020fe20000010000 */
[----:B------:R-:W-:Y:S05]  /*1070*/  BRA `(.L_x_15962) ;  /* 0x0000002000007947 */ /* 0x000fea0003800000 */
.L_x_15960:
[----:B-----5:R-:W-:-:S04]  /*1080*/  FADD.FTZ R30, R26, R30 ;  /* 0x0000001e1a1e7221 */ /* 0x020fc80000010000 */
[----:B------:R-:W-:-:S05]  /*1090*/  @P2 FADD.FTZ R30, R34, R30 ;  /* 0x0000001e221e2221 */ /* 0x000fca0000010000 */
.L_x_15962:
[----:B-----5:R-:W-:Y:S02]  /*10a0*/  MOV R38, R30 ;  /* 0x0000001e00267202 */ /* 0x020fe40000000f00 */
.L_x_15963:
[----:B------:R-:W-:Y:S05]  /*10b0*/  @P3 BRA `(.L_x_15964) ;  /* 0x0000007000003947 */ /* 0x000fea0003800000 */
[----:B------:R-:W-:-:S04]  /*10c0*/  ISETP.NE.U32.AND P2, PT, RZ, c[0x0][0x180], PT ;  /* 0x00006000ff007a0c */ /* 0x000fc80003f45070 */
[----:B------:R-:W-:-:S13]  /*10d0*/  ISETP.NE.AND.EX P2, PT, RZ, c[0x0][0x184], PT, P2 ;  /* 0x00006100ff007a0c */ /* 0x000fda0003f45320 */
[----:B------:R-:W-:Y:S05]  /*10e0*/  @P2 BRA `(.L_x_15965) ;  /* 0x0000002000002947 */ /* 0x000fea0003800000 */
[----:B------:R-:W-:Y:S05]  /*10f0*/  @P1 BRA `(.L_x_15966) ;  /* 0x0000005000001947 */ /* 0x000fea0003800000 */
[----:B------:R-:W-:Y:S05]  /*1100*/  BRA `(.L_x_15967) ;  /* 0x0000005000007947 */ /* 0x000fea0003800000 */
.L_x_15965:
[----:B-----5:R-:W-:Y:S01]  /*1110*/  FADD.FTZ R31, R35, R31 ;  /* 0x0000001f231f7221 */ /* 0x020fe20000010000 */
[----:B------:R-:W-:Y:S05]  /*1120*/  BRA `(.L_x_15966) ;  /* 0x0000002000007947 */ /* 0x000fea0003800000 */
.L_x_15964:
[----:B-----5:R-:W-:-:S04]  /*1130*/  FADD.FTZ R31, R27, R31 ;  /* 0x0000001f1b1f7221 */ /* 0x020fc80000010000 */
[----:B------:R-:W-:-:S05]  /*1140*/  @P2 FADD.FTZ R31, R35, R31 ;  /* 0x0000001f231f2221 */ /* 0x000fca0000010000 */
.L_x_15966:
[----:B-----5:R-:W-:Y:S02]  /*1150*/  MOV R39, R31 ;  /* 0x0000001f00277202 */ /* 0x020fe40000000f00 */
.L_x_15967:
[C---:B------:R-:W-:Y:S02]  /*1160*/  @P1 LEA R60, P2, R97.reuse, c[0x0][0x188], 0x4 ;  /* 0x00006200613c1a11 */ /* 0x040fe400078420ff */
[C---:B------:R-:W-:Y:S02]  /*1170*/  IADD3 R82, R97.reuse, 0x100, RZ ;  /* 0x0000010061527810 */ /* 0x040fe40007ffe0ff */
[----:B------:R-:W-:-:S05]  /*1180*/  @P1 LEA.HI.X R61, R97, c[0x0][0x18c], RZ, 0x4, P2 ;  /* 0x00006300613d1a11 */ /* 0x000fca00010f24ff */
[----:B------:R0:W-:Y:S04]  /*1190*/  @P1 STG.E.128 [R60.64], R36 ;  /* 0x000000243c001986 */ /* 0x0001e8000c101d04 */
.L_x_15951:
[----:B------:R-:W-:Y:S05]  /*11a0*/  BSYNC B0 ;  /* 0x0000000000007941 */ /* 0x000fea0003800000 */
.L_x_15950:
[----:B------:R-:W-:Y:S01]  /*11b0*/  ISETP.GE.U32.AND P2, PT, R2, 0x200, PT ;  /* 0x000002000200780c */ /* 0x000fe20003f46070 */
[----:B------:R-:W-:-:S12]  /*11c0*/  BSSY B0, `(.L_x_15968) ;  /* 0x0000041000007945 */ /* 0x000fd80003800000 */
[----:B------:R-:W-:Y:S05]  /*11d0*/  @!P2 BRA `(.L_x_15969) ;  /* 0x000003f00000a947 */ /* 0x000fea0003800000 */
[----:B------:R-:W-:-:S04]  /*11e0*/  ISETP.NE.U32.AND P3, PT, RZ, c[0x0][0x178], PT ;  /* 0x00005e00ff007a0c */ /* 0x000fc80003f65070 */
[----:B------:R-:W-:-:S13]  /*11f0*/  ISETP.NE.AND.EX P3, PT, RZ, c[0x0][0x17c], PT, P3 ;  /* 0x00005f00ff007a0c */ /* 0x000fda0003f65330 */
[----:B------:R-:W-:-:S04]  /*1200*/  @P3 LEA R62, P2, R82, c[0x0][0x178], 0x4 ;  /* 0x00005e00523e3a11 */ /* 0x000fc800078420ff */
[----:B------:R-:W-:Y:S02]  /*1210*/  @P3 LEA.HI.X R63, R82, c[0x0][0x17c], RZ, 0x4, P2 ;  /* 0x00005f00523f3a11 */ /* 0x000fe400010f24ff */
[----:B------:R-:W-:Y:S01]  /*1220*/  ISETP.NE.U32.AND P2, PT, RZ, c[0x0][0x180], PT ;  /* 0x00006000ff007a0c */ /* 0x000fe20003f45070 */
[----:B------:R-:W-:Y:S02]  /*1230*/  HFMA2.MMA R41, -RZ, RZ, 0, 9.5367431640625e-07 ;  /* 0x00000010ff297435 */ /* 0x000fe400000001ff */
[----:B-----5:R1:W5:Y:S01]  /*1240*/  @P3 LDG.E.128 R24, [R62.64] ;  /* 0x000000043e183981 */ /* 0x020362000c1e1d00 */
[----:B------:R-:W-:-:S07]  /*1250*/  ISETP.NE.AND.EX P2, PT, RZ, c[0x0][0x184], PT, P2 ;  /* 0x00006100ff007a0c */ /* 0x000fce0003f45320 */
[----:B------:R-:W-:-:S06]  /*1260*/  IMAD.WIDE.U32 R40, R82, R41, c[0x0][0x170] ;  /* 0x00005c0052287625 */ /* 0x000fcc00078e0029 */
[C---:B0-----:R-:W-:Y:S01]  /*1270*/  @P2 LEA R60, P4, R82.reuse, c[0x0][0x180], 0x4 ;  /* 0x00006000523c2a11 */ /* 0x041fe200078820ff */
[----:B------:R-:W5:Y:S03]  /*1280*/  LDG.E.128 R40, [R40.64] ;  /* 0x0000000428287981 */ /* 0x000f66000c1e1d00 */
[----:B------:R-:W-:-:S05]  /*1290*/  @P2 LEA.HI.X R61, R82, c[0x0][0x184], RZ, 0x4, P4 ;  /* 0x00006100523d2a11 */ /* 0x000fca00020f24ff */
[----:B------:R1:W5:Y:S01]  /*12a0*/  @P2 LDG.E.128 R32, [R60.64] ;  /* 0x000000043c202981 */ /* 0x000362000c1e1d00 */
[----:B------:R-:W-:-:S04]  /*12b0*/  ISETP.NE.U32.AND P3, PT, RZ, c[0x0][0x178], PT ;  /* 0x00005e00ff007a0c */ /* 0x000fc80003f65070 */
[----:B------:R-:W-:-:S13]  /*12c0*/  ISETP.NE.AND.EX P3, PT, RZ, c[0x0][0x17c], PT, P3 ;  /* 0x00005f00ff007a0c */ /* 0x000fda0003f65330 */
[----:B------:R-:W-:Y:S05]  /*12d0*/  @P3 BRA `(.L_x_15970) ;  /* 0x0000007000003947 */ /* 0x000fea0003800000 */
[----:B-1----:R-:W-:-:S04]  /*12e0*/  ISETP.NE.U32.AND P4, PT, RZ, c[0x0][0x180], PT ;  /* 0x00006000ff007a0c */ /* 0x002fc80003f85070 */
[----:B------:R-:W-:-:S13]  /*12f0*/  ISETP.NE.AND.EX P4, PT, RZ, c[0x0][0x184], PT, P4 ;  /* 0x00006100ff007a0c */ /* 0x000fda0003f85340 */
[----:B------:R-:W-:Y:S05]  /*1300*/  @P4 BRA `(.L_x_15971) ;  /* 0x0000002000004947 */ /* 0x000fea0003800000 */
[----:B------:R-:W-:Y:S05]  /*1310*/  @P1 BRA `(.L_x_15972) ;  /* 0x0000005000001947 */ /* 0x000fea0003800000 */
[----:B------:R-:W-:Y:S05]  /*1320*/  BRA `(.L_x_15973) ;  /* 0x0000005000007947 */ /* 0x000fea0003800000 */
.L_x_15971:
[----:B-----5:R-:W-:Y:S01]  /*1330*/  FADD.FTZ R40, R32, R40 ;  /* 0x0000002820287221 */ /* 0x020fe20000010000 */
[----:B------:R-:W-:Y:S05]  /*1340*/  BRA `(.L_x_15972) ;  /* 0x0000002000007947 */ /* 0x000fea0003800000 */
.L_x_15970:
[----:B-1---5:R-:W-:-:S04]  /*1350*/  FADD.FTZ R40, R24, R40 ;  /* 0x0000002818287221 */ /* 0x022fc80000010000 */
[----:B------:R-:W-:-:S05]  /*1360*/  @P2 FADD.FTZ R40, R32, R40 ;  /* 0x0000002820282221 */ /* 0x000fca0000010000 */
.L_x_15972:
[----:B-----5:R-:W-:Y:S02]  /*1370*/  MOV R36, R40 ;  /* 0x0000002800247202 */ /* 0x020fe40000000f00 */
.L_x_15973:
[----:B------:R-:W-:Y:S05]  /*1380*/  @P3 BRA `(.L_x_15974) ;  /* 0x0000007000003947 */ /* 0x000fea0003800000 */
[----:B------:R-:W-:-:S04]  /*1390*/  ISETP.NE.U32.AND P4, PT, RZ, c[0x0][0x180], PT ;  /* 0x00006000ff007a0c */ /* 0x000fc80003f85070 */
[----:B------:R-:W-:-:S13]  /*13a0*/  ISETP.NE.AND.EX P4, PT, RZ, c[0x0][0x184], PT, P4 ;  /* 0x00006100ff007a0c */ /* 0x000fda0003f85340 */
[----:B------:R-:W-:Y:S05]  /*13b0*/  @P4 BRA `(.L_x_15975) ;  /* 0x0000002000004947 */ /* 0x000fea0003800000 */
[----:B------:R-:W-:Y:S05]  /*13c0*/  @P1 BRA `(.L_x_15976) ;  /* 0x0000005000001947 */ /* 0x000fea0003800000 */
[----:B------:R-:W-:Y:S05]  /*13d0*/  BRA `(.L_x_15977) ;  /* 0x0000005000007947 */ /* 0x000fea0003800000 */
.L_x_15975:
[----:B-----5:R-:W-:Y:S01]  /*13e0*/  FADD.FTZ R41, R33, R41 ;  /* 0x0000002921297221 */ /* 0x020fe20000010000 */
[----:B------:R-:W-:Y:S05]  /*13f0*/  BRA `(.L_x_15976) ;  /* 0x0000002000007947 */ /* 0x000fea0003800000 */
.L_x_15974:
[----:B-----5:R-:W-:-:S04]  /*1400*/  FADD.FTZ R41, R25, R41 ;  /* 0x0000002919297221 */ /* 0x020fc80000010000 */
[----:B------:R-:W-:-:S04]  /*1410*/  @P2 FADD.FTZ R41, R33, R41 ;  /* 0x0000002921292221 */ /* 0x000fc80000010000 */
.L_x_15976:
[----:B-----5:R-:W-:-:S03]  /*1420*/  IMAD.MOV.U32 R37, RZ, RZ, R41 ;  /* 0x000000ffff257224 */ /* 0x020fc600078e0029 */
.L_x_15977:
[----:B------:R-:W-:Y:S05]  /*1430*/  @P3 BRA `(.L_x_15978) ;  /* 0x0000007000003947 */ /* 0x000fea0003800000 */
[----:B------:R-:W-:-:S04]  /*1440*/  ISETP.NE.U32.AND P4, PT, RZ, c[0x0][0x180], PT ;  /* 0x00006000ff007a0c */ /* 0x000fc80003f85070 */
[----:B------:R-:W-:-:S13]  /*1450*/  ISETP.NE.AND.EX P4, PT, RZ, c[0x0][0x184], PT, P4 ;  /* 0x00006100ff007a0c */ /* 0x000fda0003f85340 */
[----:B------:R-:W-:Y:S05]  /*1460*/  @P4 BRA `(.L_x_15979) ;  /* 0x0000002000004947 */ /* 0x000fea0003800000 */
[----:B------:R-:W-:Y:S05]  /*1470*/  @P1 BRA `(.L_x_15980) ;  /* 0x0000005000001947 */ /* 0x000fea0003800000 */
[----:B------:R-:W-:Y:S05]  /*1480*/  BRA `(.L_x_15981) ;  /* 0x0000005000007947 */ /* 0x000fea0003800000 */
.L_x_15979:
[----:B-----5:R-:W-:Y:S01]  /*1490*/  FADD.FTZ R42, R34, R42 ;  /* 0x0000002a222a7221 */ /* 0x020fe20000010000 */
[----:B------:R-:W-:Y:S05]  /*14a0*/  BRA `(.L_x_15980) ;  /* 0x0000002000007947 */ /* 0x000fea0003800000 */
.L_x_15978:
[----:B-----5:R-:W-:-:S04]  /*14b0*/  FADD.FTZ R42, R26, R42 ;  /* 0x0000002a1a2a7221 */ /* 0x020fc80000010000 */
[----:B------:R-:W-:-:S05]  /*14c0*/  @P2 FADD.FTZ R42, R34, R42 ;  /* 0x0000002a222a2221 */ /* 0x000fca0000010000 */
.L_x_15980:
[----:B-----5:R-:W-:Y:S02]  /*14d0*/  MOV R38, R42 ;  /* 0x0000002a00267202 */ /* 0x020fe40000000f00 */
.L_x_15981:
[----:B------:R-:W-:Y:S05]  /*14e0*/  @P3 BRA `(.L_x_15982) ;  /* 0x0000007000003947 */ /* 0x000fea0003800000 */
[----:B------:R-:W-:-:S04]  /*14f0*/  ISETP.NE.U32.AND P2, PT, RZ, c[0x0][0x180], PT ;  /* 0x00006000ff007a0c */ /* 0x000fc80003f45070 */
[----:B------:R-:W-:-:S13]  /*1500*/  ISETP.NE.AND.EX P2, PT, RZ, c[0x0][0x184], PT, P2 ;  /* 0x00006100ff007a0c */ /* 0x000fda0003f45320 */
[----:B------:R-:W-:Y:S05]  /*1510*/  @P2 BRA `(.L_x_15983) ;  /* 0x0000002000002947 */ /* 0x000fea0003800000 */
[----:B------:R-:W-:Y:S05]  /*1520*/  @P1 BRA `(.L_x_15984) ;  /* 0x0000005000001947 */ /* 0x000fea0003800000 */
[----:B------:R-:W-:Y:S05]  /*1530*/  BRA `(.L_x_15985) ;  /* 0x0000005000007947 */ /* 0x000fea0003800000 */
.L_x_15983:
[----:B-----5:R-:W-:Y:S01]  /*1540*/  FADD.FTZ R43, R35, R43 ;  /* 0x0000002b232b7221 */ /* 0x020fe20000010000 */
[----:B------:R-:W-:Y:S05]  /*1550*/  BRA `(.L_x_15984) ;  /* 0x0000002000007947 */ /* 0x000fea0003800000 */
.L_x_15982:
[----:B-----5:R-:W-:-:S04]  /*1560*/  FADD.FTZ R43, R27, R43 ;  /* 0x0000002b1b2b7221 */ /* 0x020fc80000010000 */
[----:B------:R-:W-:-:S05]  /*1570*/  @P2 FADD.FTZ R43, R35, R43 ;  /* 0x0000002b232b2221 */ /* 0x000fca0000010000 */
.L_x_15984:
[----:B-----5:R-:W-:Y:S02]  /*1580*/  MOV R39, R43 ;  /* 0x0000002b00277202 */ /* 0x020fe40000000f00 */
.L_x_15985:
[----:B------:R-:W-:-:S04]  /*1590*/  @P1 LEA R60, P2, R82, c[0x0][0x188], 0x4 ;  /* 0x00006200523c1a11 */ /* 0x000fc800078420ff */
[C---:B------:R-:W-:Y:S02]  /*15a0*/  @P1 LEA.HI.X R61, R82.reuse, c[0x0][0x18c], RZ, 0x4, P2 ;  /* 0x00006300523d1a11 */ /* 0x040fe400010f24ff */
[----:B------:R-:W-:-:S03]  /*15b0*/  IADD3 R82, R82, 0x100, RZ ;  /* 0x0000010052527810 */ /* 0x000fc60007ffe0ff */
[----:B------:R0:W-:Y:S04]  /*15c0*/  @P1 STG.E.128 [R60.64], R36 ;  /* 0x000000243c001986 */ /* 0x0001e8000c101d04 */
.L_x_15969:
[----:B------:R-:W-:Y:S05]  /*15d0*/  BSYNC B0 ;  /* 0x0000000000007941 */ /* 0x000fea0003800000 */
.L_x_15968:
        /* <DEDUP_REMOVED lines=24> */
.L_x_15989:
[----:B-----5:R-:W-:Y:S01]  /*1760*/  FADD.FTZ R44, R32, R44 ;  /* 0x0000002c202c7221 */ /* 0x020fe20000010000 */
[----:B------:R-:W-:Y:S05]  /*1770*/  BRA `(.L_x_15990) ;  /* 0x0000002000007947 */ /* 0x000fea0003800000 */
.L_x_15988:
[----:B-1---5:R-:W-:-:S04]  /*1780*/  FADD.FTZ R44, R24, R44 ;  /* 0x0000002c182c7221 */ /* 0x022fc80000010000 */
[----:B------:R-:W-:-:S05]  /*1790*/  @P2 FADD.FTZ R44, R32, R44 ;  /* 0x0000002c202c2221 */ /* 0x000fca0000010000 */
.L_x_15990:
[----:B-----5:R-:W-:Y:S02]  /*17a0*/  MOV R36, R44 ;  /* 0x0000002c00247202 */ /* 0x020fe40000000f00 */
.L_x_15991:
[----:B------:R-:W-:Y:S05]  /*17b0*/  @P3 BRA `(.L_x_15992) ;  /* 0x0000007000003947 */ /* 0x000fea0003800000 */
[----:B------:R-:W-:-:S04]  /*17c0*/  ISETP.NE.U32.AND P4, PT, RZ, c[0x0][0x180], PT ;  /* 0x00006000ff007a0c */ /* 0x000fc80003f85070 */
[----:B------:R-:W-:-:S13]  /*17d0*/  ISETP.NE.AND.EX P4, PT, RZ, c[0x0][0x184], PT, P4 ;  /* 0x00006100ff007a0c */ /* 0x000fda0003f85340 */
[----:B------:R-:W-:Y:S05]  /*17e0*/  @P4 BRA `(.L_x_15993) ;  /* 0x0000002000004947 */ /* 0x000fea0003800000 */
[----:B------:R-:W-:Y:S05]  /*17f0*/  @P1 BRA `(.L_x_15994) ;  /* 0x0000005000001947 */ /* 0x000fea0003800000 */
[----:B------:R-:W-:Y:S05]  /*1800*/  BRA `(.L_x_15995) ;  /* 0x0000005000007947 */ /* 0x000fea0003800000 */
.L_x_15993:
[----:B-----5:R-:W-:Y:S01]  /*1810*/  FADD.FTZ R45, R33, R45 ;  /* 0x0000002d212d7221 */ /* 0x020fe20000010000 */
[----:B------:R-:W-:Y:S05]  /*1820*/  BRA `(.L_x_15994) ;  /* 0x0000002000007947 */ /* 0x000fea0003800000 */
.L_x_15992:
[----:B-----5:R-:W-:-:S04]  /*1830*/  FADD.FTZ R45, R25, R45 ;  /* 0x0000002d192d7221 */ /* 0x020fc80000010000 */
[----:B------:R-:W-:-:S05]  /*1840*/  @P2 FADD.FTZ R45, R33, R45 ;  /* 0x0000002d212d2221 */ /* 0x000fca0000010000 */
.L_x_15994:
[----:B-----5:R-:W-:Y:S02]  /*1850*/  MOV R37, R45 ;  /* 0x0000002d00257202 */ /* 0x020fe40000000f00 */
.L_x_15995:
[----:B------:R-:W-:Y:S05]  /*1860*/  @P3 BRA `(.L_x_15996) ;  /* 0x0000007000003947 */ /* 0x000fea0003800000 */
[----:B------:R-:W-:-:S04]  /*1870*/  ISETP.NE.U32.AND P4, PT, RZ, c[0x0][0x180], PT ;  /* 0x00006000ff007a0c */ /* 0x000fc80003f85070 */
[----:B------:R-:W-:-:S13]  /*1880*/  ISETP.NE.AND.EX P4, PT, RZ, c[0x0][0x184], PT, P4 ;  /* 0x00006100ff007a0c */ /* 0x000fda0003f85340 */
[----:B------:R-:W-:Y:S05]  /*1890*/  @P4 BRA `(.L_x_15997) ;  /* 0x0000002000004947 */ /* 0x000fea0003800000 */
[----:B------:R-:W-:Y:S05]  /*18a0*/  @P1 BRA `(.L_x_15998) ;  /* 0x0000005000001947 */ /* 0x000fea0003800000 */
[----:B------:R-:W-:Y:S05]  /*18b0*/  BRA `(.L_x_15999) ;  /* 0x0000005000007947 */ /* 0x000fea0003800000 */
.L_x_15997:
[----:B-----5:R-:W-:Y:S01]  /*18c0*/  FADD.FTZ R46, R34, R46 ;  /* 0x0000002e222e7221 */ /* 0x020fe20000010000 */
[----:B------:R-:W-:Y:S05]  /*18d0*/  BRA `(.L_x_15998) ;  /* 0x0000002000007947 */ /* 0x000fea0003800000 */
.L_x_15996:
[----:B-----5:R-:W-:-:S04]  /*18e0*/  FADD.FTZ R46, R26, R46 ;  /* 0x0000002e1a2e7221 */ /* 0x020fc80000010000 */
[----:B------:R-:W-:-:S04]  /*18f0*/  @P2 FADD.FTZ R46, R34, R46 ;  /* 0x0000002e222e2221 */ /* 0x000fc80000010000 */
.L_x_15998:
[----:B-----5:R-:W-:-:S03]  /*1900*/  IMAD.MOV.U32 R38, RZ, RZ, R46 ;  /* 0x000000ffff267224 */ /* 0x020fc600078e002e */
.L_x_15999:
[----:B------:R-:W-:Y:S05]  /*1910*/  @P3 BRA `(.L_x_16000) ;  /* 0x0000007000003947 */ /* 0x000fea0003800000 */
[----:B------:R-:W-:-:S04]  /*1920*/  ISETP.NE.U32.AND P2, PT, RZ, c[0x0][0x180], PT ;  /* 0x00006000ff007a0c */ /* 0x000fc80003f45070 */
[----:B------:R-:W-:-:S13]  /*1930*/  ISETP.NE.AND.EX P2, PT, RZ, c[0x0][0x184], PT, P2 ;  /* 0x00006100ff007a0c */ /* 0x000fda0003f45320 */
[----:B------:R-:W-:Y:S05]  /*1940*/  @P2 BRA `(.L_x_16001) ;  /* 0x0000002000002947 */ /* 0x000fea0003800000 */
[----:B------:R-:W-:Y:S05]  /*1950*/  @P1 BRA `(.L_x_16002) ;  /* 0x0000005000001947 */ /* 0x000fea0003800000 */
[----:B------:R-:W-:Y:S05]  /*1960*/  BRA `(.L_x_16003) ;  /* 0x0000005000007947 */ /* 0x000fea0003800000 */
.L_x_16001:
[----:B-----5:R-:W-:Y:S01]  /*1970*/  FADD.FTZ R47, R35, R47 ;  /* 0x0000002f232f7221 */ /* 0x020fe20000010000 */
[----:B------:R-:W-:Y:S05]  /*1980*/  BRA `(.L_x_16002) ;  /* 0x0000002000007947 */ /* 0x000fea0003800000 */
.L_x_16000:
[----:B-----5:R-:W-:-:S04]  /*1990*/  FADD.FTZ R47, R27, R47 ;  /* 0x0000002f1b2f7221 */ /* 0x020fc80000010000 */
[----:B------:R-:W-:-:S05]  /*19a0*/  @P2 FADD.FTZ R47, R35, R47 ;  /* 0x0000002f232f2221 */ /* 0x000fca0000010000 */
.L_x_16002:
[----:B-----5:R-:W-:Y:S02]  /*19b0*/  MOV R39, R47 ;  /* 0x0000002f00277202 */ /* 0x020fe40000000f00 */
.L_x_16003:
[----:B------:R-:W-:-:S04]  /*19c0*/  @P1 LEA R60, P2, R82, c[0x0][0x188], 0x4 ;  /* 0x00006200523c1a11 */ /* 0x000fc800078420ff */
[C---:B------:R-:W-:Y:S02]  /*19d0*/  @P1 LEA.HI.X R61, R82.reuse, c[0x0][0x18c], RZ, 0x4, P2 ;  /* 0x00006300523d1a11 */ /* 0x040fe400010f24ff */
[----:B------:R-:W-:-:S03]  /*19e0*/  IADD3 R82, R82, 0x100, RZ ;  /* 0x0000010052527810 */ /* 0x000fc60007ffe0ff */
[----:B------:R0:W-:Y:S04]  /*19f0*/  @P1 STG.E.128 [R60.64], R36 ;  /* 0x000000243c001986 */ /* 0x0001e8000c101d04 */
.L_x_15987:
[----:B------:R-:W-:Y:S05]  /*1a00*/  BSYNC B0 ;  /* 0x0000000000007941 */ /* 0x000fea0003800000 */
.L_x_15986:
        /* <DEDUP_REMOVED lines=24> */
.L_x_16007:
[----:B-----5:R-:W-:Y:S01]  /*1b90*/  FADD.FTZ R48, R32, R48 ;  /* 0x0000003020307221 */ /* 0x020fe20000010000 */
[----:B------:R-:W-:Y:S05]  /*1ba0*/  BRA `(.L_x_16008) ;  /* 0x0000002000007947 */ /* 0x000fea0003800000 */
.L_x_16006:
[----:B-1---5:R-:W-:-:S04]  /*1bb0*/  FADD.FTZ R48, R24, R48 ;  /* 0x0000003018307221 */ /* 0x022fc80000010000 */
[----:B------:R-:W-:-:S05]  /*1bc0*/  @P2 FADD.FTZ R48, R32, R48 ;  /* 0x0000003020302221 */ /* 0x000fca0000010000 */
.L_x_16008:
[----:B-----5:R-:W-:Y:S02]  /*1bd0*/  MOV R36, R48 ;  /* 0x0000003000247202 */ /* 0x020fe40000000f00 */
.L_x_16009:
[----:B------:R-:W-:Y:S05]  /*1be0*/  @P3 BRA `(.L_x_16010) ;  /* 0x0000007000003947 */ /* 0x000fea0003800000 */
[----:B------:R-:W-:-:S04]  /*1bf0*/  ISETP.NE.U32.AND P4, PT, RZ, c[0x0][0x180], PT ;  /* 0x00006000ff007a0c */ /* 0x000fc80003f85070 */
[----:B------:R-:W-:-:S13]  /*1c00*/  ISETP.NE.AND.EX P4, PT, RZ, c[0x0][0x184], PT, P4 ;  /* 0x00006100ff007a0c */ /* 0x000fda0003f85340 */
[----:B------:R-:W-:Y:S05]  /*1c10*/  @P4 BRA `(.L_x_16011) ;  /* 0x0000002000004947 */ /* 0x000fea0003800000 */
[----:B------:R-:W-:Y:S05]  /*1c20*/  @P1 BRA `(.L_x_16012) ;  /* 0x0000005000001947 */ /* 0x000fea0003800000 */
[----:B------:R-:W-:Y:S05]  /*1c30*/  BRA `(.L_x_16013) ;  /* 0x0000005000007947 */ /* 0x000fea0003800000 */
.L_x_16011:
[----:B-----5:R-:W-:Y:S01]  /*1c40*/  FADD.FTZ R49, R33, R49 ;  /* 0x0000003121317221 */ /* 0x020fe20000010000 */
[----:B------:R-:W-:Y:S05]  /*1c50*/  BRA `(.L_x_16012) ;  /* 0x0000002000007947 */ /* 0x000fea0003800000 */
.L_x_16010:
[----:B-----5:R-:W-:-:S04]  /*1c60*/  FADD.FTZ R49, R25, R49 ;  /* 0x0000003119317221 */ /* 0x020fc80000010000 */
[----:B------:R-:W-:-:S05]  /*1c70*/  @P2 FADD.FTZ R49, R33, R49 ;  /* 0x0000003121312221 */ /* 0x000fca0000010000 */
.L_x_16012:
[----:B-----5:R-:W-:Y:S02]  /*1c80*/  MOV R37, R49 ;  /* 0x0000003100257202 */ /* 0x020fe40000000f00 */
.L_x_16013:
[----:B------:R-:W-:Y:S05]  /*1c90*/  @P3 BRA `(.L_x_16014) ;  /* 0x0000007000003947 */ /* 0x000fea0003800000 */
[----:B------:R-:W-:-:S04]  /*1ca0*/  ISETP.NE.U32.AND P4, PT, RZ, c[0x0][0x180], PT ;  /* 0x00006000ff007a0c */ /* 0x000fc80003f85070 */
[----:B------:R-:W-:-:S13]  /*1cb0*/  ISETP.NE.AND.EX P4, PT, RZ, c[0x0][0x184], PT, P4 ;  /* 0x00006100ff007a0c */ /* 0x000fda0003f85340 */
[----:B------:R-:W-:Y:S05]  /*1cc0*/  @P4 BRA `(.L_x_16015) ;  /* 0x0000002000004947 */ /* 0x000fea0003800000 */
[----:B------:R-:W-:Y:S05]  /*1cd0*/  @P1 BRA `(.L_x_16016) ;  /* 0x0000005000001947 */ /* 0x000fea0003800000 */
[----:B------:R-:W-:Y:S05]  /*1ce0*/  BRA `(.L_x_16017) ;  /* 0x0000005000007947 */ /* 0x000fea0003800000 */
.L_x_16015:
[----:B-----5:R-:W-:Y:S01]  /*1cf0*/  FADD.FTZ R50, R34, R50 ;  /* 0x0000003222327221 */ /* 0x020fe20000010000 */
[----:B------:R-:W-:Y:S05]  /*1d00*/  BRA `(.L_x_16016) ;  /* 0x0000002000007947 */ /* 0x000fea0003800000 */
.L_x_16014:
[----:B-----5:R-:W-:-:S04]  /*1d10*/  FADD.FTZ R50, R26, R50 ;  /* 0x000000321a327221 */ /* 0x020fc80000010000 */
[----:B------:R-:W-:-:S05]  /*1d20*/  @P2 FADD.FTZ R50, R34, R50 ;  /* 0x0000003222322221 */ /* 0x000fca0000010000 */
.L_x_16016:
[----:B-----5:R-:W-:Y:S02]  /*1d30*/  MOV R38, R50 ;  /* 0x0000003200267202 */ /* 0x020fe40000000f00 */
.L_x_16017:
[----:B------:R-:W-:Y:S05]  /*1d40*/  @P3 BRA `(.L_x_16018) ;  /* 0x0000007000003947 */ /* 0x000fea0003800000 */
[----:B------:R-:W-:-:S04]  /*1d50*/  ISETP.NE.U32.AND P2, PT, RZ, c[0x0][0x180], PT ;  /* 0x00006000ff007a0c */ /* 0x000fc80003f45070 */
[----:B------:R-:W-:-:S13]  /*1d60*/  ISETP.NE.AND.EX P2, PT, RZ, c[0x0][0x184], PT, P2 ;  /* 0x00006100ff007a0c */ /* 0x000fda0003f45320 */
[----:B------:R-:W-:Y:S05]  /*1d70*/  @P2 BRA `(.L_x_16019) ;  /* 0x0000002000002947 */ /* 0x000fea0003800000 */
[----:B------:R-:W-:Y:S05]  /*1d80*/  @P1 BRA `(.L_x_16020) ;  /* 0x0000005000001947 */ /* 0x000fea0003800000 */
[----:B------:R-:W-:Y:S05]  /*1d90*/  BRA `(.L_x_16021) ;  /* 0x0000005000007947 */ /* 0x000fea0003800000 */
.L_x_16019:
[----:B-----5:R-:W-:Y:S01]  /*1da0*/  FADD.FTZ R51, R35, R51 ;  /* 0x0000003323337221 */ /* 0x020fe20000010000 */
[----:B------:R-:W-:Y:S05]  /*1db0*/  BRA `(.L_x_16020) ;  /* 0x0000002000007947 */ /* 0x000fea0003800000 */
.L_x_16018:
[----:B-----5:R-:W-:-:S04]  /*1dc0*/  FADD.FTZ R51, R27, R51 ;  /* 0x000000331b337221 */ /* 0x020fc80000010000 */
[----:B------:R-:W-:-:S04]  /*1dd0*/  @P2 FADD.FTZ R51, R35, R51 ;  /* 0x0000003323332221 */ /* 0x000fc80000010000 */
.L_x_16020:
[----:B-----5:R-:W-:-:S03]  /*1de0*/  IMAD.MOV.U32 R39, RZ, RZ, R51 ;  /* 0x000000ffff277224 */ /* 0x020fc600078e0033 */
.L_x_16021:
[----:B------:R-:W-:-:S04]  /*1df0*/  @P1 LEA R60, P2, R82, c[0x0][0x188], 0x4 ;  /* 0x00006200523c1a11 */ /* 0x000fc800078420ff */
[C---:B------:R-:W-:Y:S02]  /*1e00*/  @P1 LEA.HI.X R61, R82.reuse, c[0x0][0x18c], RZ, 0x4, P2 ;  /* 0x00006300523d1a11 */ /* 0x040fe400010f24ff */
[----:B------:R-:W-:-:S03]  /*1e10*/  IADD3 R82, R82, 0x100, RZ ;  /* 0x0000010052527810 */ /* 0x000fc60007ffe0ff */
[----:B------:R0:W-:Y:S04]  /*1e20*/  @P1 STG.E.128 [R60.64], R36 ;  /* 0x000000243c001986 */ /* 0x0001e8000c101d04 */
.L_x_16005:
[----:B------:R-:W-:Y:S05]  /*1e30*/  BSYNC B0 ;  /* 0x0000000000007941 */ /* 0x000fea0003800000 */
.L_x_16004:
        /* <DEDUP_REMOVED lines=24> */
.L_x_16025:
[----:B-----5:R-:W-:Y:S01]  /*1fc0*/  FADD.FTZ R52, R32, R52 ;  /* 0x0000003420347221 */ /* 0x020fe20000010000 */
[----:B------:R-:W-:Y:S05]  /*1fd0*/  BRA `(.L_x_16026) ;  /* 0x0000002000007947 */ /* 0x000fea0003800000 */
.L_x_16024:
[----:B-1---5:R-:W-:-:S04]  /*1fe0*/  FADD.FTZ R52, R24, R52 ;  /* 0x0000003418347221 */ /* 0x022fc80000010000 */
[----:B------:R-:W-:-:S05]  /*1ff0*/  @P2 FADD.FTZ R52, R32, R52 ;  /* 0x0000003420342221 */ /* 0x000fca0000010000 */
.L_x_16026:
[----:B-----5:R-:W-:Y:S02]  /*2000*/  MOV R36, R52 ;  /* 0x0000003400247202 */ /* 0x020fe40000000f00 */
.L_x_16027:
[----:B------:R-:W-:Y:S05]  /*2010*/  @P3 BRA `(.L_x_16028) ;  /* 0x0000007000003947 */ /* 0x000fea0003800000 */
[----:B------:R-:W-:-:S04]  /*2020*/  ISETP.NE.U32.AND P4, PT, RZ, c[0x0][0x180], PT ;  /* 0x00006000ff007a0c */ /* 0x000fc80003f85070 */
[----:B------:R-:W-:-:S13]  /*2030*/  ISETP.NE.AND.EX P4, PT, RZ, c[0x0][0x184], PT, P4 ;  /* 0x00006100ff007a0c */ /* 0x000fda0003f85340 */
[----:B------:R-:W-:Y:S05]  /*2040*/  @P4 BRA `(.L_x_16029) ;  /* 0x0000002000004947 */ /* 0x000fea0003800000 */
[----:B------:R-:W-:Y:S05]  /*2050*/  @P1 BRA `(.L_x_16030) ;  /* 0x0000005000001947 */ /* 0x000fea0003800000 */
[----:B------:R-:W-:Y:S05]  /*2060*/  BRA `(.L_x_16031) ;  /* 0x0000005000007947 */ /* 0x000fea0003800000 */
.L_x_16029:
[----:B-----5:R-:W-:Y:S01]  /*2070*/  FADD.FTZ R53, R33, R53 ;  /* 0x0000003521357221 */ /* 0x020fe20000010000 */
[----:B------:R-:W-:Y:S05]  /*2080*/  BRA `(.L_x_16030) ;  /* 0x0000002000007947 */ /* 0x000fea0003800000 */
.L_x_16028:
[----:B-----5:R-:W-:-:S04]  /*2090*/  FADD.FTZ R53, R25, R53 ;  /* 0x0000003519357221 */ /* 0x020fc80000010000 */
[----:B------:R-:W-:-:S05]  /*20a0*/  @P2 FADD.FTZ R53, R33, R53 ;  /* 0x0000003521352221 */ /* 0x000fca0000010000 */
.L_x_16030:
[----:B-----5:R-:W-:Y:S02]  /*20b0*/  MOV R37, R53 ;  /* 0x0000003500257202 */ /* 0x020fe40000000f00 */
.L_x_16031:
[----:B------:R-:W-:Y:S05]  /*20c0*/  @P3 BRA `(.L_x_16032) ;  /* 0x0000007000003947 */ /* 0x000fea0003800000 */
[----:B------:R-:W-:-:S04]  /*20d0*/  ISETP.NE.U32.AND P4, PT, RZ, c[0x0][0x180], PT ;  /* 0x00006000ff007a0c */ /* 0x000fc80003f85070 */
[----:B------:R-:W-:-:S13]  /*20e0*/  ISETP.NE.AND.EX P4, PT, RZ, c[0x0][0x184], PT, P4 ;  /* 0x00006100ff007a0c */ /* 0x000fda0003f85340 */
[----:B------:R-:W-:Y:S05]  /*20f0*/  @P4 BRA `(.L_x_16033) ;  /* 0x0000002000004947 */ /* 0x000fea0003800000 */
[----:B------:R-:W-:Y:S05]  /*2100*/  @P1 BRA `(.L_x_16034) ;  /* 0x0000005000001947 */ /* 0x000fea0003800000 */
[----:B------:R-:W-:Y:S05]  /*2110*/  BRA `(.L_x_16035) ;  /* 0x0000005000007947 */ /* 0x000fea0003800000 */
.L_x_16033:
[----:B-----5:R-:W-:Y:S01]  /*2120*/  FADD.FTZ R54, R34, R54 ;  /* 0x0000003622367221 */ /* 0x020fe20000010000 */
[----:B------:R-:W-:Y:S05]  /*2130*/  BRA `(.L_x_16034) ;  /* 0x0000002000007947 */ /* 0x000fea0003800000 */
.L_x_16032:
[----:B-----5:R-:W-:-:S04]  /*2140*/  FADD.FTZ R54, R26, R54 ;  /* 0x000000361a367221 */ /* 0x020fc80000010000 */
[----:B------:R-:W-:-:S05]  /*2150*/  @P2 FADD.FTZ R54, R34, R54 ;  /* 0x0000003622362221 */ /* 0x000fca0000010000 */
.L_x_16034:
[----:B-----5:R-:W-:Y:S02]  /*2160*/  MOV R38, R54 ;  /* 0x0000003600267202 */ /* 0x020fe40000000f00 */
.L_x_16035:
[----:B------:R-:W-:Y:S05]  /*2170*/  @P3 BRA `(.L_x_16036) ;  /* 0x0000007000003947 */ /* 0x000fea0003800000 */
[----:B------:R-:W-:-:S04]  /*2180*/  ISETP.NE.U32.AND P2, PT, RZ, c[0x0][0x180], PT ;  /* 0x00006000ff007a0c */ /* 0x000fc80003f45070 */
[----:B------:R-:W-:-:S13]  /*2190*/  ISETP.NE.AND.EX P2, PT, RZ, c[0x0][0x184], PT, P2 ;  /* 0x00006100ff007a0c */ /* 0x000fda0003f45320 */
[----:B------:R-:W-:Y:S05]  /*21a0*/  @P2 BRA `(.L_x_16037) ;  /* 0x0000002000002947 */ /* 0x000fea0003800000 */
[----:B------:R-:W-:Y:S05]  /*21b0*/  @P1 BRA `(.L_x_16038) ;  /* 0x0000005000001947 */ /* 0x000fea0003800000 */
[----:B------:R-:W-:Y:S05]  /*21c0*/  BRA `(.L_x_16039) ;  /* 0x0000005000007947 */ /* 0x000fea0003800000 */
.L_x_16037:
[----:B-----5:R-:W-:Y:S01]  /*21d0*/  FADD.FTZ R55, R35, R55 ;  /* 0x0000003723377221 */ /* 0x020fe20000010000 */
[----:B------:R-:W-:Y:S05]  /*21e0*/  BRA `(.L_x_16038) ;  /* 0x0000002000007947 */ /* 0x000fea0003800000 */
.L_x_16036:
[----:B-----5:R-:W-:-:S04]  /*21f0*/  FADD.FTZ R55, R27, R55 ;  /* 0x000000371b377221 */ /* 0x020fc80000010000 */
[----:B------:R-:W-:-:S05]  /*2200*/  @P2 FADD.FTZ R55, R35, R55 ;  /* 0x0000003723372221 */ /* 0x000fca0000010000 */
.L_x_16038:
[----:B-----5:R-:W-:Y:S02]  /*2210*/  MOV R39, R55 ;  /* 0x0000003700277202 */ /* 0x020fe40000000f00 */
.L_x_16039:
[----:B------:R-:W-:-:S04]  /*2220*/  @P1 LEA R60, P2, R82, c[0x0][0x188], 0x4 ;  /* 0x00006200523c1a11 */ /* 0x000fc800078420ff */
[C---:B------:R-:W-:Y:S02]  /*2230*/  @P1 LEA.HI.X R61, R82.reuse, c[0x0][0x18c], RZ, 0x4, P2 ;  /* 0x00006300523d1a11 */ /* 0x040fe400010f24ff */
[----:B------:R-:W-:-:S03]  /*2240*/  IADD3 R82, R82, 0x100, RZ ;  /* 0x0000010052527810 */ /* 0x000fc60007ffe0ff */
[----:B------:R0:W-:Y:S04]  /*2250*/  @P1 STG.E.128 [R60.64], R36 ;  /* 0x000000243c001986 */ /* 0x0001e8000c101d04 */
.L_x_16023:
[----:B------:R-:W-:Y:S05]  /*2260*/  BSYNC B0 ;  /* 0x0000000000007941 */ /* 0x000fea0003800000 */
.L_x_16022:
[----:B------:R-:W-:Y:S01]  /*2270*/  ISETP.GE.U32.AND P2, PT, R2, 0x600, PT ;  /* 0x000006000200780c */ /* 0x000fe20003f46070 */
[----:B------:R-:W-:-:S12]  /*2280*/  BSSY B0, `(.L_x_16040) ;  /* 0x0000040000007945 */ /* 0x000fd80003800000 */
[----:B------:R-:W-:Y:S05]  /*2290*/  @!P2 BRA `(.L_x_16041) ;  /* 0x000003e00000a947 */ /* 0x000fea0003800000 */
[----:B------:R-:W-:-:S04]  /*22a0*/  ISETP.NE.U32.AND P3, PT, RZ, c[0x0][0x178], PT ;  /* 0x00005e00ff007a0c */ /* 0x000fc80003f65070 */
[----:B------:R-:W-:-:S13]  /*22b0*/  ISETP.NE.AND.EX P3, PT, RZ, c[0x0][0x17c], PT, P3 ;  /* 0x00005f00ff007a0c */ /* 0x000fda0003f65330 */
[----:B------:R-:W-:-:S04]  /*22c0*/  @P3 LEA R62, P2, R82, c[0x0][0x178], 0x4 ;  /* 0x00005e00523e3a11 */ /* 0x000fc800078420ff */
[C---:B------:R-:W-:Y:S02]  /*22d0*/  @P3 LEA.HI.X R63, R82.reuse, c[0x0][0x17c], RZ, 0x4, P2 ;  /* 0x00005f00523f3a11 */ /* 0x040fe400010f24ff */
[----:B------:R-:W-:Y:S01]  /*22e0*/  ISETP.NE.U32.AND P2, PT, RZ, c[0x0][0x180], PT ;  /* 0x00006000ff007a0c */ /* 0x000fe20003f45070 */
[----:B------:R-:W-:Y:S02]  /*22f0*/  IMAD.MOV.U32 R57, RZ, RZ, 0x10 ;  /* 0x00000010ff397424 */ /* 0x000fe400078e00ff */
[----:B-----5:R1:W5:Y:S01]  /*2300*/  @P3 LDG.E.128 R24, [R62.64] ;  /* 0x000000043e183981 */ /* 0x020362000c1e1d00 */
[----:B------:R-:W-:Y:S01]  /*2310*/  ISETP.NE.AND.EX P2, PT, RZ, c[0x0][0x184], PT, P2 ;  /* 0x00006100ff007a0c */ /* 0x000fe20003f45320 */
[----:B------:R-:W-:-:S06]  /*2320*/  IMAD.WIDE.U32 R56, R82, R57, c[0x0][0x170] ;  /* 0x00005c0052387625 */ /* 0x000fcc00078e0039 */
[----:B------:R-:W5:Y:S06]  /*2330*/  LDG.E.128 R56, [R56.64] ;  /* 0x0000000438387981 */ /* 0x000f6c000c1e1d00 */
[----:B0-----:R-:W-:-:S04]  /*2340*/  @P2 LEA R60, P4, R82, c[0x0][0x180], 0x4 ;  /* 0x00006000523c2a11 */ /* 0x001fc800078820ff */
        /* <DEDUP_REMOVED lines=10> */
.L_x_16043:
[----:B-----5:R-:W-:Y:S01]  /*23f0*/  FADD.FTZ R56, R32, R56 ;  /* 0x0000003820387221 */ /* 0x020fe20000010000 */
[----:B------:R-:W-:Y:S05]  /*2400*/  BRA `(.L_x_16044) ;  /* 0x0000002000007947 */ /* 0x000fea0003800000 */
.L_x_16042:
[----:B-1---5:R-:W-:-:S04]  /*2410*/  FADD.FTZ R56, R24, R56 ;  /* 0x0000003818387221 */ /* 0x022fc80000010000 */
[----:B------:R-:W-:-:S05]  /*2420*/  @P2 FADD.FTZ R56, R32, R56 ;  /* 0x0000003820382221 */ /* 0x000fca0000010000 */
.L_x_16044:
[----:B-----5:R-:W-:Y:S02]  /*2430*/  MOV R36, R56 ;  /* 0x0000003800247202 */ /* 0x020fe40000000f00 */
.L_x_16045:
[----:B------:R-:W-:Y:S05]  /*2440*/  @P3 BRA `(.L_x_16046) ;  /* 0x0000007000003947 */ /* 0x000fea0003800000 */
[----:B------:R-:W-:-:S04]  /*2450*/  ISETP.NE.U32.AND P4, PT, RZ, c[0x0][0x180], PT ;  /* 0x00006000ff007a0c */ /* 0x000fc80003f85070 */
[----:B------:R-:W-:-:S13]  /*2460*/  ISETP.NE.AND.EX P4, PT, RZ, c[0x0][0x184], PT, P4 ;  /* 0x00006100ff007a0c */ /* 0x000fda0003f85340 */
[----:B------:R-:W-:Y:S05]  /*2470*/  @P4 BRA `(.L_x_16047) ;  /* 0x0000002000004947 */ /* 0x000fea0003800000 */
[----:B------:R-:W-:Y:S05]  /*2480*/  @P1 BRA `(.L_x_16048) ;  /* 0x0000005000001947 */ /* 0x000fea0003800000 */
[----:B------:R-:W-:Y:S05]  /*2490*/  BRA `(.L_x_16049) ;  /* 0x0000005000007947 */ /* 0x000fea0003800000 */
.L_x_16047:
[----:B-----5:R-:W-:Y:S01]  /*24a0*/  FADD.FTZ R57, R33, R57 ;  /* 0x0000003921397221 */ /* 0x020fe20000010000 */
[----:B------:R-:W-:Y:S05]  /*24b0*/  BRA `(.L_x_16048) ;  /* 0x0000002000007947 */ /* 0x000fea0003800000 */
.L_x_16046:
[----:B-----5:R-:W-:-:S04]  /*24c0*/  FADD.FTZ R57, R25, R57 ;  /* 0x0000003919397221 */ /* 0x020fc80000010000 */
[----:B------:R-:W-:-:S05]  /*24d0*/  @P2 FADD.FTZ R57, R33, R57 ;  /* 0x0000003921392221 */ /* 0x000fca0000010000 */
.L_x_16048:
[----:B-----5:R-:W-:Y:S02]  /*24e0*/  MOV R37, R57 ;  /* 0x0000003900257202 */ /* 0x020fe40000000f00 */
.L_x_16049:
[----:B------:R-:W-:Y:S05]  /*24f0*/  @P3 BRA `(.L_x_16050) ;  /* 0x0000007000003947 */ /* 0x000fea0003800000 */
[----:B------:R-:W-:-:S04]  /*2500*/  ISETP.NE.U32.AND P4, PT, RZ, c[0x0][0x180], PT ;  /* 0x00006000ff007a0c */ /* 0x000fc80003f85070 */
[----:B------:R-:W-:-:S13]  /*2510*/  ISETP.NE.AND.EX P4, PT, RZ, c[0x0][0x184], PT, P4 ;  /* 0x00006100ff007a0c */ /* 0x000fda0003f85340 */
[----:B------:R-:W-:Y:S05]  /*2520*/  @P4 BRA `(.L_x_16051) ;  /* 0x0000002000004947 */ /* 0x000fea0003800000 */
[----:B------:R-:W-:Y:S05]  /*2530*/  @P1 BRA `(.L_x_16052) ;  /* 0x0000005000001947 */ /* 0x000fea0003800000 */
[----:B------:R-:W-:Y:S05]  /*2540*/  BRA `(.L_x_16053) ;  /* 0x0000005000007947 */ /* 0x000fea0003800000 */
.L_x_16051:
[----:B-----5:R-:W-:Y:S01]  /*2550*/  FADD.FTZ R58, R34, R58 ;  /* 0x0000003a223a7221 */ /* 0x020fe20000010000 */
[----:B------:R-:W-:Y:S05]  /*2560*/  BRA `(.L_x_16052) ;  /* 0x0000002000007947 */ /* 0x000fea0003800000 */
.L_x_16050:
[----:B-----5:R-:W-:-:S04]  /*2570*/  FADD.FTZ R58, R26, R58 ;  /* 0x0000003a1a3a7221 */ /* 0x020fc80000010000 */
[----:B------:R-:W-:-:S05]  /*2580*/  @P2 FADD.FTZ R58, R34, R58 ;  /* 0x0000003a223a2221 */ /* 0x000fca0000010000 */
.L_x_16052:
[----:B-----5:R-:W-:Y:S02]  /*2590*/  MOV R38, R58 ;  /* 0x0000003a00267202 */ /* 0x020fe40000000f00 */
.L_x_16053:
[----:B------:R-:W-:Y:S05]  /*25a0*/  @P3 BRA `(.L_x_16054) ;  /* 0x0000007000003947 */ /* 0x000fea0003800000 */
[----:B------:R-:W-:-:S04]  /*25b0*/  ISETP.NE.U32.AND P2, PT, RZ, c[0x0][0x180], PT ;  /* 0x00006000ff007a0c */ /* 0x000fc80003f45070 */
[----:B------:R-:W-:-:S13]  /*25c0*/  ISETP.NE.AND.EX P2, PT, RZ, c[0x0][0x184], PT, P2 ;  /* 0x00006100ff007a0c */ /* 0x000fda0003f45320 */
[----:B------:R-:W-:Y:S05]  /*25d0*/  @P2 BRA `(.L_x_16055) ;  /* 0x0000002000002947 */ /* 0x000fea0003800000 */
[----:B------:R-:W-:Y:S05]  /*25e0*/  @P1 BRA `(.L_x_16056) ;  /* 0x0000005000001947 */ /* 0x000fea0003800000 */
[----:B------:R-:W-:Y:S05]  /*25f0*/  BRA `(.L_x_16057) ;  /* 0x0000005000007947 */ /* 0x000fea0003800000 */
.L_x_16055:
[----:B-----5:R-:W-:Y:S01]  /*2600*/  FADD.FTZ R59, R35, R59 ;  /* 0x0000003b233b7221 */ /* 0x020fe20000010000 */
[----:B------:R-:W-:Y:S05]  /*2610*/  BRA `(.L_x_16056) ;  /* 0x0000002000007947 */ /* 0x000fea0003800000 */
.L_x_16054:
[----:B-----5:R-:W-:-:S04]  /*2620*/  FADD.FTZ R59, R27, R59 ;  /* 0x0000003b1b3b7221 */ /* 0x020fc80000010000 */
[----:B------:R-:W-:-:S05]  /*2630*/  @P2 FADD.FTZ R59, R35, R59 ;  /* 0x0000003b233b2221 */ /* 0x000fca0000010000 */
.L_x_16056:
[----:B-----5:R-:W-:Y:S02]  /*2640*/  MOV R39, R59 ;  /* 0x0000003b00277202 */ /* 0x020fe40000000f00 */
.L_x_16057:
[----:B------:R-:W-:-:S04]  /*2650*/  @P1 LEA R60, P2, R82, c[0x0][0x188], 0x4 ;  /* 0x00006200523c1a11 */ /* 0x000fc800078420ff */
[----:B------:R-:W-:-:S05]  /*2660*/  @P1 LEA.HI.X R61, R82, c[0x0][0x18c], RZ, 0x4, P2 ;  /* 0x00006300523d1a11 */ /* 0x000fca00010f24ff */
[----:B------:R0:W-:Y:S04]  /*2670*/  @P1 STG.E.128 [R60.64], R36 ;  /* 0x000000243c001986 */ /* 0x0001e8000c101d04 */
.L_x_16041:
[----:B------:R-:W-:Y:S05]  /*2680*/  BSYNC B0 ;  /* 0x0000000000007941 */ /* 0x000fea0003800000 */
.L_x_16040:
        /* <DEDUP_REMOVED lines=36> */
.L_x_16074:
        /* <DEDUP_REMOVED lines=20> */
[----:B------:R-:W-:-:S03]  /*2a10*/  FADD.FTZ R63, R41, -R60 ;  /* 0x8000003c293f7221 */ /* 0x000fc60000010000 */
[----:B------:R-:W-:Y:S01]  /*2a20*/  FSEL R61, R83, RZ, P0 ;  /* 0x000000ff533d7208 */ /* 0x000fe20000000000 */
[----:B------:R-:W-:-:S04]  /*2a30*/  FADD.FTZ R83, R42, -R60 ;  /* 0x8000003c2a537221 */ /* 0x000fc80000010000 */
        /* <DEDUP_REMOVED lines=46> */
.L_x_16075:
[----:B------:R-:W-:Y:S01]  /*2d20*/  LOP3.LUT P2, RZ, R0, 0x1f, RZ, 0xc0, !PT ;  /* 0x0000001f00ff7812 */ /* 0x000fe2000784c0ff */
[----:B-1----:R-:W-:Y:S01]  /*2d30*/  FADD.FTZ R61, R100, R83 ;  /* 0x00000053643d7221 */ /* 0x002fe20000010000 */
[----:B------:R-:W-:Y:S01]  /*2d40*/  SHF.R.U32.HI R63, RZ, 0x5, R0 ;  /* 0x00000005ff3f7819 */ /* 0x000fe20000011600 */
[----:B------:R-:W-:Y:S01]  /*2d50*/  WARPSYNC 0xffffffff ;  /* 0xffffffff00007948 */ /* 0x000fe20003800000 */
[----:B0-----:R-:W-:Y:S02]  /*2d60*/  LOP3.LUT R83, R0, 0x1f, RZ, 0xc0, !PT ;  /* 0x0000001f00537812 */ /* 0x001fe400078ec0ff */
[----:B------:R-:W-:-:S07]  /*2d70*/  LOP3.LUT R63, R63, 0x7, RZ, 0xc0, !PT ;  /* 0x000000073f3f7812 */ /* 0x000fce00078ec0ff */
[----:B------:R-:W-:-:S05]  /*2d80*/  @!P2 IADD3 R62, R82, R63, RZ ;  /* 0x0000003f523ea210 */ /* 0x000fca0007ffe0ff */
[----:B------:R0:W-:Y:S01]  /*2d90*/  @!P2 STS.64 [R62.X8], R60 ;  /* 0x0000003c3e00a388 */ /* 0x0001e20000008a00 */
[----:B------:R-:W-:-:S13]  /*2da0*/  ISETP.GT.U32.AND P2, PT, R83, 0x7, PT ;  /* 0x000000075300780c */ /* 0x000fda0003f44070 */
[----:B------:R-:W-:Y:S01]  /*2db0*/  @!P2 IMAD.IADD R83, R82, 0x1, R83 ;  /* 0x000000015253a824 */ /* 0x000fe200078e0253 */
[----:B------:R-:W-:Y:S01]  /*2dc0*/  HFMA2.MMA R82, -RZ, RZ, 0, 0 ;  /* 0x00000000ff527435 */ /* 0x000fe200000001ff */
[----:B------:R-:W-:Y:S01]  /*2dd0*/  BAR.SYNC.DEFER_BLOCKING 0x0 ;  /* 0x0000000000007b1d */ /* 0x000fe20000010000 */
[----:B0-----:R-:W-:-:S04]  /*2de0*/  CS2R R60, SRZ ;  /* 0x00000000003c7805 */ /* 0x001fc8000001ff00 */
[----:B------:R-:W-:Y:S01]  /*2df0*/  @!P2 MOV R82, R96 ;  /* 0x000000600052a202 */ /* 0x000fe20000000f00 */
[----:B------:R-:W-:Y:S03]  /*2e00*/  BSSY B0, `(.L_x_16060) ;  /* 0x0000055000007945 */ /* 0x000fe60003800000 */
[----:B------:R-:W-:Y:S01]  /*2e10*/  I2F R107, R82 ;  /* 0x00000052006b7306 */ /* 0x000fe20000201400 */
[----:B------:R-:W0:Y:S04]  /*2e20*/  SHFL.DOWN PT, R101, R82, 0x4, 0x1f ;  /* 0x08801f0052657f89 */ /* 0x000e2800000e0000 */
[----:B------:R-:W-:Y:S01]  /*2e30*/  @!P2 LDS.64 R60, [R83.X8] ;  /* 0x00000000533ca984 */ /* 0x000fe20000008a00 */
[----:B------:R-:W-:-:S02]  /*2e40*/  ISETP.NE.AND P2, PT, RZ, UR6, PT ;  /* 0x00000006ff007c0c */ /* 0x000fc4000bf45270 */
[----:B0-----:R-:W-:Y:S01]  /*2e50*/  IADD3 R98, R101, R82, RZ ;  /* 0x0000005265627210 */ /* 0x001fe20007ffe0ff */
[----:B------:R-:W-:Y:S04]  /*2e60*/  I2F R110, R101 ;  /* 0x00000065006e7306 */ /* 0x000fe80000201400 */
[----:B------:R-:W0:Y:S04]  /*2e70*/  SHFL.DOWN PT, R103, R98, 0x2, 0x1f ;  /* 0x08401f0062677f89 */ /* 0x000e2800000e0000 */
[----:B------:R-:W1:Y:S08]  /*2e80*/  I2F R62, R98 ;  /* 0x00000062003e7306 */ /* 0x000e700000201400 */
[----:B-1----:R-:W-:Y:S01]  /*2e90*/  MUFU.RCP R106, R62 ;  /* 0x0000003e006a7308 */ /* 0x002fe20000001000 */
[----:B0-----:R-:W-:Y:S01]  /*2ea0*/  IADD3 R112, R98, R103, RZ ;  /* 0x0000006762707210 */ /* 0x001fe20007ffe0ff */
[----:B------:R-:W0:Y:S06]  /*2eb0*/  SHFL.DOWN PT, R111, R60, 0x4, 0x1f ;  /* 0x08801f003c6f7f89 */ /* 0x000e2c00000e0000 */
[----:B------:R-:W1:Y:S01]  /*2ec0*/  I2F R82, R112 ;  /* 0x0000007000527306 */ /* 0x000e620000201400 */
[----:B------:R-:W2:Y:S07]  /*2ed0*/  SHFL.DOWN PT, R105, R112, 0x1, 0x1f ;  /* 0x08201f0070697f89 */ /* 0x000eae00000e0000 */
[----:B------:R-:W-:Y:S08]  /*2ee0*/  I2F R100, R103 ;  /* 0x0000006700647306 */ /* 0x000ff00000201400 */
[----:B-1----:R-:W-:Y:S01]  /*2ef0*/  MUFU.RCP R99, R82 ;  /* 0x0000005200637308 */ /* 0x002fe20000001000 */
[----:B0-----:R-:W-:Y:S01]  /*2f00*/  FMUL.FTZ R83, R111, R110 ;  /* 0x0000006e6f537220 */ /* 0x001fe20000410000 */
[----:B--2---:R-:W-:-:S03]  /*2f10*/  IADD3 R113, R112, R105, RZ ;  /* 0x0000006970717210 */ /* 0x004fc60007ffe0ff */
[----:B------:R-:W-:Y:S01]  /*2f20*/  FFMA.FTZ R83, R107, R60, R83 ;  /* 0x0000003c6b537223 */ /* 0x000fe20000010053 */
[----:B------:R-:W0:Y:S01]  /*2f30*/  SHFL.DOWN PT, R112, R61, 0x4, 0x1f ;  /* 0x08801f003d707f89 */ /* 0x000e2200000e0000 */
[----:B------:R-:W-:Y:S01]  /*2f40*/  FADD.FTZ R60, -R111, R60 ;  /* 0x0000003c6f3c7221 */ /* 0x000fe20000010100 */
[----:B------:R-:W1:Y:S01]  /*2f50*/  I2F R104, R113 ;  /* 0x0000007100687306 */ /* 0x000e620000201400 */
[----:B------:R-:W-:Y:S02]  /*2f60*/  FMUL.FTZ R108, R106, R83 ;  /* 0x000000536a6c7220 */ /* 0x000fe40000410000 */
[----:B------:R-:W-:-:S03]  /*2f70*/  FMUL.FTZ R60, R60, R60 ;  /* 0x0000003c3c3c7220 */ /* 0x000fc60000410000 */
[----:B------:R-:W2:Y:S01]  /*2f80*/  SHFL.DOWN PT, R109, R108, 0x2, 0x1f ;  /* 0x08401f006c6d7f89 */ /* 0x000ea200000e0000 */
[----:B------:R-:W-:Y:S01]  /*2f90*/  FMUL.FTZ R111, R60, R107 ;  /* 0x0000006b3c6f7220 */ /* 0x000fe20000410000 */
[----:B------:R-:W3:Y:S03]  /*2fa0*/  I2F R105, R105 ;  /* 0x0000006900697306 */ /* 0x000ee60000201400 */
[----:B------:R-:W-:-:S05]  /*2fb0*/  FMUL.FTZ R111, R111, R110 ;  /* 0x0000006e6f6f7220 */ /* 0x000fca0000410000 */
[----:B-1----:R-:W1:Y:S01]  /*2fc0*/  MUFU.RCP R104, R104 ;  /* 0x0000006800687308 */ /* 0x002e620000001000 */
[----:B0-----:R-:W-:-:S04]  /*2fd0*/  FADD.FTZ R107, R112, R61 ;  /* 0x0000003d706b7221 */ /* 0x001fc80000010000 */
[----:B------:R-:W-:Y:S02]  /*2fe0*/  FFMA.FTZ R107, R106, R111, R107 ;  /* 0x0000006f6a6b7223 */ /* 0x000fe4000001006b */
[----:B--2---:R-:W-:-:S03]  /*2ff0*/  FMUL.FTZ R83, R109, R100 ;  /* 0x000000646d537220 */ /* 0x004fc60000410000 */
[----:B------:R-:W0:Y:S01]  /*3000*/  SHFL.DOWN PT, R60, R107, 0x2, 0x1f ;  /* 0x08401f006b3c7f89 */ /* 0x000e2200000e0000 */
[----:B------:R-:W-:Y:S02]  /*3010*/  FFMA.FTZ R98, R62, R108, R83 ;  /* 0x0000006c3e627223 */ /* 0x000fe40000010053 */
[----:B------:R-:W-:Y:S02]  /*3020*/  FADD.FTZ R108, R108, -R109 ;  /* 0x8000006d6c6c7221 */ /* 0x000fe40000010000 */
[----:B------:R-:W-:Y:S02]  /*3030*/  FMUL.FTZ R101, R99, R98 ;  /* 0x0000006263657220 */ /* 0x000fe40000410000 */
[----:B------:R-:W-:-:S03]  /*3040*/  FMUL.FTZ R109, R108, R108 ;  /* 0x0000006c6c6d7220 */ /* 0x000fc60000410000 */
[----:B------:R-:W3:Y:S01]  /*3050*/  SHFL.DOWN PT, R102, R101, 0x1, 0x1f ;  /* 0x08201f0065667f89 */ /* 0x000ee200000e0000 */
[----:B------:R-:W-:Y:S02]  /*3060*/  FMUL.FTZ R109, R62, R109 ;  /* 0x0000006d3e6d7220 */ /* 0x000fe40000410000 */
[----:B------:R-:W-:Y:S02]  /*3070*/  IMAD.MOV.U32 R62, RZ, RZ, c[0x0][0x1e0] ;  /* 0x00007800ff3e7624 */ /* 0x000fe400078e00ff */
[----:B------:R-:W-:Y:S02]  /*3080*/  FMUL.FTZ R109, R109, R100 ;  /* 0x000000646d6d7220 */ /* 0x000fe40000410000 */
[----:B0-----:R-:W-:-:S04]  /*3090*/  FADD.FTZ R60, R107, R60 ;  /* 0x0000003c6b3c7221 */ /* 0x001fc80000010000 */
[----:B------:R-:W-:-:S05]  /*30a0*/  FFMA.FTZ R60, R99, R109, R60 ;  /* 0x0000006d633c7223 */ /* 0x000fca000001003c */
[----:B------:R-:W0:Y:S01]  /*30b0*/  SHFL.DOWN PT, R61, R60, 0x1, 0x1f ;  /* 0x08201f003c3d7f89 */ /* 0x000e2200000e0000 */
[----:B---3--:R-:W-:-:S04]  /*30c0*/  FMUL.FTZ R83, R102, R105 ;  /* 0x0000006966537220 */ /* 0x008fc80000410000 */
[----:B------:R-:W-:Y:S02]  /*30d0*/  FFMA.FTZ R83, R82, R101, R83 ;  /* 0x0000006552537223 */ /* 0x000fe40000010053 */
[----:B------:R-:W-:Y:S02]  /*30e0*/  FADD.FTZ R101, R101, -R102 ;  /* 0x8000006665657221 */ /* 0x000fe40000010000 */
[----:B-1----:R-:W-:Y:S02]  /*30f0*/  FMUL.FTZ R83, R104, R83 ;  /* 0x0000005368537220 */ /* 0x002fe40000410000 */
[----:B------:R-:W-:-:S04]  /*3100*/  FMUL.FTZ R101, R101, R101 ;  /* 0x0000006565657220 */ /* 0x000fc80000410000 */
[----:B------:R-:W-:Y:S01]  /*3110*/  FMUL.FTZ R82, R82, R101 ;  /* 0x0000006552527220 */ /* 0x000fe20000410000 */
[----:B------:R-:W1:Y:S03]  /*3120*/  SHFL.IDX PT, R83, R83, RZ, 0x1f ;  /* 0x00001fff53537589 */ /* 0x000e6600000e0000 */
[----:B------:R-:W-:Y:S02]  /*3130*/  FMUL.FTZ R82, R82, R105 ;  /* 0x0000006952527220 */ /* 0x000fe40000410000 */
[----:B0-----:R-:W-:-:S04]  /*3140*/  FADD.FTZ R61, R60, R61 ;  /* 0x0000003d3c3d7221 */ /* 0x001fc80000010000 */
[----:B------:R-:W-:-:S05]  /*3150*/  FFMA.FTZ R82, R104, R82, R61 ;  /* 0x0000005268527223 */ /* 0x000fca000001003d */
[----:B------:R-:W0:Y:S01]  /*3160*/  SHFL.IDX PT, R61, R82, RZ, 0x1f ;  /* 0x00001fff523d7589 */ /* 0x000e2200000e0000 */
[C---:B-1----:R-:W-:Y:S01]  /*3170*/  FMUL.FTZ R103, R83.reuse, R83 ;  /* 0x0000005353677220 */ /* 0x042fe20000410000 */
[----:B------:R-:W-:-:S04]  /*3180*/  FSEL R98, R83, RZ, !P2 ;  /* 0x000000ff53627208 */ /* 0x000fc80005000000 */
[----:B------:R-:W-:Y:S02]  /*3190*/  FSEL R103, R103, RZ, P2 ;  /* 0x000000ff67677208 */ /* 0x000fe40001000000 */
[----:B------:R-:W-:Y:S01]  /*31a0*/  LOP3.LUT P2, RZ, R63, 0x1f, R0, 0xf8, !PT ;  /* 0x0000001f3fff7812 */ /* 0x000fe2000784f800 */
[----:B0-----:R-:W-:-:S04]  /*31b0*/  FFMA.FTZ R62, R61, R62, c[0x0][0x228] ;  /* 0x00008a003d3e7623 */ /* 0x001fc8000001003e */
[----:B------:R-:W-:-:S08]  /*31c0*/  FADD.FTZ R99, R62, R103 ;  /* 0x000000673e637221 */ /* 0x000fd00000010000 */
[----:B------:R-:W-:Y:S02]  /*31d0*/  @!P2 MOV R62, 0x4 ;  /* 0x00000004003ea802 */ /* 0x000fe40000000f00 */
[----:B------:R-:W-:Y:S01]  /*31e0*/  @!P2 MOV R60, 0x4 ;  /* 0x00000004003ca802 */ /* 0x000fe20000000f00 */
[----:B------:R-:W0:Y:S02]  /*31f0*/  MUFU.RSQ R99, R99 ;  /* 0x0000006300637308 */ /* 0x000e240000001400 */
[----:B------:R-:W-:-:S04]  /*3200*/  @!P2 IMAD.WIDE R62, R15, R62, c[0x0][0x1a0] ;  /* 0x000068000f3ea625 */ /* 0x000fc800078e023e */
[----:B------:R-:W-:Y:S01]  /*3210*/  @!P2 IMAD.WIDE R60, R15, R60, c[0x0][0x1a8] ;  /* 0x00006a000f3ca625 */ /* 0x000fe200078e023c */
[----:B------:R1:W-:Y:S04]  /*3220*/  @!P2 STG.E [R62.64], R83 ;  /* 0x000000533e00a986 */ /* 0x0003e8000c101904 */
[----:B0-----:R1:W-:Y:S01]  /*3230*/  @!P2 STG.E [R60.64], R99 ;  /* 0x000000633c00a986 */ /* 0x0013e2000c101904 */
[----:B------:R-:W-:Y:S05]  /*3240*/  @!P0 BRA `(.L_x_16061) ;  /* 0x0000010000008947 */ /* 0x000fea0003800000 */
[--C-:B-1----:R-:W-:Y:S01]  /*3250*/  FADD.FTZ R62, R29, -R98.reuse ;  /* 0x800000621d3e7221 */ /* 0x102fe20000010000 */
[----:B------:R-:W-:Y:S01]  /*3260*/  MOV R102, 0x10 ;  /* 0x0000001000667802 */ /* 0x000fe20000000f00 */
[--C-:B------:R-:W-:Y:S02]  /*3270*/  FADD.FTZ R60, R28, -R98.reuse ;  /* 0x800000621c3c7221 */ /* 0x100fe40000010000 */
[----:B------:R-:W-:-:S02]  /*3280*/  FADD.FTZ R82, R30, -R98 ;  /* 0x800000621e527221 */ /* 0x000fc40000010000 */
[----:B------:R-:W-:Y:S02]  /*3290*/  FADD.FTZ R100, R31, -R98 ;  /* 0x800000621f647221 */ /* 0x000fe40000010000 */
[C---:B------:R-:W-:Y:S02]  /*32a0*/  FMUL.FTZ R61, R99.reuse, R62 ;  /* 0x0000003e633d7220 */ /* 0x040fe40000410000 */
[C---:B------:R-:W-:Y:S02]  /*32b0*/  FMUL.FTZ R60, R99.reuse, R60 ;  /* 0x0000003c633c7220 */ /* 0x040fe40000410000 */
[C---:B------:R-:W-:Y:S02]  /*32c0*/  FMUL.FTZ R62, R99.reuse, R82 ;  /* 0x00000052633e7220 */ /* 0x040fe40000410000 */
[----:B------:R-:W-:Y:S02]  /*32d0*/  FMUL.FTZ R63, R99, R100 ;  /* 0x00000064633f7220 */ /* 0x000fe40000410000 */
[C---:B------:R-:W-:Y:S01]  /*32e0*/  IMAD.WIDE.U32 R82, R97.reuse, R102, c[0x0][0x208] ;  /* 0x0000820061527625 */ /* 0x040fe200078e0066 */
[----:B------:R-:W-:-:S03]  /*32f0*/  IADD3 R97, R97, 0x100, RZ ;  /* 0x0000010061617810 */ /* 0x000fc60007ffe0ff */
[----:B------:R-:W-:Y:S02]  /*3300*/  FFMA.FTZ R60, R16, R60, R3 ;  /* 0x0000003c103c7223 */ /* 0x000fe40000010003 */
[----:B------:R-:W-:Y:S02]  /*3310*/  FFMA.FTZ R61, R17, R61, R80 ;  /* 0x0000003d113d7223 */ /* 0x000fe40000010050 */
[----:B------:R-:W-:Y:S02]  /*3320*/  FFMA.FTZ R62, R19, R62, R4 ;  /* 0x0000003e133e7223 */ /* 0x000fe40000010004 */
[----:B------:R-:W-:-:S05]  /*3330*/  FFMA.FTZ R63, R18, R63, R81 ;  /* 0x0000003f123f7223 */ /* 0x000fca0000010051 */
[----:B------:R0:W-:Y:S02]  /*3340*/  STG.E.128 [R82.64], R60 ;  /* 0x0000003c52007986 */ /* 0x0001e4000c101d04 */
.L_x_16061:
[----:B------:R-:W-:Y:S05]  /*3350*/  BSYNC B0 ;  /* 0x0000000000007941 */ /* 0x000fea0003800000 */
.L_x_16060:
[----:B------:R-:W-:Y:S01]  /*3360*/  ISETP.GE.U32.AND P2, PT, R2, 0x200, PT ;  /* 0x000002000200780c */ /* 0x000fe20003f46070 */
[----:B------:R-:W-:-:S12]  /*3370*/  BSSY B0, `(.L_x_16062) ;  /* 0x0000012000007945 */ /* 0x000fd80003800000 */
[----:B------:R-:W-:Y:S05]  /*3380*/  @!P2 BRA `(.L_x_16063) ;  /* 0x000001000000a947 */ /* 0x000fea0003800000 */
[----:B------:R-:W-:Y:S01]  /*3390*/  HFMA2.MMA R102, -RZ, RZ, 0, 9.5367431640625e-07 ;  /* 0x00000010ff667435 */ /* 0x000fe200000001ff */
        /* <DEDUP_REMOVED lines=15> */
.L_x_16063:
[----:B------:R-:W-:Y:S05]  /*3490*/  BSYNC B0 ;  /* 0x0000000000007941 */ /* 0x000fea0003800000 */
.L_x_16062:
        /* <DEDUP_REMOVED lines=19> */
.L_x_16065:
[----:B------:R-:W-:Y:S05]  /*35d0*/  BSYNC B0 ;  /* 0x0000000000007941 */ /* 0x000fea0003800000 */
.L_x_16064:
[----:B------:R-:W-:Y:S01]  /*35e0*/  ISETP.GE.U32.AND P2, PT, R2, 0x400, PT ;  /* 0x000004000200780c */ /* 0x000fe20003f46070 */
[----:B------:R-:W-:-:S12]  /*35f0*/  BSSY B0, `(.L_x_16066) ;  /* 0x0000012000007945 */ /* 0x000fd80003800000 */
[----:B------:R-:W-:Y:S05]  /*3600*/  @!P2 BRA `(.L_x_16067) ;  /* 0x000001000000a947 */ /* 0x000fea0003800000 */
[--C-:B01----:R-:W-:Y:S02]  /*3610*/  FADD.FTZ R62, R49, -R98.reuse ;  /* 0x80000062313e7221 */ /* 0x103fe40000010000 */
[--C-:B------:R-:W-:Y:S02]  /*3620*/  FADD.FTZ R60, R48, -R98.reuse ;  /* 0x80000062303c7221 */ /* 0x100fe40000010000 */
[--C-:B------:R-:W-:Y:S02]  /*3630*/  FADD.FTZ R82, R50, -R98.reuse ;  /* 0x8000006232527221 */ /* 0x100fe40000010000 */
[----:B------:R-:W-:Y:S02]  /*3640*/  FADD.FTZ R100, R51, -R98 ;  /* 0x8000006233647221 */ /* 0x000fe40000010000 */
[----:B------:R-:W-:Y:S02]  /*3650*/  FMUL.FTZ R61, R99, R62 ;  /* 0x0000003e633d7220 */ /* 0x000fe40000410000 */
[----:B------:R-:W-:-:S02]  /*3660*/  IMAD.MOV.U32 R102, RZ, RZ, 0x10 ;  /* 0x00000010ff667424 */ /* 0x000fc400078e00ff */
        /* <DEDUP_REMOVED lines=10> */
.L_x_16067:
[----:B------:R-:W-:Y:S05]  /*3710*/  BSYNC B0 ;  /* 0x0000000000007941 */ /* 0x000fea0003800000 */
.L_x_16066:
        /* <DEDUP_REMOVED lines=19> */
.L_x_16069:
[----:B------:R-:W-:Y:S05]  /*3850*/  BSYNC B0 ;  /* 0x0000000000007941 */ /* 0x000fea0003800000 */
.L_x_16068:
        /* <DEDUP_REMOVED lines=12> */
[----:B------:R-:W-:-:S04]  /*3920*/  IMAD.WIDE.U32 R82, R97, R100, c[0x0][0x208] ;  /* 0x0000820061527625 */ /* 0x000fc800078e0064 */
[----:B------:R-:W-:Y:S02]  /*3930*/  FFMA.FTZ R60, R76, R60, R13 ;  /* 0x0000003c4c3c7223 */ /* 0x000fe4000001000d */
[----:B------:R-:W-:Y:S02]  /*3940*/  FFMA.FTZ R61, R77, R61, R92 ;  /* 0x0000003d4d3d7223 */ /* 0x000fe4000001005c */
[----:B------:R-:W-:Y:S02]  /*3950*/  FFMA.FTZ R63, R78, R63, R95 ;  /* 0x0000003f4e3f7223 */ /* 0x000fe4000001005f */
[----:B------:R-:W-:-:S05]  /*3960*/  FFMA.FTZ R62, R79, R62, R14 ;  /* 0x0000003e4f3e7223 */ /* 0x000fca000001000e */
[----:B------:R0:W-:Y:S02]  /*3970*/  STG.E.128 [R82.64], R60 ;  /* 0x0000003c52007986 */ /* 0x0001e4000c101d04 */
.L_x_16071:
[----:B------:R-:W-:Y:S05]  /*3980*/  BSYNC B0 ;  /* 0x0000000000007941 */ /* 0x000fea0003800000 */
.L_x_16070:
[----:B------:R-:W-:Y:S02]  /*3990*/  LOP3.LUT P2, RZ, R94, 0xff, RZ, 0xc0, !PT ;  /* 0x000000ff5eff7812 */ /* 0x000fe4000784c0ff */
[----:B------:R-:W-:Y:S02]  /*39a0*/  IADD3 R15, R15, c[0x0][0x160], RZ ;  /* 0x000058000f0f7a10 */ /* 0x000fe40007ffe0ff */
[----:B------:R-:W-:Y:S02]  /*39b0*/  SEL R94, RZ, 0x1, P2 ;  /* 0x00000001ff5e7807 */ /* 0x000fe40001000000 */
[----:B------:R-:W-:-:S13]  /*39c0*/  ISETP.GE.AND P2, PT, R15, c[0x0][0x164], PT ;  /* 0x000059000f007a0c */ /* 0x000fda0003f46270 */
[----:B01----:R-:W-:Y:S01]  /*39d0*/  @P2 CALL.REL.NOINC `(.L_x_16072) ;  /* 0x0000001000002944 */ /* 0x003fe20003c00000 */
[----:B------:R-:W-:Y:S05]  /*39e0*/  BRA `(.L_x_16073) ;  /* 0xffffd34000007947 */ /* 0x000fea000383ffff */
.L_x_16072:
[----:B------:R-:W-:Y:S05]  /*39f0*/  EXIT ;  /* 0x000000000000794d */ /* 0x000fea0003800000 */
.L_x_16058:
[----:B------:R-:W-:Y:S01]  /*3a00*/  HFMA2.MMA R100, -RZ, RZ, 0, 5.9604644775390625e-08 ;  /* 0x00000001ff647435 */ /* 0x000fe200000001ff */
[----:B------:R-:W-:Y:S02]  /*3a10*/  MOV R98, 0x1f ;  /* 0x0000001f00627802 */ /* 0x000fe40000000f00 */
[----:B------:R-:W-:Y:S02]  /*3a20*/  MOV R99, 0xffffffff ;  /* 0xffffffff00637802 */ /* 0x000fe40000000f00 */
[----:B------:R-:W-:Y:S02]  /*3a30*/  MOV R62, 0x3a50 ;  /* 0x00003a50003e7802 */ /* 0x000fe40000000f00 */
[----:B------:R-:W-:Y:S05]  /*3a40*/  CALL.REL.NOINC `($__internal_66_$__cuda_sm70_shflsync_bfly_p) ;  /* 0x000006b000007944 */ /* 0x000fea0003c00000 */
[----:B-1----:R-:W-:Y:S01]  /*3a50*/  IMAD.MOV.U32 R60, RZ, RZ, R100 ;  /* 0x000000ffff3c7224 */ /* 0x002fe200078e0064 */
[----:B0-----:R-:W-:Y:S05]  /*3a60*/  BRA `(.L_x_16074) ;  /* 0xffffee6000007947 */ /* 0x001fea000383ffff */
.L_x_16059:
[----:B------:R-:W-:Y:S01]  /*3a70*/  HFMA2.MMA R100, -RZ, RZ, 0, 1.1920928955078125e-07 ;  /* 0x00000002ff647435 */ /* 0x000fe200000001ff */
[----:B------:R-:W-:Y:S02]  /*3a80*/  MOV R98, 0x1f ;  /* 0x0000001f00627802 */ /* 0x000fe40000000f00 */
[----:B------:R-:W-:Y:S02]  /*3a90*/  MOV R99, 0xffffffff ;  /* 0xffffffff00637802 */ /* 0x000fe40000000f00 */
[----:B------:R-:W-:-:S02]  /*3aa0*/  MOV R62, 0x3ac0 ;  /* 0x00003ac0003e7802 */ /* 0x000fc40000000f00 */
[----:B------:R-:W-:Y:S05]  /*3ab0*/  CALL.REL.NOINC `($__internal_66_$__cuda_sm70_shflsync_bfly_p) ;  /* 0x0000064000007944 */ /* 0x000fea0003c00000 */
[----:B01----:R-:W-:Y:S01]  /*3ac0*/  FADD.FTZ R61, R61, R100 ;  /* 0x000000643d3d7221 */ /* 0x003fe20000010000 */
[----:B------:R-:W-:Y:S01]  /*3ad0*/  HFMA2.MMA R100, -RZ, RZ, 0, 2.384185791015625e-07 ;  /* 0x00000004ff647435 */ /* 0x000fe200000001ff */
[----:B------:R-:W-:Y:S01]  /*3ae0*/  MOV R98, 0x1f ;  /* 0x0000001f00627802 */ /* 0x000fe20000000f00 */
[----:B------:R-:W-:Y:S01]  /*3af0*/  IMAD.MOV.U32 R99, RZ, RZ, -0x1 ;  /* 0xffffffffff637424 */ /* 0x000fe200078e00ff */
[----:B------:R-:W-:-:S03]  /*3b00*/  MOV R62, 0x3b20 ;  /* 0x00003b20003e7802 */ /* 0x000fc60000000f00 */
[----:B------:R-:W-:Y:S05]  /*3b10*/  CALL.REL.NOINC `($__internal_66_$__cuda_sm70_shflsync_bfly_p) ;  /* 0x000005e000007944 */ /* 0x000fea0003c00000 */
[----:B01----:R-:W-:Y:S01]  /*3b20*/  FADD.FTZ R61, R61, R100 ;  /* 0x000000643d3d7221 */ /* 0x003fe20000010000 */
[----:B------:R-:W-:Y:S01]  /*3b30*/  HFMA2.MMA R100, -RZ, RZ, 0, 4.76837158203125e-07 ;  /* 0x00000008ff647435 */ /* 0x000fe200000001ff */
[----:B------:R-:W-:-:S02]  /*3b40*/  MOV R98, 0x1f ;  /* 0x0000001f00627802 */ /* 0x000fc40000000f00 */
[----:B------:R-:W-:Y:S02]  /*3b50*/  MOV R99, 0xffffffff ;  /* 0xffffffff00637802 */ /* 0x000fe40000000f00 */
[----:B------:R-:W-:Y:S02]  /*3b60*/  MOV R62, 0x3b80 ;  /* 0x00003b80003e7802 */ /* 0x000fe40000000f00 */
[----:B------:R-:W-:Y:S05]  /*3b70*/  CALL.REL.NOINC `($__internal_66_$__cuda_sm70_shflsync_bfly_p) ;  /* 0x0000058000007944 */ /* 0x000fea0003c00000 */
[----:B01----:R-:W-:Y:S01]  /*3b80*/  FADD.FTZ R61, R61, R100 ;  /* 0x000000643d3d7221 */ /* 0x003fe20000010000 */
[----:B------:R-:W-:Y:S01]  /*3b90*/  HFMA2.MMA R100, -RZ, RZ, 0, 9.5367431640625e-07 ;  /* 0x00000010ff647435 */ /* 0x000fe200000001ff */
[----:B------:R-:W-:Y:S01]  /*3ba0*/  MOV R98, 0x1f ;  /* 0x0000001f00627802 */ /* 0x000fe20000000f00 */
[----:B------:R-:W-:Y:S01]  /*3bb0*/  IMAD.MOV.U32 R99, RZ, RZ, -0x1 ;  /* 0xffffffffff637424 */ /* 0x000fe200078e00ff */
[----:B------:R-:W-:-:S03]  /*3bc0*/  MOV R62, 0x3be0 ;  /* 0x00003be0003e7802 */ /* 0x000fc60000000f00 */
[----:B------:R-:W-:Y:S05]  /*3bd0*/  CALL.REL.NOINC `($__internal_66_$__cuda_sm70_shflsync_bfly_p) ;  /* 0x0000052000007944 */ /* 0x000fea0003c00000 */
        /* <DEDUP_REMOVED lines=10> */
[----:B------:R-:W-:Y:S01]  /*3c80*/  FFMA.FTZ R61, R98, R98, R61 ;  /* 0x00000062623d7223 */ /* 0x000fe2000001003d */
[----:B------:R-:W-:Y:S01]  /*3c90*/  MOV R98, 0x1f ;  /* 0x0000001f00627802 */ /* 0x000fe20000000f00 */
        /* <DEDUP_REMOVED lines=41> */
[----:B------:R-:W-:Y:S01]  /*3f30*/  @P6 FFMA.FTZ R61, R63, R63, R62 ;  /* 0x0000003f3f3d6223 */ /* 0x000fe2000001003e */
[----:B------:R-:W-:Y:S02]  /*3f40*/  MOV R62, 0x3f60 ;  /* 0x00003f60003e7802 */ /* 0x000fe40000000f00 */
[----:B------:R-:W-:Y:S05]  /*3f50*/  CALL.REL.NOINC `($__internal_66_$__cuda_sm70_shflsync_bfly_p) ;  /* 0x000001a000007944 */ /* 0x000fea0003c00000 */
[----:B01----:R-:W-:Y:S01]  /*3f60*/  FADD.FTZ R61, R61, R100 ;  /* 0x000000643d3d7221 */ /* 0x003fe20000010000 */
[----:B------:R-:W-:Y:S01]  /*3f70*/  HFMA2.MMA R100, -RZ, RZ, 0, 1.1920928955078125e-07 ;  /* 0x00000002ff647435 */ /* 0x000fe200000001ff */
[----:B------:R-:W-:Y:S01]  /*3f80*/  MOV R98, 0x1f ;  /* 0x0000001f00627802 */ /* 0x000fe20000000f00 */
[----:B------:R-:W-:Y:S01]  /*3f90*/  IMAD.MOV.U32 R99, RZ, RZ, -0x1 ;  /* 0xffffffffff637424 */ /* 0x000fe200078e00ff */
[----:B------:R-:W-:-:S03]  /*3fa0*/  MOV R62, 0x3fc0 ;  /* 0x00003fc0003e7802 */ /* 0x000fc60000000f00 */
[----:B------:R-:W-:Y:S05]  /*3fb0*/  CALL.REL.NOINC `($__internal_66_$__cuda_sm70_shflsync_bfly_p) ;  /* 0x0000014000007944 */ /* 0x000fea0003c00000 */
[----:B01----:R-:W-:Y:S01]  /*3fc0*/  FADD.FTZ R61, R61, R100 ;  /* 0x000000643d3d7221 */ /* 0x003fe20000010000 */
[----:B------:R-:W-:Y:S01]  /*3fd0*/  HFMA2.MMA R100, -RZ, RZ, 0, 2.384185791015625e-07 ;  /* 0x00000004ff647435 */ /* 0x000fe200000001ff */
[----:B------:R-:W-:Y:S02]  /*3fe0*/  MOV R98, 0x1f ;  /* 0x0000001f00627802 */ /* 0x000fe40000000f00 */
[----:B------:R-:W-:Y:S02]  /*3ff0*/  MOV R99, 0xffffffff ;  /* 0xffffffff00637802 */ /* 0x000fe40000000f00 */
[----:B------:R-:W-:-:S02]  /*4000*/  MOV R62, 0x4020 ;  /* 0x00004020003e7802 */ /* 0x000fc40000000f00 */
[----:B------:R-:W-:Y:S05]  /*4010*/  CALL.REL.NOINC `($__internal_66_$__cuda_sm70_shflsync_bfly_p) ;  /* 0x000000e000007944 */ /* 0x000fea0003c00000 */
[----:B01----:R-:W-:Y:S01]  /*4020*/  FADD.FTZ R61, R61, R100 ;  /* 0x000000643d3d7221 */ /* 0x003fe20000010000 */
[----:B------:R-:W-:Y:S01]  /*4030*/  HFMA2.MMA R100, -RZ, RZ, 0, 4.76837158203125e-07 ;  /* 0x00000008ff647435 */ /* 0x000fe200000001ff */
[----:B------:R-:W-:Y:S01]  /*4040*/  MOV R98, 0x1f ;  /* 0x0000001f00627802 */ /* 0x000fe20000000f00 */
[----:B------:R-:W-:Y:S01]  /*4050*/  IMAD.MOV.U32 R99, RZ, RZ, -0x1 ;  /* 0xffffffffff637424 */ /* 0x000fe200078e00ff */
[----:B------:R-:W-:-:S03]  /*4060*/  MOV R62, 0x4080 ;  /* 0x00004080003e7802 */ /* 0x000fc60000000f00 */
[----:B------:R-:W-:Y:S05]  /*4070*/  CALL.REL.NOINC `($__internal_66_$__cuda_sm70_shflsync_bfly_p) ;  /* 0x0000008000007944 */ /* 0x000fea0003c00000 */
[----:B-1----:R-:W-:Y:S01]  /*4080*/  FADD.FTZ R83, R61, R100 ;  /* 0x000000643d537221 */ /* 0x002fe20000010000 */
[----:B------:R-:W-:Y:S01]  /*4090*/  HFMA2.MMA R100, -RZ, RZ, 0, 9.5367431640625e-07 ;  /* 0x00000010ff647435 */ /* 0x000fe200000001ff */
[----:B0-----:R-:W-:-:S02]  /*40a0*/  MOV R98, 0x1f ;  /* 0x0000001f00627802 */ /* 0x001fc40000000f00 */
[----:B------:R-:W-:Y:S02]  /*40b0*/  MOV R99, 0xffffffff ;  /* 0xffffffff00637802 */ /* 0x000fe40000000f00 */
[----:B------:R-:W-:Y:S02]  /*40c0*/  MOV R61, R83 ;  /* 0x00000053003d7202 */ /* 0x000fe40000000f00 */
[----:B------:R-:W-:Y:S02]  /*40d0*/  MOV R62, 0x40f0 ;  /* 0x000040f0003e7802 */ /* 0x000fe40000000f00 */
[----:B------:R-:W-:Y:S05]  /*40e0*/  CALL.REL.NOINC `($__internal_66_$__cuda_sm70_shflsync_bfly_p) ;  /* 0x0000001000007944 */ /* 0x000fea0003c00000 */
[----:B01----:R-:W-:Y:S05]  /*40f0*/  BRA `(.L_x_16075) ;  /* 0xffffec2000007947 */ /* 0x003fea000383ffff */
        .weak           $__internal_66_$__cuda_sm70_shflsync_bfly_p
        .type           $__internal_66_$__cuda_sm70_shflsync_bfly_p,@function
        .size           $__internal_66_$__cuda_sm70_shflsync_bfly_p,(.L_x_20046 - $__internal_66_$__cuda_sm70_shflsync_bfly_p)
$__internal_66_$__cuda_sm70_shflsync_bfly_p:
[----:B------:R-:W-:Y:S01]  /*4100*/  HFMA2.MMA R63, -RZ, RZ, 0, 0 ;  /* 0x00000000ff3f7435 */ /* 0x000fe200000001ff */
[----:B------:R-:W-:Y:S04]  /*4110*/  WARPSYNC R99 ;  /* 0x0000006300007348 */ /* 0x000fe80003800000 */
[----:B------:R0:W1:Y:S01]  /*4120*/  SHFL.BFLY PT, R100, R61, R100, R98 ;  /* 0x0c0000643d647389 */ /* 0x00006200000e0062 */
[----:B------:R-:W-:Y:S05]  /*4130*/  RET.REL.NODEC R62 `(_ZN10layer_norm31ln_parallel_residual_fwd_kernelINS_13Kernel_traitsI6__halfffffjLj6144ELj1ELj1ELj8ELj16ENS_18Kernel_traits_baseILj6144ES2_ffffjLj256EEEEELb0ELb1ELb0EEEvNS_9FwdParamsE) ;  /* 0xffffbec03e007950 */ /* 0x000fea0003c3ffff */
.L_x_16076:
        /* <DEDUP_REMOVED lines=12> */
.L_x_20046:


//--------------------- .text._ZN10layer_norm31ln_parallel_residual_fwd_kernelINS_13Kernel_traitsI6__halfffffjLj6144ELj1ELj1ELj8ELj16ENS_18Kernel_traits_baseILj6144ES2_ffffjLj256EEEEELb0ELb1ELb1EEEvNS_9FwdParamsE --------------------------
	.section	.text._ZN10layer_norm31ln_parallel_residual_fwd_kernelINS_13Kernel_traitsI6__halfffffjLj6144ELj1ELj1ELj8ELj16ENS_18Kernel_traits_baseILj6144ES2_ffffjLj256EEEEELb0ELb1ELb1EEEvNS_9FwdParamsE,"ax",@progbits
	.sectioninfo	@"SHI_REGISTERS=127"
	.align	128
        .global         _ZN10layer_norm31ln_parallel_residual_fwd_kernelINS_13Kernel_traitsI6__halfffffjLj6144ELj1ELj1ELj8ELj16ENS_18Kernel_traits_baseILj6144ES2_ffffjLj256EEEEELb0ELb1ELb1EEEvNS_9FwdParamsE
        .type           _ZN10layer_norm31ln_parallel_residual_fwd_kernelINS_13Kernel_traitsI6__halfffffjLj6144ELj1ELj1ELj8ELj16ENS_18Kernel_traits_baseILj6144ES2_ffffjLj256EEEEELb0ELb1ELb1EEEvNS_9FwdParamsE,@function
        .size           _ZN10layer_norm31ln_parallel_residual_fwd_kernelINS_13Kernel_traitsI6__halfffffjLj6144ELj1ELj1ELj8ELj16ENS_18Kernel_traits_baseILj6144ES2_ffffjLj256EEEEELb0ELb1ELb1EEEvNS_9FwdParamsE,(.L_x_20047 - _ZN10layer_norm31ln_parallel_residual_fwd_kernelINS_13Kernel_traitsI6__halfffffjLj6144ELj1ELj1ELj8ELj16ENS_18Kernel_traits_baseILj6144ES2_ffffjLj256EEEEELb0ELb1ELb1EEEvNS_9FwdParamsE)
        .other          _ZN10layer_norm31ln_parallel_residual_fwd_kernelINS_13Kernel_traitsI6__halfffffjLj6144ELj1ELj1ELj8ELj16ENS_18Kernel_traits_baseILj6144ES2_ffffjLj256EEEEELb0ELb1ELb1EEEvNS_9FwdParamsE,@"STO_CUDA_ENTRY STV_DEFAULT"
_ZN10layer_norm31ln_parallel_residual_fwd_kernelINS_13Kernel_traitsI6__halfffffjLj6144ELj1ELj1ELj8ELj16ENS_18Kernel_traits_baseILj6144ES2_ffffjLj256EEEEELb0ELb1ELb1EEEvNS_9FwdParamsE:
.text._ZN10layer_norm31ln_parallel_residual_fwd_kernelINS_13Kernel_traitsI6__halfffffjLj6144ELj1ELj1ELj8ELj16ENS_18Kernel_traits_baseILj6144ES2_ffffjLj256EEEEELb0ELb1ELb1EEEvNS_9FwdParamsE:
        /* <DEDUP_REMOVED lines=10> */
[----:B------:R0:W5:Y:S04]  /*00a0*/  @P1 LDG.E.64 R16, [R2.64] ;  /* 0x0000000402101981 */ /* 0x000168000c1e1b00 */
[----:B------:R0:W5:Y:S04]  /*00b0*/  @P1 LDG.E.64 R14, [R2.64+0x800] ;  /* 0x00080004020e1981 */ /* 0x000168000c1e1b00 */
[----:B------:R0:W5:Y:S04]  /*00c0*/  @P1 LDG.E.64 R6, [R2.64+0x1000] ;  /* 0x0010000402061981 */ /* 0x000168000c1e1b00 */
[----:B------:R0:W5:Y:S01]  /*00d0*/  @P1 LDG.E.64 R8, [R2.64+0x1800] ;  /* 0x0018000402081981 */ /* 0x000162000c1e1b00 */
[----:B-1----:R-:W-:-:S02]  /*00e0*/  LEA.HI R62, R0, UR6, RZ, 0x18 ;  /* 0x00000006003e7c11 */ /* 0x002fc4000f8fc0ff */
[----:B------:R-:W-:Y:S01]  /*00f0*/  IADD3 R4, P2, R4, c[0x0][0x1b0], RZ ;  /* 0x00006c0004047a10 */ /* 0x000fe20007f5e0ff */
[----:B------:R0:W5:Y:S01]  /*0100*/  @P1 LDG.E.64 R10, [R2.64+0x2000] ;  /* 0x00200004020a1981 */ /* 0x000162000c1e1b00 */
[----:B------:R-:W-:Y:S02]  /*0110*/  ISETP.GE.AND P0, PT, R62, c[0x0][0x164], PT ;  /* 0x000059003e007a0c */ /* 0x000fe40003f06270 */
[----:B------:R-:W-:Y:S01]  /*0120*/  IADD3.X R5, RZ, c[0x0][0x1b4], RZ, P2, !PT ;  /* 0x00006d00ff057a10 */ /* 0x000fe200017fe4ff */
[----:B------:R0:W5:Y:S10]  /*0130*/  @P1 LDG.E.64 R12, [R2.64+0x2800] ;  /* 0x00280004020c1981 */ /* 0x000174000c1e1b00 */
[----:B------:R-:W-:Y:S05]  /*0140*/  @P0 EXIT ;  /* 0x000000000000094d */ /* 0x000fea0003800000 */
[----:B0-----:R0:W2:Y:S04]  /*0150*/  LDG.E.64 R18, [R4.64] ;  /* 0x0000000404127981 */ /* 0x0010a8000c1e1b00 */
[----:B------:R0:W3:Y:S04]  /*0160*/  LDG.E.64 R20, [R4.64+0x800] ;  /* 0x0008000404147981 */ /* 0x0000e8000c1e1b00 */
[----:B------:R0:W4:Y:S04]  /*0170*/  LDG.E.64 R22, [R4.64+0x1000] ;  /* 0x0010000404167981 */ /* 0x000128000c1e1b00 */
[----:B------:R0:W4:Y:S04]  /*0180*/  LDG.E.64 R26, [R4.64+0x1800] ;  /* 0x00180004041a7981 */ /* 0x000128000c1e1b00 */
[----:B------:R0:W4:Y:S04]  /*0190*/  LDG.E.64 R28, [R4.64+0x2000] ;  /* 0x00200004041c7981 */ /* 0x000128000c1e1b00 */
[----:B------:R0:W4:Y:S01]  /*01a0*/  LDG.E.64 R24, [R4.64+0x2800] ;  /* 0x0028000404187981 */ /* 0x000122000c1e1b00 */
        /* <DEDUP_REMOVED lines=8> */
[----:B------:R-:W-:Y:S01]  /*0230*/  HADD2.F32 R3, -RZ, R17.H0_H0 ;  /* 0x20000011ff037230 */ /* 0x000fe20000004100 */
[----:B------:R-:W-:Y:S01]  /*0240*/  MOV R2, c[0x0][0x184] ;  /* 0x0000610000027a02 */ /* 0x000fe20000000f00 */
[----:B0-----:R-:W-:Y:S01]  /*0250*/  HADD2.F32 R4, -RZ, R14.H0_H0 ;  /* 0x2000000eff047230 */ /* 0x001fe20000004100 */
[--C-:B------:R-:W-:Y:S01]  /*0260*/  SHF.R.U64 R63, R16, 0x10, R17.reuse ;  /* 0x00000010103f7819 */ /* 0x100fe20000001211 */
[----:B------:R-:W-:Y:S01]  /*0270*/  HADD2.F32 R5, -RZ, R15.H0_H0 ;  /* 0x2000000fff057230 */ /* 0x000fe20000004100 */
[----:B------:R-:W-:Y:S01]  /*0280*/  SHF.R.U32.HI R64, RZ, 0x10, R17 ;  /* 0x00000010ff407819 */ /* 0x000fe20000011611 */
[----:B------:R-:W-:Y:S01]  /*0290*/  HFMA2.MMA R75, -RZ, RZ, 0, 5.9604644775390625e-08 ;  /* 0x00000001ff4b7435 */ /* 0x000fe200000001ff */
        /* <DEDUP_REMOVED lines=69> */
.L_x_16176:
[----:B------:R-:W-:Y:S01]  /*06f0*/  IMAD R32, R62, c[0x0][0x168], RZ ;  /* 0x00005a003e207a24 */ /* 0x000fe200078e02ff */
[----:B------:R-:W-:-:S02]  /*0700*/  ISETP.NE.U32.AND P1, PT, RZ, c[0x0][0x178], PT ;  /* 0x00005e00ff007a0c */ /* 0x000fc40003f25070 */
[----:B------:R-:W-:Y:S02]  /*0710*/  ISETP.NE.U32.AND P2, PT, RZ, c[0x0][0x180], PT ;  /* 0x00006000ff007a0c */ /* 0x000fe40003f45070 */
[----:B------:R-:W-:Y:S02]  /*0720*/  SHF.R.S32.HI R33, RZ, 0x1f, R32 ;  /* 0x0000001fff217819 */ /* 0x000fe40000011420 */
[----:B------:R-:W-:Y:S02]  /*0730*/  ISETP.NE.AND.EX P1, PT, RZ, c[0x0][0x17c], PT, P1 ;  /* 0x00005f00ff007a0c */ /* 0x000fe40003f25310 */
[----:B------:R-:W-:Y:S02]  /*0740*/  ISETP.NE.AND.EX P2, PT, RZ, c[0x0][0x184], PT, P2 ;  /* 0x00006100ff007a0c */ /* 0x000fe40003f45320 */
[----:B------:R-:W-:Y:S02]  /*0750*/  LEA.HI R32, R33, R32, RZ, 0x2 ;  /* 0x0000002021207211 */ /* 0x000fe400078f10ff */
[----:B------:R-:W-:-:S02]  /*0760*/  LOP3.LUT R97, R0, 0xff, RZ, 0xc0, !PT ;  /* 0x000000ff00617812 */ /* 0x000fc400078ec0ff */
[----:B------:R-:W-:Y:S02]  /*0770*/  MOV R98, 0x10 ;  /* 0x0000001000627802 */ /* 0x000fe40000000f00 */
[----:B------:R-:W-:-:S05]  /*0780*/  LEA.HI.SX32 R97, R32, R97, 0x1e ;  /* 0x0000006120617211 */ /* 0x000fca00078ff2ff */
        /* <DEDUP_REMOVED lines=14> */
.L_x_16078:
[----:B-----5:R-:W-:Y:S01]  /*0870*/  FADD.FTZ R32, R28, R32 ;  /* 0x000000201c207221 */ /* 0x020fe20000010000 */
[----:B------:R-:W-:Y:S05]  /*0880*/  BRA `(.L_x_16079) ;  /* 0x0000002000007947 */ /* 0x000fea0003800000 */
.L_x_16077:
[----:B0----5:R-:W-:-:S04]  /*0890*/  FADD.FTZ R32, R24, R32 ;  /* 0x0000002018207221 */ /* 0x021fc80000010000 */
[----:B------:R-:W-:-:S05]  /*08a0*/  @P2 FADD.FTZ R32, R28, R32 ;  /* 0x000000201c202221 */ /* 0x000fca0000010000 */
.L_x_16079:
[----:B-----5:R-:W-:Y:S02]  /*08b0*/  MOV R36, R32 ;  /* 0x0000002000247202 */ /* 0x020fe40000000f00 */
.L_x_16080:
[----:B------:R-:W-:Y:S05]  /*08c0*/  @P3 BRA `(.L_x_16081) ;  /* 0x0000007000003947 */ /* 0x000fea0003800000 */
[----:B------:R-:W-:-:S04]  /*08d0*/  ISETP.NE.U32.AND P4, PT, RZ, c[0x0][0x180], PT ;  /* 0x00006000ff007a0c */ /* 0x000fc80003f85070 */
[----:B------:R-:W-:-:S13]  /*08e0*/  ISETP.NE.AND.EX P4, PT, RZ, c[0x0][0x184], PT, P4 ;  /* 0x00006100ff007a0c */ /* 0x000fda0003f85340 */
[----:B------:R-:W-:Y:S05]  /*08f0*/  @P4 BRA `(.L_x_16082) ;  /* 0x0000002000004947 */ /* 0x000fea0003800000 */
[----:B------:R-:W-:Y:S05]  /*0900*/  @P0 BRA `(.L_x_16083) ;  /* 0x0000005000000947 */ /* 0x000fea0003800000 */
[----:B------:R-:W-:Y:S05]  /*0910*/  BRA `(.L_x_16084) ;  /* 0x0000005000007947 */ /* 0x000fea0003800000 */
.L_x_16082:
[----:B-----5:R-:W-:Y:S01]  /*0920*/  FADD.FTZ R33, R29, R33 ;  /* 0x000000211d217221 */ /* 0x020fe20000010000 */
[----:B------:R-:W-:Y:S05]  /*0930*/  BRA `(.L_x_16083) ;  /* 0x0000002000007947 */ /* 0x000fea0003800000 */
.L_x_16081:
[----:B-----5:R-:W-:-:S04]  /*0940*/  FADD.FTZ R33, R25, R33 ;  /* 0x0000002119217221 */ /* 0x020fc80000010000 */
[----:B------:R-:W-:-:S05]  /*0950*/  @P2 FADD.FTZ R33, R29, R33 ;  /* 0x000000211d212221 */ /* 0x000fca0000010000 */
.L_x_16083:
[----:B-----5:R-:W-:Y:S02]  /*0960*/  MOV R37, R33 ;  /* 0x0000002100257202 */ /* 0x020fe40000000f00 */
.L_x_16084:
[----:B------:R-:W-:Y:S05]  /*0970*/  @P3 BRA `(.L_x_16085) ;  /* 0x0000007000003947 */ /* 0x000fea0003800000 */
[----:B------:R-:W-:-:S04]  /*0980*/  ISETP.NE.U32.AND P4, PT, RZ, c[0x0][0x180], PT ;  /* 0x00006000ff007a0c */ /* 0x000fc80003f85070 */
[----:B------:R-:W-:-:S13]  /*0990*/  ISETP.NE.AND.EX P4, PT, RZ, c[0x0][0x184], PT, P4 ;  /* 0x00006100ff007a0c */ /* 0x000fda0003f85340 */
[----:B------:R-:W-:Y:S05]  /*09a0*/  @P4 BRA `(.L_x_16086) ;  /* 0x0000002000004947 */ /* 0x000fea0003800000 */
[----:B------:R-:W-:Y:S05]  /*09b0*/  @P0 BRA `(.L_x_16087) ;  /* 0x0000005000000947 */ /* 0x000fea0003800000 */
[----:B------:R-:W-:Y:S05]  /*09c0*/  BRA `(.L_x_16088) ;  /* 0x0000005000007947 */ /* 0x000fea0003800000 */
.L_x_16086:
[----:B-----5:R-:W-:Y:S01]  /*09d0*/  FADD.FTZ R34, R30, R34 ;  /* 0x000000221e227221 */ /* 0x020fe20000010000 */
[----:B------:R-:W-:Y:S05]  /*09e0*/  BRA `(.L_x_16087) ;  /* 0x0000002000007947 */ /* 0x000fea0003800000 */
.L_x_16085:
[----:B-----5:R-:W-:-:S04]  /*09f0*/  FADD.FTZ R34, R26, R34 ;  /* 0x000000221a227221 */ /* 0x020fc80000010000 */
[----:B------:R-:W-:-:S05]  /*0a00*/  @P2 FADD.FTZ R34, R30, R34 ;  /* 0x000000221e222221 */ /* 0x000fca0000010000 */
.L_x_16087:
[----:B-----5:R-:W-:Y:S02]  /*0a10*/  MOV R38, R34 ;  /* 0x0000002200267202 */ /* 0x020fe40000000f00 */
.L_x_16088:
[----:B------:R-:W-:Y:S05]  /*0a20*/  @P3 BRA `(.L_x_16089) ;  /* 0x0000007000003947 */ /* 0x000fea0003800000 */
[----:B------:R-:W-:-:S04]  /*0a30*/  ISETP.NE.U32.AND P4, PT, RZ, c[0x0][0x180], PT ;  /* 0x00006000ff007a0c */ /* 0x000fc80003f85070 */
[----:B------:R-:W-:-:S13]  /*0a40*/  ISETP.NE.AND.EX P4, PT, RZ, c[0x0][0x184], PT, P4 ;  /* 0x00006100ff007a0c */ /* 0x000fda0003f85340 */
[----:B------:R-:W-:Y:S05]  /*0a50*/  @P4 BRA `(.L_x_16090) ;  /* 0x0000002000004947 */ /* 0x000fea0003800000 */
[----:B------:R-:W-:Y:S05]  /*0a60*/  @P0 BRA `(.L_x_16091) ;  /* 0x0000005000000947 */ /* 0x000fea0003800000 */
[----:B------:R-:W-:Y:S05]  /*0a70*/  BRA `(.L_x_16092) ;  /* 0x0000005000007947 */ /* 0x000fea0003800000 */
.L_x_16090:
[----:B-----5:R-:W-:Y:S01]  /*0a80*/  FADD.FTZ R35, R31, R35 ;  /* 0x000000231f237221 */ /* 0x020fe20000010000 */
[----:B------:R-:W-:Y:S05]  /*0a90*/  BRA `(.L_x_16091) ;  /* 0x0000002000007947 */ /* 0x000fea0003800000 */
.L_x_16089:
[----:B-----5:R-:W-:-:S04]  /*0aa0*/  FADD.FTZ R35, R27, R35 ;  /* 0x000000231b237221 */ /* 0x020fc80000010000 */
[----:B------:R-:W-:-:S05]  /*0ab0*/  @P2 FADD.FTZ R35, R31, R35 ;  /* 0x000000231f232221 */ /* 0x000fca0000010000 */
.L_x_16091:
[----:B-----5:R-:W-:Y:S02]  /*0ac0*/  MOV R39, R35 ;  /* 0x0000002300277202 */ /* 0x020fe40000000f00 */
.L_x_16092:
        /* <DEDUP_REMOVED lines=15> */
.L_x_16094:
[----:B-----5:R-:W-:Y:S01]  /*0bc0*/  FADD.FTZ R40, R28, R40 ;  /* 0x000000281c287221 */ /* 0x020fe20000010000 */
[----:B------:R-:W-:Y:S05]  /*0bd0*/  BRA `(.L_x_16095) ;  /* 0x0000002000007947 */ /* 0x000fea0003800000 */
.L_x_16093:
[----:B-----5:R-:W-:-:S04]  /*0be0*/  FADD.FTZ R40, R24, R40 ;  /* 0x0000002818287221 */ /* 0x020fc80000010000 */
[----:B------:R-:W-:-:S05]  /*0bf0*/  @P2 FADD.FTZ R40, R28, R40 ;  /* 0x000000281c282221 */ /* 0x000fca0000010000 */
.L_x_16095:
[----:B0-----:R-:W-:Y:S02]  /*0c00*/  MOV R36, R40 ;  /* 0x0000002800247202 */ /* 0x001fe40000000f00 */
.L_x_16096:
[----:B------:R-:W-:Y:S05]  /*0c10*/  @P3 BRA `(.L_x_16097) ;  /* 0x0000007000003947 */ /* 0x000fea0003800000 */
[----:B------:R-:W-:-:S04]  /*0c20*/  ISETP.NE.U32.AND P4, PT, RZ, c[0x0][0x180], PT ;  /* 0x00006000ff007a0c */ /* 0x000fc80003f85070 */
[----:B------:R-:W-:-:S13]  /*0c30*/  ISETP.NE.AND.EX P4, PT, RZ, c[0x0][0x184], PT, P4 ;  /* 0x00006100ff007a0c */ /* 0x000fda0003f85340 */
[----:B------:R-:W-:Y:S05]  /*0c40*/  @P4 BRA `(.L_x_16098) ;  /* 0x0000002000004947 */ /* 0x000fea0003800000 */
[----:B------:R-:W-:Y:S05]  /*0c50*/  @P0 BRA `(.L_x_16099) ;  /* 0x0000005000000947 */ /* 0x000fea0003800000 */
[----:B------:R-:W-:Y:S05]  /*0c60*/  BRA `(.L_x_16100) ;  /* 0x0000005000007947 */ /* 0x000fea0003800000 */
.L_x_16098:
[----:B-----5:R-:W-:Y:S01]  /*0c70*/  FADD.FTZ R41, R29, R41 ;  /* 0x000000291d297221 */ /* 0x020fe20000010000 */
[----:B------:R-:W-:Y:S05]  /*0c80*/  BRA `(.L_x_16099) ;  /* 0x0000002000007947 */ /* 0x000fea0003800000 */
.L_x_16097:
[----:B-----5:R-:W-:-:S04]  /*0c90*/  FADD.FTZ R41, R25, R41 ;  /* 0x0000002919297221 */ /* 0x020fc80000010000 */
[----:B------:R-:W-:-:S05]  /*0ca0*/  @P2 FADD.FTZ R41, R29, R41 ;  /* 0x000000291d292221 */ /* 0x000fca0000010000 */
.L_x_16099:
[----:B0-----:R-:W-:Y:S02]  /*0cb0*/  MOV R37, R41 ;  /* 0x0000002900257202 */ /* 0x001fe40000000f00 */
.L_x_16100:
[----:B------:R-:W-:Y:S05]  /*0cc0*/  @P3 BRA `(.L_x_16101) ;  /* 0x0000007000003947 */ /* 0x000fea0003800000 */
[----:B------:R-:W-:-:S04]  /*0cd0*/  ISETP.NE.U32.AND P4, PT, RZ, c[0x0][0x180], PT ;  /* 0x00006000ff007a0c */ /* 0x000fc80003f85070 */
[----:B------:R-:W-:-:S13]  /*0ce0*/  ISETP.NE.AND.EX P4, PT, RZ, c[0x0][0x184], PT, P4 ;  /* 0x00006100ff007a0c */ /* 0x000fda0003f85340 */
[----:B------:R-:W-:Y:S05]  /*0cf0*/  @P4 BRA `(.L_x_16102) ;  /* 0x0000002000004947 */ /* 0x000fea0003800000 */
[----:B------:R-:W-:Y:S05]  /*0d00*/  @P0 BRA `(.L_x_16103) ;  /* 0x0000005000000947 */ /* 0x000fea0003800000 */
[----:B------:R-:W-:Y:S05]  /*0d10*/  BRA `(.L_x_16104) ;  /* 0x0000005000007947 */ /* 0x000fea0003800000 */
.L_x_16102:
[----:B-----5:R-:W-:Y:S01]  /*0d20*/  FADD.FTZ R42, R30, R42 ;  /* 0x0000002a1e2a7221 */ /* 0x020fe20000010000 */
[----:B------:R-:W-:Y:S05]  /*0d30*/  BRA `(.L_x_16103) ;  /* 0x0000002000007947 */ /* 0x000fea0003800000 */
.L_x_16101:
[----:B-----5:R-:W-:-:S04]  /*0d40*/  FADD.FTZ R42, R26, R42 ;  /* 0x0000002a1a2a7221 */ /* 0x020fc80000010000 */
[----:B------:R-:W-:-:S05]  /*0d50*/  @P2 FADD.FTZ R42, R30, R42 ;  /* 0x0000002a1e2a2221 */ /* 0x000fca0000010000 */
.L_x_16103:
[----:B0-----:R-:W-:Y:S02]  /*0d60*/  MOV R38, R42 ;  /* 0x0000002a00267202 */ /* 0x001fe40000000f00 */
.L_x_16104:
[----:B------:R-:W-:Y:S05]  /*0d70*/  @P3 BRA `(.L_x_16105) ;  /* 0x0000007000003947 */ /* 0x000fea0003800000 */
[----:B------:R-:W-:-:S04]  /*0d80*/  ISETP.NE.U32.AND P4, PT, RZ, c[0x0][0x180], PT ;  /* 0x00006000ff007a0c */ /* 0x000fc80003f85070 */
[----:B------:R-:W-:-:S13]  /*0d90*/  ISETP.NE.AND.EX P4, PT, RZ, c[0x0][0x184], PT, P4 ;  /* 0x00006100ff007a0c */ /* 0x000fda0003f85340 */
[----:B------:R-:W-:Y:S05]  /*0da0*/  @P4 BRA `(.L_x_16106) ;  /* 0x0000002000004947 */ /* 0x000fea0003800000 */
[----:B------:R-:W-:Y:S05]  /*0db0*/  @P0 BRA `(.L_x_16107) ;  /* 0x0000005000000947 */ /* 0x000fea0003800000 */
[----:B------:R-:W-:Y:S05]  /*0dc0*/  BRA `(.L_x_16108) ;  /* 0x0000005000007947 */ /* 0x000fea0003800000 */
.L_x_16106:
[----:B-----5:R-:W-:Y:S01]  /*0dd0*/  FADD.FTZ R43, R31, R43 ;  /* 0x0000002b1f2b7221 */ /* 0x020fe20000010000 */
[----:B------:R-:W-:Y:S05]  /*0de0*/  BRA `(.L_x_16107) ;  /* 0x0000002000007947 */ /* 0x000fea0003800000 */
.L_x_16105:
[----:B-----5:R-:W-:-:S04]  /*0df0*/  FADD.FTZ R43, R27, R43 ;  /* 0x0000002b1b2b7221 */ /* 0x020fc80000010000 */
[----:B------:R-:W-:-:S05]  /*0e00*/  @P2 FADD.FTZ R43, R31, R43 ;  /* 0x0000002b1f2b2221 */ /* 0x000fca0000010000 */
.L_x_16107:
[----:B0-----:R-:W-:Y:S02]  /*0e10*/  MOV R39, R43 ;  /* 0x0000002b00277202 */ /* 0x001fe40000000f00 */
.L_x_16108:
[----:B------:R-:W-:Y:S01]  /*0e20*/  IADD3 R96, R97, 0x200, RZ ;  /* 0x0000020061607810 */ /* 0x000fe20007ffe0ff */
[----:B------:R-:W-:-:S04]  /*0e30*/  @P0 IMAD.WIDE.U32 R52, R53, R98, c[0x0][0x188] ;  /* 0x0000620035340625 */ /* 0x000fc800078e0062 */
[----:B0-----:R-:W-:Y:S01]  /*0e40*/  IMAD.WIDE.U32 R44, R96, R98, c[0x0][0x170] ;  /* 0x00005c00602c7625 */ /* 0x001fe200078e0062 */
        /* <DEDUP_REMOVED lines=12> */
.L_x_16110:
[----:B-----5:R-:W-:Y:S01]  /*0f10*/  FADD.FTZ R44, R28, R44 ;  /* 0x0000002c1c2c7221 */ /* 0x020fe20000010000 */
[----:B------:R-:W-:Y:S05]  /*0f20*/  BRA `(.L_x_16111) ;  /* 0x0000002000007947 */ /* 0x000fea0003800000 */
.L_x_16109:
[----:B-----5:R-:W-:-:S04]  /*0f30*/  FADD.FTZ R44, R24, R44 ;  /* 0x0000002c182c7221 */ /* 0x020fc80000010000 */
[----:B------:R-:W-:-:S05]  /*0f40*/  @P2 FADD.FTZ R44, R28, R44 ;  /* 0x0000002c1c2c2221 */ /* 0x000fca0000010000 */
.L_x_16111:
[----:B0-----:R-:W-:Y:S02]  /*0f50*/  MOV R36, R44 ;  /* 0x0000002c00247202 */ /* 0x001fe40000000f00 */
.L_x_16112:
[----:B------:R-:W-:Y:S05]  /*0f60*/  @P3 BRA `(.L_x_16113) ;  /* 0x0000007000003947 */ /* 0x000fea0003800000 */
[----:B------:R-:W-:-:S04]  /*0f70*/  ISETP.NE.U32.AND P4, PT, RZ, c[0x0][0x180], PT ;  /* 0x00006000ff007a0c */ /* 0x000fc80003f85070 */
[----:B------:R-:W-:-:S13]  /*0f80*/  ISETP.NE.AND.EX P4, PT, RZ, c[0x0][0x184], PT, P4 ;  /* 0x00006100ff007a0c */ /* 0x000fda0003f85340 */
[----:B------:R-:W-:Y:S05]  /*0f90*/  @P4 BRA `(.L_x_16114) ;  /* 0x0000002000004947 */ /* 0x000fea0003800000 */
[----:B------:R-:W-:Y:S05]  /*0fa0*/  @P0 BRA `(.L_x_16115) ;  /* 0x0000005000000947 */ /* 0x000fea0003800000 */
[----:B------:R-:W-:Y:S05]  /*0fb0*/  BRA `(.L_x_16116) ;  /* 0x0000005000007947 */ /* 0x000fea0003800000 */
.L_x_16114:
[----:B-----5:R-:W-:Y:S01]  /*0fc0*/  FADD.FTZ R45, R29, R45 ;  /* 0x0000002d1d2d7221 */ /* 0x020fe20000010000 */
[----:B------:R-:W-:Y:S05]  /*0fd0*/  BRA `(.L_x_16115) ;  /* 0x0000002000007947 */ /* 0x000fea0003800000 */
.L_x_16113:
[----:B-----5:R-:W-:-:S04]  /*0fe0*/  FADD.FTZ R45, R25, R45 ;  /* 0x0000002d192d7221 */ /* 0x020fc80000010000 */
[----:B------:R-:W-:-:S05]  /*0ff0*/  @P2 FADD.FTZ R45, R29, R45 ;  /* 0x0000002d1d2d2221 */ /* 0x000fca0000010000 */
.L_x_16115:
[----:B0-----:R-:W-:Y:S02]  /*1000*/  MOV R37, R45 ;  /* 0x0000002d00257202 */ /* 0x001fe40000000f00 */
.L_x_16116:
[----:B------:R-:W-:Y:S05]  /*1010*/  @P3 BRA `(.L_x_16117) ;  /* 0x0000007000003947 */ /* 0x000fea0003800000 */
[----:B------:R-:W-:-:S04]  /*1020*/  ISETP.NE.U32.AND P4, PT, RZ, c[0x0][0x180], PT ;  /* 0x00006000ff007a0c */ /* 0x000fc80003f85070 */
[----:B------:R-:W-:-:S13]  /*1030*/  ISETP.NE.AND.EX P4, PT, RZ, c[0x0][0x184], PT, P4 ;  /* 0x00006100ff007a0c */ /* 0x000fda0003f85340 */
[----:B------:R-:W-:Y:S05]  /*1040*/  @P4 BRA `(.L_x_16118) ;  /* 0x0000002000004947 */ /* 0x000fea0003800000 */
[----:B------:R-:W-:Y:S05]  /*1050*/  @P0 BRA `(.L_x_16119) ;  /* 0x0000005000000947 */ /* 0x000fea0003800000 */
[----:B------:R-:W-:Y:S05]  /*1060*/  BRA `(.L_x_16120) ;  /* 0x0000005000007947 */ /* 0x000fea0003800000 */
.L_x_16118:
[----:B-----5:R-:W-:Y:S01]  /*1070*/  FADD.FTZ R46, R30, R46 ;  /* 0x0000002e1e2e7221 */ /* 0x020fe20000010000 */
[----:B------:R-:W-:Y:S05]  /*1080*/  BRA `(.L_x_16119) ;  /* 0x0000002000007947 */ /* 0x000fea0003800000 */
.L_x_16117:
[----:B-----5:R-:W-:-:S04]  /*1090*/  FADD.FTZ R46, R26, R46 ;  /* 0x0000002e1a2e7221 */ /* 0x020fc80000010000 */
[----:B------:R-:W-:-:S05]  /*10a0*/  @P2 FADD.FTZ R46, R30, R46 ;  /* 0x0000002e1e2e2221 */ /* 0x000fca0000010000 */
.L_x_16119:
[----:B0-----:R-:W-:Y:S02]  /*10b0*/  MOV R38, R46 ;  /* 0x0000002e00267202 */ /* 0x001fe40000000f00 */
.L_x_16120:
[----:B------:R-:W-:Y:S05]  /*10c0*/  @P3 BRA `(.L_x_16121) ;  /* 0x0000007000003947 */ /* 0x000fea0003800000 */
[----:B------:R-:W-:-:S04]  /*10d0*/  ISETP.NE.U32.AND P4, PT, RZ, c[0x0][0x180], PT ;  /* 0x00006000ff007a0c */ /* 0x000fc80003f85070 */
[----:B------:R-:W-:-:S13]  /*10e0*/  ISETP.NE.AND.EX P4, PT, RZ, c[0x0][0x184], PT, P4 ;  /* 0x00006100ff007a0c */ /* 0x000fda0003f85340 */
[----:B------:R-:W-:Y:S05]  /*10f0*/  @P4 BRA `(.L_x_16122) ;  /* 0x0000002000004947 */ /* 0x000fea0003800000 */
[----:B------:R-:W-:Y:S05]  /*1100*/  @P0 BRA `(.L_x_16123) ;  /* 0x0000005000000947 */ /* 0x000fea0003800000 */
[----:B------:R-:W-:Y:S05]  /*1110*/  BRA `(.L_x_16124) ;  /* 0x0000005000007947 */ /* 0x000fea0003800000 */
.L_x_16122:
[----:B-----5:R-:W-:Y:S01]  /*1120*/  FADD.FTZ R47, R31, R47 ;  /* 0x0000002f1f2f7221 */ /* 0x020fe20000010000 */
[----:B------:R-:W-:Y:S05]  /*1130*/  BRA `(.L_x_16123) ;  /* 0x0000002000007947 */ /* 0x000fea0003800000 */
.L_x_16121:
[----:B-----5:R-:W-:-:S04]  /*1140*/  FADD.FTZ R47, R27, R47 ;  /* 0x0000002f1b2f7221 */ /* 0x020fc80000010000 */
[----:B------:R-:W-:-:S05]  /*1150*/  @P2 FADD.FTZ R47, R31, R47 ;  /* 0x0000002f1f2f2221 */ /* 0x000fca0000010000 */
.L_x_16123:
[----:B0-----:R-:W-:Y:S02]  /*1160*/  MOV R39, R47 ;  /* 0x0000002f00277202 */ /* 0x001fe40000000f00 */
.L_x_16124:
        /* <DEDUP_REMOVED lines=15> */
.L_x_16126:
[----:B-----5:R-:W-:Y:S01]  /*1260*/  FADD.FTZ R48, R28, R48 ;  /* 0x000000301c307221 */ /* 0x020fe20000010000 */
[----:B------:R-:W-:Y:S05]  /*1270*/  BRA `(.L_x_16127) ;  /* 0x0000002000007947 */ /* 0x000fea0003800000 */
.L_x_16125:
[----:B-----5:R-:W-:-:S04]  /*1280*/  FADD.FTZ R48, R24, R48 ;  /* 0x0000003018307221 */ /* 0x020fc80000010000 */
[----:B------:R-:W-:-:S05]  /*1290*/  @P2 FADD.FTZ R48, R28, R48 ;  /* 0x000000301c302221 */ /* 0x000fca0000010000 */
.L_x_16127:
[----:B0-----:R-:W-:Y:S02]  /*12a0*/  MOV R36, R48 ;  /* 0x0000003000247202 */ /* 0x001fe40000000f00 */
.L_x_16128:
[----:B------:R-:W-:Y:S05]  /*12b0*/  @P3 BRA `(.L_x_16129) ;  /* 0x0000007000003947 */ /* 0x000fea0003800000 */
[----:B------:R-:W-:-:S04]  /*12c0*/  ISETP.NE.U32.AND P4, PT, RZ, c[0x0][0x180], PT ;  /* 0x00006000ff007a0c */ /* 0x000fc80003f85070 */
[----:B------:R-:W-:-:S13]  /*12d0*/  ISETP.NE.AND.EX P4, PT, RZ, c[0x0][0x184], PT, P4 ;  /* 0x00006100ff007a0c */ /* 0x000fda0003f85340 */
[----:B------:R-:W-:Y:S05]  /*12e0*/  @P4 BRA `(.L_x_16130) ;  /* 0x0000002000004947 */ /* 0x000fea0003800000 */
[----:B------:R-:W-:Y:S05]  /*12f0*/  @P0 BRA `(.L_x_16131) ;  /* 0x0000005000000947 */ /* 0x000fea0003800000 */
[----:B------:R-:W-:Y:S05]  /*1300*/  BRA `(.L_x_16132) ;  /* 0x0000005000007947 */ /* 0x000fea0003800000 */
.L_x_16130:
[----:B-----5:R-:W-:Y:S01]  /*1310*/  FADD.FTZ R49, R29, R49 ;  /* 0x000000311d317221 */ /* 0x020fe20000010000 */
[----:B------:R-:W-:Y:S05]  /*1320*/  BRA `(.L_x_16131) ;  /* 0x0000002000007947 */ /* 0x000fea0003800000 */
.L_x_16129:
[----:B-----5:R-:W-:-:S04]  /*1330*/  FADD.FTZ R49, R25, R49 ;  /* 0x0000003119317221 */ /* 0x020fc80000010000 */
[----:B------:R-:W-:-:S05]  /*1340*/  @P2 FADD.FTZ R49, R29, R49 ;  /* 0x000000311d312221 */ /* 0x000fca0000010000 */
.L_x_16131:
[----:B0-----:R-:W-:Y:S02]  /*1350*/  MOV R37, R49 ;  /* 0x0000003100257202 */ /* 0x001fe40000000f00 */
.L_x_16132:
[----:B------:R-:W-:Y:S05]  /*1360*/  @P3 BRA `(.L_x_16133) ;  /* 0x0000007000003947 */ /* 0x000fea0003800000 */
[----:B------:R-:W-:-:S04]  /*1370*/  ISETP.NE.U32.AND P4, PT, RZ, c[0x0][0x180], PT ;  /* 0x00006000ff007a0c */ /* 0x000fc80003f85070 */
[----:B------:R-:W-:-:S13]  /*1380*/  ISETP.NE.AND.EX P4, PT, RZ, c[0x0][0x184], PT, P4 ;  /* 0x00006100ff007a0c */ /* 0x000fda0003f85340 */
[----:B------:R-:W-:Y:S05]  /*1390*/  @P4 BRA `(.L_x_16134) ;  /* 0x0000002000004947 */ /* 0x000fea0003800000 */
[----:B------:R-:W-:Y:S05]  /*13a0*/  @P0 BRA `(.L_x_16135) ;  /* 0x0000005000000947 */ /* 0x000fea0003800000 */
[----:B------:R-:W-:Y:S05]  /*13b0*/  BRA `(.L_x_16136) ;  /* 0x0000005000007947 */ /* 0x000fea0003800000 */
.L_x_16134:
[----:B-----5:R-:W-:Y:S01]  /*13c0*/  FADD.FTZ R50, R30, R50 ;  /* 0x000000321e327221 */ /* 0x020fe20000010000 */
[----:B------:R-:W-:Y:S05]  /*13d0*/  BRA `(.L_x_16135) ;  /* 0x0000002000007947 */ /* 0x000fea0003800000 */
.L_x_16133:
[----:B-----5:R-:W-:-:S04]  /*13e0*/  FADD.FTZ R50, R26, R50 ;  /* 0x000000321a327221 */ /* 0x020fc80000010000 */
[----:B------:R-:W-:-:S05]  /*13f0*/  @P2 FADD.FTZ R50, R30, R50 ;  /* 0x000000321e322221 */ /* 0x000fca0000010000 */
.L_x_16135:
[----:B0-----:R-:W-:Y:S02]  /*1400*/  MOV R38, R50 ;  /* 0x0000003200267202 */ /* 0x001fe40000000f00 */
.L_x_16136:
[----:B------:R-:W-:Y:S05]  /*1410*/  @P3 BRA `(.L_x_16137) ;  /* 0x0000007000003947 */ /* 0x000fea0003800000 */
[----:B------:R-:W-:-:S04]  /*1420*/  ISETP.NE.U32.AND P4, PT, RZ, c[0x0][0x180], PT ;  /* 0x00006000ff007a0c */ /* 0x000fc80003f85070 */
[----:B------:R-:W-:-:S13]  /*1430*/  ISETP.NE.AND.EX P4, PT, RZ, c[0x0][0x184], PT, P4 ;  /* 0x00006100ff007a0c */ /* 0x000fda0003f85340 */
[----:B------:R-:W-:Y:S05]  /*1440*/  @P4 BRA `(.L_x_16138) ;  /* 0x0000002000004947 */ /* 0x000fea0003800000 */
[----:B------:R-:W-:Y:S05]  /*1450*/  @P0 BRA `(.L_x_16139) ;  /* 0x0000005000000947 */ /* 0x000fea0003800000 */
[----:B------:R-:W-:Y:S05]  /*1460*/  BRA `(.L_x_16140) ;  /* 0x0000005000007947 */ /* 0x000fea0003800000 */
.L_x_16138:
[----:B-----5:R-:W-:Y:S01]  /*1470*/  FADD.FTZ R51, R31, R51 ;  /* 0x000000331f337221 */ /* 0x020fe20000010000 */
[----:B------:R-:W-:Y:S05]  /*1480*/  BRA `(.L_x_16139) ;  /* 0x0000002000007947 */ /* 0x000fea0003800000 */
.L_x_16137:
[----:B-----5:R-:W-:-:S04]  /*1490*/  FADD.FTZ R51, R27, R51 ;  /* 0x000000331b337221 */ /* 0x020fc80000010000 */
[----:B------:R-:W-:-:S05]  /*14a0*/  @P2 FADD.FTZ R51, R31, R51 ;  /* 0x000000331f332221 */ /* 0x000fca0000010000 */
.L_x_16139:
[----:B0-----:R-:W-:Y:S02]  /*14b0*/  MOV R39, R51 ;  /* 0x0000003300277202 */ /* 0x001fe40000000f00 */
.L_x_16140:
        /* <DEDUP_REMOVED lines=15> */
.L_x_16142:
[----:B-----5:R-:W-:Y:S01]  /*15b0*/  FADD.FTZ R52, R28, R52 ;  /* 0x000000341c347221 */ /* 0x020fe20000010000 */
[----:B------:R-:W-:Y:S05]  /*15c0*/  BRA `(.L_x_16143) ;  /* 0x0000002000007947 */ /* 0x000fea0003800000 */
.L_x_16141:
[----:B-----5:R-:W-:-:S04]  /*15d0*/  FADD.FTZ R52, R24, R52 ;  /* 0x0000003418347221 */ /* 0x020fc80000010000 */
[----:B------:R-:W-:-:S05]  /*15e0*/  @P2 FADD.FTZ R52, R28, R52 ;  /* 0x000000341c342221 */ /* 0x000fca0000010000 */
.L_x_16143:
[----:B0-----:R-:W-:Y:S02]  /*15f0*/  MOV R36, R52 ;  /* 0x0000003400247202 */ /* 0x001fe40000000f00 */
.L_x_16144:
[----:B------:R-:W-:Y:S05]  /*1600*/  @P3 BRA `(.L_x_16145) ;  /* 0x0000007000003947 */ /* 0x000fea0003800000 */
[----:B------:R-:W-:-:S04]  /*1610*/  ISETP.NE.U32.AND P4, PT, RZ, c[0x0][0x180], PT ;  /* 0x00006000ff007a0c */ /* 0x000fc80003f85070 */
[----:B------:R-:W-:-:S13]  /*1620*/  ISETP.NE.AND.EX P4, PT, RZ, c[0x0][0x184], PT, P4 ;  /* 0x00006100ff007a0c */ /* 0x000fda0003f85340 */
[----:B------:R-:W-:Y:S05]  /*1630*/  @P4 BRA `(.L_x_16146) ;  /* 0x0000002000004947 */ /* 0x000fea0003800000 */
[----:B------:R-:W-:Y:S05]  /*1640*/  @P0 BRA `(.L_x_16147) ;  /* 0x0000005000000947 */ /* 0x000fea0003800000 */
[----:B------:R-:W-:Y:S05]  /*1650*/  BRA `(.L_x_16148) ;  /* 0x0000005000007947 */ /* 0x000fea0003800000 */
.L_x_16146:
[----:B-----5:R-:W-:Y:S01]  /*1660*/  FADD.FTZ R53, R29, R53 ;  /* 0x000000351d357221 */ /* 0x020fe20000010000 */
[----:B------:R-:W-:Y:S05]  /*1670*/  BRA `(.L_x_16147) ;  /* 0x0000002000007947 */ /* 0x000fea0003800000 */
.L_x_16145:
[----:B-----5:R-:W-:-:S04]  /*1680*/  FADD.FTZ R53, R25, R53 ;  /* 0x0000003519357221 */ /* 0x020fc80000010000 */
[----:B------:R-:W-:-:S05]  /*1690*/  @P2 FADD.FTZ R53, R29, R53 ;  /* 0x000000351d352221 */ /* 0x000fca0000010000 */
.L_x_16147:
[----:B0-----:R-:W-:Y:S02]  /*16a0*/  MOV R37, R53 ;  /* 0x0000003500257202 */ /* 0x001fe40000000f00 */
.L_x_16148:
[----:B------:R-:W-:Y:S05]  /*16b0*/  @P3 BRA `(.L_x_16149) ;  /* 0x0000007000003947 */ /* 0x000fea0003800000 */
[----:B------:R-:W-:-:S04]  /*16c0*/  ISETP.NE.U32.AND P4, PT, RZ, c[0x0][0x180], PT ;  /* 0x00006000ff007a0c */ /* 0x000fc80003f85070 */
[----:B------:R-:W-:-:S13]  /*16d0*/  ISETP.NE.AND.EX P4, PT, RZ, c[0x0][0x184], PT, P4 ;  /* 0x00006100ff007a0c */ /* 0x000fda0003f85340 */
[----:B------:R-:W-:Y:S05]  /*16e0*/  @P4 BRA `(.L_x_16150) ;  /* 0x0000002000004947 */ /* 0x000fea0003800000 */
[----:B------:R-:W-:Y:S05]  /*16f0*/  @P0 BRA `(.L_x_16151) ;  /* 0x0000005000000947 */ /* 0x000fea0003800000 */
[----:B------:R-:W-:Y:S05]  /*1700*/  BRA `(.L_x_16152) ;  /* 0x0000005000007947 */ /* 0x000fea0003800000 */
.L_x_16150:
[----:B-----5:R-:W-:Y:S01]  /*1710*/  FADD.FTZ R54, R30, R54 ;  /* 0x000000361e367221 */ /* 0x020fe20000010000 */
[----:B------:R-:W-:Y:S05]  /*1720*/  BRA `(.L_x_16151) ;  /* 0x0000002000007947 */ /* 0x000fea0003800000 */
.L_x_16149:
[----:B-----5:R-:W-:-:S04]  /*1730*/  FADD.FTZ R54, R26, R54 ;  /* 0x000000361a367221 */ /* 0x020fc80000010000 */
[----:B------:R-:W-:-:S05]  /*1740*/  @P2 FADD.FTZ R54, R30, R54 ;  /* 0x000000361e362221 */ /* 0x000fca0000010000 */
.L_x_16151:
[----:B0-----:R-:W-:Y:S02]  /*1750*/  MOV R38, R54 ;  /* 0x0000003600267202 */ /* 0x001fe40000000f00 */
.L_x_16152:
[----:B------:R-:W-:Y:S05]  /*1760*/  @P3 BRA `(.L_x_16153) ;  /* 0x0000007000003947 */ /* 0x000fea0003800000 */
[----:B------:R-:W-:-:S04]  /*1770*/  ISETP.NE.U32.AND P4, PT, RZ, c[0x0][0x180], PT ;  /* 0x00006000ff007a0c */ /* 0x000fc80003f85070 */
[----:B------:R-:W-:-:S13]  /*1780*/  ISETP.NE.AND.EX P4, PT, RZ, c[0x0][0x184], PT, P4 ;  /* 0x00006100ff007a0c */ /* 0x000fda0003f85340 */
[----:B------:R-:W-:Y:S05]  /*1790*/  @P4 BRA `(.L_x_16154) ;  /* 0x0000002000004947 */ /* 0x000fea0003800000 */
[----:B------:R-:W-:Y:S05]  /*17a0*/  @P0 BRA `(.L_x_16155) ;  /* 0x0000005000000947 */ /* 0x000fea0003800000 */
[----:B------:R-:W-:Y:S05]  /*17b0*/  BRA `(.L_x_16156) ;  /* 0x0000005000007947 */ /* 0x000fea0003800000 */
.L_x_16154:
[----:B-----5:R-:W-:Y:S01]  /*17c0*/  FADD.FTZ R55, R31, R55 ;  /* 0x000000371f377221 */ /* 0x020fe20000010000 */
[----:B------:R-:W-:Y:S05]  /*17d0*/  BRA `(.L_x_16155) ;  /* 0x0000002000007947 */ /* 0x000fea0003800000 */
.L_x_16153:
[----:B-----5:R-:W-:-:S04]  /*17e0*/  FADD.FTZ R55, R27, R55 ;  /* 0x000000371b377221 */ /* 0x020fc80000010000 */
[----:B------:R-:W-:-:S05]  /*17f0*/  @P2 FADD.FTZ R55, R31, R55 ;  /* 0x000000371f372221 */ /* 0x000fca0000010000 */
.L_x_16155:
[----:B0-----:R-:W-:Y:S02]  /*1800*/  MOV R39, R55 ;  /* 0x0000003700277202 */ /* 0x001fe40000000f00 */
.L_x_16156:
        /* <DEDUP_REMOVED lines=15> */
.L_x_16158:
[----:B-----5:R-:W-:Y:S01]  /*1900*/  FADD.FTZ R56, R28, R56 ;  /* 0x000000381c387221 */ /* 0x020fe20000010000 */
[----:B------:R-:W-:Y:S05]  /*1910*/  BRA `(.L_x_16159) ;  /* 0x0000002000007947 */ /* 0x000fea0003800000 */
.L_x_16157:
[----:B-----5:R-:W-:-:S04]  /*1920*/  FADD.FTZ R56, R24, R56 ;  /* 0x0000003818387221 */ /* 0x020fc80000010000 */
[----:B------:R-:W-:-:S05]  /*1930*/  @P2 FADD.FTZ R56, R28, R56 ;  /* 0x000000381c382221 */ /* 0x000fca0000010000 */
.L_x_16159:
[----:B0-----:R-:W-:Y:S02]  /*1940*/  MOV R36, R56 ;  /* 0x0000003800247202 */ /* 0x001fe40000000f00 */
.L_x_16160:
[----:B------:R-:W-:Y:S05]  /*1950*/  @P3 BRA `(.L_x_16161) ;  /* 0x0000007000003947 */ /* 0x000fea0003800000 */
[----:B------:R-:W-:-:S04]  /*1960*/  ISETP.NE.U32.AND P1, PT, RZ, c[0x0][0x180], PT ;  /* 0x00006000ff007a0c */ /* 0x000fc80003f25070 */
[----:B------:R-:W-:-:S13]  /*1970*/  ISETP.NE.AND.EX P1, PT, RZ, c[0x0][0x184], PT, P1 ;  /* 0x00006100ff007a0c */ /* 0x000fda0003f25310 */
[----:B------:R-:W-:Y:S05]  /*1980*/  @P1 BRA `(.L_x_16162) ;  /* 0x0000002000001947 */ /* 0x000fea0003800000 */
[----:B------:R-:W-:Y:S05]  /*1990*/  @P0 BRA `(.L_x_16163) ;  /* 0x0000005000000947 */ /* 0x000fea0003800000 */
[----:B------:R-:W-:Y:S05]  /*19a0*/  BRA `(.L_x_16164) ;  /* 0x0000005000007947 */ /* 0x000fea0003800000 */
.L_x_16162:
[----:B-----5:R-:W-:Y:S01]  /*19b0*/  FADD.FTZ R57, R29, R57 ;  /* 0x000000391d397221 */ /* 0x020fe20000010000 */
[----:B------:R-:W-:Y:S05]  /*19c0*/  BRA `(.L_x_16163) ;  /* 0x0000002000007947 */ /* 0x000fea0003800000 */
.L_x_16161:
[----:B-----5:R-:W-:-:S04]  /*19d0*/  FADD.FTZ R57, R25, R57 ;  /* 0x0000003919397221 */ /* 0x020fc80000010000 */
[----:B------:R-:W-:-:S05]  /*19e0*/  @P2 FADD.FTZ R57, R29, R57 ;  /* 0x000000391d392221 */ /* 0x000fca0000010000 */
.L_x_16163:
[----:B0-----:R-:W-:Y:S02]  /*19f0*/  MOV R37, R57 ;  /* 0x0000003900257202 */ /* 0x001fe40000000f00 */
.L_x_16164:
[----:B------:R-:W-:Y:S05]  /*1a00*/  @P3 BRA `(.L_x_16165) ;  /* 0x0000007000003947 */ /* 0x000fea0003800000 */
[----:B------:R-:W-:-:S04]  /*1a10*/  ISETP.NE.U32.AND P1, PT, RZ, c[0x0][0x180], PT ;  /* 0x00006000ff007a0c */ /* 0x000fc80003f25070 */
[----:B------:R-:W-:-:S13]  /*1a20*/  ISETP.NE.AND.EX P1, PT, RZ, c[0x0][0x184], PT, P1 ;  /* 0x00006100ff007a0c */ /* 0x000fda0003f25310 */
[----:B------:R-:W-:Y:S05]  /*1a30*/  @P1 BRA `(.L_x_16166) ;  /* 0x0000002000001947 */ /* 0x000fea0003800000 */
[----:B------:R-:W-:Y:S05]  /*1a40*/  @P0 BRA `(.L_x_16167) ;  /* 0x0000005000000947 */ /* 0x000fea0003800000 */
[----:B------:R-:W-:Y:S05]  /*1a50*/  BRA `(.L_x_16168) ;  /* 0x0000005000007947 */ /* 0x000fea0003800000 */
.L_x_16166:
[----:B-----5:R-:W-:Y:S01]  /*1a60*/  FADD.FTZ R58, R30, R58 ;  /* 0x0000003a1e3a7221 */ /* 0x020fe20000010000 */
[----:B------:R-:W-:Y:S05]  /*1a70*/  BRA `(.L_x_16167) ;  /* 0x0000002000007947 */ /* 0x000fea0003800000 */
.L_x_16165:
[----:B-----5:R-:W-:-:S04]  /*1a80*/  FADD.FTZ R58, R26, R58 ;  /* 0x0000003a1a3a7221 */ /* 0x020fc80000010000 */
[----:B------:R-:W-:-:S05]  /*1a90*/  @P2 FADD.FTZ R58, R30, R58 ;  /* 0x0000003a1e3a2221 */ /* 0x000fca0000010000 */
.L_x_16167:
[----:B0-----:R-:W-:Y:S02]  /*1aa0*/  MOV R38, R58 ;  /* 0x0000003a00267202 */ /* 0x001fe40000000f00 */
.L_x_16168:
[----:B------:R-:W-:Y:S05]  /*1ab0*/  @P3 BRA `(.L_x_16169) ;  /* 0x0000007000003947 */ /* 0x000fea0003800000 */
[----:B------:R-:W-:-:S04]  /*1ac0*/  ISETP.NE.U32.AND P1, PT, RZ, c[0x0][0x180], PT ;  /* 0x00006000ff007a0c */ /* 0x000fc80003f25070 */
[----:B------:R-:W-:-:S13]  /*1ad0*/  ISETP.NE.AND.EX P1, PT, RZ, c[0x0][0x184], PT, P1 ;  /* 0x00006100ff007a0c */ /* 0x000fda0003f25310 */
[----:B------:R-:W-:Y:S05]  /*1ae0*/  @P1 BRA `(.L_x_16170) ;  /* 0x0000002000001947 */ /* 0x000fea0003800000 */
[----:B------:R-:W-:Y:S05]  /*1af0*/  @P0 BRA `(.L_x_16171) ;  /* 0x0000005000000947 */ /* 0x000fea0003800000 */
[----:B------:R-:W-:Y:S05]  /*1b00*/  BRA `(.L_x_16172) ;  /* 0x0000005000007947 */ /* 0x000fea0003800000 */
.L_x_16170:
[----:B-----5:R-:W-:Y:S01]  /*1b10*/  FADD.FTZ R59, R31, R59 ;  /* 0x0000003b1f3b7221 */ /* 0x020fe20000010000 */
[----:B------:R-:W-:Y:S05]  /*1b20*/  BRA `(.L_x_16171) ;  /* 0x0000002000007947 */ /* 0x000fea0003800000 */
.L_x_16169:
[----:B-----5:R-:W-:-:S04]  /*1b30*/  FADD.FTZ R59, R27, R59 ;  /* 0x0000003b1b3b7221 */ /* 0x020fc80000010000 */
[----:B------:R-:W-:-:S05]  /*1b40*/  @P2 FADD.FTZ R59, R31, R59 ;  /* 0x0000003b1f3b2221 */ /* 0x000fca0000010000 */
.L_x_16171:
[----:B0-----:R-:W-:Y:S02]  /*1b50*/  MOV R39, R59 ;  /* 0x0000003b00277202 */ /* 0x001fe40000000f00 */
.L_x_16172:
[----:B0-----:R-:W-:Y:S01]  /*1b60*/  FADD.FTZ R78, RZ, R32 ;  /* 0x00000020ff4e7221 */ /* 0x001fe20000010000 */
        /* <DEDUP_REMOVED lines=32> */
.L_x_16177:
        /* <DEDUP_REMOVED lines=68> */
.L_x_16178:
[----:B------:R-:W-:Y:S01]  /*21b0*/  SHF.R.U32.HI R83, RZ, 0x5, R0 ;  /* 0x00000005ff537819 */ /* 0x000fe20000011600 */
[----:B-1----:R-:W-:Y:S01]  /*21c0*/  FADD.FTZ R79, R81, R100 ;  /* 0x00000064514f7221 */ /* 0x002fe20000010000 */
[----:B------:R-:W-:Y:S01]  /*21d0*/  WARPSYNC 0xffffffff ;  /* 0xffffffff00007948 */ /* 0x000fe20003800000 */
[----:B------:R-:W-:Y:S01]  /*21e0*/  LOP3.LUT R101, R0, 0x1f, RZ, 0xc0, !PT ;  /* 0x0000001f00657812 */ /* 0x000fe200078ec0ff */
[----:B------:R-:W-:Y:S01]  /*21f0*/  CS2R R80, SRZ ;  /* 0x0000000000507805 */ /* 0x000fe2000001ff00 */
[----:B------:R-:W-:Y:S01]  /*2200*/  LOP3.LUT R83, R83, 0x7, RZ, 0xc0, !PT ;  /* 0x0000000753537812 */ /* 0x000fe200078ec0ff */
[----:B0-----:R-:W-:Y:S01]  /*2210*/  HFMA2.MMA R100, -RZ, RZ, 0, 0 ;  /* 0x00000000ff647435 */ /* 0x001fe200000001ff */
[----:B------:R-:W-:Y:S02]  /*2220*/  ISETP.GT.U32.AND P2, PT, R101, 0x7, PT ;  /* 0x000000076500780c */ /* 0x000fe40003f44070 */
[----:B------:R-:W-:-:S05]  /*2230*/  @!P1 IADD3 R98, R82, R83, RZ ;  /* 0x0000005352629210 */ /* 0x000fca0007ffe0ff */
[----:B------:R-:W-:Y:S04]  /*2240*/  @!P1 STS.64 [R98.X8], R78 ;  /* 0x0000004e62009388 */ /* 0x000fe80000008a00 */
[----:B------:R-:W-:Y:S01]  /*2250*/  BAR.SYNC.DEFER_BLOCKING 0x0 ;  /* 0x0000000000007b1d */ /* 0x000fe20000010000 */
[----:B------:R-:W-:Y:S02]  /*2260*/  LOP3.LUT P1, RZ, R83, 0x1f, R0, 0xf8, !PT ;  /* 0x0000001f53ff7812 */ /* 0x000fe4000782f800 */
[----:B------:R-:W-:Y:S02]  /*2270*/  @!P2 IADD3 R101, R82, R101, RZ ;  /* 0x000000655265a210 */ /* 0x000fe40007ffe0ff */
[----:B------:R-:W-:Y:S02]  /*2280*/  @!P2 MOV R100, 0x300 ;  /* 0x000003000064a802 */ /* 0x000fe40000000f00 */
[----:B------:R-:W-:-:S02]  /*2290*/  LOP3.LUT R83, R0, 0xff, RZ, 0xc0, !PT ;  /* 0x000000ff00537812 */ /* 0x000fc400078ec0ff */
[----:B------:R-:W-:Y:S01]  /*22a0*/  I2F R104, R100 ;  /* 0x0000006400687306 */ /* 0x000fe20000201400 */
[----:B------:R-:W0:Y:S04]  /*22b0*/  SHFL.DOWN PT, R103, R100, 0x4, 0x1f ;  /* 0x08801f0064677f89 */ /* 0x000e2800000e0000 */
[----:B------:R-:W-:Y:S01]  /*22c0*/  @!P2 LDS.64 R80, [R101.X8] ;  /* 0x000000006550a984 */ /* 0x000fe20000008a00 */
[----:B------:R-:W-:Y:S02]  /*22d0*/  ISETP.NE.AND P2, PT, RZ, UR6, PT ;  /* 0x00000006ff007c0c */ /* 0x000fe4000bf45270 */
[----:B0-----:R-:W-:Y:S01]  /*22e0*/  IADD3 R102, R103, R100, RZ ;  /* 0x0000006467667210 */ /* 0x001fe20007ffe0ff */
[----:B------:R-:W-:Y:S04]  /*22f0*/  I2F R106, R103 ;  /* 0x00000067006a7306 */ /* 0x000fe80000201400 */
[----:B------:R-:W0:Y:S04]  /*2300*/  SHFL.DOWN PT, R107, R102, 0x2, 0x1f ;  /* 0x08401f00666b7f89 */ /* 0x000e2800000e0000 */
[----:B------:R-:W1:Y:S08]  /*2310*/  I2F R82, R102 ;  /* 0x0000006600527306 */ /* 0x000e700000201400 */
[----:B-1----:R-:W1:Y:S01]  /*2320*/  MUFU.RCP R79, R82 ;  /* 0x00000052004f7308 */ /* 0x002e620000001000 */
[----:B0-----:R-:W-:Y:S01]  /*2330*/  IADD3 R100, R102, R107, RZ ;  /* 0x0000006b66647210 */ /* 0x001fe20007ffe0ff */
        /* <DEDUP_REMOVED lines=8> */
[----:B------:R-:W-:Y:S01]  /*23c0*/  FMUL.FTZ R105, R105, R104 ;  /* 0x0000006869697220 */ /* 0x000fe20000410000 */
[----:B------:R-:W0:Y:S01]  /*23d0*/  I2F R78, R100 ;  /* 0x00000064004e7306 */ /* 0x000e220000201400 */
[----:B--2---:R-:W-:Y:S01]  /*23e0*/  FADD.FTZ R98, R98, R81 ;  /* 0x0000005162627221 */ /* 0x004fe20000010000 */
[----:B------:R-:W1:Y:S01]  /*23f0*/  SHFL.DOWN PT, R80, R101, 0x2, 0x1f ;  /* 0x08401f0065507f89 */ /* 0x000e6200000e0000 */
[----:B------:R-:W-:-:S04]  /*2400*/  FMUL.FTZ R105, R105, R106 ;  /* 0x0000006a69697220 */ /* 0x000fc80000410000 */
[----:B------:R-:W-:Y:S02]  /*2410*/  FFMA.FTZ R98, R79, R105, R98 ;  /* 0x000000694f627223 */ /* 0x000fe40000010062 */
[----:B------:R-:W2:Y:S04]  /*2420*/  SHFL.DOWN PT, R105, R100, 0x1, 0x1f ;  /* 0x08201f0064697f89 */ /* 0x000ea800000e0000 */
[----:B------:R-:W3:Y:S01]  /*2430*/  SHFL.DOWN PT, R79, R98, 0x2, 0x1f ;  /* 0x08401f00624f7f89 */ /* 0x000ee200000e0000 */
[----:B0-----:R-:W0:Y:S01]  /*2440*/  MUFU.RCP R81, R78 ;  /* 0x0000004e00517308 */ /* 0x001e220000001000 */
[----:B-1----:R-:W-:Y:S02]  /*2450*/  FMUL.FTZ R102, R80, R107 ;  /* 0x0000006b50667220 */ /* 0x002fe40000410000 */
[----:B------:R-:W-:-:S02]  /*2460*/  FADD.FTZ R80, R101, -R80 ;  /* 0x8000005065507221 */ /* 0x000fc40000010000 */
[----:B------:R-:W-:Y:S02]  /*2470*/  FFMA.FTZ R102, R82, R101, R102 ;  /* 0x0000006552667223 */ /* 0x000fe40000010066 */
[----:B------:R-:W-:Y:S02]  /*2480*/  FMUL.FTZ R101, R80, R80 ;  /* 0x0000005050657220 */ /* 0x000fe40000410000 */
[----:B0-----:R-:W-:Y:S01]  /*2490*/  FMUL.FTZ R103, R81, R102 ;  /* 0x0000006651677220 */ /* 0x001fe20000410000 */
[----:B--2---:R-:W-:Y:S01]  /*24a0*/  IADD3 R102, R100, R105, RZ ;  /* 0x0000006964667210 */ /* 0x004fe20007ffe0ff */
[----:B------:R-:W-:Y:S01]  /*24b0*/  FMUL.FTZ R101, R82, R101 ;  /* 0x0000006552657220 */ /* 0x000fe20000410000 */
[----:B------:R-:W-:Y:S01]  /*24c0*/  I2F R105, R105 ;  /* 0x0000006900697306 */ /* 0x000fe20000201400 */
[----:B---3--:R-:W-:Y:S01]  /*24d0*/  FADD.FTZ R98, R98, R79 ;  /* 0x0000004f62627221 */ /* 0x008fe20000010000 */
        /* <DEDUP_REMOVED lines=10> */
[----:B------:R-:W-:Y:S02]  /*2580*/  FMUL.FTZ R101, R78, R101 ;  /* 0x000000654e657220 */ /* 0x000fe40000410000 */
[----:B--2---:R-:W-:Y:S01]  /*2590*/  FADD.FTZ R78, R98, R79 ;  /* 0x0000004f624e7221 */ /* 0x004fe20000010000 */
[----:B------:R-:W-:Y:S01]  /*25a0*/  @!P1 MOV R79, 0x4 ;  /* 0x00000004004f9802 */ /* 0x000fe20000000f00 */
[----:B------:R-:W-:-:S02]  /*25b0*/  FMUL.FTZ R101, R101, R105 ;  /* 0x0000006965657220 */ /* 0x000fc40000410000 */
[C---:B-1----:R-:W-:Y:S02]  /*25c0*/  FMUL.FTZ R80, R81.reuse, R80 ;  /* 0x0000005051507220 */ /* 0x042fe40000410000 */
[----:B------:R-:W-:Y:S02]  /*25d0*/  FFMA.FTZ R101, R81, R101, R78 ;  /* 0x0000006551657223 */ /* 0x000fe4000001004e */
[----:B------:R-:W-:Y:S01]  /*25e0*/  IMAD R78, R62, c[0x0][0x168], RZ ;  /* 0x00005a003e4e7a24 */ /* 0x000fe200078e02ff */
[----:B------:R0:W1:Y:S04]  /*25f0*/  SHFL.IDX PT, R103, R80, RZ, 0x1f ;  /* 0x00001fff50677589 */ /* 0x00006800000e0000 */
[----:B------:R-:W2:Y:S01]  /*2600*/  SHFL.IDX PT, R104, R101, RZ, 0x1f ;  /* 0x00001fff65687589 */ /* 0x000ea200000e0000 */
[----:B------:R-:W-:-:S04]  /*2610*/  SHF.R.S32.HI R81, RZ, 0x1f, R78 ;  /* 0x0000001fff517819 */ /* 0x000fc8000001144e */
[----:B------:R-:W-:Y:S01]  /*2620*/  LEA.HI R82, R81, R78, RZ, 0x2 ;  /* 0x0000004e51527211 */ /* 0x000fe200078f10ff */
[----:B------:R-:W-:-:S03]  /*2630*/  @!P1 IMAD.WIDE R78, R62, R79, c[0x0][0x1a0] ;  /* 0x000068003e4e9625 */ /* 0x000fc600078e024f */
[----:B0-----:R-:W-:Y:S02]  /*2640*/  LEA.HI.SX32 R80, R82, R83, 0x1e ;  /* 0x0000005352507211 */ /* 0x001fe400078ff2ff */
[----:B------:R-:W-:Y:S02]  /*2650*/  MOV R83, c[0x0][0x1e0] ;  /* 0x0000780000537a02 */ /* 0x000fe40000000f00 */
[C---:B-1----:R-:W-:Y:S01]  /*2660*/  FSEL R81, R103.reuse, RZ, !P2 ;  /* 0x000000ff67517208 */ /* 0x042fe20005000000 */
[----:B------:R-:W-:Y:S01]  /*2670*/  FMUL.FTZ R82, R103, R103 ;  /* 0x0000006767527220 */ /* 0x000fe20000410000 */
[----:B------:R0:W-:Y:S03]  /*2680*/  @!P1 STG.E [R78.64], R103 ;  /* 0x000000674e009986 */ /* 0x0001e6000c101904 */
[C---:B------:R-:W-:Y:S01]  /*2690*/  FADD.FTZ R100, -R81.reuse, R33 ;  /* 0x0000002151647221 */ /* 0x040fe20000010100 */
[----:B------:R-:W-:Y:S01]  /*26a0*/  FSEL R33, R82, RZ, P2 ;  /* 0x000000ff52217208 */ /* 0x000fe20001000000 */
[C---:B------:R-:W-:Y:S01]  /*26b0*/  FADD.FTZ R98, -R81.reuse, R32 ;  /* 0x0000002051627221 */ /* 0x040fe20000010100 */
[----:B------:R-:W-:Y:S01]  /*26c0*/  HFMA2.MMA R82, -RZ, RZ, 0, 9.5367431640625e-07 ;  /* 0x00000010ff527435 */ /* 0x000fe200000001ff */
[----:B--2---:R-:W-:Y:S01]  /*26d0*/  FFMA.FTZ R32, R104, R83, c[0x0][0x228] ;  /* 0x00008a0068207623 */ /* 0x004fe20000010053 */
[----:B------:R-:W-:Y:S01]  /*26e0*/  IADD3 R83, R80, 0x100, RZ ;  /* 0x0000010050537810 */ /* 0x000fe20007ffe0ff */
[----:B------:R-:W-:Y:S01]  /*26f0*/  FADD.FTZ R102, -R81, R35 ;  /* 0x0000002351667221 */ /* 0x000fe20000010100 */
[----:B------:R-:W-:Y:S01]  /*2700*/  LOP3.LUT P2, RZ, R75, 0xff, RZ, 0xc0, !PT ;  /* 0x000000ff4bff7812 */ /* 0x000fe2000784c0ff */
[----:B------:R-:W-:Y:S01]  /*2710*/  FADD.FTZ R32, R32, R33 ;  /* 0x0000002120207221 */ /* 0x000fe20000010000 */
[----:B------:R-:W-:Y:S01]  /*2720*/  @!P1 MOV R33, 0x4 ;  /* 0x0000000400219802 */ /* 0x000fe20000000f00 */
[C---:B------:R-:W-:Y:S01]  /*2730*/  FADD.FTZ R34, -R81.reuse, R34 ;  /* 0x0000002251227221 */ /* 0x040fe20000010100 */
[----:B------:R-:W-:Y:S01]  /*2740*/  SEL R75, RZ, 0x1, P2 ;  /* 0x00000001ff4b7807 */ /* 0x000fe20001000000 */
[----:B------:R-:W1:Y:S01]  /*2750*/  MUFU.RSQ R35, R32 ;  /* 0x0000002000237308 */ /* 0x000e620000001400 */
[----:B------:R-:W-:-:S02]  /*2760*/  FADD.FTZ R120, -R81, R52 ;  /* 0x0000003451787221 */ /* 0x000fc40000010100 */
[C---:B------:R-:W-:Y:S02]  /*2770*/  FADD.FTZ R52, -R81.reuse, R56 ;  /* 0x0000003851347221 */ /* 0x040fe40000010100 */
[C---:B------:R-:W-:Y:S02]  /*2780*/  FADD.FTZ R40, -R81.reuse, R40 ;  /* 0x0000002851287221 */ /* 0x040fe40000010100 */
[C---:B------:R-:W-:Y:S02]  /*2790*/  FADD.FTZ R104, -R81.reuse, R41 ;  /* 0x0000002951687221 */ /* 0x040fe40000010100 */
[C---:B------:R-:W-:Y:S02]  /*27a0*/  FADD.FTZ R42, -R81.reuse, R42 ;  /* 0x0000002a512a7221 */ /* 0x040fe40000010100 */
[C---:B0-----:R-:W-:Y:S02]  /*27b0*/  FADD.FTZ R78, -R81.reuse, R43 ;  /* 0x0000002b514e7221 */ /* 0x041fe40000010100 */
[----:B------:R-:W-:-:S02]  /*27c0*/  FADD.FTZ R56, -R81, R57 ;  /* 0x0000003951387221 */ /* 0x000fc40000010100 */
[----:B------:R-:W-:Y:S02]  /*27d0*/  FADD.FTZ R106, -R81, R59 ;  /* 0x0000003b516a7221 */ /* 0x000fe40000010100 */
[C---:B-1----:R-:W-:Y:S02]  /*27e0*/  FMUL.FTZ R57, R35.reuse, R98 ;  /* 0x0000006223397220 */ /* 0x042fe40000410000 */
        /* <DEDUP_REMOVED lines=12> */
[C---:B------:R-:W-:Y:S01]  /*28b0*/  @!P1 IMAD.WIDE R32, R62.reuse, R33, c[0x0][0x1a8] ;  /* 0x00006a003e209625 */ /* 0x040fe200078e0221 */
[----:B------:R-:W-:-:S03]  /*28c0*/  IADD3 R62, R62, c[0x0][0x160], RZ ;  /* 0x000058003e3e7a10 */ /* 0x000fc60007ffe0ff */
[----:B------:R-:W-:Y:S01]  /*28d0*/  FADD.FTZ R58, -R81, R58 ;  /* 0x0000003a513a7221 */ /* 0x000fe20000010100 */
[----:B------:R0:W-:Y:S01]  /*28e0*/  @!P1 STG.E [R32.64], R35 ;  /* 0x0000002320009986 */ /* 0x0001e2000c101904 */
[C---:B------:R-:W-:Y:S01]  /*28f0*/  FMUL.FTZ R46, R35.reuse, R40 ;  /* 0x00000028232e7220 */ /* 0x040fe20000410000 */
[----:B------:R-:W-:Y:S01]  /*2900*/  ISETP.GE.AND P1, PT, R62, c[0x0][0x164], PT ;  /* 0x000059003e007a0c */ /* 0x000fe20003f26270 */
[----:B------:R-:W-:Y:S02]  /*2910*/  FMUL.FTZ R34, R35, R42 ;  /* 0x0000002a23227220 */ /* 0x000fe40000410000 */
[C---:B------:R-:W-:Y:S02]  /*2920*/  FADD.FTZ R122, -R81.reuse, R53 ;  /* 0x00000035517a7221 */ /* 0x040fe40000010100 */
[----:B------:R-:W-:Y:S02]  /*2930*/  FADD.FTZ R124, -R81, R54 ;  /* 0x00000036517c7221 */ /* 0x000fe40000010100 */
[----:B------:R-:W-:-:S04]  /*2940*/  IMAD.WIDE.U32 R44, R97, R82, c[0x0][0x208] ;  /* 0x00008200612c7625 */ /* 0x000fc800078e0052 */
        /* <DEDUP_REMOVED lines=22> */
[----:B------:R-:W-:Y:S02]  /*2ab0*/  FMUL.FTZ R106, R35, R106 ;  /* 0x0000006a236a7220 */ /* 0x000fe40000410000 */
[----:B------:R-:W-:-:S04]  /*2ac0*/  IMAD.WIDE.U32 R56, R96, R82, c[0x0][0x208] ;  /* 0x0000820060387625 */ /* 0x000fc800078e0052 */
[----:B------:R-:W-:-:S04]  /*2ad0*/  IMAD.WIDE.U32 R58, R94, R82, c[0x0][0x208] ;  /* 0x000082005e3a7625 */ /* 0x000fc800078e0052 */
[----:B------:R-:W-:-:S04]  /*2ae0*/  IMAD.WIDE.U32 R78, R95, R82, c[0x0][0x208] ;  /* 0x000082005f4e7625 */ /* 0x000fc800078e0052 */
[----:B------:R-:W-:-:S04]  /*2af0*/  IMAD.WIDE.U32 R80, R99, R82, c[0x0][0x208] ;  /* 0x0000820063507625 */ /* 0x000fc800078e0052 */
[----:B------:R-:W-:-:S04]  /*2b00*/  IMAD.WIDE.U32 R82, R83, R82, c[0x0][0x208] ;  /* 0x0000820053527625 */ /* 0x000fc800078e0052 */
[----:B0-----:R-:W-:Y:S02]  /*2b10*/  FFMA.FTZ R35, R85, R100, R66 ;  /* 0x0000006455237223 */ /* 0x001fe40000010042 */
[----:B------:R-:W-:Y:S02]  /*2b20*/  FFMA.FTZ R34, R16, R34, R5 ;  /* 0x0000002210227223 */ /* 0x000fe40000010005 */
[----:B------:R-:W-:Y:S02]  /*2b30*/  FFMA.FTZ R33, R84, R53, R65 ;  /* 0x0000003554217223 */ /* 0x000fe40000010041 */
[----:B------:R-:W-:Y:S02]  /*2b40*/  FFMA.FTZ R32, R17, R46, R4 ;  /* 0x0000002e11207223 */ /* 0x000fe40000010004 */
[----:B-1----:R-:W-:Y:S02]  /*2b50*/  FFMA.FTZ R43, R87, R104, R68 ;  /* 0x00000068572b7223 */ /* 0x002fe40000010044 */
[----:B------:R-:W-:Y:S01]  /*2b60*/  FFMA.FTZ R42, R18, R97, R7 ;  /* 0x00000061122a7223 */ /* 0x000fe20000010007 */
[----:B------:R0:W-:Y:S01]  /*2b70*/  STG.E.128 [R82.64], R32 ;  /* 0x0000002052007986 */ /* 0x0001e2000c101d04 */
[----:B------:R-:W-:-:S02]  /*2b80*/  FFMA.FTZ R41, R86, R54, R67 ;  /* 0x0000003656297223 */ /* 0x000fc40000010043 */
[----:B------:R-:W-:Y:S02]  /*2b90*/  FFMA.FTZ R40, R19, R47, R6 ;  /* 0x0000002f13287223 */ /* 0x000fe40000010006 */
[----:B------:R-:W-:Y:S02]  /*2ba0*/  FFMA.FTZ R47, R89, R103, R70 ;  /* 0x00000067592f7223 */ /* 0x000fe40000010046 */
[----:B------:R-:W-:Y:S01]  /*2bb0*/  FFMA.FTZ R46, R20, R98, R9 ;  /* 0x00000062142e7223 */ /* 0x000fe20000010009 */
[----:B------:R0:W-:Y:S01]  /*2bc0*/  STG.E.128 [R56.64], R40 ;  /* 0x0000002838007986 */ /* 0x0001e2000c101d04 */
[----:B------:R-:W-:Y:S02]  /*2bd0*/  FFMA.FTZ R45, R88, R55, R69 ;  /* 0x00000037582d7223 */ /* 0x000fe40000010045 */
[----:B------:R-:W-:Y:S02]  /*2be0*/  FFMA.FTZ R44, R21, R51, R8 ;  /* 0x00000033152c7223 */ /* 0x000fe40000010008 */
[----:B------:R-:W-:-:S02]  /*2bf0*/  FFMA.FTZ R51, R91, R102, R72 ;  /* 0x000000665b337223 */ /* 0x000fc40000010048 */
[----:B------:R-:W-:Y:S01]  /*2c00*/  FFMA.FTZ R50, R22, R50, R11 ;  /* 0x0000003216327223 */ /* 0x000fe2000001000b */
[----:B------:R0:W-:Y:S01]  /*2c10*/  STG.E.128 [R58.64], R44 ;  /* 0x0000002c3a007986 */ /* 0x0001e2000c101d04 */
[----:B------:R-:W-:Y:S02]  /*2c20*/  FFMA.FTZ R49, R90, R49, R71 ;  /* 0x000000315a317223 */ /* 0x000fe40000010047 */
[----:B------:R-:W-:Y:S02]  /*2c30*/  FFMA.FTZ R48, R23, R48, R10 ;  /* 0x0000003017307223 */ /* 0x000fe4000001000a */
[----:B------:R-:W-:Y:S02]  /*2c40*/  FFMA.FTZ R55, R93, R106, R74 ;  /* 0x0000006a5d377223 */ /* 0x000fe4000001004a */
[----:B------:R-:W-:Y:S01]  /*2c50*/  FFMA.FTZ R54, R60, R105, R13 ;  /* 0x000000693c367223 */ /* 0x000fe2000001000d */
[----:B------:R0:W-:Y:S01]  /*2c60*/  STG.E.128 [R78.64], R48 ;  /* 0x000000304e007986 */ /* 0x0001e2000c101d04 */
[----:B------:R-:W-:-:S02]  /*2c70*/  FFMA.FTZ R53, R92, R101, R73 ;  /* 0x000000655c357223 */ /* 0x000fc40000010049 */
[----:B------:R-:W-:-:S05]  /*2c80*/  FFMA.FTZ R52, R61, R52, R12 ;  /* 0x000000343d347223 */ /* 0x000fca000001000c */
[----:B------:R0:W-:Y:S02]  /*2c90*/  STG.E.128 [R80.64], R52 ;  /* 0x0000003450007986 */ /* 0x0001e4000c101d04 */
[----:B0----5:R-:W-:Y:S01]  /*2ca0*/  @P1 CALL.REL.NOINC `(.L_x_16175) ;  /* 0x0000001000001944 */ /* 0x021fe20003c00000 */
[----:B------:R-:W-:Y:S05]  /*2cb0*/  BRA `(.L_x_16176) ;  /* 0xffffda3000007947 */ /* 0x000fea000383ffff */
.L_x_16175:
[----:B------:R-:W-:Y:S05]  /*2cc0*/  EXIT ;  /* 0x000000000000794d */ /* 0x000fea0003800000 */
.L_x_16173:
[----:B0-----:R-:W-:Y:S01]  /*2cd0*/  HFMA2.MMA R83, -RZ, RZ, 0, 1.847743988037109375e-06 ;  /* 0x0000001fff537435 */ /* 0x001fe200000001ff */
[----:B------:R-:W-:Y:S02]  /*2ce0*/  MOV R79, 0x1 ;  /* 0x00000001004f7802 */ /* 0x000fe40000000f00 */
[----:B------:R-:W-:Y:S02]  /*2cf0*/  MOV R98, 0xffffffff ;  /* 0xffffffff00627802 */ /* 0x000fe40000000f00 */
[----:B------:R-:W-:Y:S02]  /*2d00*/  MOV R80, 0x2d20 ;  /* 0x00002d2000507802 */ /* 0x000fe40000000f00 */
[----:B-----5:R-:W-:Y:S05]  /*2d10*/  CALL.REL.NOINC `($__internal_67_$__cuda_sm70_shflsync_bfly_p) ;  /* 0x000006a000007944 */ /* 0x020fea0003c00000 */
[----:B-1----:R-:W-:Y:S01]  /*2d20*/  MOV R78, R79 ;  /* 0x0000004f004e7202 */ /* 0x002fe20000000f00 */
[----:B0-----:R-:W-:Y:S05]  /*2d30*/  BRA `(.L_x_16177) ;  /* 0xfffff03000007947 */ /* 0x001fea000383ffff */
.L_x_16174:
[----:B------:R-:W-:Y:S01]  /*2d40*/  HFMA2.MMA R79, -RZ, RZ, 0, 1.1920928955078125e-07 ;  /* 0x00000002ff4f7435 */ /* 0x000fe200000001ff */
[----:B------:R-:W-:Y:S02]  /*2d50*/  MOV R83, 0x1f ;  /* 0x0000001f00537802 */ /* 0x000fe40000000f00 */
[----:B------:R-:W-:-:S02]  /*2d60*/  MOV R98, 0xffffffff ;  /* 0xffffffff00627802 */ /* 0x000fc40000000f00 */
[----:B------:R-:W-:Y:S02]  /*2d70*/  MOV R80, 0x2d90 ;  /* 0x00002d9000507802 */ /* 0x000fe40000000f00 */
[----:B-----5:R-:W-:Y:S05]  /*2d80*/  CALL.REL.NOINC `($__internal_67_$__cuda_sm70_shflsync_bfly_p) ;  /* 0x0000063000007944 */ /* 0x020fea0003c00000 */
[----:B01----:R-:W-:Y:S01]  /*2d90*/  FADD.FTZ R100, R100, R79 ;  /* 0x0000004f64647221 */ /* 0x003fe20000010000 */
[----:B------:R-:W-:Y:S01]  /*2da0*/  HFMA2.MMA R79, -RZ, RZ, 0, 2.384185791015625e-07 ;  /* 0x00000004ff4f7435 */ /* 0x000fe200000001ff */
[----:B------:R-:W-:Y:S02]  /*2db0*/  MOV R83, 0x1f ;  /* 0x0000001f00537802 */ /* 0x000fe40000000f00 */
[----:B------:R-:W-:Y:S02]  /*2dc0*/  MOV R98, 0xffffffff ;  /* 0xffffffff00627802 */ /* 0x000fe40000000f00 */
[----:B------:R-:W-:Y:S02]  /*2dd0*/  MOV R80, 0x2df0 ;  /* 0x00002df000507802 */ /* 0x000fe40000000f00 */
[----:B------:R-:W-:Y:S05]  /*2de0*/  CALL.REL.NOINC `($__internal_67_$__cuda_sm70_shflsync_bfly_p) ;  /* 0x000005d000007944 */ /* 0x000fea0003c00000 */
[----:B01----:R-:W-:Y:S01]  /*2df0*/  FADD.FTZ R100, R100, R79 ;  /* 0x0000004f64647221 */ /* 0x003fe20000010000 */
[----:B------:R-:W-:Y:S01]  /*2e00*/  HFMA2.MMA R79, -RZ, RZ, 0, 4.76837158203125e-07 ;  /* 0x00000008ff4f7435 */ /* 0x000fe200000001ff */
[----:B------:R-:W-:Y:S02]  /*2e10*/  MOV R83, 0x1f ;  /* 0x0000001f00537802 */ /* 0x000fe40000000f00 */
[----:B------:R-:W-:-:S02]  /*2e20*/  MOV R98, 0xffffffff ;  /* 0xffffffff00627802 */ /* 0x000fc40000000f00 */
[----:B------:R-:W-:Y:S02]  /*2e30*/  MOV R80, 0x2e50 ;  /* 0x00002e5000507802 */ /* 0x000fe40000000f00 */
[----:B------:R-:W-:Y:S05]  /*2e40*/  CALL.REL.NOINC `($__internal_67_$__cuda_sm70_shflsync_bfly_p) ;  /* 0x0000057000007944 */ /* 0x000fea0003c00000 */
[----:B01----:R-:W-:Y:S01]  /*2e50*/  FADD.FTZ R100, R100, R79 ;  /* 0x0000004f64647221 */ /* 0x003fe20000010000 */
[----:B------:R-:W-:Y:S01]  /*2e60*/  HFMA2.MMA R79, -RZ, RZ, 0, 9.5367431640625e-07 ;  /* 0x00000010ff4f7435 */ /* 0x000fe200000001ff */
[----:B------:R-:W-:Y:S02]  /*2e70*/  MOV R83, 0x1f ;  /* 0x0000001f00537802 */ /* 0x000fe40000000f00 */
[----:B------:R-:W-:Y:S02]  /*2e80*/  MOV R98, 0xffffffff ;  /* 0xffffffff00627802 */ /* 0x000fe40000000f00 */
[----:B------:R-:W-:Y:S02]  /*2e90*/  MOV R80, 0x2eb0 ;  /* 0x00002eb000507802 */ /* 0x000fe40000000f00 */
[----:B------:R-:W-:Y:S05]  /*2ea0*/  CALL.REL.NOINC `($__internal_67_$__cuda_sm70_shflsync_bfly_p) ;  /* 0x0000051000007944 */ /* 0x000fea0003c00000 */
[----:B-1----:R-:W-:Y:S01]  /*2eb0*/  FADD.FTZ R78, R100, R79 ;  /* 0x0000004f644e7221 */ /* 0x002fe20000010000 */
[----:B0-----:R-:W-:-:S03]  /*2ec0*/  MOV R83, 0x1f ;  /* 0x0000001f00537802 */ /* 0x001fc60000000f00 */
        /* <DEDUP_REMOVED lines=50> */
[----:B------:R-:W-:Y:S01]  /*31f0*/  HFMA2.MMA R79, -RZ, RZ, 0, 5.9604644775390625e-08 ;  /* 0x00000001ff4f7435 */ /* 0x000fe200000001ff */
[----:B------:R-:W-:-:S05]  /*3200*/  MOV R80, 0x3220 ;  /* 0x0000322000507802 */ /* 0x000fca0000000f00 */
[----:B------:R-:W-:Y:S05]  /*3210*/  CALL.REL.NOINC `($__internal_67_$__cuda_sm70_shflsync_bfly_p) ;  /* 0x000001a000007944 */ /* 0x000fea0003c00000 */
[----:B01----:R-:W-:Y:S01]  /*3220*/  FADD.FTZ R100, R100, R79 ;  /* 0x0000004f64647221 */ /* 0x003fe20000010000 */
[----:B------:R-:W-:Y:S01]  /*3230*/  HFMA2.MMA R79, -RZ, RZ, 0, 1.1920928955078125e-07 ;  /* 0x00000002ff4f7435 */ /* 0x000fe200000001ff */
[----:B------:R-:W-:Y:S02]  /*3240*/  MOV R83, 0x1f ;  /* 0x0000001f00537802 */ /* 0x000fe40000000f00 */
[----:B------:R-:W-:Y:S02]  /*3250*/  MOV R98, 0xffffffff ;  /* 0xffffffff00627802 */ /* 0x000fe40000000f00 */
[----:B------:R-:W-:Y:S02]  /*3260*/  MOV R80, 0x3280 ;  /* 0x0000328000507802 */ /* 0x000fe40000000f00 */
[----:B------:R-:W-:Y:S05]  /*3270*/  CALL.REL.NOINC `($__internal_67_$__cuda_sm70_shflsync_bfly_p) ;  /* 0x0000014000007944 */ /* 0x000fea0003c00000 */
[----:B01----:R-:W-:Y:S01]  /*3280*/  FADD.FTZ R100, R100, R79 ;  /* 0x0000004f64647221 */ /* 0x003fe20000010000 */
[----:B------:R-:W-:Y:S01]  /*3290*/  HFMA2.MMA R79, -RZ, RZ, 0, 2.384185791015625e-07 ;  /* 0x00000004ff4f7435 */ /* 0x000fe200000001ff */
[----:B------:R-:W-:-:S02]  /*32a0*/  MOV R83, 0x1f ;  /* 0x0000001f00537802 */ /* 0x000fc40000000f00 */
[----:B------:R-:W-:Y:S02]  /*32b0*/  MOV R98, 0xffffffff ;  /* 0xffffffff00627802 */ /* 0x000fe40000000f00 */
[----:B------:R-:W-:Y:S02]  /*32c0*/  MOV R80, 0x32e0 ;  /* 0x000032e000507802 */ /* 0x000fe40000000f00 */
[----:B------:R-:W-:Y:S05]  /*32d0*/  CALL.REL.NOINC `($__internal_67_$__cuda_sm70_shflsync_bfly_p) ;  /* 0x000000e000007944 */ /* 0x000fea0003c00000 */
[----:B01----:R-:W-:Y:S01]  /*32e0*/  FADD.FTZ R100, R100, R79 ;  /* 0x0000004f64647221 */ /* 0x003fe20000010000 */
[----:B------:R-:W-:Y:S01]  /*32f0*/  HFMA2.MMA R79, -RZ, RZ, 0, 4.76837158203125e-07 ;  /* 0x00000008ff4f7435 */ /* 0x000fe200000001ff */
[----:B------:R-:W-:Y:S02]  /*3300*/  MOV R83, 0x1f ;  /* 0x0000001f00537802 */ /* 0x000fe40000000f00 */
[----:B------:R-:W-:Y:S02]  /*3310*/  MOV R98, 0xffffffff ;  /* 0xffffffff00627802 */ /* 0x000fe40000000f00 */
[----:B------:R-:W-:Y:S02]  /*3320*/  MOV R80, 0x3340 ;  /* 0x0000334000507802 */ /* 0x000fe40000000f00 */
[----:B------:R-:W-:Y:S05]  /*3330*/  CALL.REL.NOINC `($__internal_67_$__cuda_sm70_shflsync_bfly_p) ;  /* 0x0000008000007944 */ /* 0x000fea0003c00000 */
[----:B01----:R-:W-:Y:S01]  /*3340*/  FADD.FTZ R100, R100, R79 ;  /* 0x0000004f64647221 */ /* 0x003fe20000010000 */
[----:B------:R-:W-:Y:S01]  /*3350*/  HFMA2.MMA R79, -RZ, RZ, 0, 9.5367431640625e-07 ;  /* 0x00000010ff4f7435 */ /* 0x000fe200000001ff */
[----:B------:R-:W-:-:S02]  /*3360*/  MOV R83, 0x1f ;  /* 0x0000001f00537802 */ /* 0x000fc40000000f00 */
[----:B------:R-:W-:Y:S02]  /*3370*/  MOV R98, 0xffffffff ;  /* 0xffffffff00627802 */ /* 0x000fe40000000f00 */
[----:B------:R-:W-:Y:S02]  /*3380*/  MOV R80, 0x33a0 ;  /* 0x000033a000507802 */ /* 0x000fe40000000f00 */
[----:B------:R-:W-:Y:S05]  /*3390*/  CALL.REL.NOINC `($__internal_67_$__cuda_sm70_shflsync_bfly_p) ;  /* 0x0000002000007944 */ /* 0x000fea0003c00000 */
[----:B-1----:R-:W-:Y:S01]  /*33a0*/  MOV R81, R79 ;  /* 0x0000004f00517202 */ /* 0x002fe20000000f00 */
[----:B0-----:R-:W-:Y:S05]  /*33b0*/  BRA `(.L_x_16178) ;  /* 0xffffedf000007947 */ /* 0x001fea000383ffff */
        .weak           $__internal_67_$__cuda_sm70_shflsync_bfly_p
        .type           $__internal_67_$__cuda_sm70_shflsync_bfly_p,@function
        .size           $__internal_67_$__cuda_sm70_shflsync_bfly_p,(.L_x_20047 - $__internal_67_$__cuda_sm70_shflsync_bfly_p)
$__internal_67_$__cuda_sm70_shflsync_bfly_p:
[----:B------:R-:W-:Y:S01]  /*33c0*/  HFMA2.MMA R81, -RZ, RZ, 0, 0 ;  /* 0x00000000ff517435 */ /* 0x000fe200000001ff */
[----:B------:R-:W-:Y:S04]  /*33d0*/  WARPSYNC R98 ;  /* 0x0000006200007348 */ /* 0x000fe80003800000 */
[----:B------:R0:W1:Y:S01]  /*33e0*/  SHFL.BFLY PT, R79, R100, R79, R83 ;  /* 0x0c00004f644f7389 */ /* 0x00006200000e0053 */
[----:B------:R-:W-:Y:S05]  /*33f0*/  RET.REL.NODEC R80 `(_ZN10layer_norm31ln_parallel_residual_fwd_kernelINS_13Kernel_traitsI6__halfffffjLj6144ELj1ELj1ELj8ELj16ENS_18Kernel_traits_baseILj6144ES2_ffffjLj256EEEEELb0ELb1ELb1EEEvNS_9FwdParamsE) ;  /* 0xffffcc0050007950 */ /* 0x000fea0003c3ffff */
.L_x_16179:
        /* <DEDUP_REMOVED lines=16> */
.L_x_20047:


//--------------------- .text._ZN10layer_norm31ln_parallel_residual_fwd_kernelINS_13Kernel_traitsI6__halfffffjLj6144ELj1ELj1ELj8ELj16ENS_18Kernel_traits_baseILj6144ES2_ffffjLj256EEEEELb1ELb0ELb0EEEvNS_9FwdParamsE --------------------------
	.section	.text._ZN10layer_norm31ln_parallel_residual_fwd_kernelINS_13Kernel_traitsI6__halfffffjLj6144ELj1ELj1ELj8ELj16ENS_18Kernel_traits_baseILj6144ES2_ffffjLj256EEEEELb1ELb0ELb0EEEvNS_9FwdParamsE,"ax",@progbits
	.sectioninfo	@"SHI_REGISTERS=193"
	.align	128
        .global         _ZN10layer_norm31ln_parallel_residual_fwd_kernelINS_13Kernel_traitsI6__halfffffjLj6144ELj1ELj1ELj8ELj16ENS_18Kernel_traits_baseILj6144ES2_ffffjLj256EEEEELb1ELb0ELb0EEEvNS_9FwdParamsE
        .type           _ZN10layer_norm31ln_parallel_residual_fwd_kernelINS_13Kernel_traitsI6__halfffffjLj6144ELj1ELj1ELj8ELj16ENS_18Kernel_traits_baseILj6144ES2_ffffjLj256EEEEELb1ELb0ELb0EEEvNS_9FwdParamsE,@function
        .size           _ZN10layer_norm31ln_parallel_residual_fwd_kernelINS_13Kernel_traitsI6__halfffffjLj6144ELj1ELj1ELj8ELj16ENS_18Kernel_traits_baseILj6144ES2_ffffjLj256EEEEELb1ELb0ELb0EEEvNS_9FwdParamsE,(.L_x_20048 - _ZN10layer_norm31ln_parallel_residual_fwd_kernelINS_13Kernel_traitsI6__halfffffjLj6144ELj1ELj1ELj8ELj16ENS_18Kernel_traits_baseILj6144ES2_ffffjLj256EEEEELb1ELb0ELb0EEEvNS_9FwdParamsE)
        .other          _ZN10layer_norm31ln_parallel_residual_fwd_kernelINS_13Kernel_traitsI6__halfffffjLj6144ELj1ELj1ELj8ELj16ENS_18Kernel_traits_baseILj6144ES2_ffffjLj256EEEEELb1ELb0ELb0EEEvNS_9FwdParamsE,@"STO_CUDA_ENTRY STV_DEFAULT"
_ZN10layer_norm31ln_parallel_residual_fwd_kernelINS_13Kernel_traitsI6__halfffffjLj6144ELj1ELj1ELj8ELj16ENS_18Kernel_traits_baseILj6144ES2_ffffjLj256EEEEELb1ELb0ELb0EEEvNS_9FwdParamsE:
.text._ZN10layer_norm31ln_parallel_residual_fwd_kernelINS_13Kernel_traitsI6__halfffffjLj6144ELj1ELj1ELj8ELj16ENS_18Kernel_traits_baseILj6144ES2_ffffjLj256EEEEELb1ELb0ELb0EEEvNS_9FwdParamsE:
[----:B------:R-:W-:Y:S02]  /*0000*/  IMAD.MOV.U32 R1, RZ, RZ, c[0x0][0x28] ;  /* 0x00000a00ff017624 */ /* 0x000fe400078e00ff */
[----:B------:R-:W-:Y:S01]  /*0010*/  ULDC.U8 UR4, c[0x0][0x244] ;  /* 0x0000910000047ab9 */ /* 0x000fe20000000000 */
[----:B------:R-:W-:Y:S01]  /*0020*/  IMAD.MOV.U32 R52, RZ, RZ, c[0x0][0x238] ;  /* 0x00008e00ff347624 */ /* 0x000fe200078e00ff */
[----:B------:R-:W-:Y:S01]  /*0030*/  ISETP.NE.AND P0, PT, RZ, UR4, PT ;  /* 0x00000004ff007c0c */ /* 0x000fe2000bf05270 */
[----:B------:R-:W-:Y:S01]  /*0040*/  IMAD.MOV.U32 R53, RZ, RZ, c[0x0][0x23c] ;  /* 0x00008f00ff357624 */ /* 0x000fe200078e00ff */
[----:B------:R-:W-:-:S11]  /*0050*/  ULDC.64 UR4, c[0x0][0x118] ;  /* 0x0000460000047ab9 */ /* 0x000fd60000000a00 */
[----:B------:R-:W-:Y:S02]  /*0060*/  @P0 IMAD.MOV.U32 R6, RZ, RZ, R52 ;  /* 0x000000ffff060224 */ /* 0x000fe400078e0034 */
[----:B------:R-:W-:-:S05]  /*0070*/  @P0 IMAD.MOV.U32 R7, RZ, RZ, R53 ;  /* 0x000000ffff070224 */ /* 0x000fca00078e0035 */
[----:B------:R-:W2:Y:S01]  /*0080*/  @P0 LDG.E.64 R2, [R6.64] ;  /* 0x0000000406020981 */ /* 0x000ea2000c1e1b00 */
[----:B------:R-:W-:Y:S02]  /*0090*/  IMAD.MOV.U32 R114, RZ, RZ, c[0x0][0x230] ;  /* 0x00008c00ff727624 */ /* 0x000fe400078e00ff */
[----:B------:R-:W-:-:S06]  /*00a0*/  IMAD.MOV.U32 R115, RZ, RZ, c[0x0][0x234] ;  /* 0x00008d00ff737624 */ /* 0x000fcc00078e00ff */
[----:B------:R-:W3:Y:S01]  /*00b0*/  @P0 LDG.E.64 R114, [R114.64] ;  /* 0x0000000472720981 */ /* 0x000ee2000c1e1b00 */
[----:B------:R-:W-:Y:S01]  /*00c0*/  IMAD.MOV.U32 R8, RZ, RZ, c[0x0][0x168] ;  /* 0x00005a00ff087624 */ /* 0x000fe200078e00ff */
[----:B------:R-:W-:Y:S02]  /*00d0*/  BSSY B0, `(.L_x_16180) ;  /* 0x000003f000007945 */ /* 0x000fe40003800000 */
[----:B------:R-:W0:Y:S02]  /*00e0*/  S2R R0, SR_TID.X ;  /* 0x0000000000007919 */ /* 0x000e240000002100 */
[----:B------:R-:W-:Y:S02]  /*00f0*/  SHF.R.S32.HI R8, RZ, 0x1f, R8 ;  /* 0x0000001fff087819 */ /* 0x000fe40000011408 */
[----:B------:R-:W0:Y:S02]  /*0100*/  S2R R49, SR_CTAID.X ;  /* 0x0000000000317919 */ /* 0x000e240000002500 */
[----:B------:R-:W-:-:S02]  /*0110*/  LEA.HI R80, R8, c[0x0][0x168], RZ, 0x2 ;  /* 0x00005a0008507a11 */ /* 0x000fc400078f10ff */
[----:B--2---:R-:W-:Y:S01]  /*0120*/  @P0 IADD3 R52, P1, R2, c[0x0][0x240], RZ ;  /* 0x0000900002340a10 */ /* 0x004fe20007f3e0ff */
[----:B0-----:R-:W-:-:S04]  /*0130*/  IMAD R2, R49, c[0x0][0x0], R0 ;  /* 0x0000000031027a24 */ /* 0x001fc800078e0200 */
[----:B------:R-:W-:Y:S02]  /*0140*/  @P0 IMAD.X R53, RZ, RZ, R3, P1 ;  /* 0x000000ffff350224 */ /* 0x000fe400008e0603 */
[----:B------:R-:W-:Y:S01]  /*0150*/  IMAD.WIDE.U32 R10, R2, -0x326172a9, RZ ;  /* 0xcd9e8d57020a7825 */ /* 0x000fe200078e00ff */
[----:B---3--:R-:W-:Y:S02]  /*0160*/  IADD3 R5, R115, -0x4498517b, RZ ;  /* 0xbb67ae8573057810 */ /* 0x008fe40007ffe0ff */
[--C-:B------:R-:W-:Y:S02]  /*0170*/  SHF.R.U32.HI R3, RZ, 0x2, R53.reuse ;  /* 0x00000002ff037819 */ /* 0x100fe40000011635 */
[----:B------:R-:W-:Y:S02]  /*0180*/  SHF.R.U64 R4, R52, 0x2, R53 ;  /* 0x0000000234047819 */ /* 0x000fe40000001235 */
[----:B------:R-:W-:Y:S02]  /*0190*/  LOP3.LUT R12, R11, R3, R114, 0x96, !PT ;  /* 0x000000030b0c7212 */ /* 0x000fe400078e9672 */
[----:B------:R-:W-:Y:S01]  /*01a0*/  LOP3.LUT R53, R0, 0xff, RZ, 0xc0, !PT ;  /* 0x000000ff00357812 */ /* 0x000fe200078ec0ff */
[----:B------:R-:W-:Y:S01]  /*01b0*/  IMAD.WIDE.U32 R6, R4, -0x2daee0ad, RZ ;  /* 0xd2511f5304067825 */ /* 0x000fe200078e00ff */
[----:B------:R-:W-:-:S02]  /*01c0*/  IADD3 R11, R114, -0x255992d5, RZ ;  /* 0xdaa66d2b720b7810 */ /* 0x000fc40007ffe0ff */
[----:B------:R-:W-:Y:S01]  /*01d0*/  LOP3.LUT R9, R53, 0xff, RZ, 0x3c, !PT ;  /* 0x000000ff35097812 */ /* 0x000fe200078e3cff */
[----:B------:R-:W-:Y:S01]  /*01e0*/  IMAD.WIDE.U32 R12, R12, -0x2daee0ad, RZ ;  /* 0xd2511f530c0c7825 */ /* 0x000fe200078e00ff */
[----:B------:R-:W-:Y:S02]  /*01f0*/  LOP3.LUT R14, R7, R115, RZ, 0x3c, !PT ;  /* 0x00000073070e7212 */ /* 0x000fe400078e3cff */
[----:B------:R-:W-:Y:S02]  /*0200*/  LEA.HI.SX32 R8, R80, R9, 0x1e ;  /* 0x0000000950087211 */ /* 0x000fe400078ff2ff */
[----:B------:R-:W-:Y:S01]  /*0210*/  LOP3.LUT R16, R13, R6, R5, 0x96, !PT ;  /* 0x000000060d107212 */ /* 0x000fe200078e9605 */
[----:B------:R-:W-:Y:S01]  /*0220*/  IMAD.WIDE.U32 R14, R14, -0x326172a9, RZ ;  /* 0xcd9e8d570e0e7825 */ /* 0x000fe200078e00ff */
[----:B------:R-:W-:Y:S02]  /*0230*/  LOP3.LUT P2, RZ, R8, 0xffffff00, RZ, 0xc0, !PT ;  /* 0xffffff0008ff7812 */ /* 0x000fe4000784c0ff */
[----:B------:R-:W-:Y:S01]  /*0240*/  IADD3 R6, R114, -0x61c88647, RZ ;  /* 0x9e3779b972067810 */ /* 0x000fe20007ffe0ff */
[----:B------:R-:W-:Y:S01]  /*0250*/  IMAD.WIDE.U32 R16, R16, -0x326172a9, RZ ;  /* 0xcd9e8d5710107825 */ /* 0x000fe200078e00ff */
[----:B------:R-:W-:-:S02]  /*0260*/  IADD3 R7, R114, 0x3c6ef372, RZ ;  /* 0x3c6ef37272077810 */ /* 0x000fc40007ffe0ff */
[----:B------:R-:W-:Y:S02]  /*0270*/  LOP3.LUT R15, R15, R6, R10, 0x96, !PT ;  /* 0x000000060f0f7212 */ /* 0x000fe400078e960a */
[----:B------:R-:W-:Y:S02]  /*0280*/  LOP3.LUT R18, R17, R14, R7, 0x96, !PT ;  /* 0x0000000e11127212 */ /* 0x000fe400078e9607 */
[----:B------:R-:W-:Y:S01]  /*0290*/  IADD3 R9, R115, 0x76cf5d0a, RZ ;  /* 0x76cf5d0a73097810 */ /* 0x000fe20007ffe0ff */
[----:B------:R-:W-:Y:S01]  /*02a0*/  IMAD.WIDE.U32 R14, R15, -0x2daee0ad, RZ ;  /* 0xd2511f530f0e7825 */ /* 0x000fe200078e00ff */
[C---:B------:R-:W-:Y:S02]  /*02b0*/  ISETP.GE.U32.AND P5, PT, R8.reuse, 0x200, PT ;  /* 0x000002000800780c */ /* 0x040fe40003fa6070 */
[----:B------:R-:W-:Y:S01]  /*02c0*/  ISETP.GE.U32.AND P4, PT, R8, 0x300, PT ;  /* 0x000003000800780c */ /* 0x000fe20003f86070 */
[----:B------:R-:W-:Y:S01]  /*02d0*/  IMAD.WIDE.U32 R18, R18, -0x2daee0ad, RZ ;  /* 0xd2511f5312127825 */ /* 0x000fe200078e00ff */
[----:B------:R-:W-:-:S02]  /*02e0*/  ISETP.GE.U32.AND P3, PT, R8, 0x400, PT ;  /* 0x000004000800780c */ /* 0x000fc40003f66070 */
[----:B------:R-:W-:Y:S02]  /*02f0*/  IADD3 R10, R115, 0x32370b8f, RZ ;  /* 0x32370b8f730a7810 */ /* 0x000fe40007ffe0ff */
[----:B------:R-:W-:Y:S02]  /*0300*/  P2R R173, PR, RZ, 0x4 ;  /* 0x00000004ffad7803 */ /* 0x000fe40000000000 */
[----:B------:R-:W-:Y:S02]  /*0310*/  P2R R179, PR, RZ, 0x20 ;  /* 0x00000020ffb37803 */ /* 0x000fe40000000000 */
[----:B------:R-:W-:Y:S02]  /*0320*/  P2R R180, PR, RZ, 0x10 ;  /* 0x00000010ffb47803 */ /* 0x000fe40000000000 */
[----:B------:R-:W-:Y:S02]  /*0330*/  P2R R181, PR, RZ, 0x8 ;  /* 0x00000008ffb57803 */ /* 0x000fe40000000000 */
[----:B------:R-:W-:-:S02]  /*0340*/  LOP3.LUT R24, R15, R12, R9, 0x96, !PT ;  /* 0x0000000c0f187212 */ /* 0x000fc400078e9609 */
[----:B------:R-:W-:Y:S01]  /*0350*/  LOP3.LUT R25, R19, R14, R10, 0x96, !PT ;  /* 0x0000000e13197212 */ /* 0x000fe200078e960a */
        /* <DEDUP_REMOVED lines=9> */
[C---:B------:R-:W-:Y:S02]  /*03f0*/  @P0 LEA.HI.X R15, R53.reuse, c[0x0][0x21c], RZ, 0x3, P2 ;  /* 0x00008700350f0a11 */ /* 0x040fe400010f1cff */
[C---:B------:R-:W-:Y:S01]  /*0400*/  @P1 IADD3 R22, P2, R20.reuse, c[0x0][0x220], RZ ;  /* 0x0000880014161a10 */ /* 0x040fe20007f5e0ff */
        /* <DEDUP_REMOVED lines=11> */
.L_x_16181:
[----:B0-----:R-:W-:Y:S05]  /*04c0*/  BSYNC B0 ;  /* 0x0000000000007941 */ /* 0x001fea0003800000 */
.L_x_16180:
[----:B------:R-:W-:Y:S01]  /*04d0*/  BSSY B0, `(.L_x_16182) ;  /* 0x0000017000007945 */ /* 0x000fe20003800000 */
[----:B------:R-:W-:Y:S05]  /*04e0*/  @!P5 BRA `(.L_x_16183) ;  /* 0x000001500000d947 */ /* 0x000fea0003800000 */
[----:B------:R-:W-:Y:S01]  /*04f0*/  ISETP.NE.U32.AND P0, PT, RZ, c[0x0][0x218], PT ;  /* 0x00008600ff007a0c */ /* 0x000fe20003f05070 */
[----:B------:R-:W-:Y:S01]  /*0500*/  IMAD.SHL.U32 R14, R53, 0x8, RZ ;  /* 0x00000008350e7824 */ /* 0x000fe200078e00ff */
[----:B------:R-:W-:Y:S01]  /*0510*/  ISETP.NE.U32.AND P1, PT, RZ, c[0x0][0x220], PT ;  /* 0x00008800ff007a0c */ /* 0x000fe20003f25070 */
[----:B------:R-:W-:Y:S01]  /*0520*/  IMAD.MOV.U32 R22, RZ, RZ, 0x8 ;  /* 0x00000008ff167424 */ /* 0x000fe200078e00ff */
[----:B------:R-:W-:-:S02]  /*0530*/  ISETP.NE.AND.EX P0, PT, RZ, c[0x0][0x21c], PT, P0 ;  /* 0x00008700ff007a0c */ /* 0x000fc40003f05300 */
[----:B------:R-:W-:Y:S02]  /*0540*/  ISETP.NE.AND.EX P1, PT, RZ, c[0x0][0x224], PT, P1 ;  /* 0x00008900ff007a0c */ /* 0x000fe40003f25310 */
[----:B------:R-:W-:-:S09]  /*0550*/  SHF.L.U64.HI R15, R53, 0x3, RZ ;  /* 0x00000003350f7819 */ /* 0x000fd200000102ff */
        /* <DEDUP_REMOVED lines=14> */
.L_x_16183:
[----:B0-----:R-:W-:Y:S05]  /*0640*/  BSYNC B0 ;  /* 0x0000000000007941 */ /* 0x001fea0003800000 */
.L_x_16182:
        /* <DEDUP_REMOVED lines=23> */
.L_x_16185:
[----:B0-----:R-:W-:Y:S05]  /*07c0*/  BSYNC B0 ;  /* 0x0000000000007941 */ /* 0x001fea0003800000 */
.L_x_16184:
        /* <DEDUP_REMOVED lines=23> */
.L_x_16187:
[----:B0-----:R-:W-:Y:S05]  /*0940*/  BSYNC B0 ;  /* 0x0000000000007941 */ /* 0x001fea0003800000 */
.L_x_16186:
[----:B------:R-:W-:Y:S01]  /*0950*/  ISETP.GE.U32.AND P0, PT, R8, 0x500, PT ;  /* 0x000005000800780c */ /* 0x000fe20003f06070 */
[----:B------:R-:W-:Y:S01]  /*0960*/  IMAD.WIDE.U32 R14, R24, -0x326172a9, RZ ;  /* 0xcd9e8d57180e7825 */ /* 0x000fe200078e00ff */
[----:B------:R-:W-:Y:S01]  /*0970*/  IADD3 R12, R114, 0x78dde6e4, RZ ;  /* 0x78dde6e4720c7810 */ /* 0x000fe20007ffe0ff */
[----:B------:R-:W-:Y:S01]  /*0980*/  BSSY B0, `(.L_x_16188) ;  /* 0x000001c000007945 */ /* 0x000fe20003800000 */
[----:B------:R-:W-:Y:S01]  /*0990*/  P2R R182, PR, RZ, 0x1 ;  /* 0x00000001ffb67803 */ /* 0x000fe20000000000 */
[----:B------:R-:W-:Y:S01]  /*09a0*/  IMAD.WIDE.U32 R20, R25, -0x326172a9, RZ ;  /* 0xcd9e8d5719147825 */ /* 0x000fe200078e00ff */
[----:B------:R-:W-:-:S02]  /*09b0*/  LOP3.LUT R26, R15, R16, R11, 0x96, !PT ;  /* 0x000000100f1a7212 */ /* 0x000fc400078e960b */
[----:B------:R-:W-:Y:S02]  /*09c0*/  IADD3 R13, R115, -0x126145ec, RZ ;  /* 0xed9eba14730d7810 */ /* 0x000fe40007ffe0ff */
[----:B------:R-:W-:-:S03]  /*09d0*/  LOP3.LUT R27, R21, R14, R12, 0x96, !PT ;  /* 0x0000000e151b7212 */ /* 0x000fc600078e960c */
[----:B------:R-:W-:Y:S05]  /*09e0*/  @!P0 BRA `(.L_x_16189) ;  /* 0x0000015000008947 */ /* 0x000fea0003800000 */
[----:B------:R-:W-:Y:S01]  /*09f0*/  ISETP.NE.U32.AND P1, PT, RZ, c[0x0][0x218], PT ;  /* 0x00008600ff007a0c */ /* 0x000fe20003f25070 */
[C---:B------:R-:W-:Y:S01]  /*0a00*/  IMAD.SHL.U32 R16, R53.reuse, 0x8, RZ ;  /* 0x0000000835107824 */ /* 0x040fe200078e00ff */
[----:B------:R-:W-:Y:S01]  /*0a10*/  SHF.L.U64.HI R17, R53, 0x3, RZ ;  /* 0x0000000335117819 */ /* 0x000fe200000102ff */
[----:B------:R-:W-:Y:S01]  /*0a20*/  IMAD.MOV.U32 R24, RZ, RZ, 0x8 ;  /* 0x00000008ff187424 */ /* 0x000fe200078e00ff */
[----:B------:R-:W-:-:S13]  /*0a30*/  ISETP.NE.AND.EX P1, PT, RZ, c[0x0][0x21c], PT, P1 ;  /* 0x00008700ff007a0c */ /* 0x000fda0003f25310 */
        /* <DEDUP_REMOVED lines=16> */
.L_x_16189:
[----:B0-----:R-:W-:Y:S05]  /*0b40*/  BSYNC B0 ;  /* 0x0000000000007941 */ /* 0x001fea0003800000 */
.L_x_16188:
[----:B------:R-:W-:Y:S01]  /*0b50*/  ISETP.GE.U32.AND P0, PT, R8, 0x600, PT ;  /* 0x000006000800780c */ /* 0x000fe20003f06070 */
[----:B------:R-:W-:Y:S01]  /*0b60*/  IMAD.WIDE.U32 R16, R26, -0x2daee0ad, RZ ;  /* 0xd2511f531a107825 */ /* 0x000fe200078e00ff */
[----:B------:R-:W-:Y:S01]  /*0b70*/  IADD3 R14, R115, -0x56f99767, RZ ;  /* 0xa9066899730e7810 */ /* 0x000fe20007ffe0ff */
[----:B------:R-:W-:Y:S01]  /*0b80*/  BSSY B0, `(.L_x_16190) ;  /* 0x000001b000007945 */ /* 0x000fe20003800000 */
[----:B------:R-:W-:Y:S01]  /*0b90*/  P2R R183, PR, RZ, 0x1 ;  /* 0x00000001ffb77803 */ /* 0x000fe20000000000 */
[----:B------:R-:W-:Y:S01]  /*0ba0*/  IMAD.WIDE.U32 R22, R27, -0x2daee0ad, RZ ;  /* 0xd2511f531b167825 */ /* 0x000fe200078e00ff */
[----:B------:R-:W-:Y:S02]  /*0bb0*/  LOP3.LUT R78, R17, R18, R13, 0x96, !PT ;  /* 0x00000012114e7212 */ /* 0x000fe400078e960d */
[----:B------:R-:W-:-:S02]  /*0bc0*/  LEA.HI R15, R0, R49, RZ, 0x18 ;  /* 0x00000031000f7211 */ /* 0x000fc400078fc0ff */
[----:B------:R-:W-:-:S03]  /*0bd0*/  LOP3.LUT R79, R23, R16, R14, 0x96, !PT ;  /* 0x00000010174f7212 */ /* 0x000fc600078e960e */
[----:B------:R-:W-:Y:S05]  /*0be0*/  @!P0 BRA `(.L_x_16191) ;  /* 0x0000014000008947 */ /* 0x000fea0003800000 */
[----:B------:R-:W-:Y:S02]  /*0bf0*/  SHF.L.U32 R26, R53, 0x3, RZ ;  /* 0x00000003351a7819 */ /* 0x000fe400000006ff */
[----:B------:R-:W-:Y:S02]  /*0c00*/  SHF.R.U32.HI R16, RZ, 0x1d, R53 ;  /* 0x0000001dff107819 */ /* 0x000fe40000011635 */
[----:B------:R-:W-:-:S04]  /*0c10*/  IADD3 R24, P0, R26, c[0x0][0x1b8], RZ ;  /* 0x00006e001a187a10 */ /* 0x000fc80007f1e0ff */
[----:B------:R-:W-:Y:S02]  /*0c20*/  IADD3.X R25, R16, c[0x0][0x1bc], RZ, P0, !PT ;  /* 0x00006f0010197a10 */ /* 0x000fe400007fe4ff */
[----:B------:R-:W-:-:S03]  /*0c30*/  ISETP.NE.U32.AND P0, PT, RZ, c[0x0][0x218], PT ;  /* 0x00008600ff007a0c */ /* 0x000fc60003f05070 */
[----:B------:R0:W5:Y:S01]  /*0c40*/  LDG.E.64 R68, [R24.64] ;  /* 0x0000000418447981 */ /* 0x000162000c1e1b00 */
[----:B------:R-:W-:-:S13]  /*0c50*/  ISETP.NE.AND.EX P0, PT, RZ, c[0x0][0x21c], PT, P0 ;  /* 0x00008700ff007a0c */ /* 0x000fda0003f05300 */
[----:B------:R-:W-:-:S04]  /*0c60*/  @P0 LEA R18, P1, R53, c[0x0][0x218], 0x3 ;  /* 0x0000860035120a11 */ /* 0x000fc800078218ff */
[----:B------:R-:W-:Y:S02]  /*0c70*/  @P0 LEA.HI.X R19, R53, c[0x0][0x21c], RZ, 0x3, P1 ;  /* 0x0000870035130a11 */ /* 0x000fe400008f1cff */
[----:B------:R-:W-:-:S03]  /*0c80*/  ISETP.NE.U32.AND P1, PT, RZ, c[0x0][0x220], PT ;  /* 0x00008800ff007a0c */ /* 0x000fc60003f25070 */
[----:B------:R0:W5:Y:S01]  /*0c90*/  @P0 LDG.E.64 R48, [R18.64] ;  /* 0x0000000412300981 */ /* 0x000162000c1e1b00 */
[----:B------:R-:W-:-:S13]  /*0ca0*/  ISETP.NE.AND.EX P1, PT, RZ, c[0x0][0x224], PT, P1 ;  /* 0x00008900ff007a0c */ /* 0x000fda0003f25310 */
[----:B------:R-:W-:-:S04]  /*0cb0*/  @P1 IADD3 R26, P2, R26, c[0x0][0x220], RZ ;  /* 0x000088001a1a1a10 */ /* 0x000fc80007f5e0ff */
[----:B------:R-:W-:Y:S01]  /*0cc0*/  @P1 IADD3.X R27, R16, c[0x0][0x224], RZ, P2, !PT ;  /* 0x00008900101b1a10 */ /* 0x000fe200017fe4ff */
[----:B------:R-:W-:-:S04]  /*0cd0*/  IMAD.MOV.U32 R16, RZ, RZ, 0x8 ;  /* 0x00000008ff107424 */ /* 0x000fc800078e00ff */
[----:B------:R-:W-:Y:S01]  /*0ce0*/  IMAD.WIDE.U32 R16, R53, R16, c[0x0][0x1b0] ;  /* 0x00006c0035107625 */ /* 0x000fe200078e0010 */
[----:B------:R0:W5:Y:S04]  /*0cf0*/  @P1 LDG.E.64 R50, [R26.64] ;  /* 0x000000041a321981 */ /* 0x000168000c1e1b00 */
[----:B------:R0:W5:Y:S01]  /*0d00*/  LDG.E.64 R66, [R16.64] ;  /* 0x0000000410427981 */ /* 0x000162000c1e1b00 */
[----:B------:R-:W-:Y:S01]  /*0d10*/  @!P0 CS2R R48, SRZ ;  /* 0x0000000000308805 */ /* 0x000fe2000001ff00 */
[----:B------:R-:W-:Y:S02]  /*0d20*/  @!P1 CS2R R50, SRZ ;  /* 0x0000000000329805 */ /* 0x000fe4000001ff00 */
.L_x_16191:
[----:B0-----:R-:W-:Y:S05]  /*0d30*/  BSYNC B0 ;  /* 0x0000000000007941 */ /* 0x001fea0003800000 */
.L_x_16190:
[----:B------:R-:W-:Y:S01]  /*0d40*/  ISETP.GE.AND P0, PT, R15, c[0x0][0x164], PT ;  /* 0x000059000f007a0c */ /* 0x000fe20003f06270 */
[----:B------:R-:W-:Y:S01]  /*0d50*/  IMAD.WIDE.U32 R18, R78, -0x326172a9, RZ ;  /* 0xcd9e8d574e127825 */ /* 0x000fe200078e00ff */
[C---:B------:R-:W-:Y:S02]  /*0d60*/  IADD3 R16, R114.reuse, 0x1715609d, RZ ;  /* 0x1715609d72107810 */ /* 0x040fe40007ffe0ff */
[----:B------:R-:W-:Y:S01]  /*0d70*/  IADD3 R17, R114, -0x4ab325aa, RZ ;  /* 0xb54cda5672117810 */ /* 0x000fe20007ffe0ff */
[----:B------:R-:W-:Y:S01]  /*0d80*/  IMAD.WIDE.U32 R26, R79, -0x326172a9, RZ ;  /* 0xcd9e8d574f1a7825 */ /* 0x000fe200078e00ff */
[----:B------:R-:W-:-:S04]  /*0d90*/  LOP3.LUT R24, R19, R20, R16, 0x96, !PT ;  /* 0x0000001413187212 */ /* 0x000fc800078e9610 */
[----:B------:R-:W-:Y:S01]  /*0da0*/  LOP3.LUT R174, R27, R18, R17, 0x96, !PT ;  /* 0x000000121bae7212 */ /* 0x000fe200078e9611 */
[----:B------:R-:W-:Y:S01]  /*0db0*/  IMAD.WIDE.U32 R24, R24, -0x2daee0ad, RZ ;  /* 0xd2511f5318187825 */ /* 0x000fe200078e00ff */
[----:B------:R-:W-:Y:S01]  /*0dc0*/  IADD3 R18, R115, 0x646e171e, RZ ;  /* 0x646e171e73127810 */ /* 0x000fe20007ffe0ff */
[----:B------:R-:W-:Y:S06]  /*0dd0*/  @P0 EXIT ;  /* 0x000000000000094d */ /* 0x000fec0003800000 */
[----:B------:R-:W-:Y:S01]  /*0de0*/  IMAD.WIDE.U32 R174, R174, -0x2daee0ad, RZ ;  /* 0xd2511f53aeae7825 */ /* 0x000fe200078e00ff */
[----:B------:R-:W-:Y:S01]  /*0df0*/  IADD3 R19, R115, 0x1fd5c5a3, RZ ;  /* 0x1fd5c5a373137810 */ /* 0x000fe20007ffe0ff */
[----:B------:R-:W-:Y:S01]  /*0e00*/  ULDC.U8 UR6, c[0x0][0x1f0] ;  /* 0x00007c0000067ab9 */ /* 0x000fe20000000000 */
[----:B------:R-:W-:Y:S01]  /*0e10*/  SHF.R.S32.HI R80, RZ, 0x2, R80 ;  /* 0x00000002ff507819 */ /* 0x000fe20000011450 */
[----:B-----5:R-:W-:Y:S01]  /*0e20*/  IMAD.MOV.U32 R98, RZ, RZ, R56 ;  /* 0x000000ffff627224 */ /* 0x020fe200078e0038 */
[----:B------:R-:W-:Y:S01]  /*0e30*/  SHF.R.U64 R97, R56, 0x10, R57 ;  /* 0x0000001038617819 */ /* 0x000fe20000001239 */
[----:B------:R-:W-:Y:S01]  /*0e40*/  IMAD.MOV.U32 R53, RZ, RZ, R54 ;  /* 0x000000ffff357224 */ /* 0x000fe200078e0036 */
[----:B------:R-:W-:Y:S01]  /*0e50*/  LOP3.LUT R22, R25, R22, R18, 0x96, !PT ;  /* 0x0000001619167212 */ /* 0x000fe200078e9612 */
[----:B------:R-:W-:Y:S01]  /*0e60*/  IMAD.MOV.U32 R78, RZ, RZ, R55 ;  /* 0x000000ffff4e7224 */ /* 0x000fe200078e0037 */
[----:B------:R-:W-:Y:S01]  /*0e70*/  LOP3.LUT R56, R175, R24, R19, 0x96, !PT ;  /* 0x00000018af387212 */ /* 0x000fe200078e9613 */
[----:B------:R-:W-:Y:S01]  /*0e80*/  IMAD.MOV.U32 R99, RZ, RZ, R57 ;  /* 0x000000ffff637224 */ /* 0x000fe200078e0039 */
[----:B------:R-:W-:Y:S01]  /*0e90*/  LOP3.LUT R25, R0, 0xe0, RZ, 0xc0, !PT ;  /* 0x000000e000197812 */ /* 0x000fe200078ec0ff */
[----:B------:R-:W-:Y:S01]  /*0ea0*/  IMAD.MOV.U32 R102, RZ, RZ, R70 ;  /* 0x000000ffff667224 */ /* 0x000fe200078e0046 */
[----:B------:R-:W-:Y:S01]  /*0eb0*/  LOP3.LUT R24, R80, 0xff, RZ, 0xc0, !PT ;  /* 0x000000ff50187812 */ /* 0x000fe200078ec0ff */
[----:B------:R-:W-:Y:S01]  /*0ec0*/  IMAD.HI.U32 R172, R56, -0x326172a9, RZ ;  /* 0xcd9e8d5738ac7827 */ /* 0x000fe200078e00ff */
[--C-:B------:R-:W-:Y:S01]  /*0ed0*/  SHF.R.U64 R79, R54, 0x10, R55.reuse ;  /* 0x00000010364f7819 */ /* 0x100fe20000001237 */
[----:B------:R-:W-:Y:S01]  /*0ee0*/  HADD2.F32 R98, -RZ, R98.H0_H0 ;  /* 0x20000062ff627230 */ /* 0x000fe20000004100 */
[----:B------:R-:W-:Y:S01]  /*0ef0*/  SHF.R.U32.HI R96, RZ, 0x10, R55 ;  /* 0x00000010ff607819 */ /* 0x000fe20000011637 */
[----:B------:R-:W-:Y:S01]  /*0f00*/  IMAD.IADD R25, R24, 0x1, -R25 ;  /* 0x0000000118197824 */ /* 0x000fe200078e0a19 */
[----:B------:R-:W-:Y:S01]  /*0f10*/  SHF.R.U32.HI R80, RZ, 0x3, R80 ;  /* 0x00000003ff507819 */ /* 0x000fe20000011650 */
[----:B------:R-:W-:Y:S01]  /*0f20*/  IMAD.WIDE.U32 R54, R22, -0x326172a9, RZ ;  /* 0xcd9e8d5716367825 */ /* 0x000fe200078e00ff */
[----:B------:R-:W-:Y:S01]  /*0f30*/  IADD3 R20, R114, 0x5384540f, RZ ;  /* 0x5384540f72147810 */ /* 0x000fe20007ffe0ff */
[----:B------:R-:W-:Y:S01]  /*0f40*/  HADD2.F32 R96, -RZ, R96.H0_H0 ;  /* 0x20000060ff607230 */ /* 0x000fe20000004100 */
[----:B------:R-:W-:Y:S01]  /*0f50*/  IMNMX R25, RZ, R25, !PT ;  /* 0x00000019ff197217 */ /* 0x000fe20007800200 */
[----:B------:R-:W-:Y:S01]  /*0f60*/  IMAD.SHL.U32 R22, R0, 0x20, RZ ;  /* 0x0000002000167824 */ /* 0x000fe200078e00ff */
[----:B------:R-:W-:Y:S01]  /*0f70*/  LOP3.LUT R80, R80, 0x1fffffe0, RZ, 0xc0, !PT ;  /* 0x1fffffe050507812 */ /* 0x000fe200078ec0ff */
[----:B------:R-:W-:Y:S01]  /*0f80*/  IMAD.MOV.U32 R103, RZ, RZ, R71 ;  /* 0x000000ffff677224 */ /* 0x000fe200078e0047 */
[----:B------:R-:W-:Y:S01]  /*0f90*/  IMNMX R25, R25, 0x20, PT ;  /* 0x0000002019197817 */ /* 0x000fe20003800200 */
[----:B------:R-:W-:Y:S01]  /*0fa0*/  IMAD.MOV.U32 R106, RZ, RZ, R58 ;  /* 0x000000ffff6a7224 */ /* 0x000fe200078e003a */
[----:B------:R-:W-:Y:S01]  /*0fb0*/  LOP3.LUT R27, R22, 0x3e0, RZ, 0xc0, !PT ;  /* 0x000003e0161b7812 */ /* 0x000fe200078ec0ff */
[----:B------:R-:W-:Y:S01]  /*0fc0*/  IMAD.MOV.U32 R107, RZ, RZ, R59 ;  /* 0x000000ffff6b7224 */ /* 0x000fe200078e003b */
[----:B------:R-:W-:Y:S01]  /*0fd0*/  LOP3.LUT R26, R55, R26, R20, 0x96, !PT ;  /* 0x0000001a371a7212 */ /* 0x000fe200078e9614 */
[----:B------:R-:W-:Y:S01]  /*0fe0*/  IMAD R55, R56, -0x326172a9, RZ ;  /* 0xcd9e8d5738377824 */ /* 0x000fe200078e02ff */
[----:B------:R-:W-:Y:S01]  /*0ff0*/  SHF.R.U64 R144, R28, 0x10, R29 ;  /* 0x000000101c907819 */ /* 0x000fe2000000121d */
[----:B------:R-:W-:Y:S01]  /*1000*/  IMAD.IADD R27, R24, 0x1, -R27 ;  /* 0x00000001181b7824 */ /* 0x000fe200078e0a1b */
[----:B------:R-:W-:Y:S01]  /*1010*/  SHF.R.U32.HI R143, RZ, 0x10, R29 ;  /* 0x00000010ff8f7819 */ /* 0x000fe2000001161d */
[----:B------:R-:W-:Y:S01]  /*1020*/  IMAD.IADD R56, R25, 0x1, R80 ;  /* 0x0000000119387824 */ /* 0x000fe200078e0250 */
[--C-:B------:R-:W-:Y:S01]  /*1030*/  SHF.R.U64 R146, R30, 0x10, R31.reuse ;  /* 0x000000101e927819 */ /* 0x100fe2000000121f */
[----:B------:R-:W-:Y:S01]  /*1040*/  IMAD.HI.U32 R23, R26, -0x2daee0ad, RZ ;  /* 0xd2511f531a177827 */ /* 0x000fe200078e00ff */
[----:B------:R-:W-:Y:S01]  /*1050*/  IMNMX R27, RZ, R27, !PT ;  /* 0x0000001bff1b7217 */ /* 0x000fe20007800200 */
[----:B------:R-:W-:Y:S01]  /*1060*/  HADD2.F32 R97, -RZ, R97.H0_H0 ;  /* 0x20000061ff617230 */ /* 0x000fe20000004100 */
[----:B------:R-:W-:Y:S01]  /*1070*/  SHF.R.U32.HI R145, RZ, 0x10, R31 ;  /* 0x00000010ff917819 */ /* 0x000fe2000001161f */
[----:B------:R-:W-:Y:S01]  /*1080*/  IMAD.SHL.U32 R56, R56, 0x4, RZ ;  /* 0x0000000438387824 */ /* 0x000fe200078e00ff */
[----:B------:R-:W-:Y:S01]  /*1090*/  IMNMX R27, R27, 0x20, PT ;  /* 0x000000201b1b7817 */ /* 0x000fe20003800200 */
[----:B------:R-:W-:Y:S01]  /*10a0*/  IMAD R26, R26, -0x2daee0ad, RZ ;  /* 0xd2511f531a1a7824 */ /* 0x000fe200078e02ff */
[----:B------:R-:W-:Y:S01]  /*10b0*/  SHF.R.U64 R150, R32, 0x10, R33 ;  /* 0x0000001020967819 */ /* 0x000fe20000001221 */
[----:B------:R-:W-:Y:S01]  /*10c0*/  IMAD.MOV.U32 R111, RZ, RZ, R73 ;  /* 0x000000ffff6f7224 */ /* 0x000fe200078e0049 */
[----:B------:R-:W-:Y:S01]  /*10d0*/  IADD3 R171, R80, R27, RZ ;  /* 0x0000001b50ab7210 */ /* 0x000fe20007ffe0ff */
[----:B------:R-:W0:Y:S01]  /*10e0*/  I2F.U32 R56, R56 ;  /* 0x0000003800387306 */ /* 0x000e220000201000 */
        /* <DEDUP_REMOVED lines=9> */
[----:B------:R-:W-:Y:S01]  /*1180*/  IADD3 R21, R114, -0xe443238, RZ ;  /* 0xf1bbcdc872157810 */ /* 0x000fe20007ffe0ff */
[----:B------:R-:W-:Y:S01]  /*1190*/  HADD2.F32 R32, -RZ, R33.H0_H0 ;  /* 0x20000021ff207230 */ /* 0x000fe20000004100 */
[----:B------:R-:W-:Y:S01]  /*11a0*/  SHF.R.U32.HI R153, RZ, 0x10, R37 ;  /* 0x00000010ff997819 */ /* 0x000fe20000011625 */
[----:B------:R-:W-:Y:S01]  /*11b0*/  HADD2.F32 R33, -RZ, R34.H0_H0 ;  /* 0x20000022ff217230 */ /* 0x000fe20000004100 */
[----:B------:R-:W-:Y:S01]  /*11c0*/  IADD3 R22, R115, -0x24c28bd8, RZ ;  /* 0xdb3d742873167810 */ /* 0x000fe20007ffe0ff */
[----:B------:R-:W-:Y:S01]  /*11d0*/  HADD2.F32 R34, -RZ, R35.H0_H0 ;  /* 0x20000023ff227230 */ /* 0x000fe20000004100 */
[--C-:B------:R-:W-:Y:S01]  /*11e0*/  SHF.R.U64 R156, R38, 0x10, R39.reuse ;  /* 0x00000010269c7819 */ /* 0x100fe20000001227 */
[----:B------:R-:W-:Y:S01]  /*11f0*/  HADD2.F32 R35, -RZ, R36.H0_H0 ;  /* 0x20000024ff237230 */ /* 0x000fe20000004100 */
[----:B------:R-:W-:Y:S01]  /*1200*/  SHF.R.U32.HI R155, RZ, 0x10, R39 ;  /* 0x00000010ff9b7819 */ /* 0x000fe20000011627 */
[----:B------:R-:W-:Y:S01]  /*1210*/  HADD2.F32 R36, -RZ, R37.H0_H0 ;  /* 0x20000025ff247230 */ /* 0x000fe20000004100 */
[----:B------:R-:W-:Y:S01]  /*1220*/  SHF.R.U64 R158, R40, 0x10, R41 ;  /* 0x00000010289e7819 */ /* 0x000fe20000001229 */
[----:B------:R-:W-:Y:S01]  /*1230*/  HADD2.F32 R37, -RZ, R38.H0_H0 ;  /* 0x20000026ff257230 */ /* 0x000fe20000004100 */
[----:B------:R-:W-:Y:S01]  /*1240*/  LOP3.LUT R172, R172, R54, R21, 0x96, !PT ;  /* 0x00000036acac7212 */ /* 0x000fe200078e9615 */
[----:B------:R-:W-:Y:S01]  /*1250*/  HADD2.F32 R38, -RZ, R39.H0_H0 ;  /* 0x20000027ff267230 */ /* 0x000fe20000004100 */
[----:B------:R-:W-:Y:S01]  /*1260*/  SHF.R.U32.HI R157, RZ, 0x10, R41 ;  /* 0x00000010ff9d7819 */ /* 0x000fe20000011629 */
[----:B------:R-:W-:Y:S01]  /*1270*/  HADD2.F32 R39, -RZ, R40.H0_H0 ;  /* 0x20000028ff277230 */ /* 0x000fe20000004100 */
[----:B0-----:R0:W1:Y:S01]  /*1280*/  MUFU.RCP R163, R56 ;  /* 0x0000003800a37308 */ /* 0x0010620000001000 */
[----:B------:R-:W-:Y:S01]  /*1290*/  HADD2.F32 R40, -RZ, R41.H0_H0 ;  /* 0x20000029ff287230 */ /* 0x000fe20000004100 */
[----:B------:R-:W-:Y:S01]  /*12a0*/  LOP3.LUT R174, R23, R174, R22, 0x96, !PT ;  /* 0x000000ae17ae7212 */ /* 0x000fe200078e9616 */
        /* <DEDUP_REMOVED lines=8> */
[----:B------:R-:W-:Y:S01]  /*1330*/  IMAD.HI.U32 R54, R172, -0x2daee0ad, RZ ;  /* 0xd2511f53ac367827 */ /* 0x000fe200078e00ff */
[----:B------:R-:W-:Y:S01]  /*1340*/  SHF.R.U32.HI R100, RZ, 0x10, R57 ;  /* 0x00000010ff647819 */ /* 0x000fe20000011639 */
[----:B------:R-:W-:Y:S01]  /*1350*/  HADD2.F32 R45, -RZ, R46.H0_H0 ;  /* 0x2000002eff2d7230 */ /* 0x000fe20000004100 */
[--C-:B------:R-:W-:Y:S01]  /*1360*/  SHF.R.U64 R164, R46, 0x10, R47.reuse ;  /* 0x000000102ea47819 */ /* 0x100fe2000000122f */
[----:B------:R-:W-:Y:S01]  /*1370*/  IMAD.HI.U32 R57, R174, -0x326172a9, RZ ;  /* 0xcd9e8d57ae397827 */ /* 0x000fe200078e00ff */
[----:B------:R-:W-:Y:S01]  /*1380*/  IADD3 R23, R115, -0x695add53, RZ ;  /* 0x96a522ad73177810 */ /* 0x000fe20007ffe0ff */
[----:B------:R-:W-:Y:S01]  /*1390*/  HADD2.F32 R46, -RZ, R47.H0_H0 ;  /* 0x2000002fff2e7230 */ /* 0x000fe20000004100 */
[----:B------:R-:W-:Y:S01]  /*13a0*/  SHF.R.U32.HI R165, RZ, 0x10, R47 ;  /* 0x00000010ffa57819 */ /* 0x000fe2000001162f */
[----:B------:R-:W-:Y:S01]  /*13b0*/  IMAD.MOV.U32 R116, RZ, RZ, R60 ;  /* 0x000000ffff747224 */ /* 0x000fe200078e003c */
[----:B------:R-:W-:Y:S01]  /*13c0*/  SHF.R.U64 R101, R70, 0x10, R71 ;  /* 0x0000001046657819 */ /* 0x000fe20000001247 */
[----:B------:R-:W-:Y:S01]  /*13d0*/  IMAD.MOV.U32 R117, RZ, RZ, R61 ;  /* 0x000000ffff757224 */ /* 0x000fe200078e003d */
[----:B------:R-:W-:Y:S01]  /*13e0*/  SHF.R.U32.HI R104, RZ, 0x10, R71 ;  /* 0x00000010ff687819 */ /* 0x000fe20000011647 */
[----:B------:R-:W-:Y:S01]  /*13f0*/  IMAD.MOV.U32 R120, RZ, RZ, R74 ;  /* 0x000000ffff787224 */ /* 0x000fe200078e004a */
[----:B------:R-:W-:Y:S01]  /*1400*/  SHF.R.U64 R105, R58, 0x10, R59 ;  /* 0x000000103a697819 */ /* 0x000fe2000000123b */
[----:B------:R-:W-:Y:S01]  /*1410*/  IMAD.MOV.U32 R121, RZ, RZ, R75 ;  /* 0x000000ffff797224 */ /* 0x000fe200078e004b */
[----:B------:R-:W-:Y:S01]  /*1420*/  SHF.R.U32.HI R108, RZ, 0x10, R59 ;  /* 0x00000010ff6c7819 */ /* 0x000fe2000001163b */
[----:B------:R-:W-:Y:S01]  /*1430*/  IMAD.MOV.U32 R124, RZ, RZ, R62 ;  /* 0x000000ffff7c7224 */ /* 0x000fe200078e003e */
[----:B------:R-:W-:Y:S01]  /*1440*/  MOV R110, R72 ;  /* 0x00000048006e7202 */ /* 0x000fe20000000f00 */
[----:B------:R-:W-:Y:S01]  /*1450*/  IMAD.MOV.U32 R125, RZ, RZ, R63 ;  /* 0x000000ffff7d7224 */ /* 0x000fe200078e003f */
[--C-:B------:R-:W-:Y:S01]  /*1460*/  SHF.R.U64 R109, R72, 0x10, R73.reuse ;  /* 0x00000010486d7819 */ /* 0x100fe20000001249 */
[----:B------:R-:W-:Y:S01]  /*1470*/  IMAD.MOV.U32 R128, RZ, RZ, R76 ;  /* 0x000000ffff807224 */ /* 0x000fe200078e004c */
        /* <DEDUP_REMOVED lines=13> */
[----:B------:R-:W-:Y:S01]  /*1550*/  HADD2.F32 R47, -RZ, R48.H0_H0 ;  /* 0x20000030ff2f7230 */ /* 0x000fe20000004100 */
[--C-:B------:R-:W-:Y:S01]  /*1560*/  SHF.R.U64 R127, R76, 0x10, R77.reuse ;  /* 0x000000104c7f7819 */ /* 0x100fe2000000124d */
[----:B------:R-:W-:Y:S01]  /*1570*/  IMAD.MOV.U32 R170, RZ, RZ, 0x1 ;  /* 0x00000001ffaa7424 */ /* 0x000fe200078e00ff */
        /* <DEDUP_REMOVED lines=26> */
[----:B------:R-:W-:Y:S01]  /*1720*/  LOP3.LUT R25, R54, R26, R23, 0x96, !PT ;  /* 0x0000001a36197212 */ /* 0x000fe200078e9617 */
[----:B------:R-:W-:Y:S01]  /*1730*/  HADD2.F32 R54, -RZ, R53.H0_H0 ;  /* 0x20000035ff367230 */ /* 0x000fe20000004100 */
[----:B------:R-:W-:Y:S01]  /*1740*/  LOP3.LUT R26, R57, R55, R24, 0x96, !PT ;  /* 0x00000037391a7212 */ /* 0x000fe200078e9618 */
[----:B------:R-:W-:Y:S01]  /*1750*/  HADD2.F32 R53, -RZ, R79.H0_H0 ;  /* 0x2000004fff357230 */ /* 0x000fe20000004100 */
[----:B------:R-:W-:Y:S01]  /*1760*/  LOP3.LUT R51, R52, 0x3, RZ, 0xc0, !PT ;  /* 0x0000000334337812 */ /* 0x000fe200078ec0ff */
[----:B------:R-:W-:Y:S01]  /*1770*/  IMAD.MOV.U32 R52, RZ, RZ, RZ ;  /* 0x000000ffff347224 */ /* 0x000fe200078e00ff */
[----:B------:R-:W-:Y:S01]  /*1780*/  HADD2.F32 R55, -RZ, R78.H0_H0 ;  /* 0x2000004eff377230 */ /* 0x000fe20000004100 */
[----:B------:R-:W-:Y:S01]  /*1790*/  IMAD R172, R172, -0x2daee0ad, RZ ;  /* 0xd2511f53acac7824 */ /* 0x000fe200078e02ff */
[----:B------:R-:W-:Y:S01]  /*17a0*/  HADD2.F32 R110, -RZ, R110.H0_H0 ;  /* 0x2000006eff6e7230 */ /* 0x000fe20000004100 */
[----:B------:R-:W-:Y:S01]  /*17b0*/  IMAD R174, R174, -0x326172a9, RZ ;  /* 0xcd9e8d57aeae7824 */ /* 0x000fe200078e02ff */
[----:B------:R-:W-:Y:S01]  /*17c0*/  HADD2.F32 R109, -RZ, R109.H0_H0 ;  /* 0x2000006dff6d7230 */ /* 0x000fe20000004100 */
[----:B------:R-:W-:Y:S01]  /*17d0*/  IMAD.SHL.U32 R171, R171, 0x4, RZ ;  /* 0x00000004abab7824 */ /* 0x000fe200078e00ff */
        /* <DEDUP_REMOVED lines=53> */
[----:B01----:R-:W-:Y:S02]  /*1b30*/  HADD2.F32 R169, -RZ, R169.H0_H0 ;  /* 0x200000a9ffa97230 */ /* 0x003fe40000004100 */
.L_x_16608:
        /* <DEDUP_REMOVED lines=10> */
[----:B------:R-:W-:-:S03]  /*1be0*/  IMAD.MOV.U32 R65, RZ, RZ, 0x10 ;  /* 0x00000010ff417424 */ /* 0x000fc600078e00ff */
[----:B------:R-:W-:Y:S01]  /*1bf0*/  ISETP.NE.AND.EX P2, PT, RZ, c[0x0][0x17c], PT, P0 ;  /* 0x00005f00ff007a0c */ /* 0x000fe20003f45300 */
[C---:B------:R-:W-:Y:S01]  /*1c00*/  IMAD.WIDE.U32 R64, R186.reuse, R65, c[0x0][0x170] ;  /* 0x00005c00ba407625 */ /* 0x040fe200078e0041 */
[----:B------:R-:W-:Y:S01]  /*1c10*/  BSSY B1, `(.L_x_16194) ;  /* 0x0000017000017945 */ /* 0x000fe20003800000 */
[----:B------:R-:W-:Y:S02]  /*1c20*/  IADD3 R92, R51, 0x1, RZ ;  /* 0x00000001335c7810 */ /* 0x000fe40007ffe0ff */
[----:B------:R-:W-:Y:S02]  /*1c30*/  P2R R148, PR, RZ, 0x4 ;  /* 0x00000004ff947803 */ /* 0x000fe40000000000 */
[----:B------:R-:W5:Y:S06]  /*1c40*/  LDG.E.128 R64, [R64.64] ;  /* 0x0000000440407981 */ /* 0x000f6c000c1e1d00 */
[----:B------:R-:W-:-:S04]  /*1c50*/  @P2 LEA R90, P0, R186, c[0x0][0x178], 0x4 ;  /* 0x00005e00ba5a2a11 */ /* 0x000fc800078020ff */
[----:B------:R-:W-:Y:S02]  /*1c60*/  @P2 LEA.HI.X R91, R186, c[0x0][0x17c], RZ, 0x4, P0 ;  /* 0x00005f00ba5b2a11 */ /* 0x000fe400000f24ff */
[----:B------:R-:W-:-:S03]  /*1c70*/  ISETP.NE.U32.AND P0, PT, RZ, c[0x0][0x180], PT ;  /* 0x00006000ff007a0c */ /* 0x000fc60003f05070 */
[----:B------:R0:W5:Y:S01]  /*1c80*/  @P2 LDG.E.128 R56, [R90.64] ;  /* 0x000000045a382981 */ /* 0x000162000c1e1d00 */
[----:B------:R-:W-:-:S13]  /*1c90*/  ISETP.NE.AND.EX P0, PT, RZ, c[0x0][0x184], PT, P0 ;  /* 0x00006100ff007a0c */ /* 0x000fda0003f05300 */
[----:B------:R-:W-:-:S04]  /*1ca0*/  @P0 LEA R88, P1, R186, c[0x0][0x180], 0x4 ;  /* 0x00006000ba580a11 */ /* 0x000fc800078220ff */
[----:B------:R-:W-:-:S05]  /*1cb0*/  @P0 LEA.HI.X R89, R186, c[0x0][0x184], RZ, 0x4, P1 ;  /* 0x00006100ba590a11 */ /* 0x000fca00008f24ff */
[----:B------:R0:W5:Y:S01]  /*1cc0*/  @P0 LDG.E.128 R60, [R88.64] ;  /* 0x00000004583c0981 */ /* 0x000162000c1e1d00 */
[----:B------:R-:W-:-:S13]  /*1cd0*/  ISETP.NE.AND P1, PT, R51, 0x1, PT ;  /* 0x000000013300780c */ /* 0x000fda0003f25270 */
        /* <DEDUP_REMOVED lines=9> */
.L_x_16195:
[----:B0-----:R-:W-:Y:S02]  /*1d70*/  MOV R184, R174 ;  /* 0x000000ae00b87202 */ /* 0x001fe40000000f00 */
.L_x_16196:
[----:B------:R-:W-:Y:S05]  /*1d80*/  BSYNC B1 ;  /* 0x0000000000017941 */ /* 0x000fea0003800000 */
.L_x_16194:
        /* <DEDUP_REMOVED lines=16> */
.L_x_16200:
[----:B------:R-:W-:Y:S05]  /*1e90*/  BSYNC B2 ;  /* 0x0000000000027941 */ /* 0x000fea0003800000 */
.L_x_16199:
        /* <DEDUP_REMOVED lines=44> */
.L_x_16198:
[----:B------:R-:W-:Y:S05]  /*2160*/  BSYNC B1 ;  /* 0x0000000000017941 */ /* 0x000fea0003800000 */
.L_x_16197:
[----:B------:R-:W0:Y:S01]  /*2170*/  I2F.U32 R88, R184 ;  /* 0x000000b800587306 */ /* 0x000e220000201000 */
[----:B------:R-:W-:Y:S01]  /*2180*/  ISETP.NE.U32.AND P1, PT, RZ, c[0x0][0x178], PT ;  /* 0x00005e00ff007a0c */ /* 0x000fe20003f25070 */
[----:B------:R-:W-:Y:S02]  /*2190*/  IMAD.MOV.U32 R149, RZ, RZ, 0x2f800000 ;  /* 0x2f800000ff957424 */ /* 0x000fe400078e00ff */
[----:B-----5:R-:W-:Y:S01]  /*21a0*/  FMUL.FTZ R64, R64, c[0x0][0x1e8] ;  /* 0x00007a0040407a20 */ /* 0x020fe20000410000 */
[----:B------:R-:W-:Y:S01]  /*21b0*/  ISETP.NE.AND.EX P1, PT, RZ, c[0x0][0x17c], PT, P1 ;  /* 0x00005f00ff007a0c */ /* 0x000fe20003f25310 */
[----:B0-----:R-:W-:-:S05]  /*21c0*/  FFMA.FTZ R88, R88, R149, 1.1641532182693481445e-10 ;  /* 0x2f00000058587423 */ /* 0x001fca0000010095 */
[----:B------:R-:W-:-:S04]  /*21d0*/  FSETP.GTU.FTZ.AND P2, PT, R88, c[0x0][0x1e4], PT ;  /* 0x0000790058007a0b */ /* 0x000fc80003f5c000 */
[----:B------:R-:W-:-:S03]  /*21e0*/  FSEL R64, R64, RZ, !P2 ;  /* 0x000000ff40407208 */ /* 0x000fc60005000000 */
[----:B------:R-:W-:Y:S05]  /*21f0*/  @P1 BRA `(.L_x_16201) ;  /* 0x0000005000001947 */ /* 0x000fea0003800000 */
[----:B------:R-:W-:Y:S01]  /*2200*/  IMAD.MOV.U32 R51, RZ, RZ, R92 ;  /* 0x000000ffff337224 */ /* 0x000fe200078e005c */
[----:B------:R-:W-:Y:S05]  /*2210*/  @!P0 BRA `(.L_x_16202) ;  /* 0x0000056000008947 */ /* 0x000fea0003800000 */
[----:B------:R-:W-:Y:S02]  /*2220*/  IMAD.MOV.U32 R51, RZ, RZ, R92 ;  /* 0x000000ffff337224 */ /* 0x000fe400078e005c */
[----:B------:R-:W-:Y:S01]  /*2230*/  FADD.FTZ R64, R60, R64 ;  /* 0x000000403c407221 */ /* 0x000fe20000010000 */
[----:B------:R-:W-:Y:S05]  /*2240*/  BRA `(.L_x_16202) ;  /* 0x0000053000007947 */ /* 0x000fea0003800000 */
.L_x_16201:
        /* <DEDUP_REMOVED lines=12> */
.L_x_16204:
[----:B------:R-:W-:Y:S02]  /*2310*/  IMAD.MOV.U32 R184, RZ, RZ, R174 ;  /* 0x000000ffffb87224 */ /* 0x000fe400078e00ae */
.L_x_16205:
[----:B------:R-:W-:Y:S05]  /*2320*/  BSYNC B1 ;  /* 0x0000000000017941 */ /* 0x000fea0003800000 */
.L_x_16203:
        /* <DEDUP_REMOVED lines=16> */
.L_x_16209:
[----:B------:R-:W-:Y:S05]  /*2430*/  BSYNC B2 ;  /* 0x0000000000027941 */ /* 0x000fea0003800000 */
.L_x_16208:
        /* <DEDUP_REMOVED lines=43> */
.L_x_16207:
[----:B------:R-:W-:Y:S05]  /*26f0*/  BSYNC B1 ;  /* 0x0000000000017941 */ /* 0x000fea0003800000 */
.L_x_16206:
[----:B------:R-:W0:Y:S01]  /*2700*/  I2F.U32 R88, R184 ;  /* 0x000000b800587306 */ /* 0x000e220000201000 */
[----:B------:R-:W-:Y:S02]  /*2710*/  FMUL.FTZ R89, R56, c[0x0][0x1e8] ;  /* 0x00007a0038597a20 */ /* 0x000fe40000410000 */
[----:B0-----:R-:W-:-:S05]  /*2720*/  FFMA.FTZ R88, R88, R149, 1.1641532182693481445e-10 ;  /* 0x2f00000058587423 */ /* 0x001fca0000010095 */
[----:B------:R-:W-:-:S04]  /*2730*/  FSETP.GTU.FTZ.AND P3, PT, R88, c[0x0][0x1e4], PT ;  /* 0x0000790058007a0b */ /* 0x000fc80003f7c000 */
[----:B------:R-:W-:Y:S02]  /*2740*/  FSEL R89, R89, RZ, !P3 ;  /* 0x000000ff59597208 */ /* 0x000fe40005800000 */
[----:B------:R-:W-:-:S03]  /*2750*/  SEL R175, RZ, 0x1, P3 ;  /* 0x00000001ffaf7807 */ /* 0x000fc60001800000 */
[----:B------:R-:W-:-:S04]  /*2760*/  FADD.FTZ R64, R89, R64 ;  /* 0x0000004059407221 */ /* 0x000fc80000010000 */
[----:B------:R-:W-:Y:S02]  /*2770*/  @P0 FADD.FTZ R64, R60, R64 ;  /* 0x000000403c400221 */ /* 0x000fe40000010000 */
.L_x_16202:
        /* <DEDUP_REMOVED lines=12> */
.L_x_16211:
[----:B------:R-:W-:Y:S02]  /*2840*/  IMAD.MOV.U32 R184, RZ, RZ, R174 ;  /* 0x000000ffffb87224 */ /* 0x000fe400078e00ae */
.L_x_16212:
[----:B------:R-:W-:Y:S05]  /*2850*/  BSYNC B1 ;  /* 0x0000000000017941 */ /* 0x000fea0003800000 */
.L_x_16210:
        /* <DEDUP_REMOVED lines=16> */
.L_x_16216:
[----:B------:R-:W-:Y:S05]  /*2960*/  BSYNC B2 ;  /* 0x0000000000027941 */ /* 0x000fea0003800000 */
.L_x_16215:
        /* <DEDUP_REMOVED lines=44> */
.L_x_16214:
[----:B------:R-:W-:Y:S05]  /*2c30*/  BSYNC B1 ;  /* 0x0000000000017941 */ /* 0x000fea0003800000 */
.L_x_16213:
[----:B------:R-:W0:Y:S01]  /*2c40*/  I2F.U32 R90, R184 ;  /* 0x000000b8005a7306 */ /* 0x000e220000201000 */
        /* <DEDUP_REMOVED lines=10> */
.L_x_16217:
        /* <DEDUP_REMOVED lines=12> */
.L_x_16220:
[----:B------:R-:W-:Y:S02]  /*2db0*/  IMAD.MOV.U32 R184, RZ, RZ, R174 ;  /* 0x000000ffffb87224 */ /* 0x000fe400078e00ae */
.L_x_16221:
[----:B------:R-:W-:Y:S05]  /*2dc0*/  BSYNC B1 ;  /* 0x0000000000017941 */ /* 0x000fea0003800000 */
.L_x_16219:
        /* <DEDUP_REMOVED lines=16> */
.L_x_16225:
[----:B------:R-:W-:Y:S05]  /*2ed0*/  BSYNC B2 ;  /* 0x0000000000027941 */ /* 0x000fea0003800000 */
.L_x_16224:
[----:B------:R-:W-:Y:S01]  /*2ee0*/  IMAD.HI.U32 R25, R2, -0x326172a9, RZ ;  /* 0xcd9e8d5702197827 */ /* 0x000fe200078e00ff */
[----:B------:R-:W-:-:S03]  /*2ef0*/  LOP3.LUT R51, R51, R52, R115, 0x96, !PT ;  /* 0x0000003433337212 */ /* 0x000fc600078e9673 */
[----:B------:R-:W-:Y:S01]  /*2f00*/  IMAD R91, R2, -0x326172a9, RZ ;  /* 0xcd9e8d57025b7824 */ /* 0x000fe200078e02ff */
[----:B------:R-:W-:Y:S01]  /*2f10*/  LOP3.LUT R25, R25, R3, R114, 0x96, !PT ;  /* 0x0000000319197212 */ /* 0x000fe200078e9672 */
[----:B------:R-:W-:Y:S01]  /*2f20*/  IMAD.WIDE.U32 R88, R51, -0x326172a9, RZ ;  /* 0xcd9e8d5733587825 */ /* 0x000fe200078e00ff */
[----:B------:R-:W-:-:S03]  /*2f30*/  HFMA2.MMA R51, -RZ, RZ, 0, 0 ;  /* 0x00000000ff337435 */ /* 0x000fc600000001ff */
        /* <DEDUP_REMOVED lines=38> */
.L_x_16223:
[----:B------:R-:W-:Y:S05]  /*31a0*/  BSYNC B1 ;  /* 0x0000000000017941 */ /* 0x000fea0003800000 */
.L_x_16222:
        /* <DEDUP_REMOVED lines=8> */
.L_x_16218:
        /* <DEDUP_REMOVED lines=12> */
.L_x_16227:
[----:B------:R-:W-:Y:S02]  /*32f0*/  IMAD.MOV.U32 R184, RZ, RZ, R174 ;  /* 0x000000ffffb87224 */ /* 0x000fe400078e00ae */
.L_x_16228:
[----:B------:R-:W-:Y:S05]  /*3300*/  BSYNC B1 ;  /* 0x0000000000017941 */ /* 0x000fea0003800000 */
.L_x_16226:
        /* <DEDUP_REMOVED lines=16> */
.L_x_16232:
[----:B------:R-:W-:Y:S05]  /*3410*/  BSYNC B2 ;  /* 0x0000000000027941 */ /* 0x000fea0003800000 */
.L_x_16231:
        /* <DEDUP_REMOVED lines=44> */
.L_x_16230:
[----:B------:R-:W-:Y:S05]  /*36e0*/  BSYNC B1 ;  /* 0x0000000000017941 */ /* 0x000fea0003800000 */
.L_x_16229:
        /* <DEDUP_REMOVED lines=11> */
.L_x_16233:
        /* <DEDUP_REMOVED lines=12> */
.L_x_16236:
[----:B------:R-:W-:Y:S02]  /*3860*/  IMAD.MOV.U32 R184, RZ, RZ, R174 ;  /* 0x000000ffffb87224 */ /* 0x000fe400078e00ae */
.L_x_16237:
[----:B------:R-:W-:Y:S05]  /*3870*/  BSYNC B1 ;  /* 0x0000000000017941 */ /* 0x000fea0003800000 */
.L_x_16235:
        /* <DEDUP_REMOVED lines=16> */
.L_x_16241:
[----:B------:R-:W-:Y:S05]  /*3980*/  BSYNC B2 ;  /* 0x0000000000027941 */ /* 0x000fea0003800000 */
.L_x_16240:
        /* <DEDUP_REMOVED lines=44> */
.L_x_16239:
[----:B------:R-:W-:Y:S05]  /*3c50*/  BSYNC B1 ;  /* 0x0000000000017941 */ /* 0x000fea0003800000 */
.L_x_16238:
        /* <DEDUP_REMOVED lines=8> */
.L_x_16234:
        /* <DEDUP_REMOVED lines=12> */
.L_x_16243:
[----:B------:R-:W-:Y:S02]  /*3da0*/  IMAD.MOV.U32 R184, RZ, RZ, R174 ;  /* 0x000000ffffb87224 */ /* 0x000fe400078e00ae */
.L_x_16244:
[----:B------:R-:W-:Y:S05]  /*3db0*/  BSYNC B1 ;  /* 0x0000000000017941 */ /* 0x000fea0003800000 */
.L_x_16242:
        /* <DEDUP_REMOVED lines=16> */
.L_x_16248:
[----:B------:R-:W-:Y:S05]  /*3ec0*/  BSYNC B2 ;  /* 0x0000000000027941 */ /* 0x000fea0003800000 */
.L_x_16247:
        /* <DEDUP_REMOVED lines=44> */
.L_x_16246:
[----:B------:R-:W-:Y:S05]  /*4190*/  BSYNC B1 ;  /* 0x0000000000017941 */ /* 0x000fea0003800000 */
.L_x_16245:
        /* <DEDUP_REMOVED lines=11> */
.L_x_16249:
        /* <DEDUP_REMOVED lines=12> */
.L_x_16252:
[----:B------:R-:W-:Y:S02]  /*4310*/  IMAD.MOV.U32 R184, RZ, RZ, R174 ;  /* 0x000000ffffb87224 */ /* 0x000fe400078e00ae */
.L_x_16253:
[----:B------:R-:W-:Y:S05]  /*4320*/  BSYNC B1 ;  /* 0x0000000000017941 */ /* 0x000fea0003800000 */
.L_x_16251:
        /* <DEDUP_REMOVED lines=16> */
.L_x_16257:
[----:B------:R-:W-:Y:S05]  /*4430*/  BSYNC B2 ;  /* 0x0000000000027941 */ /* 0x000fea0003800000 */
.L_x_16256:
        /* <DEDUP_REMOVED lines=44> */
.L_x_16255:
[----:B------:R-:W-:Y:S05]  /*4700*/  BSYNC B1 ;  /* 0x0000000000017941 */ /* 0x000fea0003800000 */
.L_x_16254:
        /* <DEDUP_REMOVED lines=8> */
.L_x_16250:
[----:B------:R-:W-:Y:S01]  /*4790*/  ISETP.NE.AND P1, PT, R148, RZ, PT ;  /* 0x000000ff9400720c */ /* 0x000fe20003f25270 */
[C---:B------:R-:W-:Y:S01]  /*47a0*/  IMAD.SHL.U32 R148, R186.reuse, 0x4, RZ ;  /* 0x00000004ba947824 */ /* 0x040fe200078e00ff */
[----:B------:R-:W-:Y:S02]  /*47b0*/  SEL R92, RZ, 0x1000000, P5 ;  /* 0x01000000ff5c7807 */ /* 0x000fe40002800000 */
[----:B------:R-:W-:Y:S02]  /*47c0*/  SEL R93, RZ, 0x10000, P4 ;  /* 0x00010000ff5d7807 */ /* 0x000fe40002000000 */
[----:B------:R-:W-:Y:S02]  /*47d0*/  SEL R94, RZ, 0x100, P3 ;  /* 0x00000100ff5e7807 */ /* 0x000fe40001800000 */
[----:B------:R-:W-:Y:S02]  /*47e0*/  LEA R90, P0, R186, c[0x0][0x188], 0x4 ;  /* 0x00006200ba5a7a11 */ /* 0x000fe400078020ff */
[----:B------:R-:W-:-:S02]  /*47f0*/  SEL R95, RZ, 0x1, P2 ;  /* 0x00000001ff5f7807 */ /* 0x000fc40001000000 */
[----:B------:R-:W-:Y:S02]  /*4800*/  LEA.HI.X R91, R186, c[0x0][0x18c], RZ, 0x4, P0 ;  /* 0x00006300ba5b7a11 */ /* 0x000fe400000f24ff */
[----:B------:R-:W-:Y:S02]  /*4810*/  IADD3 R92, R94, R92, R93 ;  /* 0x0000005c5e5c7210 */ /* 0x000fe40007ffe05d */
[----:B------:R-:W-:Y:S01]  /*4820*/  SHF.L.U64.HI R149, R186, 0x2, RZ ;  /* 0x00000002ba957819 */ /* 0x000fe200000102ff */
[----:B------:R0:W-:Y:S01]  /*4830*/  STG.E.128 [R90.64], R64 ;  /* 0x000000405a007986 */ /* 0x0001e2000c101d04 */
[----:B------:R-:W-:Y:S01]  /*4840*/  IADD3 R88, P0, R148, c[0x0][0x190], RZ ;  /* 0x0000640094587a10 */ /* 0x000fe20007f1e0ff */
[----:B------:R-:W-:-:S03]  /*4850*/  IMAD.IADD R95, R92, 0x1, R95 ;  /* 0x000000015c5f7824 */ /* 0x000fc600078e025f */
[----:B------:R-:W-:-:S05]  /*4860*/  IADD3.X R89, R149, c[0x0][0x194], RZ, P0, !PT ;  /* 0x0000650095597a10 */ /* 0x000fca00007fe4ff */
[----:B------:R0:W-:Y:S01]  /*4870*/  STG.E [R88.64], R95 ;  /* 0x0000005f58007986 */ /* 0x0001e2000c101904 */
[----:B------:R-:W-:Y:S05]  /*4880*/  @!P1 BRA `(.L_x_16258) ;  /* 0x000000b000009947 */ /* 0x000fea0003800000 */
[----:B0-----:R-:W-:Y:S01]  /*4890*/  IMAD.U32 R89, R177, 0x10000, RZ ;  /* 0x00010000b1597824 */ /* 0x001fe200078e00ff */
[----:B------:R-:W-:Y:S02]  /*48a0*/  LOP3.LUT R88, R178, 0xffff, RZ, 0xc0, !PT ;  /* 0x0000ffffb2587812 */ /* 0x000fe400078ec0ff */
[----:B------:R-:W-:Y:S02]  /*48b0*/  LOP3.LUT R90, R176, 0xff, RZ, 0xc0, !PT ;  /* 0x000000ffb05a7812 */ /* 0x000fe400078ec0ff */
[----:B------:R-:W-:Y:S02]  /*48c0*/  LOP3.LUT R89, R89, 0xff0000, RZ, 0xc0, !PT ;  /* 0x00ff000059597812 */ /* 0x000fe400078ec0ff */
[----:B------:R-:W-:-:S03]  /*48d0*/  LOP3.LUT R91, R175, 0xff, RZ, 0xc0, !PT ;  /* 0x000000ffaf5b7812 */ /* 0x000fc600078ec0ff */
[----:B------:R-:W-:Y:S01]  /*48e0*/  IMAD R89, R88, 0x1000000, R89 ;  /* 0x0100000058597824 */ /* 0x000fe200078e0259 */
[----:B------:R-:W-:-:S03]  /*48f0*/  IADD3 R88, P0, R148, c[0x0][0x198], RZ ;  /* 0x0000660094587a10 */ /* 0x000fc60007f1e0ff */
[----:B------:R-:W-:Y:S01]  /*4900*/  IMAD R90, R90, 0x100, R89 ;  /* 0x000001005a5a7824 */ /* 0x000fe200078e0259 */
[----:B------:R-:W-:-:S04]  /*4910*/  IADD3.X R89, R149, c[0x0][0x19c], RZ, P0, !PT ;  /* 0x0000670095597a10 */ /* 0x000fc800007fe4ff */
[----:B------:R-:W-:-:S05]  /*4920*/  IADD3 R91, R90, R91, RZ ;  /* 0x0000005b5a5b7210 */ /* 0x000fca0007ffe0ff */
[----:B------:R0:W-:Y:S02]  /*4930*/  STG.E [R88.64], R91 ;  /* 0x0000005b58007986 */ /* 0x0001e4000c101904 */
.L_x_16258:
[----:B------:R-:W-:Y:S02]  /*4940*/  IADD3 R148, R186, 0x100, RZ ;  /* 0x00000100ba947810 */ /* 0x000fe40007ffe0ff */
.L_x_16193:
[----:B------:R-:W-:Y:S05]  /*4950*/  BSYNC B0 ;  /* 0x0000000000007941 */ /* 0x000fea0003800000 */
.L_x_16192:
[----:B------:R-:W-:Y:S01]  /*4960*/  ISETP.NE.AND P0, PT, R179, RZ, PT ;  /* 0x000000ffb300720c */ /* 0x000fe20003f05270 */
[----:B------:R-:W-:-:S12]  /*4970*/  BSSY B0, `(.L_x_16259) ;  /* 0x00002da000007945 */ /* 0x000fd80003800000 */
        /* <DEDUP_REMOVED lines=9> */
[----:B0-----:R-:W-:-:S04]  /*4a10*/  @P2 LEA R90, P0, R148, c[0x0][0x178], 0x4 ;  /* 0x00005e00945a2a11 */ /* 0x001fc800078020ff */
        /* <DEDUP_REMOVED lines=17> */
.L_x_16262:
[----:B0-----:R-:W-:Y:S02]  /*4b30*/  IMAD.MOV.U32 R185, RZ, RZ, R174 ;  /* 0x000000ffffb97224 */ /* 0x001fe400078e00ae */
.L_x_16263:
[----:B------:R-:W-:Y:S05]  /*4b40*/  BSYNC B1 ;  /* 0x0000000000017941 */ /* 0x000fea0003800000 */
.L_x_16261:
        /* <DEDUP_REMOVED lines=16> */
.L_x_16267:
[----:B------:R-:W-:Y:S05]  /*4c50*/  BSYNC B2 ;  /* 0x0000000000027941 */ /* 0x000fea0003800000 */
.L_x_16266:
        /* <DEDUP_REMOVED lines=44> */
.L_x_16265:
[----:B------:R-:W-:Y:S05]  /*4f20*/  BSYNC B1 ;  /* 0x0000000000017941 */ /* 0x000fea0003800000 */
.L_x_16264:
        /* <DEDUP_REMOVED lines=14> */
.L_x_16268:
        /* <DEDUP_REMOVED lines=12> */
.L_x_16271:
[----:B------:R-:W-:Y:S02]  /*50d0*/  IMAD.MOV.U32 R185, RZ, RZ, R174 ;  /* 0x000000ffffb97224 */ /* 0x000fe400078e00ae */
.L_x_16272:
[----:B------:R-:W-:Y:S05]  /*50e0*/  BSYNC B1 ;  /* 0x0000000000017941 */ /* 0x000fea0003800000 */
.L_x_16270:
        /* <DEDUP_REMOVED lines=16> */
.L_x_16276:
[----:B------:R-:W-:Y:S05]  /*51f0*/  BSYNC B2 ;  /* 0x0000000000027941 */ /* 0x000fea0003800000 */
.L_x_16275:
        /* <DEDUP_REMOVED lines=43> */
.L_x_16274:
[----:B------:R-:W-:Y:S05]  /*54b0*/  BSYNC B1 ;  /* 0x0000000000017941 */ /* 0x000fea0003800000 */
.L_x_16273:
        /* <DEDUP_REMOVED lines=8> */
.L_x_16269:
        /* <DEDUP_REMOVED lines=12> */
.L_x_16278:
[----:B------:R-:W-:Y:S02]  /*5600*/  IMAD.MOV.U32 R185, RZ, RZ, R174 ;  /* 0x000000ffffb97224 */ /* 0x000fe400078e00ae */
.L_x_16279:
[----:B------:R-:W-:Y:S05]  /*5610*/  BSYNC B1 ;  /* 0x0000000000017941 */ /* 0x000fea0003800000 */
.L_x_16277:
        /* <DEDUP_REMOVED lines=16> */
.L_x_16283:
[----:B------:R-:W-:Y:S05]  /*5720*/  BSYNC B2 ;  /* 0x0000000000027941 */ /* 0x000fea0003800000 */
.L_x_16282:
        /* <DEDUP_REMOVED lines=44> */
.L_x_16281:
[----:B------:R-:W-:Y:S05]  /*59f0*/  BSYNC B1 ;  /* 0x0000000000017941 */ /* 0x000fea0003800000 */
.L_x_16280:
        /* <DEDUP_REMOVED lines=11> */
.L_x_16284:
        /* <DEDUP_REMOVED lines=12> */
.L_x_16287:
[----:B------:R-:W-:Y:S02]  /*5b70*/  IMAD.MOV.U32 R185, RZ, RZ, R174 ;  /* 0x000000ffffb97224 */ /* 0x000fe400078e00ae */
.L_x_16288:
[----:B------:R-:W-:Y:S05]  /*5b80*/  BSYNC B1 ;  /* 0x0000000000017941 */ /* 0x000fea0003800000 */
.L_x_16286:
        /* <DEDUP_REMOVED lines=16> */
.L_x_16292:
[----:B------:R-:W-:Y:S05]  /*5c90*/  BSYNC B2 ;  /* 0x0000000000027941 */ /* 0x000fea0003800000 */
.L_x_16291:
        /* <DEDUP_REMOVED lines=44> */
.L_x_16290:
[----:B------:R-:W-:Y:S05]  /*5f60*/  BSYNC B1 ;  /* 0x0000000000017941 */ /* 0x000fea0003800000 */
.L_x_16289:
        /* <DEDUP_REMOVED lines=8> */
.L_x_16285:
        /* <DEDUP_REMOVED lines=12> */
.L_x_16294:
[----:B------:R-:W-:Y:S02]  /*60b0*/  IMAD.MOV.U32 R185, RZ, RZ, R174 ;  /* 0x000000ffffb97224 */ /* 0x000fe400078e00ae */
.L_x_16295:
[----:B------:R-:W-:Y:S05]  /*60c0*/  BSYNC B1 ;  /* 0x0000000000017941 */ /* 0x000fea0003800000 */
.L_x_16293:
        /* <DEDUP_REMOVED lines=16> */
.L_x_16299:
[----:B------:R-:W-:Y:S05]  /*61d0*/  BSYNC B2 ;  /* 0x0000000000027941 */ /* 0x000fea0003800000 */
.L_x_16298:
        /* <DEDUP_REMOVED lines=44> */
.L_x_16297:
[----:B------:R-:W-:Y:S05]  /*64a0*/  BSYNC B1 ;  /* 0x0000000000017941 */ /* 0x000fea0003800000 */
.L_x_16296:
        /* <DEDUP_REMOVED lines=11> */
.L_x_16300:
        /* <DEDUP_REMOVED lines=12> */
.L_x_16303:
[----:B------:R-:W-:Y:S02]  /*6620*/  IMAD.MOV.U32 R185, RZ, RZ, R174 ;  /* 0x000000ffffb97224 */ /* 0x000fe400078e00ae */
.L_x_16304:
[----:B------:R-:W-:Y:S05]  /*6630*/  BSYNC B1 ;  /* 0x0000000000017941 */ /* 0x000fea0003800000 */
.L_x_16302:
        /* <DEDUP_REMOVED lines=16> */
.L_x_16308:
[----:B------:R-:W-:Y:S05]  /*6740*/  BSYNC B2 ;  /* 0x0000000000027941 */ /* 0x000fea0003800000 */
.L_x_16307:
        /* <DEDUP_REMOVED lines=44> */
.L_x_16306:
[----:B------:R-:W-:Y:S05]  /*6a10*/  BSYNC B1 ;  /* 0x0000000000017941 */ /* 0x000fea0003800000 */
.L_x_16305:
        /* <DEDUP_REMOVED lines=8> */
.L_x_16301:
        /* <DEDUP_REMOVED lines=12> */
.L_x_16310:
[----:B------:R-:W-:Y:S02]  /*6b60*/  IMAD.MOV.U32 R185, RZ, RZ, R174 ;  /* 0x000000ffffb97224 */ /* 0x000fe400078e00ae */
.L_x_16311:
[----:B------:R-:W-:Y:S05]  /*6b70*/  BSYNC B1 ;  /* 0x0000000000017941 */ /* 0x000fea0003800000 */
.L_x_16309:
        /* <DEDUP_REMOVED lines=16> */
.L_x_16315:
[----:B------:R-:W-:Y:S05]  /*6c80*/  BSYNC B2 ;  /* 0x0000000000027941 */ /* 0x000fea0003800000 */
.L_x_16314:
        /* <DEDUP_REMOVED lines=44> */
.L_x_16313:
[----:B------:R-:W-:Y:S05]  /*6f50*/  BSYNC B1 ;  /* 0x0000000000017941 */ /* 0x000fea0003800000 */
.L_x_16312:
        /* <DEDUP_REMOVED lines=11> */
.L_x_16316:
        /* <DEDUP_REMOVED lines=12> */
.L_x_16319:
[----:B------:R-:W-:Y:S02]  /*70d0*/  IMAD.MOV.U32 R185, RZ, RZ, R174 ;  /* 0x000000ffffb97224 */ /* 0x000fe400078e00ae */
.L_x_16320:
[----:B------:R-:W-:Y:S05]  /*70e0*/  BSYNC B1 ;  /* 0x0000000000017941 */ /* 0x000fea0003800000 */
.L_x_16318:
        /* <DEDUP_REMOVED lines=16> */
.L_x_16324:
[----:B------:R-:W-:Y:S05]  /*71f0*/  BSYNC B2 ;  /* 0x0000000000027941 */ /* 0x000fea0003800000 */
.L_x_16323:
        /* <DEDUP_REMOVED lines=44> */
.L_x_16322:
[----:B------:R-:W-:Y:S05]  /*74c0*/  BSYNC B1 ;  /* 0x0000000000017941 */ /* 0x000fea0003800000 */
.L_x_16321:
        /* <DEDUP_REMOVED lines=8> */
.L_x_16317:
[----:B------:R-:W-:Y:S02]  /*7550*/  ISETP.NE.AND P1, PT, R149, RZ, PT ;  /* 0x000000ff9500720c */ /* 0x000fe40003f25270 */
[----:B------:R-:W-:Y:S02]  /*7560*/  SEL R92, RZ, 0x1000000, P5 ;  /* 0x01000000ff5c7807 */ /* 0x000fe40002800000 */
[----:B------:R-:W-:Y:S02]  /*7570*/  SEL R93, RZ, 0x10000, P4 ;  /* 0x00010000ff5d7807 */ /* 0x000fe40002000000 */
[----:B------:R-:W-:Y:S02]  /*7580*/  SEL R94, RZ, 0x100, P3 ;  /* 0x00000100ff5e7807 */ /* 0x000fe40001800000 */
[C---:B------:R-:W-:Y:S02]  /*7590*/  LEA R90, P0, R148.reuse, c[0x0][0x188], 0x4 ;  /* 0x00006200945a7a11 */ /* 0x040fe400078020ff */
[----:B------:R-:W-:-:S02]  /*75a0*/  SHF.L.U32 R149, R148, 0x2, RZ ;  /* 0x0000000294957819 */ /* 0x000fc400000006ff */
[----:B------:R-:W-:Y:S02]  /*75b0*/  SEL R95, RZ, 0x1, P2 ;  /* 0x00000001ff5f7807 */ /* 0x000fe40001000000 */
        /* <DEDUP_REMOVED lines=17> */
[----:B------:R-:W-:-:S03]  /*76d0*/  IADD3.X R89, R184, c[0x0][0x19c], RZ, P0, !PT ;  /* 0x00006700b8597a10 */ /* 0x000fc600007fe4ff */
[----:B------:R-:W-:-:S05]  /*76e0*/  IMAD.IADD R91, R90, 0x1, R91 ;  /* 0x000000015a5b7824 */ /* 0x000fca00078e025b */
[----:B------:R0:W-:Y:S02]  /*76f0*/  STG.E [R88.64], R91 ;  /* 0x0000005b58007986 */ /* 0x0001e4000c101904 */
.L_x_16325:
[----:B------:R-:W-:Y:S02]  /*7700*/  IADD3 R148, R148, 0x100, RZ ;  /* 0x0000010094947810 */ /* 0x000fe40007ffe0ff */
.L_x_16260:
[----:B------:R-:W-:Y:S05]  /*7710*/  BSYNC B0 ;  /* 0x0000000000007941 */ /* 0x000fea0003800000 */
.L_x_16259:
        /* <DEDUP_REMOVED lines=29> */
.L_x_16329:
[----:B0-----:R-:W-:Y:S02]  /*78f0*/  MOV R185, R174 ;  /* 0x000000ae00b97202 */ /* 0x001fe40000000f00 */
.L_x_16330:
[----:B------:R-:W-:Y:S05]  /*7900*/  BSYNC B1 ;  /* 0x0000000000017941 */ /* 0x000fea0003800000 */
.L_x_16328:
        /* <DEDUP_REMOVED lines=16> */
.L_x_16334:
[----:B------:R-:W-:Y:S05]  /*7a10*/  BSYNC B2 ;  /* 0x0000000000027941 */ /* 0x000fea0003800000 */
.L_x_16333:
        /* <DEDUP_REMOVED lines=44> */
.L_x_16332:
[----:B------:R-:W-:Y:S05]  /*7ce0*/  BSYNC B1 ;  /* 0x0000000000017941 */ /* 0x000fea0003800000 */
.L_x_16331:
        /* <DEDUP_REMOVED lines=14> */
.L_x_16335:
        /* <DEDUP_REMOVED lines=12> */
.L_x_16338:
[----:B------:R-:W-:Y:S02]  /*7e90*/  IMAD.MOV.U32 R185, RZ, RZ, R174 ;  /* 0x000000ffffb97224 */ /* 0x000fe400078e00ae */
.L_x_16339:
[----:B------:R-:W-:Y:S05]  /*7ea0*/  BSYNC B1 ;  /* 0x0000000000017941 */ /* 0x000fea0003800000 */
.L_x_16337:
        /* <DEDUP_REMOVED lines=16> */
.L_x_16343:
[----:B------:R-:W-:Y:S05]  /*7fb0*/  BSYNC B2 ;  /* 0x0000000000027941 */ /* 0x000fea0003800000 */
.L_x_16342:
        /* <DEDUP_REMOVED lines=43> */
.L_x_16341:
[----:B------:R-:W-:Y:S05]  /*8270*/  BSYNC B1 ;  /* 0x0000000000017941 */ /* 0x000fea0003800000 */
.L_x_16340:
        /* <DEDUP_REMOVED lines=8> */
.L_x_16336:
        /* <DEDUP_REMOVED lines=12> */
.L_x_16345:
[----:B------:R-:W-:Y:S02]  /*83c0*/  IMAD.MOV.U32 R185, RZ, RZ, R174 ;  /* 0x000000ffffb97224 */ /* 0x000fe400078e00ae */
.L_x_16346:
[----:B------:R-:W-:Y:S05]  /*83d0*/  BSYNC B1 ;  /* 0x0000000000017941 */ /* 0x000fea0003800000 */
.L_x_16344:
        /* <DEDUP_REMOVED lines=16> */
.L_x_16350:
[----:B------:R-:W-:Y:S05]  /*84e0*/  BSYNC B2 ;  /* 0x0000000000027941 */ /* 0x000fea0003800000 */
.L_x_16349:
        /* <DEDUP_REMOVED lines=44> */
.L_x_16348:
[----:B------:R-:W-:Y:S05]  /*87b0*/  BSYNC B1 ;  /* 0x0000000000017941 */ /* 0x000fea0003800000 */
.L_x_16347:
        /* <DEDUP_REMOVED lines=11> */
.L_x_16351:
        /* <DEDUP_REMOVED lines=12> */
.L_x_16354:
[----:B------:R-:W-:Y:S02]  /*8930*/  IMAD.MOV.U32 R185, RZ, RZ, R174 ;  /* 0x000000ffffb97224 */ /* 0x000fe400078e00ae */
.L_x_16355:
[----:B------:R-:W-:Y:S05]  /*8940*/  BSYNC B1 ;  /* 0x0000000000017941 */ /* 0x000fea0003800000 */
.L_x_16353:
        /* <DEDUP_REMOVED lines=16> */
.L_x_16359:
[----:B------:R-:W-:Y:S05]  /*8a50*/  BSYNC B2 ;  /* 0x0000000000027941 */ /* 0x000fea0003800000 */
.L_x_16358:
        /* <DEDUP_REMOVED lines=44> */
.L_x_16357:
[----:B------:R-:W-:Y:S05]  /*8d20*/  BSYNC B1 ;  /* 0x0000000000017941 */ /* 0x000fea0003800000 */
.L_x_16356:
        /* <DEDUP_REMOVED lines=8> */
.L_x_16352:
        /* <DEDUP_REMOVED lines=12> */
.L_x_16361:
[----:B------:R-:W-:Y:S02]  /*8e70*/  IMAD.MOV.U32 R185, RZ, RZ, R174 ;  /* 0x000000ffffb97224 */ /* 0x000fe400078e00ae */
.L_x_16362:
[----:B------:R-:W-:Y:S05]  /*8e80*/  BSYNC B1 ;  /* 0x0000000000017941 */ /* 0x000fea0003800000 */
.L_x_16360:
        /* <DEDUP_REMOVED lines=16> */
.L_x_16366:
[----:B------:R-:W-:Y:S05]  /*8f90*/  BSYNC B2 ;  /* 0x0000000000027941 */ /* 0x000fea0003800000 */
.L_x_16365:
        /* <DEDUP_REMOVED lines=44> */
.L_x_16364:
[----:B------:R-:W-:Y:S05]  /*9260*/  BSYNC B1 ;  /* 0x0000000000017941 */ /* 0x000fea0003800000 */
.L_x_16363:
        /* <DEDUP_REMOVED lines=11> */
.L_x_16367:
        /* <DEDUP_REMOVED lines=12> */
.L_x_16370:
[----:B------:R-:W-:Y:S02]  /*93e0*/  IMAD.MOV.U32 R185, RZ, RZ, R174 ;  /* 0x000000ffffb97224 */ /* 0x000fe400078e00ae */
.L_x_16371:
[----:B------:R-:W-:Y:S05]  /*93f0*/  BSYNC B1 ;  /* 0x0000000000017941 */ /* 0x000fea0003800000 */
.L_x_16369:
        /* <DEDUP_REMOVED lines=16> */
.L_x_16375:
[----:B------:R-:W-:Y:S05]  /*9500*/  BSYNC B2 ;  /* 0x0000000000027941 */ /* 0x000fea0003800000 */
.L_x_16374:
        /* <DEDUP_REMOVED lines=44> */
.L_x_16373:
[----:B------:R-:W-:Y:S05]  /*97d0*/  BSYNC B1 ;  /* 0x0000000000017941 */ /* 0x000fea0003800000 */
.L_x_16372:
        /* <DEDUP_REMOVED lines=8> */
.L_x_16368:
        /* <DEDUP_REMOVED lines=12> */
.L_x_16377:
[----:B------:R-:W-:Y:S02]  /*9920*/  IMAD.MOV.U32 R185, RZ, RZ, R174 ;  /* 0x000000ffffb97224 */ /* 0x000fe400078e00ae */
.L_x_16378:
[----:B------:R-:W-:Y:S05]  /*9930*/  BSYNC B1 ;  /* 0x0000000000017941 */ /* 0x000fea0003800000 */
.L_x_16376:
        /* <DEDUP_REMOVED lines=16> */
.L_x_16382:
[----:B------:R-:W-:Y:S05]  /*9a40*/  BSYNC B2 ;  /* 0x0000000000027941 */ /* 0x000fea0003800000 */
.L_x_16381:
        /* <DEDUP_REMOVED lines=44> */
.L_x_16380:
[----:B------:R-:W-:Y:S05]  /*9d10*/  BSYNC B1 ;  /* 0x0000000000017941 */ /* 0x000fea0003800000 */
.L_x_16379:
        /* <DEDUP_REMOVED lines=11> */
.L_x_16383:
        /* <DEDUP_REMOVED lines=12> */
.L_x_16386:
[----:B------:R-:W-:Y:S02]  /*9e90*/  IMAD.MOV.U32 R185, RZ, RZ, R174 ;  /* 0x000000ffffb97224 */ /* 0x000fe400078e00ae */
.L_x_16387:
[----:B------:R-:W-:Y:S05]  /*9ea0*/  BSYNC B1 ;  /* 0x0000000000017941 */ /* 0x000fea0003800000 */
.L_x_16385:
        /* <DEDUP_REMOVED lines=16> */
.L_x_16391:
[----:B------:R-:W-:Y:S05]  /*9fb0*/  BSYNC B2 ;  /* 0x0000000000027941 */ /* 0x000fea0003800000 */
.L_x_16390:
        /* <DEDUP_REMOVED lines=44> */
.L_x_16389:
[----:B------:R-:W-:Y:S05]  /*a280*/  BSYNC B1 ;  /* 0x0000000000017941 */ /* 0x000fea0003800000 */
.L_x_16388:
        /* <DEDUP_REMOVED lines=8> */
.L_x_16384:
        /* <DEDUP_REMOVED lines=27> */
.L_x_16392:
[----:B------:R-:W-:Y:S02]  /*a4c0*/  IADD3 R148, R148, 0x100, RZ ;  /* 0x0000010094947810 */ /* 0x000fe40007ffe0ff */
.L_x_16327:
[----:B------:R-:W-:Y:S05]  /*a4d0*/  BSYNC B0 ;  /* 0x0000000000007941 */ /* 0x000fea0003800000 */
.L_x_16326:
        /* <DEDUP_REMOVED lines=29> */
.L_x_16396:
[----:B0-----:R-:W-:Y:S02]  /*a6b0*/  IMAD.MOV.U32 R185, RZ, RZ, R174 ;  /* 0x000000ffffb97224 */ /* 0x001fe400078e00ae */
.L_x_16397:
[----:B------:R-:W-:Y:S05]  /*a6c0*/  BSYNC B1 ;  /* 0x0000000000017941 */ /* 0x000fea0003800000 */
.L_x_16395:
        /* <DEDUP_REMOVED lines=16> */
.L_x_16401:
[----:B------:R-:W-:Y:S05]  /*a7d0*/  BSYNC B2 ;  /* 0x0000000000027941 */ /* 0x000fea0003800000 */
.L_x_16400:
        /* <DEDUP_REMOVED lines=44> */
.L_x_16399:
[----:B------:R-:W-:Y:S05]  /*aaa0*/  BSYNC B1 ;  /* 0x0000000000017941 */ /* 0x000fea0003800000 */
.L_x_16398:
        /* <DEDUP_REMOVED lines=14> */
.L_x_16402:
        /* <DEDUP_REMOVED lines=12> */
.L_x_16405:
[----:B------:R-:W-:Y:S02]  /*ac50*/  IMAD.MOV.U32 R185, RZ, RZ, R174 ;  /* 0x000000ffffb97224 */ /* 0x000fe400078e00ae */
.L_x_16406:
[----:B------:R-:W-:Y:S05]  /*ac60*/  BSYNC B1 ;  /* 0x0000000000017941 */ /* 0x000fea0003800000 */
.L_x_16404:
        /* <DEDUP_REMOVED lines=16> */
.L_x_16410:
[----:B------:R-:W-:Y:S05]  /*ad70*/  BSYNC B2 ;  /* 0x0000000000027941 */ /* 0x000fea0003800000 */
.L_x_16409:
        /* <DEDUP_REMOVED lines=43> */
.L_x_16408:
[----:B------:R-:W-:Y:S05]  /*b030*/  BSYNC B1 ;  /* 0x0000000000017941 */ /* 0x000fea0003800000 */
.L_x_16407:
        /* <DEDUP_REMOVED lines=8> */
.L_x_16403:
        /* <DEDUP_REMOVED lines=12> */
.L_x_16412:
[----:B------:R-:W-:Y:S02]  /*b180*/  IMAD.MOV.U32 R185, RZ, RZ, R174 ;  /* 0x000000ffffb97224 */ /* 0x000fe400078e00ae */
.L_x_16413:
[----:B------:R-:W-:Y:S05]  /*b190*/  BSYNC B1 ;  /* 0x0000000000017941 */ /* 0x000fea0003800000 */
.L_x_16411:
        /* <DEDUP_REMOVED lines=16> */
.L_x_16417:
[----:B------:R-:W-:Y:S05]  /*b2a0*/  BSYNC B2 ;  /* 0x0000000000027941 */ /* 0x000fea0003800000 */
.L_x_16416:
        /* <DEDUP_REMOVED lines=44> */
.L_x_16415:
[----:B------:R-:W-:Y:S05]  /*b570*/  BSYNC B1 ;  /* 0x0000000000017941 */ /* 0x000fea0003800000 */
.L_x_16414:
        /* <DEDUP_REMOVED lines=11> */
.L_x_16418:
        /* <DEDUP_REMOVED lines=12> */
.L_x_16421:
[----:B------:R-:W-:Y:S02]  /*b6f0*/  MOV R185, R174 ;  /* 0x000000ae00b97202 */ /* 0x000fe40000000f00 */
.L_x_16422:
[----:B------:R-:W-:Y:S05]  /*b700*/  BSYNC B1 ;  /* 0x0000000000017941 */ /* 0x000fea0003800000 */
.L_x_16420:
        /* <DEDUP_REMOVED lines=16> */
.L_x_16426:
[----:B------:R-:W-:Y:S05]  /*b810*/  BSYNC B2 ;  /* 0x0000000000027941 */ /* 0x000fea0003800000 */
.L_x_16425:
        /* <DEDUP_REMOVED lines=44> */
.L_x_16424:
[----:B------:R-:W-:Y:S05]  /*bae0*/  BSYNC B1 ;  /* 0x0000000000017941 */ /* 0x000fea0003800000 */
.L_x_16423:
        /* <DEDUP_REMOVED lines=8> */
.L_x_16419:
        /* <DEDUP_REMOVED lines=12> */
.L_x_16428:
[----:B------:R-:W-:Y:S02]  /*bc30*/  IMAD.MOV.U32 R185, RZ, RZ, R174 ;  /* 0x000000ffffb97224 */ /* 0x000fe400078e00ae */
.L_x_16429:
[----:B------:R-:W-:Y:S05]  /*bc40*/  BSYNC B1 ;  /* 0x0000000000017941 */ /* 0x000fea0003800000 */
.L_x_16427:
        /* <DEDUP_REMOVED lines=16> */
.L_x_16433:
[----:B------:R-:W-:Y:S05]  /*bd50*/  BSYNC B2 ;  /* 0x0000000000027941 */ /* 0x000fea0003800000 */
.L_x_16432:
        /* <DEDUP_REMOVED lines=44> */
.L_x_16431:
[----:B------:R-:W-:Y:S05]  /*c020*/  BSYNC B1 ;  /* 0x0000000000017941 */ /* 0x000fea0003800000 */
.L_x_16430:
        /* <DEDUP_REMOVED lines=11> */
.L_x_16434:
        /* <DEDUP_REMOVED lines=12> */
.L_x_16437:
[----:B------:R-:W-:Y:S02]  /*c1a0*/  IMAD.MOV.U32 R185, RZ, RZ, R174 ;  /* 0x000000ffffb97224 */ /* 0x000fe400078e00ae */
.L_x_16438:
[----:B------:R-:W-:Y:S05]  /*c1b0*/  BSYNC B1 ;  /* 0x0000000000017941 */ /* 0x000fea0003800000 */
.L_x_16436:
        /* <DEDUP_REMOVED lines=16> */
.L_x_16442:
[----:B------:R-:W-:Y:S05]  /*c2c0*/  BSYNC B2 ;  /* 0x0000000000027941 */ /* 0x000fea0003800000 */
.L_x_16441:
        /* <DEDUP_REMOVED lines=44> */
.L_x_16440:
[----:B------:R-:W-:Y:S05]  /*c590*/  BSYNC B1 ;  /* 0x0000000000017941 */ /* 0x000fea0003800000 */
.L_x_16439:
        /* <DEDUP_REMOVED lines=8> */
.L_x_16435:
        /* <DEDUP_REMOVED lines=12> */
.L_x_16444:
[----:B------:R-:W-:Y:S02]  /*c6e0*/  IMAD.MOV.U32 R185, RZ, RZ, R174 ;  /* 0x000000ffffb97224 */ /* 0x000fe400078e00ae */
.L_x_16445:
[----:B------:R-:W-:Y:S05]  /*c6f0*/  BSYNC B1 ;  /* 0x0000000000017941 */ /* 0x000fea0003800000 */
.L_x_16443:
        /* <DEDUP_REMOVED lines=16> */
.L_x_16449:
[----:B------:R-:W-:Y:S05]  /*c800*/  BSYNC B2 ;  /* 0x0000000000027941 */ /* 0x000fea0003800000 */
.L_x_16448:
        /* <DEDUP_REMOVED lines=44> */
.L_x_16447:
[----:B------:R-:W-:Y:S05]  /*cad0*/  BSYNC B1 ;  /* 0x0000000000017941 */ /* 0x000fea0003800000 */
.L_x_16446:
        /* <DEDUP_REMOVED lines=11> */
.L_x_16450:
        /* <DEDUP_REMOVED lines=12> */
.L_x_16453:
[----:B------:R-:W-:Y:S02]  /*cc50*/  IMAD.MOV.U32 R185, RZ, RZ, R174 ;  /* 0x000000ffffb97224 */ /* 0x000fe400078e00ae */
.L_x_16454:
[----:B------:R-:W-:Y:S05]  /*cc60*/  BSYNC B1 ;  /* 0x0000000000017941 */ /* 0x000fea0003800000 */
.L_x_16452:
        /* <DEDUP_REMOVED lines=16> */
.L_x_16458:
[----:B------:R-:W-:Y:S05]  /*cd70*/  BSYNC B2 ;  /* 0x0000000000027941 */ /* 0x000fea0003800000 */
.L_x_16457:
        /* <DEDUP_REMOVED lines=44> */
.L_x_16456:
[----:B------:R-:W-:Y:S05]  /*d040*/  BSYNC B1 ;  /* 0x0000000000017941 */ /* 0x000fea0003800000 */
.L_x_16455:
        /* <DEDUP_REMOVED lines=8> */
.L_x_16451:
        /* <DEDUP_REMOVED lines=20> */
[----:B------:R-:W-:Y:S02]  /*d210*/  LOP3.LUT R91, R175, 0xff, RZ, 0xc0, !PT ;  /* 0x000000ffaf5b7812 */ /* 0x000fe400078ec0ff */
[----:B------:R-:W-:-:S02]  /*d220*/  LEA R89, R88, R89, 0x18 ;  /* 0x0000005958597211 */ /* 0x000fc400078ec0ff */
[----:B------:R-:W-:-:S03]  /*d230*/  IADD3 R88, P0, R149, c[0x0][0x198], RZ ;  /* 0x0000660095587a10 */ /* 0x000fc60007f1e0ff */
[----:B------:R-:W-:Y:S01]  /*d240*/  IMAD R90, R90, 0x100, R89 ;  /* 0x000001005a5a7824 */ /* 0x000fe200078e0259 */
[----:B------:R-:W-:-:S03]  /*d250*/  IADD3.X R89, R184, c[0x0][0x19c], RZ, P0, !PT ;  /* 0x00006700b8597a10 */ /* 0x000fc600007fe4ff */
[----:B------:R-:W-:-:S05]  /*d260*/  IMAD.IADD R91, R90, 0x1, R91 ;  /* 0x000000015a5b7824 */ /* 0x000fca00078e025b */
[----:B------:R0:W-:Y:S02]  /*d270*/  STG.E [R88.64], R91 ;  /* 0x0000005b58007986 */ /* 0x0001e4000c101904 */
.L_x_16459:
[----:B------:R-:W-:Y:S02]  /*d280*/  IADD3 R148, R148, 0x100, RZ ;  /* 0x0000010094947810 */ /* 0x000fe40007ffe0ff */
.L_x_16394:
[----:B------:R-:W-:Y:S05]  /*d290*/  BSYNC B0 ;  /* 0x0000000000007941 */ /* 0x000fea0003800000 */
.L_x_16393:
        /* <DEDUP_REMOVED lines=29> */
.L_x_16463:
[----:B0-----:R-:W-:Y:S02]  /*d470*/  IMAD.MOV.U32 R185, RZ, RZ, R174 ;  /* 0x000000ffffb97224 */ /* 0x001fe400078e00ae */
.L_x_16464:
[----:B------:R-:W-:Y:S05]  /*d480*/  BSYNC B1 ;  /* 0x0000000000017941 */ /* 0x000fea0003800000 */
.L_x_16462:
        /* <DEDUP_REMOVED lines=16> */
.L_x_16468:
[----:B------:R-:W-:Y:S05]  /*d590*/  BSYNC B2 ;  /* 0x0000000000027941 */ /* 0x000fea0003800000 */
.L_x_16467:
        /* <DEDUP_REMOVED lines=44> */
.L_x_16466:
[----:B------:R-:W-:Y:S05]  /*d860*/  BSYNC B1 ;  /* 0x0000000000017941 */ /* 0x000fea0003800000 */
.L_x_16465:
        /* <DEDUP_REMOVED lines=14> */
.L_x_16469:
        /* <DEDUP_REMOVED lines=12> */
.L_x_16472:
[----:B------:R-:W-:Y:S02]  /*da10*/  IMAD.MOV.U32 R185, RZ, RZ, R174 ;  /* 0x000000ffffb97224 */ /* 0x000fe400078e00ae */
.L_x_16473:
[----:B------:R-:W-:Y:S05]  /*da20*/  BSYNC B1 ;  /* 0x0000000000017941 */ /* 0x000fea0003800000 */
.L_x_16471:
        /* <DEDUP_REMOVED lines=16> */
.L_x_16477:
[----:B------:R-:W-:Y:S05]  /*db30*/  BSYNC B2 ;  /* 0x0000000000027941 */ /* 0x000fea0003800000 */
.L_x_16476:
        /* <DEDUP_REMOVED lines=43> */
.L_x_16475:
[----:B------:R-:W-:Y:S05]  /*ddf0*/  BSYNC B1 ;  /* 0x0000000000017941 */ /* 0x000fea0003800000 */
.L_x_16474:
        /* <DEDUP_REMOVED lines=8> */
.L_x_16470:
        /* <DEDUP_REMOVED lines=12> */
.L_x_16479:
[----:B------:R-:W-:Y:S02]  /*df40*/  IMAD.MOV.U32 R185, RZ, RZ, R174 ;  /* 0x000000ffffb97224 */ /* 0x000fe400078e00ae */
.L_x_16480:
[----:B------:R-:W-:Y:S05]  /*df50*/  BSYNC B1 ;  /* 0x0000000000017941 */ /* 0x000fea0003800000 */
.L_x_16478:
        /* <DEDUP_REMOVED lines=16> */
.L_x_16484:
[----:B------:R-:W-:Y:S05]  /*e060*/  BSYNC B2 ;  /* 0x0000000000027941 */ /* 0x000fea0003800000 */
.L_x_16483:
        /* <DEDUP_REMOVED lines=44> */
.L_x_16482:
[----:B------:R-:W-:Y:S05]  /*e330*/  BSYNC B1 ;  /* 0x0000000000017941 */ /* 0x000fea0003800000 */
.L_x_16481:
[----:B------:R-:W0:Y:S01]  /*e340*/  I2F.U32 R51, R185 ;  /* 0x000000b900337306 */ /* 0x000e220000201000 */
        /* <DEDUP_REMOVED lines=10> */
.L_x_16485:
        /* <DEDUP_REMOVED lines=12> */
.L_x_16488:
[----:B------:R-:W-:Y:S02]  /*e4b0*/  IMAD.MOV.U32 R185, RZ, RZ, R174 ;  /* 0x000000ffffb97224 */ /* 0x000fe400078e00ae */
.L_x_16489:
[----:B------:R-:W-:Y:S05]  /*e4c0*/  BSYNC B1 ;  /* 0x0000000000017941 */ /* 0x000fea0003800000 */
.L_x_16487:
        /* <DEDUP_REMOVED lines=16> */
.L_x_16493:
[----:B------:R-:W-:Y:S05]  /*e5d0*/  BSYNC B2 ;  /* 0x0000000000027941 */ /* 0x000fea0003800000 */
.L_x_16492:
        /* <DEDUP_REMOVED lines=44> */
.L_x_16491:
[----:B------:R-:W-:Y:S05]  /*e8a0*/  BSYNC B1 ;  /* 0x0000000000017941 */ /* 0x000fea0003800000 */
.L_x_16490:
        /* <DEDUP_REMOVED lines=8> */
.L_x_16486:
        /* <DEDUP_REMOVED lines=12> */
.L_x_16495:
[----:B------:R-:W-:Y:S02]  /*e9f0*/  IMAD.MOV.U32 R185, RZ, RZ, R174 ;  /* 0x000000ffffb97224 */ /* 0x000fe400078e00ae */
.L_x_16496:
[----:B------:R-:W-:Y:S05]  /*ea00*/  BSYNC B1 ;  /* 0x0000000000017941 */ /* 0x000fea0003800000 */
.L_x_16494:
        /* <DEDUP_REMOVED lines=16> */
.L_x_16500:
[----:B------:R-:W-:Y:S05]  /*eb10*/  BSYNC B2 ;  /* 0x0000000000027941 */ /* 0x000fea0003800000 */
.L_x_16499:
        /* <DEDUP_REMOVED lines=44> */
.L_x_16498:
[----:B------:R-:W-:Y:S05]  /*ede0*/  BSYNC B1 ;  /* 0x0000000000017941 */ /* 0x000fea0003800000 */
.L_x_16497:
        /* <DEDUP_REMOVED lines=11> */
.L_x_16501:
        /* <DEDUP_REMOVED lines=12> */
.L_x_16504:
[----:B------:R-:W-:Y:S02]  /*ef60*/  MOV R185, R174 ;  /* 0x000000ae00b97202 */ /* 0x000fe40000000f00 */
.L_x_16505:
[----:B------:R-:W-:Y:S05]  /*ef70*/  BSYNC B1 ;  /* 0x0000000000017941 */ /* 0x000fea0003800000 */
.L_x_16503:
        /* <DEDUP_REMOVED lines=16> */
.L_x_16509:
[----:B------:R-:W-:Y:S05]  /*f080*/  BSYNC B2 ;  /* 0x0000000000027941 */ /* 0x000fea0003800000 */
.L_x_16508:
        /* <DEDUP_REMOVED lines=44> */
.L_x_16507:
[----:B------:R-:W-:Y:S05]  /*f350*/  BSYNC B1 ;  /* 0x0000000000017941 */ /* 0x000fea0003800000 */
.L_x_16506:
        /* <DEDUP_REMOVED lines=8> */
.L_x_16502:
        /* <DEDUP_REMOVED lines=12> */
.L_x_16511:
[----:B------:R-:W-:Y:S02]  /*f4a0*/  IMAD.MOV.U32 R185, RZ, RZ, R174 ;  /* 0x000000ffffb97224 */ /* 0x000fe400078e00ae */
.L_x_16512:
[----:B------:R-:W-:Y:S05]  /*f4b0*/  BSYNC B1 ;  /* 0x0000000000017941 */ /* 0x000fea0003800000 */
.L_x_16510:
        /* <DEDUP_REMOVED lines=16> */
.L_x_16516:
[----:B------:R-:W-:Y:S05]  /*f5c0*/  BSYNC B2 ;  /* 0x0000000000027941 */ /* 0x000fea0003800000 */
.L_x_16515:
        /* <DEDUP_REMOVED lines=44> */
.L_x_16514:
[----:B------:R-:W-:Y:S05]  /*f890*/  BSYNC B1 ;  /* 0x0000000000017941 */ /* 0x000fea0003800000 */
.L_x_16513:
        /* <DEDUP_REMOVED lines=11> */
.L_x_16517:
        /* <DEDUP_REMOVED lines=12> */
.L_x_16520:
[----:B------:R-:W-:Y:S02]  /*fa10*/  IMAD.MOV.U32 R185, RZ, RZ, R174 ;  /* 0x000000ffffb97224 */ /* 0x000fe400078e00ae */
.L_x_16521:
[----:B------:R-:W-:Y:S05]  /*fa20*/  BSYNC B1 ;  /* 0x0000000000017941 */ /* 0x000fea0003800000 */
.L_x_16519:
        /* <DEDUP_REMOVED lines=16> */
.L_x_16525:
[----:B------:R-:W-:Y:S05]  /*fb30*/  BSYNC B2 ;  /* 0x0000000000027941 */ /* 0x000fea0003800000 */
.L_x_16524:
        /* <DEDUP_REMOVED lines=44> */
.L_x_16523:
[----:B------:R-:W-:Y:S05]  /*fe00*/  BSYNC B1 ;  /* 0x0000000000017941 */ /* 0x000fea0003800000 */
.L_x_16522:
        /* <DEDUP_REMOVED lines=8> */
.L_x_16518:
        /* <DEDUP_REMOVED lines=27> */
.L_x_16526:
[----:B------:R-:W-:Y:S02]  /*10040*/  IADD3 R148, R148, 0x100, RZ ;  /* 0x0000010094947810 */ /* 0x000fe40007ffe0ff */
.L_x_16461:
[----:B------:R-:W-:Y:S05]  /*10050*/  BSYNC B0 ;  /* 0x0000000000007941 */ /* 0x000fea0003800000 */
.L_x_16460:
        /* <DEDUP_REMOVED lines=29> */
.L_x_16530:
[----:B0-----:R-:W-:Y:S02]  /*10230*/  IMAD.MOV.U32 R185, RZ, RZ, R174 ;  /* 0x000000ffffb97224 */ /* 0x001fe400078e00ae */
.L_x_16531:
[----:B------:R-:W-:Y:S05]  /*10240*/  BSYNC B1 ;  /* 0x0000000000017941 */ /* 0x000fea0003800000 */
.L_x_16529:
        /* <DEDUP_REMOVED lines=16> */
.L_x_16535:
[----:B------:R-:W-:Y:S05]  /*10350*/  BSYNC B2 ;  /* 0x0000000000027941 */ /* 0x000fea0003800000 */
.L_x_16534:
        /* <DEDUP_REMOVED lines=44> */
.L_x_16533:
[----:B------:R-:W-:Y:S05]  /*10620*/  BSYNC B1 ;  /* 0x0000000000017941 */ /* 0x000fea0003800000 */
.L_x_16532:
        /* <DEDUP_REMOVED lines=14> */
.L_x_16536:
        /* <DEDUP_REMOVED lines=12> */
.L_x_16539:
[----:B------:R-:W-:Y:S02]  /*107d0*/  IMAD.MOV.U32 R185, RZ, RZ, R174 ;  /* 0x000000ffffb97224 */ /* 0x000fe400078e00ae */
.L_x_16540:
[----:B------:R-:W-:Y:S05]  /*107e0*/  BSYNC B1 ;  /* 0x0000000000017941 */ /* 0x000fea0003800000 */
.L_x_16538:
        /* <DEDUP_REMOVED lines=16> */
.L_x_16544:
[----:B------:R-:W-:Y:S05]  /*108f0*/  BSYNC B2 ;  /* 0x0000000000027941 */ /* 0x000fea0003800000 */
.L_x_16543:
        /* <DEDUP_REMOVED lines=43> */
.L_x_16542:
[----:B------:R-:W-:Y:S05]  /*10bb0*/  BSYNC B1 ;  /* 0x0000000000017941 */ /* 0x000fea0003800000 */
.L_x_16541:
        /* <DEDUP_REMOVED lines=8> */
.L_x_16537:
        /* <DEDUP_REMOVED lines=12> */
.L_x_16546:
[----:B------:R-:W-:Y:S02]  /*10d00*/  IMAD.MOV.U32 R185, RZ, RZ, R174 ;  /* 0x000000ffffb97224 */ /* 0x000fe400078e00ae */
.L_x_16547:
[----:B------:R-:W-:Y:S05]  /*10d10*/  BSYNC B1 ;  /* 0x0000000000017941 */ /* 0x000fea0003800000 */
.L_x_16545:
        /* <DEDUP_REMOVED lines=16> */
.L_x_16551:
[----:B------:R-:W-:Y:S05]  /*10e20*/  BSYNC B2 ;  /* 0x0000000000027941 */ /* 0x000fea0003800000 */
.L_x_16550:
        /* <DEDUP_REMOVED lines=44> */
.L_x_16549:
[----:B------:R-:W-:Y:S05]  /*110f0*/  BSYNC B1 ;  /* 0x0000000000017941 */ /* 0x000fea0003800000 */
.L_x_16548:
        /* <DEDUP_REMOVED lines=11> */
.L_x_16552:
        /* <DEDUP_REMOVED lines=12> */
.L_x_16555:
[----:B------:R-:W-:Y:S02]  /*11270*/  IMAD.MOV.U32 R185, RZ, RZ, R174 ;  /* 0x000000ffffb97224 */ /* 0x000fe400078e00ae */
.L_x_16556:
[----:B------:R-:W-:Y:S05]  /*11280*/  BSYNC B1 ;  /* 0x0000000000017941 */ /* 0x000fea0003800000 */
.L_x_16554:
        /* <DEDUP_REMOVED lines=16> */
.L_x_16560:
[----:B------:R-:W-:Y:S05]  /*11390*/  BSYNC B2 ;  /* 0x0000000000027941 */ /* 0x000fea0003800000 */
.L_x_16559:
        /* <DEDUP_REMOVED lines=44> */
.L_x_16558:
[----:B------:R-:W-:Y:S05]  /*11660*/  BSYNC B1 ;  /* 0x0000000000017941 */ /* 0x000fea0003800000 */
.L_x_16557:
        /* <DEDUP_REMOVED lines=8> */
.L_x_16553:
        /* <DEDUP_REMOVED lines=12> */
.L_x_16562:
[----:B------:R-:W-:Y:S02]  /*117b0*/  IMAD.MOV.U32 R185, RZ, RZ, R174 ;  /* 0x000000ffffb97224 */ /* 0x000fe400078e00ae */
.L_x_16563:
[----:B------:R-:W-:Y:S05]  /*117c0*/  BSYNC B1 ;  /* 0x0000000000017941 */ /* 0x000fea0003800000 */
.L_x_16561:
        /* <DEDUP_REMOVED lines=16> */
.L_x_16567:
[----:B------:R-:W-:Y:S05]  /*118d0*/  BSYNC B2 ;  /* 0x0000000000027941 */ /* 0x000fea0003800000 */
.L_x_16566:
        /* <DEDUP_REMOVED lines=44> */
.L_x_16565:
[----:B------:R-:W-:Y:S05]  /*11ba0*/  BSYNC B1 ;  /* 0x0000000000017941 */ /* 0x000fea0003800000 */
.L_x_16564:
        /* <DEDUP_REMOVED lines=11> */
.L_x_16568:
        /* <DEDUP_REMOVED lines=12> */
.L_x_16571:
[----:B------:R-:W-:Y:S02]  /*11d20*/  IMAD.MOV.U32 R185, RZ, RZ, R174 ;  /* 0x000000ffffb97224 */ /* 0x000fe400078e00ae */
.L_x_16572:
[----:B------:R-:W-:Y:S05]  /*11d30*/  BSYNC B1 ;  /* 0x0000000000017941 */ /* 0x000fea0003800000 */
.L_x_16570:
        /* <DEDUP_REMOVED lines=16> */
.L_x_16576:
[----:B------:R-:W-:Y:S05]  /*11e40*/  BSYNC B2 ;  /* 0x0000000000027941 */ /* 0x000fea0003800000 */
.L_x_16575:
        /* <DEDUP_REMOVED lines=44> */
.L_x_16574:
[----:B------:R-:W-:Y:S05]  /*12110*/  BSYNC B1 ;  /* 0x0000000000017941 */ /* 0x000fea0003800000 */
.L_x_16573:
        /* <DEDUP_REMOVED lines=8> */
.L_x_16569:
        /* <DEDUP_REMOVED lines=12> */
.L_x_16578:
[----:B------:R-:W-:Y:S02]  /*12260*/  IMAD.MOV.U32 R185, RZ, RZ, R174 ;  /* 0x000000ffffb97224 */ /* 0x000fe400078e00ae */
.L_x_16579:
[----:B------:R-:W-:Y:S05]  /*12270*/  BSYNC B1 ;  /* 0x0000000000017941 */ /* 0x000fea0003800000 */
.L_x_16577:
        /* <DEDUP_REMOVED lines=16> */
.L_x_16583:
[----:B------:R-:W-:Y:S05]  /*12380*/  BSYNC B2 ;  /* 0x0000000000027941 */ /* 0x000fea0003800000 */
.L_x_16582:
        /* <DEDUP_REMOVED lines=44> */
.L_x_16581:
[----:B------:R-:W-:Y:S05]  /*12650*/  BSYNC B1 ;  /* 0x0000000000017941 */ /* 0x000fea0003800000 */
.L_x_16580:
        /* <DEDUP_REMOVED lines=11> */
.L_x_16584:
        /* <DEDUP_REMOVED lines=12> */
.L_x_16587:
[----:B------:R-:W-:Y:S02]  /*127d0*/  MOV R185, R174 ;  /* 0x000000ae00b97202 */ /* 0x000fe40000000f00 */
.L_x_16588:
[----:B------:R-:W-:Y:S05]  /*127e0*/  BSYNC B1 ;  /* 0x0000000000017941 */ /* 0x000fea0003800000 */
.L_x_16586:
        /* <DEDUP_REMOVED lines=16> */
.L_x_16592:
[----:B------:R-:W-:Y:S05]  /*128f0*/  BSYNC B2 ;  /* 0x0000000000027941 */ /* 0x000fea0003800000 */
.L_x_16591:
        /* <DEDUP_REMOVED lines=44> */
.L_x_16590:
[----:B------:R-:W-:Y:S05]  /*12bc0*/  BSYNC B1 ;  /* 0x0000000000017941 */ /* 0x000fea0003800000 */
.L_x_16589:
        /* <DEDUP_REMOVED lines=8> */
.L_x_16585:
        /* <DEDUP_REMOVED lines=9> */
[----:B------:R-:W-:Y:S01]  /*12ce0*/  SHF.R.U32.HI R148, RZ, 0x1e, R148 ;  /* 0x0000001eff947819 */ /* 0x000fe20000011694 */
[----:B------:R0:W-:Y:S01]  /*12cf0*/  STG.E.128 [R88.64], R84 ;  /* 0x0000005458007986 */ /* 0x0001e2000c101d04 */
[----:B------:R-:W-:Y:S01]  /*12d00*/  IADD3 R90, P0, R149, c[0x0][0x190], RZ ;  /* 0x00006400955a7a10 */ /* 0x000fe20007f1e0ff */
[----:B------:R-:W-:-:S03]  /*12d10*/  IMAD.IADD R95, R92, 0x1, R95 ;  /* 0x000000015c5f7824 */ /* 0x000fc600078e025f */
[----:B------:R-:W-:-:S05]  /*12d20*/  IADD3.X R91, R148, c[0x0][0x194], RZ, P0, !PT ;  /* 0x00006500945b7a10 */ /* 0x000fca00007fe4ff */
[----:B------:R0:W-:Y:S01]  /*12d30*/  STG.E [R90.64], R95 ;  /* 0x0000005f5a007986 */ /* 0x0001e2000c101904 */
[----:B------:R-:W-:Y:S05]  /*12d40*/  @!P1 BRA `(.L_x_16528) ;  /* 0x000000b000009947 */ /* 0x000fea0003800000 */
[----:B0-----:R-:W-:Y:S02]  /*12d50*/  SHF.L.U32 R89, R177, 0x10, RZ ;  /* 0x00000010b1597819 */ /* 0x001fe400000006ff */
[----:B------:R-:W-:Y:S02]  /*12d60*/  LOP3.LUT R88, R178, 0xffff, RZ, 0xc0, !PT ;  /* 0x0000ffffb2587812 */ /* 0x000fe400078ec0ff */
[----:B------:R-:W-:Y:S02]  /*12d70*/  LOP3.LUT R89, R89, 0xff0000, RZ, 0xc0, !PT ;  /* 0x00ff000059597812 */ /* 0x000fe400078ec0ff */
[----:B------:R-:W-:Y:S02]  /*12d80*/  LOP3.LUT R90, R176, 0xff, RZ, 0xc0, !PT ;  /* 0x000000ffb05a7812 */ /* 0x000fe400078ec0ff */
[----:B------:R-:W-:Y:S01]  /*12d90*/  LOP3.LUT R91, R175, 0xff, RZ, 0xc0, !PT ;  /* 0x000000ffaf5b7812 */ /* 0x000fe200078ec0ff */
[----:B------:R-:W-:Y:S01]  /*12da0*/  IMAD R89, R88, 0x1000000, R89 ;  /* 0x0100000058597824 */ /* 0x000fe200078e0259 */
[----:B------:R-:W-:-:S03]  /*12db0*/  IADD3 R88, P0, R149, c[0x0][0x198], RZ ;  /* 0x0000660095587a10 */ /* 0x000fc60007f1e0ff */
[----:B------:R-:W-:Y:S01]  /*12dc0*/  IMAD R90, R90, 0x100, R89 ;  /* 0x000001005a5a7824 */ /* 0x000fe200078e0259 */
[----:B------:R-:W-:-:S03]  /*12dd0*/  IADD3.X R89, R148, c[0x0][0x19c], RZ, P0, !PT ;  /* 0x0000670094597a10 */ /* 0x000fc600007fe4ff */
[----:B------:R-:W-:-:S05]  /*12de0*/  IMAD.IADD R91, R90, 0x1, R91 ;  /* 0x000000015a5b7824 */ /* 0x000fca00078e025b */
[----:B------:R0:W-:Y:S02]  /*12df0*/  STG.E [R88.64], R91 ;  /* 0x0000005b58007986 */ /* 0x0001e4000c101904 */
.L_x_16528:
[----:B------:R-:W-:Y:S05]  /*12e00*/  BSYNC B0 ;  /* 0x0000000000007941 */ /* 0x000fea0003800000 */
.L_x_16527:
[----:B0-----:R-:W-:Y:S01]  /*12e10*/  FADD.FTZ R88, RZ, R64 ;  /* 0x00000040ff587221 */ /* 0x001fe20000010000 */
[----:B------:R-:W-:Y:S02]  /*12e20*/  LOP3.LUT P0, RZ, R170, 0xff, RZ, 0xc0, !PT ;  /* 0x000000ffaaff7812 */ /* 0x000fe4000780c0ff */
[----:B------:R-:W-:Y:S01]  /*12e30*/  SHF.R.U32.HI R92, RZ, 0x5, R0 ;  /* 0x00000005ff5c7819 */ /* 0x000fe20000011600 */
[----:B------:R-:W-:Y:S01]  /*12e40*/  FADD.FTZ R89, R65, R88 ;  /* 0x0000005841597221 */ /* 0x000fe20000010000 */
[----:B------:R-:W-:Y:S02]  /*12e50*/  ISETP.NE.AND P1, PT, R173, RZ, PT ;  /* 0x000000ffad00720c */ /* 0x000fe40003f25270 */
        /* <DEDUP_REMOVED lines=8> */
[C---:B------:R-:W-:Y:S02]  /*12ee0*/  ISETP.GT.U32.AND P0, PT, R8.reuse, 0x1ff, PT ;  /* 0x000001ff0800780c */ /* 0x040fe40003f04070 */
[----:B------:R-:W-:Y:S01]  /*12ef0*/  ISETP.GT.U32.AND P1, PT, R8, 0x2ff, PT ;  /* 0x000002ff0800780c */ /* 0x000fe20003f24070 */
        /* <DEDUP_REMOVED lines=22> */
.L_x_16609:
        /* <DEDUP_REMOVED lines=70> */
.L_x_16610:
        /* <DEDUP_REMOVED lines=12> */
[----:B------:R-:W-:Y:S01]  /*13580*/  ISETP.NE.AND P1, PT, R173, RZ, PT ;  /* 0x000000ffad00720c */ /* 0x000fe20003f25270 */
[----:B------:R-:W-:Y:S02]  /*13590*/  IMAD.MOV.U32 R90, RZ, RZ, RZ ;  /* 0x000000ffff5a7224 */ /* 0x000fe400078e00ff */
[----:B------:R-:W-:Y:S01]  /*135a0*/  @!P0 IMAD.MOV.U32 R90, RZ, RZ, R171 ;  /* 0x000000ffff5a8224 */ /* 0x000fe200078e00ab */
[----:B------:R-:W-:Y:S03]  /*135b0*/  BSSY B0, `(.L_x_16595) ;  /* 0x000005b000007945 */ /* 0x000fe60003800000 */
[----:B------:R-:W-:Y:S01]  /*135c0*/  I2F R184, R90 ;  /* 0x0000005a00b87306 */ /* 0x000fe20000201400 */
[----:B------:R-:W1:Y:S04]  /*135d0*/  SHFL.DOWN PT, R93, R90, 0x4, 0x1f ;  /* 0x08801f005a5d7f89 */ /* 0x000e6800000e0000 */
[----:B------:R-:W2:Y:S01]  /*135e0*/  @!P0 LDS.64 R88, [R92.X8] ;  /* 0x000000005c588984 */ /* 0x000ea20000008a00 */
[----:B------:R-:W-:Y:S01]  /*135f0*/  ISETP.NE.AND P0, PT, RZ, UR6, PT ;  /* 0x00000006ff007c0c */ /* 0x000fe2000bf05270 */
[----:B-1----:R-:W-:Y:S01]  /*13600*/  IMAD.IADD R94, R93, 0x1, R90 ;  /* 0x000000015d5e7824 */ /* 0x002fe200078e025a */
[----:B------:R-:W-:Y:S04]  /*13610*/  I2F R188, R93 ;  /* 0x0000005d00bc7306 */ /* 0x000fe80000201400 */
[----:B------:R-:W1:Y:S04]  /*13620*/  SHFL.DOWN PT, R187, R94, 0x2, 0x1f ;  /* 0x08401f005ebb7f89 */ /* 0x000e6800000e0000 */
[----:B------:R-:W3:Y:S08]  /*13630*/  I2F R148, R94 ;  /* 0x0000005e00947306 */ /* 0x000ef00000201400 */
[----:B---3--:R-:W-:Y:S01]  /*13640*/  MUFU.RCP R149, R148 ;  /* 0x0000009400957308 */ /* 0x008fe20000001000 */
[----:B0-2---:R-:W0:Y:S01]  /*13650*/  SHFL.DOWN PT, R95, R88, 0x4, 0x1f ;  /* 0x08801f00585f7f89 */ /* 0x005e2200000e0000 */
[----:B-1----:R-:W-:-:S03]  /*13660*/  IADD3 R90, R94, R187, RZ ;  /* 0x000000bb5e5a7210 */ /* 0x002fc60007ffe0ff */
[----:B------:R-:W1:Y:S03]  /*13670*/  SHFL.DOWN PT, R92, R89, 0x4, 0x1f ;  /* 0x08801f00595c7f89 */ /* 0x000e6600000e0000 */
[----:B------:R-:W2:Y:S08]  /*13680*/  I2F R189, R90 ;  /* 0x0000005a00bd7306 */ /* 0x000eb00000201400 */
[----:B------:R-:W3:Y:S08]  /*13690*/  I2F R187, R187 ;  /* 0x000000bb00bb7306 */ /* 0x000ef00000201400 */
[----:B--2---:R-:W2:Y:S01]  /*136a0*/  MUFU.RCP R93, R189 ;  /* 0x000000bd005d7308 */ /* 0x004ea20000001000 */
[----:B0-----:R-:W-:-:S02]  /*136b0*/  FMUL.FTZ R185, R95, R188 ;  /* 0x000000bc5fb97220 */ /* 0x001fc40000410000 */
[----:B------:R-:W-:Y:S02]  /*136c0*/  FADD.FTZ R95, -R95, R88 ;  /* 0x000000585f5f7221 */ /* 0x000fe40000010100 */
[----:B------:R-:W-:Y:S02]  /*136d0*/  FFMA.FTZ R190, R184, R88, R185 ;  /* 0x00000058b8be7223 */ /* 0x000fe400000100b9 */
[----:B------:R-:W-:Y:S02]  /*136e0*/  FMUL.FTZ R95, R95, R95 ;  /* 0x0000005f5f5f7220 */ /* 0x000fe40000410000 */
[----:B------:R-:W-:Y:S02]  /*136f0*/  FMUL.FTZ R185, R149, R190 ;  /* 0x000000be95b97220 */ /* 0x000fe40000410000 */
[----:B------:R-:W-:Y:S02]  /*13700*/  FMUL.FTZ R95, R95, R184 ;  /* 0x000000b85f5f7220 */ /* 0x000fe40000410000 */
[----:B-1----:R-:W-:Y:S01]  /*13710*/  FADD.FTZ R92, R92, R89 ;  /* 0x000000595c5c7221 */ /* 0x002fe20000010000 */
[----:B------:R-:W3:Y:S01]  /*13720*/  SHFL.DOWN PT, R88, R185, 0x2, 0x1f ;  /* 0x08401f00b9587f89 */ /* 0x000ee200000e0000 */
[----:B------:R-:W-:-:S04]  /*13730*/  FMUL.FTZ R95, R95, R188 ;  /* 0x000000bc5f5f7220 */ /* 0x000fc80000410000 */
[----:B------:R-:W-:Y:S02]  /*13740*/  FFMA.FTZ R92, R149, R95, R92 ;  /* 0x0000005f955c7223 */ /* 0x000fe4000001005c */
[----:B------:R-:W0:Y:S04]  /*13750*/  SHFL.DOWN PT, R149, R90, 0x1, 0x1f ;  /* 0x08201f005a957f89 */ /* 0x000e2800000e0000 */
[----:B------:R-:W1:Y:S01]  /*13760*/  SHFL.DOWN PT, R89, R92, 0x2, 0x1f ;  /* 0x08401f005c597f89 */ /* 0x000e6200000e0000 */
[----:B---3--:R-:W-:Y:S02]  /*13770*/  FMUL.FTZ R94, R88, R187 ;  /* 0x000000bb585e7220 */ /* 0x008fe40000410000 */
[----:B------:R-:W-:Y:S02]  /*13780*/  FADD.FTZ R88, R185, -R88 ;  /* 0x80000058b9587221 */ /* 0x000fe40000010000 */
[----:B------:R-:W-:-:S02]  /*13790*/  FFMA.FTZ R94, R148, R185, R94 ;  /* 0x000000b9945e7223 */ /* 0x000fc4000001005e */
[----:B------:R-:W-:Y:S02]  /*137a0*/  FMUL.FTZ R95, R88, R88 ;  /* 0x00000058585f7220 */ /* 0x000fe40000410000 */
[----:B--2---:R-:W-:Y:S02]  /*137b0*/  FMUL.FTZ R94, R93, R94 ;  /* 0x0000005e5d5e7220 */ /* 0x004fe40000410000 */
[----:B0-----:R-:W-:Y:S02]  /*137c0*/  IMAD.IADD R88, R90, 0x1, R149 ;  /* 0x000000015a587824 */ /* 0x001fe400078e0295 */
[----:B------:R-:W-:Y:S01]  /*137d0*/  FMUL.FTZ R95, R148, R95 ;  /* 0x0000005f945f7220 */ /* 0x000fe20000410000 */
[----:B------:R-:W0:Y:S01]  /*137e0*/  SHFL.DOWN PT, R185, R94, 0x1, 0x1f ;  /* 0x08201f005eb97f89 */ /* 0x000e2200000e0000 */
[----:B-1----:R-:W-:Y:S01]  /*137f0*/  FADD.FTZ R92, R92, R89 ;  /* 0x000000595c5c7221 */ /* 0x002fe20000010000 */
        /* <DEDUP_REMOVED lines=15> */
[----:B------:R-:W-:Y:S02]  /*138f0*/  IMAD.MOV.U32 R90, RZ, RZ, c[0x0][0x1e0] ;  /* 0x00007800ff5a7624 */ /* 0x000fe400078e00ff */
[----:B------:R-:W0:Y:S04]  /*13900*/  SHFL.IDX PT, R185, R185, RZ, 0x1f ;  /* 0x00001fffb9b97589 */ /* 0x000e2800000e0000 */
[----:B------:R-:W1:Y:S01]  /*13910*/  SHFL.IDX PT, R89, R89, RZ, 0x1f ;  /* 0x00001fff59597589 */ /* 0x000e6200000e0000 */
[C---:B0-----:R-:W-:Y:S01]  /*13920*/  FMUL.FTZ R88, R185.reuse, R185 ;  /* 0x000000b9b9587220 */ /* 0x041fe20000410000 */
[----:B------:R-:W-:-:S04]  /*13930*/  FSEL R187, R185, RZ, !P0 ;  /* 0x000000ffb9bb7208 */ /* 0x000fc80004000000 */
[----:B------:R-:W-:Y:S01]  /*13940*/  FSEL R93, R88, RZ, P0 ;  /* 0x000000ff585d7208 */ /* 0x000fe20000000000 */
[----:B-1----:R-:W-:Y:S01]  /*13950*/  FFMA.FTZ R88, R89, R90, c[0x0][0x228] ;  /* 0x00008a0059587623 */ /* 0x002fe2000001005a */
[----:B------:R-:W-:-:S03]  /*13960*/  LOP3.LUT P0, RZ, R91, 0x1f, R0, 0xf8, !PT ;  /* 0x0000001f5bff7812 */ /* 0x000fc6000780f800 */
[----:B------:R-:W-:-:S04]  /*13970*/  FADD.FTZ R93, R88, R93 ;  /* 0x0000005d585d7221 */ /* 0x000fc80000010000 */
[----:B------:R-:W0:Y:S06]  /*13980*/  MUFU.RSQ R189, R93 ;  /* 0x0000005d00bd7308 */ /* 0x000e2c0000001400 */
[----:B------:R-:W-:Y:S02]  /*13990*/  @!P0 IMAD.MOV.U32 R90, RZ, RZ, 0x4 ;  /* 0x00000004ff5a8424 */ /* 0x000fe400078e00ff */
[----:B------:R-:W-:Y:S02]  /*139a0*/  @!P0 IMAD.MOV.U32 R88, RZ, RZ, 0x4 ;  /* 0x00000004ff588424 */ /* 0x000fe400078e00ff */
        /* <DEDUP_REMOVED lines=8> */
[----:B------:R-:W-:Y:S02]  /*13a30*/  FADD.FTZ R148, R67, -R187 ;  /* 0x800000bb43947221 */ /* 0x000fe40000010000 */
[----:B------:R-:W-:Y:S02]  /*13a40*/  IMAD.MOV.U32 R149, RZ, RZ, 0x10 ;  /* 0x00000010ff957424 */ /* 0x000fe400078e00ff */
[C---:B------:R-:W-:Y:S02]  /*13a50*/  FMUL.FTZ R92, R189.reuse, R88 ;  /* 0x00000058bd5c7220 */ /* 0x040fe40000410000 */
[C---:B------:R-:W-:Y:S02]  /*13a60*/  FMUL.FTZ R93, R189.reuse, R90 ;  /* 0x0000005abd5d7220 */ /* 0x040fe40000410000 */
[C---:B------:R-:W-:Y:S02]  /*13a70*/  FMUL.FTZ R95, R189.reuse, R148 ;  /* 0x00000094bd5f7220 */ /* 0x040fe40000410000 */
[----:B------:R-:W-:-:S02]  /*13a80*/  FMUL.FTZ R94, R189, R94 ;  /* 0x0000005ebd5e7220 */ /* 0x000fc40000410000 */
[----:B------:R-:W-:-:S04]  /*13a90*/  IMAD.WIDE.U32 R184, R186, R149, c[0x0][0x208] ;  /* 0x00008200bab87625 */ /* 0x000fc800078e0095 */
[----:B------:R-:W-:Y:S02]  /*13aa0*/  FFMA.FTZ R91, R96, R95, R143 ;  /* 0x0000005f605b7223 */ /* 0x000fe4000001008f */
[----:B------:R-:W-:Y:S02]  /*13ab0*/  FFMA.FTZ R90, R55, R94, R28 ;  /* 0x0000005e375a7223 */ /* 0x000fe4000001001c */
[----:B------:R-:W-:Y:S02]  /*13ac0*/  FFMA.FTZ R89, R53, R93, R144 ;  /* 0x0000005d35597223 */ /* 0x000fe40000010090 */
[----:B------:R-:W-:Y:S02]  /*13ad0*/  FFMA.FTZ R88, R54, R92, R27 ;  /* 0x0000005c36587223 */ /* 0x000fe4000001001b */
[C---:B------:R-:W-:Y:S01]  /*13ae0*/  IMAD.WIDE.U32 R148, R186.reuse, R149, c[0x0][0x210] ;  /* 0x00008400ba947625 */ /* 0x040fe200078e0095 */
[----:B------:R-:W-:Y:S02]  /*13af0*/  IADD3 R186, R186, 0x100, RZ ;  /* 0x00000100baba7810 */ /* 0x000fe40007ffe0ff */
[----:B------:R0:W-:Y:S01]  /*13b00*/  STG.E.128 [R184.64], R88 ;  /* 0x00000058b8007986 */ /* 0x0001e2000c101d04 */
[----:B------:R-:W-:-:S02]  /*13b10*/  FFMA.FTZ R95, R100, R95, R145 ;  /* 0x0000005f645f7223 */ /* 0x000fc40000010091 */
[----:B------:R-:W-:Y:S02]  /*13b20*/  FFMA.FTZ R94, R99, R94, R30 ;  /* 0x0000005e635e7223 */ /* 0x000fe4000001001e */
[----:B------:R-:W-:Y:S02]  /*13b30*/  FFMA.FTZ R93, R97, R93, R146 ;  /* 0x0000005d615d7223 */ /* 0x000fe40000010092 */
[----:B------:R-:W-:-:S05]  /*13b40*/  FFMA.FTZ R92, R98, R92, R29 ;  /* 0x0000005c625c7223 */ /* 0x000fca000001001d */
[----:B------:R0:W-:Y:S02]  /*13b50*/  STG.E.128 [R148.64], R92 ;  /* 0x0000005c94007986 */ /* 0x0001e4000c101d04 */
.L_x_16596:
[----:B------:R-:W-:Y:S05]  /*13b60*/  BSYNC B0 ;  /* 0x0000000000007941 */ /* 0x000fea0003800000 */
.L_x_16595:
[----:B------:R-:W-:Y:S01]  /*13b70*/  ISETP.NE.AND P0, PT, R179, RZ, PT ;  /* 0x000000ffb300720c */ /* 0x000fe20003f05270 */
[----:B------:R-:W-:-:S12]  /*13b80*/  BSSY B0, `(.L_x_16597) ;  /* 0x0000018000007945 */ /* 0x000fd80003800000 */
[----:B------:R-:W-:Y:S05]  /*13b90*/  @!P0 BRA `(.L_x_16598) ;  /* 0x0000016000008947 */ /* 0x000fea0003800000 */
[--C-:B01----:R-:W-:Y:S02]  /*13ba0*/  FADD.FTZ R88, R68, -R187.reuse ;  /* 0x800000bb44587221 */ /* 0x103fe40000010000 */
[--C-:B------:R-:W-:Y:S02]  /*13bb0*/  FADD.FTZ R90, R69, -R187.reuse ;  /* 0x800000bb455a7221 */ /* 0x100fe40000010000 */
[--C-:B------:R-:W-:Y:S02]  /*13bc0*/  FADD.FTZ R94, R70, -R187.reuse ;  /* 0x800000bb465e7221 */ /* 0x100fe40000010000 */
[----:B------:R-:W-:Y:S02]  /*13bd0*/  FADD.FTZ R148, R71, -R187 ;  /* 0x800000bb47947221 */ /* 0x000fe40000010000 */
[----:B------:R-:W-:Y:S02]  /*13be0*/  IMAD.MOV.U32 R149, RZ, RZ, 0x10 ;  /* 0x00000010ff957424 */ /* 0x000fe400078e00ff */
[----:B------:R-:W-:-:S02]  /*13bf0*/  FMUL.FTZ R92, R189, R88 ;  /* 0x00000058bd5c7220 */ /* 0x000fc40000410000 */
[C---:B------:R-:W-:Y:S02]  /*13c00*/  FMUL.FTZ R93, R189.reuse, R90 ;  /* 0x0000005abd5d7220 */ /* 0x040fe40000410000 */
[C---:B------:R-:W-:Y:S02]  /*13c10*/  FMUL.FTZ R95, R189.reuse, R148 ;  /* 0x00000094bd5f7220 */ /* 0x040fe40000410000 */
[----:B------:R-:W-:Y:S02]  /*13c20*/  FMUL.FTZ R94, R189, R94 ;  /* 0x0000005ebd5e7220 */ /* 0x000fe40000410000 */
        /* <DEDUP_REMOVED lines=13> */
.L_x_16598:
[----:B------:R-:W-:Y:S05]  /*13d00*/  BSYNC B0 ;  /* 0x0000000000007941 */ /* 0x000fea0003800000 */
.L_x_16597:
        /* <DEDUP_REMOVED lines=25> */
.L_x_16600:
[----:B------:R-:W-:Y:S05]  /*13ea0*/  BSYNC B0 ;  /* 0x0000000000007941 */ /* 0x000fea0003800000 */
.L_x_16599:
        /* <DEDUP_REMOVED lines=25> */
.L_x_16602:
[----:B------:R-:W-:Y:S05]  /*14040*/  BSYNC B0 ;  /* 0x0000000000007941 */ /* 0x000fea0003800000 */
.L_x_16601:
[----:B------:R-:W-:Y:S01]  /*14050*/  ISETP.NE.AND P0, PT, R182, RZ, PT ;  /* 0x000000ffb600720c */ /* 0x000fe20003f05270 */
[----:B------:R-:W-:-:S12]  /*14060*/  BSSY B0, `(.L_x_16603) ;  /* 0x0000018000007945 */ /* 0x000fd80003800000 */
[----:B------:R-:W-:Y:S05]  /*14070*/  @!P0 BRA `(.L_x_16604) ;  /* 0x0000016000008947 */ /* 0x000fea0003800000 */
[----:B0-----:R-:W-:Y:S01]  /*14080*/  HFMA2.MMA R149, -RZ, RZ, 0, 9.5367431640625e-07 ;  /* 0x00000010ff957435 */ /* 0x001fe200000001ff */
[--C-:B-1----:R-:W-:Y:S02]  /*14090*/  FADD.FTZ R88, R80, -R187.reuse ;  /* 0x800000bb50587221 */ /* 0x102fe40000010000 */
        /* <DEDUP_REMOVED lines=20> */
.L_x_16604:
[----:B------:R-:W-:Y:S05]  /*141e0*/  BSYNC B0 ;  /* 0x0000000000007941 */ /* 0x000fea0003800000 */
.L_x_16603:
        /* <DEDUP_REMOVED lines=24> */
.L_x_16606:
[----:B------:R-:W-:Y:S05]  /*14370*/  BSYNC B0 ;  /* 0x0000000000007941 */ /* 0x000fea0003800000 */
.L_x_16605:
[----:B------:R-:W-:Y:S02]  /*14380*/  LOP3.LUT P0, RZ, R170, 0xff, RZ, 0xc0, !PT ;  /* 0x000000ffaaff7812 */ /* 0x000fe4000780c0ff */
[----:B------:R-:W-:Y:S02]  /*14390*/  IADD3 R15, R15, c[0x0][0x160], RZ ;  /* 0x000058000f0f7a10 */ /* 0x000fe40007ffe0ff */
[----:B------:R-:W-:Y:S02]  /*143a0*/  SEL R170, RZ, 0x1, P0 ;  /* 0x00000001ffaa7807 */ /* 0x000fe40000000000 */
[----:B------:R-:W-:-:S13]  /*143b0*/  ISETP.GE.AND P0, PT, R15, c[0x0][0x164], PT ;  /* 0x000059000f007a0c */ /* 0x000fda0003f06270 */
[----:B01----:R-:W-:Y:S01]  /*143c0*/  @P0 CALL.REL.NOINC `(.L_x_16607) ;  /* 0x0000001000000944 */ /* 0x003fe20003c00000 */
[----:B------:R-:W-:Y:S05]  /*143d0*/  BRA `(.L_x_16608) ;  /* 0xfffed76000007947 */ /* 0x000fea000383ffff */
.L_x_16607:
[----:B------:R-:W-:Y:S05]  /*143e0*/  EXIT ;  /* 0x000000000000794d */ /* 0x000fea0003800000 */
.L_x_16593:
[----:B------:R-:W-:Y:S01]  /*143f0*/  IMAD.MOV.U32 R148, RZ, RZ, 0x1 ;  /* 0x00000001ff947424 */ /* 0x000fe200078e00ff */
[----:B------:R-:W-:Y:S01]  /*14400*/  MOV R90, 0x14440 ;  /* 0x00014440005a7802 */ /* 0x000fe20000000f00 */
[----:B------:R-:W-:Y:S02]  /*14410*/  IMAD.MOV.U32 R93, RZ, RZ, 0x1f ;  /* 0x0000001fff5d7424 */ /* 0x000fe400078e00ff */
[----:B------:R-:W-:Y:S02]  /*14420*/  IMAD.MOV.U32 R94, RZ, RZ, -0x1 ;  /* 0xffffffffff5e7424 */ /* 0x000fe400078e00ff */
[----:B------:R-:W-:Y:S05]  /*14430*/  CALL.REL.NOINC `($__internal_68_$__cuda_sm70_shflsync_bfly_p) ;  /* 0x000006c000007944 */ /* 0x000fea0003c00000 */
[----:B-1----:R-:W-:Y:S01]  /*14440*/  IMAD.MOV.U32 R88, RZ, RZ, R148 ;  /* 0x000000ffff587224 */ /* 0x002fe200078e0094 */
[----:B0-----:R-:W-:Y:S05]  /*14450*/  BRA `(.L_x_16609) ;  /* 0xffffec0000007947 */ /* 0x001fea000383ffff */
.L_x_16594:
[----:B------:R-:W-:Y:S01]  /*14460*/  IMAD.MOV.U32 R148, RZ, RZ, 0x2 ;  /* 0x00000002ff947424 */ /* 0x000fe200078e00ff */
[----:B------:R-:W-:Y:S01]  /*14470*/  MOV R90, 0x144b0 ;  /* 0x000144b0005a7802 */ /* 0x000fe20000000f00 */
[----:B------:R-:W-:Y:S02]  /*14480*/  IMAD.MOV.U32 R93, RZ, RZ, 0x1f ;  /* 0x0000001fff5d7424 */ /* 0x000fe400078e00ff */
[----:B------:R-:W-:Y:S02]  /*14490*/  IMAD.MOV.U32 R94, RZ, RZ, -0x1 ;  /* 0xffffffffff5e7424 */ /* 0x000fe400078e00ff */
[----:B------:R-:W-:Y:S05]  /*144a0*/  CALL.REL.NOINC `($__internal_68_$__cuda_sm70_shflsync_bfly_p) ;  /* 0x0000065000007944 */ /* 0x000fea0003c00000 */
[----:B01----:R-:W-:Y:S01]  /*144b0*/  FADD.FTZ R89, R89, R148 ;  /* 0x0000009459597221 */ /* 0x003fe20000010000 */
[----:B------:R-:W-:Y:S01]  /*144c0*/  MOV R148, 0x4 ;  /* 0x0000000400947802 */ /* 0x000fe20000000f00 */
[----:B------:R-:W-:Y:S01]  /*144d0*/  IMAD.MOV.U32 R93, RZ, RZ, 0x1f ;  /* 0x0000001fff5d7424 */ /* 0x000fe200078e00ff */
[----:B------:R-:W-:Y:S01]  /*144e0*/  MOV R90, 0x14510 ;  /* 0x00014510005a7802 */ /* 0x000fe20000000f00 */
[----:B------:R-:W-:-:S02]  /*144f0*/  IMAD.MOV.U32 R94, RZ, RZ, -0x1 ;  /* 0xffffffffff5e7424 */ /* 0x000fc400078e00ff */
[----:B------:R-:W-:Y:S05]  /*14500*/  CALL.REL.NOINC `($__internal_68_$__cuda_sm70_shflsync_bfly_p) ;  /* 0x000005f000007944 */ /* 0x000fea0003c00000 */
[----:B01----:R-:W-:Y:S01]  /*14510*/  FADD.FTZ R89, R89, R148 ;  /* 0x0000009459597221 */ /* 0x003fe20000010000 */
[----:B------:R-:W-:Y:S01]  /*14520*/  MOV R90, 0x14570 ;  /* 0x00014570005a7802 */ /* 0x000fe20000000f00 */
[----:B------:R-:W-:-:S02]  /*14530*/  IMAD.MOV.U32 R148, RZ, RZ, 0x8 ;  /* 0x00000008ff947424 */ /* 0x000fc400078e00ff */
[----:B------:R-:W-:Y:S02]  /*14540*/  IMAD.MOV.U32 R93, RZ, RZ, 0x1f ;  /* 0x0000001fff5d7424 */ /* 0x000fe400078e00ff */
[----:B------:R-:W-:Y:S02]  /*14550*/  IMAD.MOV.U32 R94, RZ, RZ, -0x1 ;  /* 0xffffffffff5e7424 */ /* 0x000fe400078e00ff */
[----:B------:R-:W-:Y:S05]  /*14560*/  CALL.REL.NOINC `($__internal_68_$__cuda_sm70_shflsync_bfly_p) ;  /* 0x0000059000007944 */ /* 0x000fea0003c00000 */
[----:B01----:R-:W-:Y:S01]  /*14570*/  FADD.FTZ R89, R89, R148 ;  /* 0x0000009459597221 */ /* 0x003fe20000010000 */
[----:B------:R-:W-:Y:S01]  /*14580*/  MOV R90, 0x145d0 ;  /* 0x000145d0005a7802 */ /* 0x000fe20000000f00 */
[----:B------:R-:W-:Y:S02]  /*14590*/  IMAD.MOV.U32 R148, RZ, RZ, 0x10 ;  /* 0x00000010ff947424 */ /* 0x000fe400078e00ff */
[----:B------:R-:W-:Y:S02]  /*145a0*/  IMAD.MOV.U32 R93, RZ, RZ, 0x1f ;  /* 0x0000001fff5d7424 */ /* 0x000fe400078e00ff */
[----:B------:R-:W-:Y:S02]  /*145b0*/  IMAD.MOV.U32 R94, RZ, RZ, -0x1 ;  /* 0xffffffffff5e7424 */ /* 0x000fe400078e00ff */
[----:B------:R-:W-:Y:S05]  /*145c0*/  CALL.REL.NOINC `($__internal_68_$__cuda_sm70_shflsync_bfly_p) ;  /* 0x0000053000007944 */ /* 0x000fea0003c00000 */
[----:B-1----:R-:W-:Y:S01]  /*145d0*/  FADD.FTZ R88, R89, R148 ;  /* 0x0000009459587221 */ /* 0x002fe20000010000 */
[----:B------:R-:W-:Y:S01]  /*145e0*/  ISETP.NE.AND P5, PT, R173, RZ, PT ;  /* 0x000000ffad00720c */ /* 0x000fe20003fa5270 */
[----:B------:R-:W-:-:S02]  /*145f0*/  HFMA2.MMA R148, -RZ, RZ, 0, 5.9604644775390625e-08 ;  /* 0x00000001ff947435 */ /* 0x000fc400000001ff */
        /* <DEDUP_REMOVED lines=50> */
[----:B------:R-:W-:Y:S02]  /*14920*/  IMAD.MOV.U32 R93, RZ, RZ, 0x1f ;  /* 0x0000001fff5d7424 */ /* 0x000fe400078e00ff */
[----:B------:R-:W-:Y:S01]  /*14930*/  @P4 FFMA.FTZ R89, R91, R91, R90 ;  /* 0x0000005b5b594223 */ /* 0x000fe2000001005a */
[----:B------:R-:W-:Y:S02]  /*14940*/  MOV R90, 0x14960 ;  /* 0x00014960005a7802 */ /* 0x000fe40000000f00 */
        /* <DEDUP_REMOVED lines=19> */
[----:B-1----:R-:W-:Y:S01]  /*14a80*/  FADD.FTZ R95, R89, R148 ;  /* 0x00000094595f7221 */ /* 0x002fe20000010000 */
[----:B------:R-:W-:Y:S01]  /*14a90*/  MOV R90, 0x14af0 ;  /* 0x00014af0005a7802 */ /* 0x000fe20000000f00 */
[----:B------:R-:W-:-:S02]  /*14aa0*/  IMAD.MOV.U32 R148, RZ, RZ, 0x10 ;  /* 0x00000010ff947424 */ /* 0x000fc400078e00ff */
[----:B0-----:R-:W-:Y:S02]  /*14ab0*/  IMAD.MOV.U32 R93, RZ, RZ, 0x1f ;  /* 0x0000001fff5d7424 */ /* 0x001fe400078e00ff */
[----:B------:R-:W-:Y:S02]  /*14ac0*/  IMAD.MOV.U32 R94, RZ, RZ, -0x1 ;  /* 0xffffffffff5e7424 */ /* 0x000fe400078e00ff */
[----:B------:R-:W-:Y:S02]  /*14ad0*/  IMAD.MOV.U32 R89, RZ, RZ, R95 ;  /* 0x000000ffff597224 */ /* 0x000fe400078e005f */
[----:B------:R-:W-:Y:S05]  /*14ae0*/  CALL.REL.NOINC `($__internal_68_$__cuda_sm70_shflsync_bfly_p) ;  /* 0x0000001000007944 */ /* 0x000fea0003c00000 */
[----:B01----:R-:W-:Y:S05]  /*14af0*/  BRA `(.L_x_16610) ;  /* 0xffffe9c000007947 */ /* 0x003fea000383ffff */
        .weak           $__internal_68_$__cuda_sm70_shflsync_bfly_p
        .type           $__internal_68_$__cuda_sm70_shflsync_bfly_p,@function
        .size           $__internal_68_$__cuda_sm70_shflsync_bfly_p,(.L_x_20048 - $__internal_68_$__cuda_sm70_shflsync_bfly_p)
$__internal_68_$__cuda_sm70_shflsync_bfly_p:
[----:B------:R-:W-:Y:S01]  /*14b00*/  IMAD.MOV.U32 R91, RZ, RZ, 0x0 ;  /* 0x00000000ff5b7424 */ /* 0x000fe200078e00ff */
[----:B------:R-:W-:Y:S04]  /*14b10*/  WARPSYNC R94 ;  /* 0x0000005e00007348 */ /* 0x000fe80003800000 */
[----:B------:R0:W1:Y:S01]  /*14b20*/  SHFL.BFLY PT, R148, R89, R148, R93 ;  /* 0x0c00009459947389 */ /* 0x00006200000e005d */
[----:B------:R-:W-:Y:S05]  /*14b30*/  RET.REL.NODEC R90 `(_ZN10layer_norm31ln_parallel_residual_fwd_kernelINS_13Kernel_traitsI6__halfffffjLj6144ELj1ELj1ELj8ELj16ENS_18Kernel_traits_baseILj6144ES2_ffffjLj256EEEEELb1ELb0ELb0EEEvNS_9FwdParamsE) ;  /* 0xfffeb4c05a007950 */ /* 0x000fea0003c3ffff */
.L_x_16611:
        /* <DEDUP_REMOVED lines=12> */
.L_x_20048:


//--------------------- .text._ZN10layer_norm31ln_parallel_residual_fwd_kernelINS_13Kernel_traitsI6__halfffffjLj6144ELj1ELj1ELj8ELj16ENS_18Kernel_traits_baseILj6144ES2_ffffjLj256EEEEELb1ELb0ELb1EEEvNS_9FwdParamsE --------------------------
	.section	.text._ZN10layer_norm31ln_parallel_residual_fwd_kernelINS_13Kernel_traitsI6__halfffffjLj6144ELj1ELj1ELj8ELj16ENS_18Kernel_traits_baseILj6144ES2_ffffjLj256EEEEELb1ELb0ELb1EEEvNS_9FwdParamsE,"ax",@progbits
	.sectioninfo	@"SHI_REGISTERS=201"
	.align	128
        .global         _ZN10layer_norm31ln_parallel_residual_fwd_kernelINS_13Kernel_traitsI6__halfffffjLj6144ELj1ELj1ELj8ELj16ENS_18Kernel_traits_baseILj6144ES2_ffffjLj256EEEEELb1ELb0ELb1EEEvNS_9FwdParamsE
        .type           _ZN10layer_norm31ln_parallel_residual_fwd_kernelINS_13Kernel_traitsI6__halfffffjLj6144ELj1ELj1ELj8ELj16ENS_18Kernel_traits_baseILj6144ES2_ffffjLj256EEEEELb1ELb0ELb1EEEvNS_9FwdParamsE,@function
        .size           _ZN10layer_norm31ln_parallel_residual_fwd_kernelINS_13Kernel_traitsI6__halfffffjLj6144ELj1ELj1ELj8ELj16ENS_18Kernel_traits_baseILj6144ES2_ffffjLj256EEEEELb1ELb0ELb1EEEvNS_9FwdParamsE,(.L_x_20049 - _ZN10layer_norm31ln_parallel_residual_fwd_kernelINS_13Kernel_traitsI6__halfffffjLj6144ELj1ELj1ELj8ELj16ENS_18Kernel_traits_baseILj6144ES2_ffffjLj256EEEEELb1ELb0ELb1EEEvNS_9FwdParamsE)
        .other          _ZN10layer_norm31ln_parallel_residual_fwd_kernelINS_13Kernel_traitsI6__halfffffjLj6144ELj1ELj1ELj8ELj16ENS_18Kernel_traits_baseILj6144ES2_ffffjLj256EEEEELb1ELb0ELb1EEEvNS_9FwdParamsE,@"STO_CUDA_ENTRY STV_DEFAULT"
_ZN10layer_norm31ln_parallel_residual_fwd_kernelINS_13Kernel_traitsI6__halfffffjLj6144ELj1ELj1ELj8ELj16ENS_18Kernel_traits_baseILj6144ES2_ffffjLj256EEEEELb1ELb0ELb1EEEvNS_9FwdParamsE:
.text._ZN10layer_norm31ln_parallel_residual_fwd_kernelINS_13Kernel_traitsI6__halfffffjLj6144ELj1ELj1ELj8ELj16ENS_18Kernel_traits_baseILj6144ES2_ffffjLj256EEEEELb1ELb0ELb1EEEvNS_9FwdParamsE:
[----:B------:R-:W-:Y:S02]  /*0000*/  IMAD.MOV.U32 R1, RZ, RZ, c[0x0][0x28] ;  /* 0x00000a00ff017624 */ /* 0x000fe400078e00ff */
[----:B------:R-:W0:Y:S01]  /*0010*/  S2R R100, SR_TID.X ;  /* 0x0000000000647919 */ /* 0x000e220000002100 */
[----:B------:R-:W-:Y:S01]  /*0020*/  ISETP.NE.U32.AND P0, PT, RZ, c[0x0][0x218], PT ;  /* 0x00008600ff007a0c */ /* 0x000fe20003f05070 */
[----:B------:R-:W-:Y:S01]  /*0030*/  ULDC.U8 UR4, c[0x0][0x244] ;  /* 0x0000910000047ab9 */ /* 0x000fe20000000000 */
[----:B------:R-:W-:Y:S01]  /*0040*/  ISETP.NE.U32.AND P1, PT, RZ, c[0x0][0x220], PT ;  /* 0x00008800ff007a0c */ /* 0x000fe20003f25070 */
[----:B------:R-:W-:Y:S01]  /*0050*/  IMAD.MOV.U32 R102, RZ, RZ, c[0x0][0x23c] ;  /* 0x00008f00ff667624 */ /* 0x000fe200078e00ff */
[----:B------:R-:W-:Y:S01]  /*0060*/  ISETP.NE.AND P2, PT, RZ, UR4, PT ;  /* 0x00000004ff007c0c */ /* 0x000fe2000bf45270 */
[----:B------:R-:W-:Y:S01]  /*0070*/  IMAD.MOV.U32 R106, RZ, RZ, c[0x0][0x230] ;  /* 0x00008c00ff6a7624 */ /* 0x000fe200078e00ff */
[----:B------:R-:W-:Y:S01]  /*0080*/  ISETP.NE.AND.EX P0, PT, RZ, c[0x0][0x21c], PT, P0 ;  /* 0x00008700ff007a0c */ /* 0x000fe20003f05300 */
[----:B------:R-:W-:Y:S01]  /*0090*/  IMAD.MOV.U32 R107, RZ, RZ, c[0x0][0x234] ;  /* 0x00008d00ff6b7624 */ /* 0x000fe200078e00ff */
[----:B------:R-:W-:Y:S01]  /*00a0*/  ISETP.NE.AND.EX P1, PT, RZ, c[0x0][0x224], PT, P1 ;  /* 0x00008900ff007a0c */ /* 0x000fe20003f25310 */
[----:B------:R-:W-:Y:S01]  /*00b0*/  ULDC.64 UR4, c[0x0][0x118] ;  /* 0x0000460000047ab9 */ /* 0x000fe20000000a00 */
[----:B------:R-:W-:-:S07]  /*00c0*/  IMAD.MOV.U32 R149, RZ, RZ, c[0x0][0x238] ;  /* 0x00008e00ff957624 */ /* 0x000fce00078e00ff */
[----:B------:R-:W5:Y:S01]  /*00d0*/  @P2 LDG.E.64 R106, [R106.64] ;  /* 0x000000046a6a2981 */ /* 0x000f62000c1e1b00 */
[----:B------:R-:W-:Y:S01]  /*00e0*/  @P2 IMAD.MOV.U32 R2, RZ, RZ, R149 ;  /* 0x000000ffff022224 */ /* 0x000fe200078e0095 */
[----:B------:R-:W-:Y:S02]  /*00f0*/  @P2 MOV R3, R102 ;  /* 0x0000006600032202 */ /* 0x000fe40000000f00 */
[C---:B0-----:R-:W-:Y:S01]  /*0100*/  LOP3.LUT R151, R100.reuse, 0xff, RZ, 0xc0, !PT ;  /* 0x000000ff64977812 */ /* 0x041fe200078ec0ff */
[----:B------:R-:W-:Y:S01]  /*0110*/  IMAD.SHL.U32 R0, R100, 0x8, RZ ;  /* 0x0000000864007824 */ /* 0x000fe200078e00ff */
[----:B------:R-:W0:Y:S03]  /*0120*/  S2R R9, SR_CTAID.X ;  /* 0x0000000000097919 */ /* 0x000e260000002500 */
[----:B------:R-:W-:Y:S01]  /*0130*/  IMAD.SHL.U32 R8, R151, 0x8, RZ ;  /* 0x0000000897087824 */ /* 0x000fe200078e00ff */
[----:B------:R-:W-:Y:S01]  /*0140*/  LOP3.LUT R10, R0, 0x7f8, RZ, 0xc0, !PT ;  /* 0x000007f8000a7812 */ /* 0x000fe200078ec0ff */
[----:B------:R1:W5:Y:S03]  /*0150*/  @P2 LDG.E.64 R12, [R2.64] ;  /* 0x00000004020c2981 */ /* 0x000366000c1e1b00 */
[----:B------:R-:W-:-:S02]  /*0160*/  IADD3 R6, P4, R8, c[0x0][0x220], RZ ;  /* 0x0000880008067a10 */ /* 0x000fc40007f9e0ff */
[----:B------:R-:W-:-:S03]  /*0170*/  IADD3 R4, P3, R10, c[0x0][0x218], RZ ;  /* 0x000086000a047a10 */ /* 0x000fc60007f7e0ff */
[----:B------:R-:W-:Y:S01]  /*0180*/  IMAD.X R7, RZ, RZ, c[0x0][0x224], P4 ;  /* 0x00008900ff077624 */ /* 0x000fe200020e06ff */
[----:B------:R-:W-:-:S04]  /*0190*/  IADD3.X R5, RZ, c[0x0][0x21c], RZ, P3, !PT ;  /* 0x00008700ff057a10 */ /* 0x000fc80001ffe4ff */
[----:B------:R2:W5:Y:S04]  /*01a0*/  @P1 LDG.E.64 R44, [R6.64] ;  /* 0x00000004062c1981 */ /* 0x000568000c1e1b00 */
[----:B------:R2:W5:Y:S04]  /*01b0*/  @P0 LDG.E.64 R70, [R4.64] ;  /* 0x0000000404460981 */ /* 0x000568000c1e1b00 */
[----:B------:R2:W5:Y:S04]  /*01c0*/  @P0 LDG.E.64 R24, [R4.64+0x800] ;  /* 0x0008000404180981 */ /* 0x000568000c1e1b00 */
        /* <DEDUP_REMOVED lines=8> */
[----:B------:R2:W5:Y:S01]  /*0250*/  @P1 LDG.E.64 R42, [R6.64+0x2800] ;  /* 0x00280004062a1981 */ /* 0x000562000c1e1b00 */
[----:B0-----:R-:W-:-:S04]  /*0260*/  LEA.HI R0, R100, R9, RZ, 0x18 ;  /* 0x0000000964007211 */ /* 0x001fc800078fc0ff */
[----:B------:R-:W-:Y:S02]  /*0270*/  ISETP.GE.AND P3, PT, R0, c[0x0][0x164], PT ;  /* 0x0000590000007a0c */ /* 0x000fe40003f66270 */
[----:B-1----:R-:W-:-:S05]  /*0280*/  IADD3 R2, P4, R10, c[0x0][0x1b0], RZ ;  /* 0x00006c000a027a10 */ /* 0x002fca0007f9e0ff */
[----:B------:R-:W-:-:S06]  /*0290*/  IMAD.X R3, RZ, RZ, c[0x0][0x1b4], P4 ;  /* 0x00006d00ff037624 */ /* 0x000fcc00020e06ff */
[----:B------:R-:W-:Y:S05]  /*02a0*/  @P3 EXIT ;  /* 0x000000000000394d */ /* 0x000fea0003800000 */
[----:B--2---:R-:W-:Y:S01]  /*02b0*/  IADD3 R4, P3, R8, c[0x0][0x1b8], RZ ;  /* 0x00006e0008047a10 */ /* 0x004fe20007f7e0ff */
[----:B------:R0:W2:Y:S04]  /*02c0*/  LDG.E.64 R46, [R2.64] ;  /* 0x00000004022e7981 */ /* 0x0000a8000c1e1b00 */
[----:B------:R-:W-:Y:S01]  /*02d0*/  IMAD.X R5, RZ, RZ, c[0x0][0x1bc], P3 ;  /* 0x00006f00ff057624 */ /* 0x000fe200018e06ff */
[----:B------:R0:W3:Y:S04]  /*02e0*/  LDG.E.64 R48, [R2.64+0x800] ;  /* 0x0008000402307981 */ /* 0x0000e8000c1e1b00 */
[----:B------:R0:W4:Y:S04]  /*02f0*/  LDG.E.64 R50, [R2.64+0x1000] ;  /* 0x0010000402327981 */ /* 0x000128000c1e1b00 */
[----:B------:R0:W4:Y:S04]  /*0300*/  LDG.E.64 R52, [R2.64+0x1800] ;  /* 0x0018000402347981 */ /* 0x000128000c1e1b00 */
[----:B------:R0:W4:Y:S04]  /*0310*/  LDG.E.64 R54, [R2.64+0x2000] ;  /* 0x0020000402367981 */ /* 0x000128000c1e1b00 */
[----:B------:R0:W4:Y:S04]  /*0320*/  LDG.E.64 R68, [R2.64+0x2800] ;  /* 0x0028000402447981 */ /* 0x000128000c1e1b00 */
[----:B------:R1:W4:Y:S04]  /*0330*/  LDG.E.64 R66, [R4.64] ;  /* 0x0000000404427981 */ /* 0x000328000c1e1b00 */
[----:B------:R1:W4:Y:S04]  /*0340*/  LDG.E.64 R64, [R4.64+0x800] ;  /* 0x0008000404407981 */ /* 0x000328000c1e1b00 */
[----:B------:R1:W4:Y:S04]  /*0350*/  LDG.E.64 R62, [R4.64+0x1000] ;  /* 0x00100004043e7981 */ /* 0x000328000c1e1b00 */
[----:B------:R1:W4:Y:S04]  /*0360*/  LDG.E.64 R60, [R4.64+0x1800] ;  /* 0x00180004043c7981 */ /* 0x000328000c1e1b00 */
[----:B------:R1:W4:Y:S04]  /*0370*/  LDG.E.64 R58, [R4.64+0x2000] ;  /* 0x00200004043a7981 */ /* 0x000328000c1e1b00 */
[----:B------:R1:W4:Y:S01]  /*0380*/  LDG.E.64 R56, [R4.64+0x2800] ;  /* 0x0028000404387981 */ /* 0x000322000c1e1b00 */
[----:B-----5:R-:W-:Y:S01]  /*0390*/  @P2 IADD3 R149, P3, R12, c[0x0][0x240], RZ ;  /* 0x000090000c952a10 */ /* 0x020fe20007f7e0ff */
[----:B------:R-:W-:Y:S01]  /*03a0*/  IMAD R100, R9, c[0x0][0x0], R100 ;  /* 0x0000000009647a24 */ /* 0x000fe200078e0264 */
[----:B0-----:R-:W-:Y:S01]  /*03b0*/  IADD3 R2, R107, -0x4498517b, RZ ;  /* 0xbb67ae856b027810 */ /* 0x001fe20007ffe0ff */
[----:B------:R-:W-:Y:S01]  /*03c0*/  @!P1 CS2R R44, SRZ ;  /* 0x00000000002c9805 */ /* 0x000fe2000001ff00 */
[----:B------:R-:W-:Y:S01]  /*03d0*/  IADD3 R3, R106, -0x61c88647, RZ ;  /* 0x9e3779b96a037810 */ /* 0x000fe20007ffe0ff */
[----:B------:R-:W-:Y:S01]  /*03e0*/  @P2 IMAD.X R102, RZ, RZ, R13, P3 ;  /* 0x000000ffff662224 */ /* 0x000fe200018e060d */
[----:B------:R-:W-:Y:S01]  /*03f0*/  @!P0 CS2R R70, SRZ ;  /* 0x0000000000468805 */ /* 0x000fe2000001ff00 */
[----:B------:R-:W-:Y:S01]  /*0400*/  IMAD.WIDE.U32 R8, R100, -0x326172a9, RZ ;  /* 0xcd9e8d5764087825 */ /* 0x000fe200078e00ff */
[----:B------:R-:W-:Y:S01]  /*0410*/  @!P0 CS2R R24, SRZ ;  /* 0x0000000000188805 */ /* 0x000fe2000001ff00 */
[----:B-1----:R-:W-:Y:S01]  /*0420*/  IADD3 R4, R106, 0x3c6ef372, RZ ;  /* 0x3c6ef3726a047810 */ /* 0x002fe20007ffe0ff */
[----:B------:R-:W-:Y:S01]  /*0430*/  @!P1 CS2R R26, SRZ ;  /* 0x00000000001a9805 */ /* 0x000fe2000001ff00 */
[--C-:B------:R-:W-:Y:S01]  /*0440*/  SHF.R.U64 R101, R149, 0x2, R102.reuse ;  /* 0x0000000295657819 */ /* 0x100fe20000001266 */
[----:B------:R-:W-:Y:S01]  /*0450*/  @!P0 CS2R R28, SRZ ;  /* 0x00000000001c8805 */ /* 0x000fe2000001ff00 */
[----:B------:R-:W-:Y:S01]  /*0460*/  SHF.R.U32.HI R102, RZ, 0x2, R102 ;  /* 0x00000002ff667819 */ /* 0x000fe20000011666 */
[----:B------:R-:W-:Y:S01]  /*0470*/  @!P1 CS2R R30, SRZ ;  /* 0x00000000001e9805 */ /* 0x000fe2000001ff00 */
[----:B------:R-:W-:Y:S01]  /*0480*/  IADD3 R5, R107, 0x76cf5d0a, RZ ;  /* 0x76cf5d0a6b057810 */ /* 0x000fe20007ffe0ff */
[----:B------:R-:W-:Y:S01]  /*0490*/  IMAD.WIDE.U32 R6, R101, -0x2daee0ad, RZ ;  /* 0xd2511f5365067825 */ /* 0x000fe200078e00ff */
[----:B------:R-:W-:Y:S01]  /*04a0*/  LOP3.LUT R10, R9, R102, R106, 0x96, !PT ;  /* 0x00000066090a7212 */ /* 0x000fe200078e966a */
[----:B------:R-:W-:Y:S01]  /*04b0*/  @!P0 CS2R R32, SRZ ;  /* 0x0000000000208805 */ /* 0x000fe2000001ff00 */
[----:B------:R-:W-:Y:S01]  /*04c0*/  @!P1 CS2R R34, SRZ ;  /* 0x0000000000229805 */ /* 0x000fe2000001ff00 */
[----:B------:R-:W-:Y:S01]  /*04d0*/  @!P0 CS2R R36, SRZ ;  /* 0x0000000000248805 */ /* 0x000fe2000001ff00 */
[----:B------:R-:W-:Y:S01]  /*04e0*/  LOP3.LUT R12, R7, R107, RZ, 0x3c, !PT ;  /* 0x0000006b070c7212 */ /* 0x000fe200078e3cff */
[----:B------:R-:W-:Y:S01]  /*04f0*/  IMAD.WIDE.U32 R10, R10, -0x2daee0ad, RZ ;  /* 0xd2511f530a0a7825 */ /* 0x000fe200078e00ff */
[----:B------:R-:W-:Y:S01]  /*0500*/  IADD3 R7, R106, -0x255992d5, RZ ;  /* 0xdaa66d2b6a077810 */ /* 0x000fe20007ffe0ff */
[----:B------:R-:W-:Y:S01]  /*0510*/  @!P1 CS2R R38, SRZ ;  /* 0x0000000000269805 */ /* 0x000fe2000001ff00 */
[----:B------:R-:W-:Y:S01]  /*0520*/  @!P0 CS2R R40, SRZ ;  /* 0x0000000000288805 */ /* 0x000fe2000001ff00 */
[----:B------:R-:W-:Y:S01]  /*0530*/  IMAD.WIDE.U32 R12, R12, -0x326172a9, RZ ;  /* 0xcd9e8d570c0c7825 */ /* 0x000fe200078e00ff */
[----:B------:R-:W-:Y:S01]  /*0540*/  LOP3.LUT R14, R11, R6, R2, 0x96, !PT ;  /* 0x000000060b0e7212 */ /* 0x000fe200078e9602 */
[----:B------:R-:W-:Y:S01]  /*0550*/  @!P1 CS2R R42, SRZ ;  /* 0x00000000002a9805 */ /* 0x000fe2000001ff00 */
[----:B------:R-:W-:Y:S01]  /*0560*/  IADD3 R6, R107, 0x32370b8f, RZ ;  /* 0x32370b8f6b067810 */ /* 0x000fe20007ffe0ff */
[----:B------:R-:W-:Y:S01]  /*0570*/  HFMA2.MMA R130, -RZ, RZ, 0, 5.9604644775390625e-08 ;  /* 0x00000001ff827435 */ /* 0x000fe200000001ff */
[----:B------:R-:W-:Y:S01]  /*0580*/  LOP3.LUT R8, R13, R3, R8, 0x96, !PT ;  /* 0x000000030d087212 */ /* 0x000fe200078e9608 */
[----:B------:R-:W-:Y:S01]  /*0590*/  IMAD.WIDE.U32 R14, R14, -0x326172a9, RZ ;  /* 0xcd9e8d570e0e7825 */ /* 0x000fe200078e00ff */
[--C-:B------:R-:W-:Y:S01]  /*05a0*/  SHF.R.U64 R105, R44, 0x10, R45.reuse ;  /* 0x000000102c697819 */ /* 0x100fe2000000122d */
[----:B------:R-:W-:Y:S01]  /*05b0*/  ULDC.U8 UR6, c[0x0][0x1f0] ;  /* 0x00007c0000067ab9 */ /* 0x000fe20000000000 */
[----:B------:R-:W-:Y:S01]  /*05c0*/  SHF.R.U32.HI R109, RZ, 0x10, R45 ;  /* 0x00000010ff6d7819 */ /* 0x000fe2000001162d */
[----:B------:R-:W-:Y:S01]  /*05d0*/  IMAD.WIDE.U32 R8, R8, -0x2daee0ad, RZ ;  /* 0xd2511f5308087825 */ /* 0x000fe200078e00ff */
[----:B------:R-:W-:Y:S01]  /*05e0*/  LOP3.LUT R11, R15, R12, R4, 0x96, !PT ;  /* 0x0000000c0f0b7212 */ /* 0x000fe200078e9604 */
[----:B------:R-:W-:Y:S01]  /*05f0*/  HADD2.F32 R105, -RZ, R105.H0_H0 ;  /* 0x20000069ff697230 */ /* 0x000fe20000004100 */
[----:B------:R-:W-:Y:S01]  /*0600*/  SHF.R.U64 R104, R70, 0x10, R71 ;  /* 0x0000001046687819 */ /* 0x000fe20000001247 */
[----:B------:R-:W-:Y:S01]  /*0610*/  IMAD.MOV.U32 R103, RZ, RZ, RZ ;  /* 0x000000ffff677224 */ /* 0x000fe200078e00ff */
[----:B------:R-:W-:Y:S01]  /*0620*/  LOP3.LUT R12, R9, R10, R5, 0x96, !PT ;  /* 0x0000000a090c7212 */ /* 0x000fe200078e9605 */
[----:B------:R-:W-:Y:S01]  /*0630*/  IMAD.WIDE.U32 R10, R11, -0x2daee0ad, RZ ;  /* 0xd2511f530b0a7825 */ /* 0x000fe200078e00ff */
[----:B------:R-:W-:Y:S01]  /*0640*/  IADD3 R9, R107, -0x126145ec, RZ ;  /* 0xed9eba146b097810 */ /* 0x000fe20007ffe0ff */
[----:B------:R-:W-:Y:S01]  /*0650*/  HADD2.F32 R104, -RZ, R104.H0_H0 ;  /* 0x20000068ff687230 */ /* 0x000fe20000004100 */
[----:B------:R-:W-:Y:S01]  /*0660*/  SHF.R.U32.HI R108, RZ, 0x10, R71 ;  /* 0x00000010ff6c7819 */ /* 0x000fe20000011647 */
[----:B------:R-:W-:Y:S01]  /*0670*/  IMAD.WIDE.U32 R12, R12, -0x326172a9, RZ ;  /* 0xcd9e8d570c0c7825 */ /* 0x000fe200078e00ff */
[----:B------:R-:W-:Y:S01]  /*0680*/  LOP3.LUT R16, R11, R8, R6, 0x96, !PT ;  /* 0x000000080b107212 */ /* 0x000fe200078e9606 */
[----:B------:R-:W-:Y:S01]  /*0690*/  HADD2.F32 R109, -RZ, R109.H0_H0 ;  /* 0x2000006dff6d7230 */ /* 0x000fe20000004100 */
[----:B------:R-:W-:Y:S01]  /*06a0*/  IADD3 R8, R106, 0x78dde6e4, RZ ;  /* 0x78dde6e46a087810 */ /* 0x000fe20007ffe0ff */
[----:B------:R-:W-:Y:S01]  /*06b0*/  HADD2.F32 R108, -RZ, R108.H0_H0 ;  /* 0x2000006cff6c7230 */ /* 0x000fe20000004100 */
[----:B------:R-:W-:Y:S01]  /*06c0*/  LOP3.LUT R14, R13, R14, R7, 0x96, !PT ;  /* 0x0000000e0d0e7212 */ /* 0x000fe200078e9607 */
[----:B------:R-:W-:Y:S01]  /*06d0*/  IMAD.WIDE.U32 R16, R16, -0x326172a9, RZ ;  /* 0xcd9e8d5710107825 */ /* 0x000fe200078e00ff */
[----:B------:R-:W-:-:S02]  /*06e0*/  IADD3 R11, R106, 0x1715609d, RZ ;  /* 0x1715609d6a0b7810 */ /* 0x000fc40007ffe0ff */
[----:B------:R-:W-:Y:S01]  /*06f0*/  IADD3 R13, R107, 0x646e171e, RZ ;  /* 0x646e171e6b0d7810 */ /* 0x000fe20007ffe0ff */
[----:B------:R-:W-:Y:S01]  /*0700*/  IMAD.WIDE.U32 R14, R14, -0x2daee0ad, RZ ;  /* 0xd2511f530e0e7825 */ /* 0x000fe200078e00ff */
[----:B------:R-:W-:Y:S02]  /*0710*/  LOP3.LUT R18, R17, R12, R8, 0x96, !PT ;  /* 0x0000000c11127212 */ /* 0x000fe400078e9608 */
[----:B------:R-:W-:Y:S02]  /*0720*/  IADD3 R12, R106, -0x4ab325aa, RZ ;  /* 0xb54cda566a0c7810 */ /* 0x000fe40007ffe0ff */
[----:B------:R-:W-:Y:S01]  /*0730*/  LOP3.LUT R20, R15, R10, R9, 0x96, !PT ;  /* 0x0000000a0f147212 */ /* 0x000fe200078e9609 */
[----:B------:R-:W-:Y:S01]  /*0740*/  IMAD.WIDE.U32 R18, R18, -0x2daee0ad, RZ ;  /* 0xd2511f5312127825 */ /* 0x000fe200078e00ff */
[----:B------:R-:W-:Y:S02]  /*0750*/  IADD3 R10, R107, -0x56f99767, RZ ;  /* 0xa90668996b0a7810 */ /* 0x000fe40007ffe0ff */
[----:B------:R-:W-:Y:S01]  /*0760*/  IADD3 R15, R106, 0x5384540f, RZ ;  /* 0x5384540f6a0f7810 */ /* 0x000fe20007ffe0ff */
[----:B------:R-:W-:Y:S01]  /*0770*/  IMAD.WIDE.U32 R20, R20, -0x326172a9, RZ ;  /* 0xcd9e8d5714147825 */ /* 0x000fe200078e00ff */
[----:B------:R-:W-:-:S02]  /*0780*/  LOP3.LUT R22, R19, R14, R10, 0x96, !PT ;  /* 0x0000000e13167212 */ /* 0x000fc400078e960a */
[----:B------:R-:W-:Y:S02]  /*0790*/  IADD3 R14, R107, 0x1fd5c5a3, RZ ;  /* 0x1fd5c5a36b0e7810 */ /* 0x000fe40007ffe0ff */
[----:B------:R-:W-:Y:S01]  /*07a0*/  LOP3.LUT R16, R21, R16, R11, 0x96, !PT ;  /* 0x0000001015107212 */ /* 0x000fe200078e960b */
[----:B------:R-:W-:Y:S01]  /*07b0*/  IMAD.WIDE.U32 R22, R22, -0x326172a9, RZ ;  /* 0xcd9e8d5716167825 */ /* 0x000fe200078e00ff */
[--C-:B------:R-:W-:Y:S01]  /*07c0*/  SHF.R.U64 R110, R24, 0x10, R25.reuse ;  /* 0x00000010186e7819 */ /* 0x100fe20000001219 */
[----:B------:R-:W-:Y:S01]  /*07d0*/  HADD2.F32 R24, -RZ, R24.H0_H0 ;  /* 0x20000018ff187230 */ /* 0x000fe20000004100 */
[----:B------:R-:W-:Y:S01]  /*07e0*/  SHF.R.U32.HI R112, RZ, 0x10, R25 ;  /* 0x00000010ff707819 */ /* 0x000fe20000011619 */
[----:B------:R-:W-:Y:S01]  /*07f0*/  IMAD.WIDE.U32 R16, R16, -0x2daee0ad, RZ ;  /* 0xd2511f5310107825 */ /* 0x000fe200078e00ff */
[----:B------:R-:W-:Y:S01]  /*0800*/  LOP3.LUT R19, R23, R20, R12, 0x96, !PT ;  /* 0x0000001417137212 */ /* 0x000fe200078e960c */
[----:B------:R-:W-:Y:S01]  /*0810*/  HADD2.F32 R23, -RZ, R45.H0_H0 ;  /* 0x2000002dff177230 */ /* 0x000fe20000004100 */
[----:B------:R-:W-:Y:S01]  /*0820*/  SHF.R.U64 R111, R26, 0x10, R27 ;  /* 0x000000101a6f7819 */ /* 0x000fe2000000121b */
[----:B------:R-:W-:Y:S01]  /*0830*/  HADD2.F32 R25, -RZ, R25.H0_H0 ;  /* 0x20000019ff197230 */ /* 0x000fe20000004100 */
        /* <DEDUP_REMOVED lines=8> */
[----:B------:R-:W-:Y:S01]  /*08c0*/  IADD3 R16, R106, -0xe443238, RZ ;  /* 0xf1bbcdc86a107810 */ /* 0x000fe20007ffe0ff */
[----:B------:R-:W-:Y:S01]  /*08d0*/  HADD2.F32 R110, -RZ, R110.H0_H0 ;  /* 0x2000006eff6e7230 */ /* 0x000fe20000004100 */
[----:B------:R-:W-:Y:S01]  /*08e0*/  LOP3.LUT R22, R21, R22, R15, 0x96, !PT ;  /* 0x0000001615167212 */ /* 0x000fe200078e960f */
[----:B------:R-:W-:Y:S01]  /*08f0*/  IMAD.HI.U32 R21, R148, -0x326172a9, RZ ;  /* 0xcd9e8d5794157827 */ /* 0x000fe200078e00ff */
[--C-:B------:R-:W-:Y:S01]  /*0900*/  SHF.R.U64 R114, R28, 0x10, R29.reuse ;  /* 0x000000101c727819 */ /* 0x100fe2000000121d */
[----:B------:R-:W-:Y:S01]  /*0910*/  HADD2.F32 R28, -RZ, R28.H0_H0 ;  /* 0x2000001cff1c7230 */ /* 0x000fe20000004100 */
[----:B------:R-:W-:Y:S01]  /*0920*/  SHF.R.U32.HI R116, RZ, 0x10, R29 ;  /* 0x00000010ff747819 */ /* 0x000fe2000001161d */
[----:B------:R-:W-:Y:S01]  /*0930*/  IMAD.HI.U32 R19, R22, -0x2daee0ad, RZ ;  /* 0xd2511f5316137827 */ /* 0x000fe200078e00ff */
[----:B------:R-:W-:Y:S01]  /*0940*/  LOP3.LUT R172, R21, R20, R16, 0x96, !PT ;  /* 0x0000001415ac7212 */ /* 0x000fe200078e9610 */
[----:B------:R-:W-:Y:S01]  /*0950*/  HADD2.F32 R29, -RZ, R29.H0_H0 ;  /* 0x2000001dff1d7230 */ /* 0x000fe20000004100 */
[----:B------:R-:W-:Y:S01]  /*0960*/  SHF.R.U64 R115, R30, 0x10, R31 ;  /* 0x000000101e737819 */ /* 0x000fe2000000121f */
[----:B------:R-:W-:Y:S01]  /*0970*/  IMAD R21, R22, -0x2daee0ad, RZ ;  /* 0xd2511f5316157824 */ /* 0x000fe200078e02ff */
[----:B------:R-:W-:Y:S01]  /*0980*/  LOP3.LUT R168, R19, R18, R17, 0x96, !PT ;  /* 0x0000001213a87212 */ /* 0x000fe200078e9611 */
[----:B------:R-:W-:Y:S01]  /*0990*/  IMAD.HI.U32 R150, R172, -0x2daee0ad, RZ ;  /* 0xd2511f53ac967827 */ /* 0x000fe200078e00ff */
[----:B------:R-:W-:Y:S01]  /*09a0*/  HADD2.F32 R22, -RZ, R44.H0_H0 ;  /* 0x2000002cff167230 */ /* 0x000fe20000004100 */
[----:B------:R-:W-:Y:S01]  /*09b0*/  IADD3 R18, R107, -0x695add53, RZ ;  /* 0x96a522ad6b127810 */ /* 0x000fe20007ffe0ff */
[----:B------:R-:W-:Y:S01]  /*09c0*/  HADD2.F32 R30, -RZ, R30.H0_H0 ;  /* 0x2000001eff1e7230 */ /* 0x000fe20000004100 */
[----:B------:R-:W-:Y:S01]  /*09d0*/  IMAD R148, R148, -0x326172a9, RZ ;  /* 0xcd9e8d5794947824 */ /* 0x000fe200078e02ff */
[----:B------:R-:W-:Y:S01]  /*09e0*/  IADD3 R19, R106, -0x700cb87f, RZ ;  /* 0x8ff347816a137810 */ /* 0x000fe20007ffe0ff */
[----:B------:R-:W-:Y:S01]  /*09f0*/  IMAD.HI.U32 R20, R168, -0x326172a9, RZ ;  /* 0xcd9e8d57a8147827 */ /* 0x000fe200078e00ff */
        /* <DEDUP_REMOVED lines=31> */
[----:B------:R-:W-:Y:S01]  /*0bf0*/  HADD2.F32 R111, -RZ, R111.H0_H0 ;  /* 0x2000006fff6f7230 */ /* 0x000fe20000004100 */
[----:B------:R-:W-:Y:S01]  /*0c00*/  IMAD R172, R172, -0x2daee0ad, RZ ;  /* 0xd2511f53acac7824 */ /* 0x000fe200078e02ff */
[----:B------:R-:W-:Y:S01]  /*0c10*/  HADD2.F32 R112, -RZ, R112.H0_H0 ;  /* 0x20000070ff707230 */ /* 0x000fe20000004100 */
[----:B------:R-:W-:Y:S01]  /*0c20*/  IMAD R168, R168, -0x326172a9, RZ ;  /* 0xcd9e8d57a8a87824 */ /* 0x000fe200078e02ff */
        /* <DEDUP_REMOVED lines=89> */
.L_x_17005:
[----:B------:R-:W-:Y:S01]  /*11c0*/  ISETP.NE.U32.AND P0, PT, RZ, c[0x0][0x178], PT ;  /* 0x00005e00ff007a0c */ /* 0x000fe20003f05070 */
[----:B------:R-:W-:Y:S01]  /*11d0*/  IMAD R56, R0, c[0x0][0x168], RZ ;  /* 0x00005a0000387a24 */ /* 0x000fe200078e02ff */
[----:B------:R-:W-:Y:S01]  /*11e0*/  ISETP.NE.U32.AND P1, PT, RZ, c[0x0][0x180], PT ;  /* 0x00006000ff007a0c */ /* 0x000fe20003f25070 */
[----:B------:R-:W-:Y:S01]  /*11f0*/  IMAD.MOV.U32 R174, RZ, RZ, 0x10 ;  /* 0x00000010ffae7424 */ /* 0x000fe200078e00ff */
[----:B------:R-:W-:-:S02]  /*1200*/  ISETP.NE.AND.EX P3, PT, RZ, c[0x0][0x17c], PT, P0 ;  /* 0x00005f00ff007a0c */ /* 0x000fc40003f65300 */
[----:B------:R-:W-:Y:S02]  /*1210*/  ISETP.NE.AND.EX P0, PT, RZ, c[0x0][0x184], PT, P1 ;  /* 0x00006100ff007a0c */ /* 0x000fe40003f05310 */
[----:B------:R-:W-:Y:S01]  /*1220*/  SHF.R.S32.HI R57, RZ, 0x1f, R56 ;  /* 0x0000001fff397819 */ /* 0x000fe20000011438 */
[----:B------:R-:W-:Y:S01]  /*1230*/  BSSY B0, `(.L_x_16612) ;  /* 0x0000018000007945 */ /* 0x000fe20003800000 */
[----:B------:R-:W-:Y:S02]  /*1240*/  P2R R176, PR, RZ, 0x8 ;  /* 0x00000008ffb07803 */ /* 0x000fe40000000000 */
[----:B------:R-:W-:-:S04]  /*1250*/  LEA.HI R56, R57, R56, RZ, 0x2 ;  /* 0x0000003839387211 */ /* 0x000fc800078f10ff */
[----:B------:R-:W-:-:S04]  /*1260*/  LEA.HI.SX32 R183, R56, R151, 0x1e ;  /* 0x0000009738b77211 */ /* 0x000fc800078ff2ff */
[C---:B------:R-:W-:Y:S01]  /*1270*/  @P3 LEA R62, P1, R183.reuse, c[0x0][0x178], 0x4 ;  /* 0x00005e00b73e3a11 */ /* 0x040fe200078220ff */
[C---:B------:R-:W-:Y:S01]  /*1280*/  IMAD.WIDE.U32 R56, R183.reuse, R174, c[0x0][0x170] ;  /* 0x00005c00b7387625 */ /* 0x040fe200078e00ae */
[C---:B------:R-:W-:Y:S02]  /*1290*/  @P0 LEA R60, P2, R183.reuse, c[0x0][0x180], 0x4 ;  /* 0x00006000b73c0a11 */ /* 0x040fe400078420ff */
[C---:B------:R-:W-:Y:S02]  /*12a0*/  @P3 LEA.HI.X R63, R183.reuse, c[0x0][0x17c], RZ, 0x4, P1 ;  /* 0x00005f00b73f3a11 */ /* 0x040fe400008f24ff */
[----:B------:R-:W-:Y:S01]  /*12b0*/  @P0 LEA.HI.X R61, R183, c[0x0][0x184], RZ, 0x4, P2 ;  /* 0x00006100b73d0a11 */ /* 0x000fe200010f24ff */
[----:B------:R-:W5:Y:S04]  /*12c0*/  LDG.E.128 R56, [R56.64] ;  /* 0x0000000438387981 */ /* 0x000f68000c1e1d00 */
        /* <DEDUP_REMOVED lines=13> */
.L_x_16613:
[----:B0-----:R-:W-:Y:S02]  /*13a0*/  IMAD.MOV.U32 R68, RZ, RZ, R168 ;  /* 0x000000ffff447224 */ /* 0x001fe400078e00a8 */
.L_x_16614:
[----:B------:R-:W-:Y:S05]  /*13b0*/  BSYNC B0 ;  /* 0x0000000000007941 */ /* 0x000fea0003800000 */
.L_x_16612:
        /* <DEDUP_REMOVED lines=16> */
.L_x_16618:
[----:B------:R-:W-:Y:S05]  /*14c0*/  BSYNC B1 ;  /* 0x0000000000017941 */ /* 0x000fea0003800000 */
.L_x_16617:
        /* <DEDUP_REMOVED lines=42> */
.L_x_16616:
[----:B------:R-:W-:Y:S05]  /*1770*/  BSYNC B0 ;  /* 0x0000000000007941 */ /* 0x000fea0003800000 */
.L_x_16615:
[----:B------:R-:W0:Y:S01]  /*1780*/  I2F.U32 R60, R68 ;  /* 0x00000044003c7306 */ /* 0x000e220000201000 */
[----:B------:R-:W-:Y:S01]  /*1790*/  ISETP.NE.U32.AND P1, PT, RZ, c[0x0][0x178], PT ;  /* 0x00005e00ff007a0c */ /* 0x000fe20003f25070 */
[----:B------:R-:W-:Y:S02]  /*17a0*/  IMAD.MOV.U32 R175, RZ, RZ, 0x2f800000 ;  /* 0x2f800000ffaf7424 */ /* 0x000fe400078e00ff */
[----:B-----5:R-:W-:Y:S01]  /*17b0*/  FMUL.FTZ R56, R56, c[0x0][0x1e8] ;  /* 0x00007a0038387a20 */ /* 0x020fe20000410000 */
[----:B------:R-:W-:-:S04]  /*17c0*/  ISETP.NE.AND.EX P6, PT, RZ, c[0x0][0x17c], PT, P1 ;  /* 0x00005f00ff007a0c */ /* 0x000fc80003fc5310 */
[----:B------:R-:W-:Y:S01]  /*17d0*/  P2R R179, PR, RZ, 0x40 ;  /* 0x00000040ffb37803 */ /* 0x000fe20000000000 */
        /* <DEDUP_REMOVED lines=9> */
.L_x_16619:
        /* <DEDUP_REMOVED lines=12> */
.L_x_16622:
[----:B------:R-:W-:Y:S02]  /*1930*/  IMAD.MOV.U32 R68, RZ, RZ, R168 ;  /* 0x000000ffff447224 */ /* 0x000fe400078e00a8 */
.L_x_16623:
[----:B------:R-:W-:Y:S05]  /*1940*/  BSYNC B0 ;  /* 0x0000000000007941 */ /* 0x000fea0003800000 */
.L_x_16621:
        /* <DEDUP_REMOVED lines=16> */
.L_x_16627:
[----:B------:R-:W-:Y:S05]  /*1a50*/  BSYNC B1 ;  /* 0x0000000000017941 */ /* 0x000fea0003800000 */
.L_x_16626:
        /* <DEDUP_REMOVED lines=42> */
.L_x_16625:
[----:B------:R-:W-:Y:S05]  /*1d00*/  BSYNC B0 ;  /* 0x0000000000007941 */ /* 0x000fea0003800000 */
.L_x_16624:
        /* <DEDUP_REMOVED lines=8> */
.L_x_16620:
        /* <DEDUP_REMOVED lines=12> */
.L_x_16629:
[----:B------:R-:W-:Y:S02]  /*1e50*/  MOV R68, R168 ;  /* 0x000000a800447202 */ /* 0x000fe40000000f00 */
.L_x_16630:
[----:B------:R-:W-:Y:S05]  /*1e60*/  BSYNC B0 ;  /* 0x0000000000007941 */ /* 0x000fea0003800000 */
.L_x_16628:
        /* <DEDUP_REMOVED lines=16> */
.L_x_16634:
[----:B------:R-:W-:Y:S05]  /*1f70*/  BSYNC B1 ;  /* 0x0000000000017941 */ /* 0x000fea0003800000 */
.L_x_16633:
        /* <DEDUP_REMOVED lines=42> */
.L_x_16632:
[----:B------:R-:W-:Y:S05]  /*2220*/  BSYNC B0 ;  /* 0x0000000000007941 */ /* 0x000fea0003800000 */
.L_x_16631:
        /* <DEDUP_REMOVED lines=11> */
.L_x_16635:
        /* <DEDUP_REMOVED lines=12> */
.L_x_16638:
[----:B------:R-:W-:Y:S02]  /*23a0*/  MOV R66, R168 ;  /* 0x000000a800427202 */ /* 0x000fe40000000f00 */
.L_x_16639:
[----:B------:R-:W-:Y:S05]  /*23b0*/  BSYNC B0 ;  /* 0x0000000000007941 */ /* 0x000fea0003800000 */
.L_x_16637:
        /* <DEDUP_REMOVED lines=16> */
.L_x_16643:
[----:B------:R-:W-:Y:S05]  /*24c0*/  BSYNC B1 ;  /* 0x0000000000017941 */ /* 0x000fea0003800000 */
.L_x_16642:
        /* <DEDUP_REMOVED lines=42> */
.L_x_16641:
[----:B------:R-:W-:Y:S05]  /*2770*/  BSYNC B0 ;  /* 0x0000000000007941 */ /* 0x000fea0003800000 */
.L_x_16640:
        /* <DEDUP_REMOVED lines=8> */
.L_x_16636:
        /* <DEDUP_REMOVED lines=12> */
.L_x_16645:
[----:B------:R-:W-:Y:S02]  /*28c0*/  IMAD.MOV.U32 R66, RZ, RZ, R168 ;  /* 0x000000ffff427224 */ /* 0x000fe400078e00a8 */
.L_x_16646:
[----:B------:R-:W-:Y:S05]  /*28d0*/  BSYNC B0 ;  /* 0x0000000000007941 */ /* 0x000fea0003800000 */
.L_x_16644:
        /* <DEDUP_REMOVED lines=16> */
.L_x_16650:
[----:B------:R-:W-:Y:S05]  /*29e0*/  BSYNC B1 ;  /* 0x0000000000017941 */ /* 0x000fea0003800000 */
.L_x_16649:
        /* <DEDUP_REMOVED lines=42> */
.L_x_16648:
[----:B------:R-:W-:Y:S05]  /*2c90*/  BSYNC B0 ;  /* 0x0000000000007941 */ /* 0x000fea0003800000 */
.L_x_16647:
        /* <DEDUP_REMOVED lines=11> */
.L_x_16651:
        /* <DEDUP_REMOVED lines=12> */
.L_x_16654:
[----:B------:R-:W-:Y:S02]  /*2e10*/  IMAD.MOV.U32 R58, RZ, RZ, R168 ;  /* 0x000000ffff3a7224 */ /* 0x000fe400078e00a8 */
.L_x_16655:
[----:B------:R-:W-:Y:S05]  /*2e20*/  BSYNC B0 ;  /* 0x0000000000007941 */ /* 0x000fea0003800000 */
.L_x_16653:
        /* <DEDUP_REMOVED lines=16> */
.L_x_16659:
[----:B------:R-:W-:Y:S05]  /*2f30*/  BSYNC B1 ;  /* 0x0000000000017941 */ /* 0x000fea0003800000 */
.L_x_16658:
        /* <DEDUP_REMOVED lines=42> */
.L_x_16657:
[----:B------:R-:W-:Y:S05]  /*31e0*/  BSYNC B0 ;  /* 0x0000000000007941 */ /* 0x000fea0003800000 */
.L_x_16656:
        /* <DEDUP_REMOVED lines=8> */
.L_x_16652:
        /* <DEDUP_REMOVED lines=12> */
.L_x_16661:
[----:B------:R-:W-:Y:S02]  /*3330*/  IMAD.MOV.U32 R58, RZ, RZ, R168 ;  /* 0x000000ffff3a7224 */ /* 0x000fe400078e00a8 */
.L_x_16662:
[----:B------:R-:W-:Y:S05]  /*3340*/  BSYNC B0 ;  /* 0x0000000000007941 */ /* 0x000fea0003800000 */
.L_x_16660:
        /* <DEDUP_REMOVED lines=16> */
.L_x_16666:
[----:B------:R-:W-:Y:S05]  /*3450*/  BSYNC B1 ;  /* 0x0000000000017941 */ /* 0x000fea0003800000 */
.L_x_16665:
        /* <DEDUP_REMOVED lines=42> */
.L_x_16664:
[----:B------:R-:W-:Y:S05]  /*3700*/  BSYNC B0 ;  /* 0x0000000000007941 */ /* 0x000fea0003800000 */
.L_x_16663:
        /* <DEDUP_REMOVED lines=11> */
.L_x_16667:
        /* <DEDUP_REMOVED lines=12> */
.L_x_16670:
[----:B------:R-:W-:Y:S02]  /*3880*/  IMAD.MOV.U32 R64, RZ, RZ, R168 ;  /* 0x000000ffff407224 */ /* 0x000fe400078e00a8 */
.L_x_16671:
[----:B------:R-:W-:Y:S05]  /*3890*/  BSYNC B0 ;  /* 0x0000000000007941 */ /* 0x000fea0003800000 */
.L_x_16669:
        /* <DEDUP_REMOVED lines=16> */
.L_x_16675:
[----:B------:R-:W-:Y:S05]  /*39a0*/  BSYNC B1 ;  /* 0x0000000000017941 */ /* 0x000fea0003800000 */
.L_x_16674:
        /* <DEDUP_REMOVED lines=42> */
.L_x_16673:
[----:B------:R-:W-:Y:S05]  /*3c50*/  BSYNC B0 ;  /* 0x0000000000007941 */ /* 0x000fea0003800000 */
.L_x_16672:
        /* <DEDUP_REMOVED lines=8> */
.L_x_16668:
[----:B------:R-:W-:Y:S01]  /*3ce0*/  SEL R56, RZ, 0x1000000, P4 ;  /* 0x01000000ff387807 */ /* 0x000fe20002000000 */
[C---:B------:R-:W-:Y:S01]  /*3cf0*/  IMAD.SHL.U32 R68, R183.reuse, 0x4, RZ ;  /* 0x00000004b7447824 */ /* 0x040fe200078e00ff */
[----:B------:R-:W-:Y:S02]  /*3d00*/  SEL R57, RZ, 0x10000, P3 ;  /* 0x00010000ff397807 */ /* 0x000fe40001800000 */
[----:B------:R-:W-:Y:S02]  /*3d10*/  SEL R58, RZ, 0x100, P2 ;  /* 0x00000100ff3a7807 */ /* 0x000fe40001000000 */
[----:B------:R-:W-:Y:S02]  /*3d20*/  LEA R64, P2, R183, c[0x0][0x188], 0x4 ;  /* 0x00006200b7407a11 */ /* 0x000fe400078420ff */
[----:B------:R-:W-:Y:S02]  /*3d30*/  IADD3 R57, R58, R56, R57 ;  /* 0x000000383a397210 */ /* 0x000fe40007ffe039 */
[----:B------:R-:W-:-:S02]  /*3d40*/  SEL R58, RZ, 0x1, P1 ;  /* 0x00000001ff3a7807 */ /* 0x000fc40000800000 */
[----:B------:R-:W-:Y:S02]  /*3d50*/  SHF.R.U32.HI R69, RZ, 0x1e, R183 ;  /* 0x0000001eff457819 */ /* 0x000fe400000116b7 */
[----:B------:R-:W-:Y:S01]  /*3d60*/  IADD3 R56, P1, R68, c[0x0][0x190], RZ ;  /* 0x0000640044387a10 */ /* 0x000fe20007f3e0ff */
[----:B------:R-:W-:Y:S01]  /*3d70*/  IMAD.IADD R67, R57, 0x1, R58 ;  /* 0x0000000139437824 */ /* 0x000fe200078e023a */
[----:B------:R-:W-:Y:S02]  /*3d80*/  LEA.HI.X R65, R183, c[0x0][0x18c], RZ, 0x4, P2 ;  /* 0x00006300b7417a11 */ /* 0x000fe400010f24ff */
[----:B------:R-:W-:Y:S02]  /*3d90*/  IADD3.X R57, R69, c[0x0][0x194], RZ, P1, !PT ;  /* 0x0000650045397a10 */ /* 0x000fe40000ffe4ff */
[----:B------:R-:W-:Y:S01]  /*3da0*/  ISETP.NE.AND P5, PT, R176, RZ, PT ;  /* 0x000000ffb000720c */ /* 0x000fe20003fa5270 */
[----:B------:R0:W-:Y:S01]  /*3db0*/  STG.E.128 [R64.64], R72 ;  /* 0x0000004840007986 */ /* 0x0001e2000c101d04 */
[----:B------:R-:W-:-:S03]  /*3dc0*/  IADD3 R171, R183, 0x100, RZ ;  /* 0x00000100b7ab7810 */ /* 0x000fc60007ffe0ff */
[----:B------:R0:W-:Y:S02]  /*3dd0*/  STG.E [R56.64], R67 ;  /* 0x0000004338007986 */ /* 0x0001e4000c101904 */
        /* <DEDUP_REMOVED lines=8> */
[----:B------:R-:W-:-:S03]  /*3e60*/  LOP3.LUT R65, R163, 0xff, RZ, 0xc0, !PT ;  /* 0x000000ffa3417812 */ /* 0x000fc600078ec0ff */
[----:B------:R-:W-:Y:S01]  /*3e70*/  IMAD R57, R56, 0x1000000, R57 ;  /* 0x0100000038397824 */ /* 0x000fe200078e0239 */
[----:B------:R-:W-:-:S04]  /*3e80*/  IADD3 R56, P1, R68, c[0x0][0x198], RZ ;  /* 0x0000660044387a10 */ /* 0x000fc80007f3e0ff */
[----:B------:R-:W-:Y:S02]  /*3e90*/  LEA R64, R64, R57, 0x8 ;  /* 0x0000003940407211 */ /* 0x000fe400078e40ff */
[----:B------:R-:W-:-:S03]  /*3ea0*/  IADD3.X R57, R69, c[0x0][0x19c], RZ, P1, !PT ;  /* 0x0000670045397a10 */ /* 0x000fc60000ffe4ff */
[----:B------:R-:W-:-:S05]  /*3eb0*/  IMAD.IADD R65, R64, 0x1, R65 ;  /* 0x0000000140417824 */ /* 0x000fca00078e0241 */
[----:B------:R0:W-:Y:S02]  /*3ec0*/  STG.E [R56.64], R65 ;  /* 0x0000004138007986 */ /* 0x0001e4000c101904 */
.L_x_16676:
[----:B------:R1:W5:Y:S04]  /*3ed0*/  @P5 LDG.E.128 R80, [R62.64] ;  /* 0x000000043e505981 */ /* 0x000368000c1e1d00 */
[----:B------:R1:W5:Y:S04]  /*3ee0*/  @P0 LDG.E.128 R76, [R60.64] ;  /* 0x000000043c4c0981 */ /* 0x000368000c1e1d00 */
[----:B0-----:R-:W5:Y:S01]  /*3ef0*/  LDG.E.128 R56, [R58.64] ;  /* 0x000000043a387981 */ /* 0x001f62000c1e1d00 */
[C---:B------:R-:W-:Y:S01]  /*3f00*/  ISETP.NE.AND P1, PT, R66.reuse, 0x1, PT ;  /* 0x000000014200780c */ /* 0x040fe20003f25270 */
[----:B------:R-:W-:Y:S01]  /*3f10*/  BSSY B0, `(.L_x_16677) ;  /* 0x000000d000007945 */ /* 0x000fe20003800000 */
[----:B------:R-:W-:Y:S01]  /*3f20*/  IADD3 R64, R66, 0x1, RZ ;  /* 0x0000000142407810 */ /* 0x000fe20007ffe0ff */
[----:B------:R-:W0:Y:S10]  /*3f30*/  S2R R177, SR_TID.X ;  /* 0x0000000000b17919 */ /* 0x000e340000002100 */
        /* <DEDUP_REMOVED lines=9> */
.L_x_16678:
[----:B-1----:R-:W-:Y:S02]  /*3fd0*/  MOV R69, R168 ;  /* 0x000000a800457202 */ /* 0x002fe40000000f00 */
.L_x_16679:
[----:B------:R-:W-:Y:S05]  /*3fe0*/  BSYNC B0 ;  /* 0x0000000000007941 */ /* 0x000fea0003800000 */
.L_x_16677:
        /* <DEDUP_REMOVED lines=16> */
.L_x_16683:
[----:B------:R-:W-:Y:S05]  /*40f0*/  BSYNC B1 ;  /* 0x0000000000017941 */ /* 0x000fea0003800000 */
.L_x_16682:
        /* <DEDUP_REMOVED lines=42> */
.L_x_16681:
[----:B------:R-:W-:Y:S05]  /*43a0*/  BSYNC B0 ;  /* 0x0000000000007941 */ /* 0x000fea0003800000 */
.L_x_16680:
[----:B------:R-:W1:Y:S01]  /*43b0*/  I2F.U32 R60, R69 ;  /* 0x00000045003c7306 */ /* 0x000e620000201000 */
[----:B------:R-:W-:Y:S01]  /*43c0*/  ISETP.NE.AND P6, PT, R179, RZ, PT ;  /* 0x000000ffb300720c */ /* 0x000fe20003fc5270 */
[----:B-----5:R-:W-:Y:S02]  /*43d0*/  FMUL.FTZ R56, R56, c[0x0][0x1e8] ;  /* 0x00007a0038387a20 */ /* 0x020fe40000410000 */
        /* <DEDUP_REMOVED lines=9> */
.L_x_16684:
        /* <DEDUP_REMOVED lines=12> */
.L_x_16687:
[----:B------:R-:W-:Y:S02]  /*4530*/  MOV R69, R168 ;  /* 0x000000a800457202 */ /* 0x000fe40000000f00 */
.L_x_16688:
[----:B------:R-:W-:Y:S05]  /*4540*/  BSYNC B0 ;  /* 0x0000000000007941 */ /* 0x000fea0003800000 */
.L_x_16686:
        /* <DEDUP_REMOVED lines=16> */
.L_x_16692:
[----:B------:R-:W-:Y:S05]  /*4650*/  BSYNC B1 ;  /* 0x0000000000017941 */ /* 0x000fea0003800000 */
.L_x_16691:
        /* <DEDUP_REMOVED lines=42> */
.L_x_16690:
[----:B------:R-:W-:Y:S05]  /*4900*/  BSYNC B0 ;  /* 0x0000000000007941 */ /* 0x000fea0003800000 */
.L_x_16689:
[----:B------:R-:W1:Y:S01]  /*4910*/  I2F.U32 R60, R69 ;  /* 0x00000045003c7306 */ /* 0x000e620000201000 */
[----:B------:R-:W-:Y:S02]  /*4920*/  FMUL.FTZ R61, R80, c[0x0][0x1e8] ;  /* 0x00007a00503d7a20 */ /* 0x000fe40000410000 */
[----:B-1----:R-:W-:-:S05]  /*4930*/  FFMA.FTZ R60, R60, R175, 1.1641532182693481445e-10 ;  /* 0x2f0000003c3c7423 */ /* 0x002fca00000100af */
[----:B------:R-:W-:-:S04]  /*4940*/  FSETP.GTU.FTZ.AND P2, PT, R60, c[0x0][0x1e4], PT ;  /* 0x000079003c007a0b */ /* 0x000fc80003f5c000 */
[----:B------:R-:W-:Y:S02]  /*4950*/  FSEL R61, R61, RZ, !P2 ;  /* 0x000000ff3d3d7208 */ /* 0x000fe40005000000 */
[----:B------:R-:W-:-:S03]  /*4960*/  SEL R163, RZ, 0x1, P2 ;  /* 0x00000001ffa37807 */ /* 0x000fc60001000000 */
[----:B------:R-:W-:-:S04]  /*4970*/  FADD.FTZ R68, R68, R61 ;  /* 0x0000003d44447221 */ /* 0x000fc80000010000 */
[----:B------:R-:W-:Y:S02]  /*4980*/  @P0 FADD.FTZ R68, R76, R68 ;  /* 0x000000444c440221 */ /* 0x000fe40000010000 */
.L_x_16685:
        /* <DEDUP_REMOVED lines=12> */
.L_x_16694:
[----:B------:R-:W-:Y:S02]  /*4a50*/  IMAD.MOV.U32 R70, RZ, RZ, R168 ;  /* 0x000000ffff467224 */ /* 0x000fe400078e00a8 */
.L_x_16695:
[----:B------:R-:W-:Y:S05]  /*4a60*/  BSYNC B0 ;  /* 0x0000000000007941 */ /* 0x000fea0003800000 */
.L_x_16693:
        /* <DEDUP_REMOVED lines=16> */
.L_x_16699:
[----:B------:R-:W-:Y:S05]  /*4b70*/  BSYNC B1 ;  /* 0x0000000000017941 */ /* 0x000fea0003800000 */
.L_x_16698:
        /* <DEDUP_REMOVED lines=42> */
.L_x_16697:
[----:B------:R-:W-:Y:S05]  /*4e20*/  BSYNC B0 ;  /* 0x0000000000007941 */ /* 0x000fea0003800000 */
.L_x_16696:
[----:B------:R-:W1:Y:S01]  /*4e30*/  I2F.U32 R56, R70 ;  /* 0x0000004600387306 */ /* 0x000e620000201000 */
        /* <DEDUP_REMOVED lines=10> */
.L_x_16700:
        /* <DEDUP_REMOVED lines=12> */
.L_x_16703:
[----:B------:R-:W-:Y:S02]  /*4fa0*/  IMAD.MOV.U32 R66, RZ, RZ, R168 ;  /* 0x000000ffff427224 */ /* 0x000fe400078e00a8 */
.L_x_16704:
[----:B------:R-:W-:Y:S05]  /*4fb0*/  BSYNC B0 ;  /* 0x0000000000007941 */ /* 0x000fea0003800000 */
.L_x_16702:
        /* <DEDUP_REMOVED lines=16> */
.L_x_16708:
[----:B------:R-:W-:Y:S05]  /*50c0*/  BSYNC B1 ;  /* 0x0000000000017941 */ /* 0x000fea0003800000 */
.L_x_16707:
        /* <DEDUP_REMOVED lines=42> */
.L_x_16706:
[----:B------:R-:W-:Y:S05]  /*5370*/  BSYNC B0 ;  /* 0x0000000000007941 */ /* 0x000fea0003800000 */
.L_x_16705:
        /* <DEDUP_REMOVED lines=8> */
.L_x_16701:
        /* <DEDUP_REMOVED lines=12> */
.L_x_16710:
[----:B------:R-:W-:Y:S02]  /*54c0*/  IMAD.MOV.U32 R66, RZ, RZ, R168 ;  /* 0x000000ffff427224 */ /* 0x000fe400078e00a8 */
.L_x_16711:
[----:B------:R-:W-:Y:S05]  /*54d0*/  BSYNC B0 ;  /* 0x0000000000007941 */ /* 0x000fea0003800000 */
.L_x_16709:
        /* <DEDUP_REMOVED lines=16> */
.L_x_16715:
[----:B------:R-:W-:Y:S05]  /*55e0*/  BSYNC B1 ;  /* 0x0000000000017941 */ /* 0x000fea0003800000 */
.L_x_16714:
        /* <DEDUP_REMOVED lines=42> */
.L_x_16713:
[----:B------:R-:W-:Y:S05]  /*5890*/  BSYNC B0 ;  /* 0x0000000000007941 */ /* 0x000fea0003800000 */
.L_x_16712:
        /* <DEDUP_REMOVED lines=11> */
.L_x_16716:
        /* <DEDUP_REMOVED lines=12> */
.L_x_16719:
[----:B------:R-:W-:Y:S02]  /*5a10*/  IMAD.MOV.U32 R58, RZ, RZ, R168 ;  /* 0x000000ffff3a7224 */ /* 0x000fe400078e00a8 */
.L_x_16720:
[----:B------:R-:W-:Y:S05]  /*5a20*/  BSYNC B0 ;  /* 0x0000000000007941 */ /* 0x000fea0003800000 */
.L_x_16718:
        /* <DEDUP_REMOVED lines=16> */
.L_x_16724:
[----:B------:R-:W-:Y:S05]  /*5b30*/  BSYNC B1 ;  /* 0x0000000000017941 */ /* 0x000fea0003800000 */
.L_x_16723:
        /* <DEDUP_REMOVED lines=42> */
.L_x_16722:
[----:B------:R-:W-:Y:S05]  /*5de0*/  BSYNC B0 ;  /* 0x0000000000007941 */ /* 0x000fea0003800000 */
.L_x_16721:
        /* <DEDUP_REMOVED lines=8> */
.L_x_16717:
        /* <DEDUP_REMOVED lines=12> */
.L_x_16726:
[----:B------:R-:W-:Y:S02]  /*5f30*/  IMAD.MOV.U32 R58, RZ, RZ, R168 ;  /* 0x000000ffff3a7224 */ /* 0x000fe400078e00a8 */
.L_x_16727:
[----:B------:R-:W-:Y:S05]  /*5f40*/  BSYNC B0 ;  /* 0x0000000000007941 */ /* 0x000fea0003800000 */
.L_x_16725:
        /* <DEDUP_REMOVED lines=16> */
.L_x_16731:
[----:B------:R-:W-:Y:S05]  /*6050*/  BSYNC B1 ;  /* 0x0000000000017941 */ /* 0x000fea0003800000 */
.L_x_16730:
        /* <DEDUP_REMOVED lines=42> */
.L_x_16729:
[----:B------:R-:W-:Y:S05]  /*6300*/  BSYNC B0 ;  /* 0x0000000000007941 */ /* 0x000fea0003800000 */
.L_x_16728:
        /* <DEDUP_REMOVED lines=11> */
.L_x_16732:
        /* <DEDUP_REMOVED lines=12> */
.L_x_16735:
[----:B------:R-:W-:Y:S02]  /*6480*/  IMAD.MOV.U32 R64, RZ, RZ, R168 ;  /* 0x000000ffff407224 */ /* 0x000fe400078e00a8 */
.L_x_16736:
[----:B------:R-:W-:Y:S05]  /*6490*/  BSYNC B0 ;  /* 0x0000000000007941 */ /* 0x000fea0003800000 */
.L_x_16734:
        /* <DEDUP_REMOVED lines=16> */
.L_x_16740:
[----:B------:R-:W-:Y:S05]  /*65a0*/  BSYNC B1 ;  /* 0x0000000000017941 */ /* 0x000fea0003800000 */
.L_x_16739:
        /* <DEDUP_REMOVED lines=42> */
.L_x_16738:
[----:B------:R-:W-:Y:S05]  /*6850*/  BSYNC B0 ;  /* 0x0000000000007941 */ /* 0x000fea0003800000 */
.L_x_16737:
        /* <DEDUP_REMOVED lines=8> */
.L_x_16733:
[----:B------:R-:W-:Y:S01]  /*68e0*/  SEL R56, RZ, 0x1000000, P4 ;  /* 0x01000000ff387807 */ /* 0x000fe20002000000 */
[----:B------:R-:W-:Y:S01]  /*68f0*/  IMAD.MOV.U32 R178, RZ, RZ, 0x4 ;  /* 0x00000004ffb27424 */ /* 0x000fe200078e00ff */
[----:B------:R-:W-:Y:S01]  /*6900*/  SEL R57, RZ, 0x10000, P3 ;  /* 0x00010000ff397807 */ /* 0x000fe20001800000 */
[----:B------:R-:W-:Y:S01]  /*6910*/  IMAD.WIDE.U32 R64, R171, R174, c[0x0][0x188] ;  /* 0x00006200ab407625 */ /* 0x000fe200078e00ae */
[----:B------:R-:W-:Y:S02]  /*6920*/  SEL R58, RZ, 0x100, P2 ;  /* 0x00000100ff3a7807 */ /* 0x000fe40001000000 */
[----:B------:R-:W-:Y:S02]  /*6930*/  SEL R59, RZ, 0x1, P1 ;  /* 0x00000001ff3b7807 */ /* 0x000fe40000800000 */
[----:B------:R-:W-:Y:S01]  /*6940*/  IADD3 R56, R58, R56, R57 ;  /* 0x000000383a387210 */ /* 0x000fe20007ffe039 */
[----:B------:R1:W-:Y:S01]  /*6950*/  STG.E.128 [R64.64], R68 ;  /* 0x0000004440007986 */ /* 0x0003e2000c101d04 */
[----:B------:R-:W-:-:S02]  /*6960*/  ISETP.NE.AND P5, PT, R176, RZ, PT ;  /* 0x000000ffb000720c */ /* 0x000fc40003fa5270 */
[----:B------:R-:W-:Y:S01]  /*6970*/  IADD3 R67, R56, R59, RZ ;  /* 0x0000003b38437210 */ /* 0x000fe20007ffe0ff */
[----:B------:R-:W-:Y:S01]  /*6980*/  IMAD.WIDE.U32 R58, R171, R178, c[0x0][0x190] ;  /* 0x00006400ab3a7625 */ /* 0x000fe200078e00b2 */
[----:B------:R-:W-:-:S04]  /*6990*/  IADD3 R173, R183, 0x200, RZ ;  /* 0x00000200b7ad7810 */ /* 0x000fc80007ffe0ff */
[----:B------:R1:W-:Y:S01]  /*69a0*/  STG.E [R58.64], R67 ;  /* 0x000000433a007986 */ /* 0x0003e2000c101904 */
[----:B------:R-:W-:-:S04]  /*69b0*/  @P0 IMAD.WIDE.U32 R60, R173, R174, c[0x0][0x180] ;  /* 0x00006000ad3c0625 */ /* 0x000fc800078e00ae */
[----:B------:R-:W-:-:S04]  /*69c0*/  @P5 IMAD.WIDE.U32 R62, R173, R174, c[0x0][0x178] ;  /* 0x00005e00ad3e5625 */ /* 0x000fc800078e00ae */
[----:B------:R-:W-:Y:S01]  /*69d0*/  IMAD.WIDE.U32 R56, R173, R174, c[0x0][0x170] ;  /* 0x00005c00ad387625 */ /* 0x000fe200078e00ae */
[----:B------:R-:W-:Y:S05]  /*69e0*/  @!P5 BRA `(.L_x_16741) ;  /* 0x000000a00000d947 */ /* 0x000fea0003800000 */
[----:B-1----:R-:W-:Y:S01]  /*69f0*/  IMAD.U32 R59, R165, 0x10000, RZ ;  /* 0x00010000a53b7824 */ /* 0x002fe200078e00ff */
[----:B------:R-:W-:Y:S02]  /*6a00*/  LOP3.LUT R58, R166, 0xffff, RZ, 0xc0, !PT ;  /* 0x0000ffffa63a7812 */ /* 0x000fe400078ec0ff */
[----:B------:R-:W-:Y:S02]  /*6a10*/  LOP3.LUT R65, R164, 0xff, RZ, 0xc0, !PT ;  /* 0x000000ffa4417812 */ /* 0x000fe400078ec0ff */
[----:B------:R-:W-:Y:S02]  /*6a20*/  LOP3.LUT R59, R59, 0xff0000, RZ, 0xc0, !PT ;  /* 0x00ff00003b3b7812 */ /* 0x000fe400078ec0ff */
[----:B------:R-:W-:-:S03]  /*6a30*/  LOP3.LUT R64, R163, 0xff, RZ, 0xc0, !PT ;  /* 0x000000ffa3407812 */ /* 0x000fc600078ec0ff */
[----:B------:R-:W-:-:S04]  /*6a40*/  IMAD R58, R58, 0x1000000, R59 ;  /* 0x010000003a3a7824 */ /* 0x000fc800078e023b */
[----:B------:R-:W-:Y:S02]  /*6a50*/  IMAD R65, R65, 0x100, R58 ;  /* 0x0000010041417824 */ /* 0x000fe400078e023a */
[----:B------:R-:W-:-:S04]  /*6a60*/  IMAD.WIDE.U32 R58, R171, R178, c[0x0][0x198] ;  /* 0x00006600ab3a7625 */ /* 0x000fc800078e00b2 */
[----:B------:R-:W-:-:S05]  /*6a70*/  IMAD.IADD R65, R65, 0x1, R64 ;  /* 0x0000000141417824 */ /* 0x000fca00078e0240 */
[----:B------:R1:W-:Y:S02]  /*6a80*/  STG.E [R58.64], R65 ;  /* 0x000000413a007986 */ /* 0x0003e4000c101904 */
.L_x_16741:
[----:B------:R2:W5:Y:S04]  /*6a90*/  @P5 LDG.E.128 R80, [R62.64] ;  /* 0x000000043e505981 */ /* 0x000568000c1e1d00 */
[----:B------:R2:W5:Y:S04]  /*6aa0*/  @P0 LDG.E.128 R76, [R60.64] ;  /* 0x000000043c4c0981 */ /* 0x000568000c1e1d00 */
[----:B-1----:R-:W5:Y:S01]  /*6ab0*/  LDG.E.128 R56, [R56.64] ;  /* 0x0000000438387981 */ /* 0x002f62000c1e1d00 */
[C---:B------:R-:W-:Y:S01]  /*6ac0*/  ISETP.NE.AND P1, PT, R66.reuse, 0x1, PT ;  /* 0x000000014200780c */ /* 0x040fe20003f25270 */
[----:B------:R-:W-:Y:S01]  /*6ad0*/  BSSY B0, `(.L_x_16742) ;  /* 0x000000c000007945 */ /* 0x000fe20003800000 */
[----:B------:R-:W-:-:S11]  /*6ae0*/  IADD3 R65, R66, 0x1, RZ ;  /* 0x0000000142417810 */ /* 0x000fd60007ffe0ff */
        /* <DEDUP_REMOVED lines=9> */
.L_x_16743:
[----:B--2---:R-:W-:Y:S02]  /*6b80*/  IMAD.MOV.U32 R84, RZ, RZ, R168 ;  /* 0x000000ffff547224 */ /* 0x004fe400078e00a8 */
.L_x_16744:
[----:B------:R-:W-:Y:S05]  /*6b90*/  BSYNC B0 ;  /* 0x0000000000007941 */ /* 0x000fea0003800000 */
.L_x_16742:
        /* <DEDUP_REMOVED lines=16> */
.L_x_16748:
[----:B------:R-:W-:Y:S05]  /*6ca0*/  BSYNC B1 ;  /* 0x0000000000017941 */ /* 0x000fea0003800000 */
.L_x_16747:
        /* <DEDUP_REMOVED lines=43> */
.L_x_16746:
[----:B------:R-:W-:Y:S05]  /*6f60*/  BSYNC B0 ;  /* 0x0000000000007941 */ /* 0x000fea0003800000 */
.L_x_16745:
[----:B------:R-:W1:Y:S01]  /*6f70*/  I2F.U32 R60, R84 ;  /* 0x00000054003c7306 */ /* 0x000e620000201000 */
[----:B------:R-:W-:Y:S01]  /*6f80*/  ISETP.NE.AND P6, PT, R179, RZ, PT ;  /* 0x000000ffb300720c */ /* 0x000fe20003fc5270 */
[----:B-----5:R-:W-:Y:S02]  /*6f90*/  FMUL.FTZ R56, R56, c[0x0][0x1e8] ;  /* 0x00007a0038387a20 */ /* 0x020fe40000410000 */
        /* <DEDUP_REMOVED lines=9> */
.L_x_16749:
        /* <DEDUP_REMOVED lines=12> */
.L_x_16752:
[----:B------:R-:W-:Y:S02]  /*70f0*/  IMAD.MOV.U32 R86, RZ, RZ, R168 ;  /* 0x000000ffff567224 */ /* 0x000fe400078e00a8 */
.L_x_16753:
[----:B------:R-:W-:Y:S05]  /*7100*/  BSYNC B0 ;  /* 0x0000000000007941 */ /* 0x000fea0003800000 */
.L_x_16751:
        /* <DEDUP_REMOVED lines=16> */
.L_x_16757:
[----:B------:R-:W-:Y:S05]  /*7210*/  BSYNC B1 ;  /* 0x0000000000017941 */ /* 0x000fea0003800000 */
.L_x_16756:
        /* <DEDUP_REMOVED lines=43> */
.L_x_16755:
[----:B------:R-:W-:Y:S05]  /*74d0*/  BSYNC B0 ;  /* 0x0000000000007941 */ /* 0x000fea0003800000 */
.L_x_16754:
        /* <DEDUP_REMOVED lines=8> */
.L_x_16750:
        /* <DEDUP_REMOVED lines=12> */
.L_x_16759:
[----:B------:R-:W-:Y:S02]  /*7620*/  IMAD.MOV.U32 R86, RZ, RZ, R168 ;  /* 0x000000ffff567224 */ /* 0x000fe400078e00a8 */
.L_x_16760:
[----:B------:R-:W-:Y:S05]  /*7630*/  BSYNC B0 ;  /* 0x0000000000007941 */ /* 0x000fea0003800000 */
.L_x_16758:
        /* <DEDUP_REMOVED lines=16> */
.L_x_16764:
[----:B------:R-:W-:Y:S05]  /*7740*/  BSYNC B1 ;  /* 0x0000000000017941 */ /* 0x000fea0003800000 */
.L_x_16763:
        /* <DEDUP_REMOVED lines=43> */
.L_x_16762:
[----:B------:R-:W-:Y:S05]  /*7a00*/  BSYNC B0 ;  /* 0x0000000000007941 */ /* 0x000fea0003800000 */
.L_x_16761:
        /* <DEDUP_REMOVED lines=11> */
.L_x_16765:
        /* <DEDUP_REMOVED lines=12> */
.L_x_16768:
[----:B------:R-:W-:Y:S02]  /*7b80*/  IMAD.MOV.U32 R84, RZ, RZ, R168 ;  /* 0x000000ffff547224 */ /* 0x000fe400078e00a8 */
.L_x_16769:
[----:B------:R-:W-:Y:S05]  /*7b90*/  BSYNC B0 ;  /* 0x0000000000007941 */ /* 0x000fea0003800000 */
.L_x_16767:
        /* <DEDUP_REMOVED lines=16> */
.L_x_16773:
[----:B------:R-:W-:Y:S05]  /*7ca0*/  BSYNC B1 ;  /* 0x0000000000017941 */ /* 0x000fea0003800000 */
.L_x_16772:
        /* <DEDUP_REMOVED lines=43> */
.L_x_16771:
[----:B------:R-:W-:Y:S05]  /*7f60*/  BSYNC B0 ;  /* 0x0000000000007941 */ /* 0x000fea0003800000 */
.L_x_16770:
        /* <DEDUP_REMOVED lines=8> */
.L_x_16766:
        /* <DEDUP_REMOVED lines=12> */
.L_x_16775:
[----:B------:R-:W-:Y:S02]  /*80b0*/  IMAD.MOV.U32 R84, RZ, RZ, R168 ;  /* 0x000000ffff547224 */ /* 0x000fe400078e00a8 */
.L_x_16776:
[----:B------:R-:W-:Y:S05]  /*80c0*/  BSYNC B0 ;  /* 0x0000000000007941 */ /* 0x000fea0003800000 */
.L_x_16774:
        /* <DEDUP_REMOVED lines=16> */
.L_x_16780:
[----:B------:R-:W-:Y:S05]  /*81d0*/  BSYNC B1 ;  /* 0x0000000000017941 */ /* 0x000fea0003800000 */
.L_x_16779:
        /* <DEDUP_REMOVED lines=43> */
.L_x_16778:
[----:B------:R-:W-:Y:S05]  /*8490*/  BSYNC B0 ;  /* 0x0000000000007941 */ /* 0x000fea0003800000 */
.L_x_16777:
        /* <DEDUP_REMOVED lines=11> */
.L_x_16781:
        /* <DEDUP_REMOVED lines=12> */
.L_x_16784:
[----:B------:R-:W-:Y:S02]  /*8610*/  IMAD.MOV.U32 R58, RZ, RZ, R168 ;  /* 0x000000ffff3a7224 */ /* 0x000fe400078e00a8 */
.L_x_16785:
[----:B------:R-:W-:Y:S05]  /*8620*/  BSYNC B0 ;  /* 0x0000000000007941 */ /* 0x000fea0003800000 */
.L_x_16783:
        /* <DEDUP_REMOVED lines=16> */
.L_x_16789:
[----:B------:R-:W-:Y:S05]  /*8730*/  BSYNC B1 ;  /* 0x0000000000017941 */ /* 0x000fea0003800000 */
.L_x_16788:
        /* <DEDUP_REMOVED lines=43> */
.L_x_16787:
[----:B------:R-:W-:Y:S05]  /*89f0*/  BSYNC B0 ;  /* 0x0000000000007941 */ /* 0x000fea0003800000 */
.L_x_16786:
        /* <DEDUP_REMOVED lines=8> */
.L_x_16782:
        /* <DEDUP_REMOVED lines=12> */
.L_x_16791:
[----:B------:R-:W-:Y:S02]  /*8b40*/  IMAD.MOV.U32 R58, RZ, RZ, R168 ;  /* 0x000000ffff3a7224 */ /* 0x000fe400078e00a8 */
.L_x_16792:
[----:B------:R-:W-:Y:S05]  /*8b50*/  BSYNC B0 ;  /* 0x0000000000007941 */ /* 0x000fea0003800000 */
.L_x_16790:
        /* <DEDUP_REMOVED lines=16> */
.L_x_16796:
[----:B------:R-:W-:Y:S05]  /*8c60*/  BSYNC B1 ;  /* 0x0000000000017941 */ /* 0x000fea0003800000 */
.L_x_16795:
        /* <DEDUP_REMOVED lines=43> */
.L_x_16794:
[----:B------:R-:W-:Y:S05]  /*8f20*/  BSYNC B0 ;  /* 0x0000000000007941 */ /* 0x000fea0003800000 */
.L_x_16793:
        /* <DEDUP_REMOVED lines=11> */
.L_x_16797:
        /* <DEDUP_REMOVED lines=12> */
.L_x_16800:
[----:B------:R-:W-:Y:S02]  /*90a0*/  IMAD.MOV.U32 R84, RZ, RZ, R168 ;  /* 0x000000ffff547224 */ /* 0x000fe400078e00a8 */
.L_x_16801:
[----:B------:R-:W-:Y:S05]  /*90b0*/  BSYNC B0 ;  /* 0x0000000000007941 */ /* 0x000fea0003800000 */
.L_x_16799:
        /* <DEDUP_REMOVED lines=16> */
.L_x_16805:
[----:B------:R-:W-:Y:S05]  /*91c0*/  BSYNC B1 ;  /* 0x0000000000017941 */ /* 0x000fea0003800000 */
.L_x_16804:
        /* <DEDUP_REMOVED lines=43> */
.L_x_16803:
[----:B------:R-:W-:Y:S05]  /*9480*/  BSYNC B0 ;  /* 0x0000000000007941 */ /* 0x000fea0003800000 */
.L_x_16802:
        /* <DEDUP_REMOVED lines=8> */
.L_x_16798:
[----:B------:R-:W-:Y:S01]  /*9510*/  SEL R56, RZ, 0x1000000, P4 ;  /* 0x01000000ff387807 */ /* 0x000fe20002000000 */
[----:B------:R-:W-:Y:S01]  /*9520*/  IMAD.WIDE.U32 R84, R173, R174, c[0x0][0x188] ;  /* 0x00006200ad547625 */ /* 0x000fe200078e00ae */
[----:B------:R-:W-:Y:S02]  /*9530*/  SEL R57, RZ, 0x10000, P3 ;  /* 0x00010000ff397807 */ /* 0x000fe40001800000 */
[----:B------:R-:W-:Y:S02]  /*9540*/  SEL R58, RZ, 0x100, P2 ;  /* 0x00000100ff3a7807 */ /* 0x000fe40001000000 */
[----:B------:R-:W-:Y:S01]  /*9550*/  SEL R59, RZ, 0x1, P1 ;  /* 0x00000001ff3b7807 */ /* 0x000fe20000800000 */
[----:B------:R1:W-:Y:S01]  /*9560*/  STG.E.128 [R84.64], R64 ;  /* 0x0000004054007986 */ /* 0x0003e2000c101d04 */
[----:B------:R-:W-:Y:S02]  /*9570*/  IADD3 R56, R58, R56, R57 ;  /* 0x000000383a387210 */ /* 0x000fe40007ffe039 */
        /* <DEDUP_REMOVED lines=19> */
.L_x_16806:
        /* <DEDUP_REMOVED lines=15> */
.L_x_16808:
[----:B--2---:R-:W-:Y:S02]  /*97a0*/  IMAD.MOV.U32 R144, RZ, RZ, R168 ;  /* 0x000000ffff907224 */ /* 0x004fe400078e00a8 */
.L_x_16809:
[----:B------:R-:W-:Y:S05]  /*97b0*/  BSYNC B0 ;  /* 0x0000000000007941 */ /* 0x000fea0003800000 */
.L_x_16807:
        /* <DEDUP_REMOVED lines=16> */
.L_x_16813:
[----:B------:R-:W-:Y:S05]  /*98c0*/  BSYNC B1 ;  /* 0x0000000000017941 */ /* 0x000fea0003800000 */
.L_x_16812:
        /* <DEDUP_REMOVED lines=43> */
.L_x_16811:
[----:B------:R-:W-:Y:S05]  /*9b80*/  BSYNC B0 ;  /* 0x0000000000007941 */ /* 0x000fea0003800000 */
.L_x_16810:
        /* <DEDUP_REMOVED lines=12> */
.L_x_16814:
        /* <DEDUP_REMOVED lines=12> */
.L_x_16817:
[----:B------:R-:W-:Y:S02]  /*9d10*/  IMAD.MOV.U32 R61, RZ, RZ, R168 ;  /* 0x000000ffff3d7224 */ /* 0x000fe400078e00a8 */
.L_x_16818:
[----:B------:R-:W-:Y:S05]  /*9d20*/  BSYNC B0 ;  /* 0x0000000000007941 */ /* 0x000fea0003800000 */
.L_x_16816:
        /* <DEDUP_REMOVED lines=16> */
.L_x_16822:
[----:B------:R-:W-:Y:S05]  /*9e30*/  BSYNC B1 ;  /* 0x0000000000017941 */ /* 0x000fea0003800000 */
.L_x_16821:
        /* <DEDUP_REMOVED lines=43> */
.L_x_16820:
[----:B------:R-:W-:Y:S05]  /*a0f0*/  BSYNC B0 ;  /* 0x0000000000007941 */ /* 0x000fea0003800000 */
.L_x_16819:
        /* <DEDUP_REMOVED lines=8> */
.L_x_16815:
        /* <DEDUP_REMOVED lines=12> */
.L_x_16824:
[----:B------:R-:W-:Y:S02]  /*a240*/  IMAD.MOV.U32 R146, RZ, RZ, R168 ;  /* 0x000000ffff927224 */ /* 0x000fe400078e00a8 */
.L_x_16825:
[----:B------:R-:W-:Y:S05]  /*a250*/  BSYNC B0 ;  /* 0x0000000000007941 */ /* 0x000fea0003800000 */
.L_x_16823:
        /* <DEDUP_REMOVED lines=16> */
.L_x_16829:
[----:B------:R-:W-:Y:S05]  /*a360*/  BSYNC B1 ;  /* 0x0000000000017941 */ /* 0x000fea0003800000 */
.L_x_16828:
        /* <DEDUP_REMOVED lines=43> */
.L_x_16827:
[----:B------:R-:W-:Y:S05]  /*a620*/  BSYNC B0 ;  /* 0x0000000000007941 */ /* 0x000fea0003800000 */
.L_x_16826:
        /* <DEDUP_REMOVED lines=11> */
.L_x_16830:
        /* <DEDUP_REMOVED lines=12> */
.L_x_16833:
[----:B------:R-:W-:Y:S02]  /*a7a0*/  IMAD.MOV.U32 R144, RZ, RZ, R168 ;  /* 0x000000ffff907224 */ /* 0x000fe400078e00a8 */
.L_x_16834:
[----:B------:R-:W-:Y:S05]  /*a7b0*/  BSYNC B0 ;  /* 0x0000000000007941 */ /* 0x000fea0003800000 */
.L_x_16832:
        /* <DEDUP_REMOVED lines=16> */
.L_x_16838:
[----:B------:R-:W-:Y:S05]  /*a8c0*/  BSYNC B1 ;  /* 0x0000000000017941 */ /* 0x000fea0003800000 */
.L_x_16837:
        /* <DEDUP_REMOVED lines=43> */
.L_x_16836:
[----:B------:R-:W-:Y:S05]  /*ab80*/  BSYNC B0 ;  /* 0x0000000000007941 */ /* 0x000fea0003800000 */
.L_x_16835:
        /* <DEDUP_REMOVED lines=8> */
.L_x_16831:
        /* <DEDUP_REMOVED lines=12> */
.L_x_16840:
[----:B------:R-:W-:Y:S02]  /*acd0*/  IMAD.MOV.U32 R144, RZ, RZ, R168 ;  /* 0x000000ffff907224 */ /* 0x000fe400078e00a8 */
.L_x_16841:
[----:B------:R-:W-:Y:S05]  /*ace0*/  BSYNC B0 ;  /* 0x0000000000007941 */ /* 0x000fea0003800000 */
.L_x_16839:
        /* <DEDUP_REMOVED lines=16> */
.L_x_16845:
[----:B------:R-:W-:Y:S05]  /*adf0*/  BSYNC B1 ;  /* 0x0000000000017941 */ /* 0x000fea0003800000 */
.L_x_16844:
        /* <DEDUP_REMOVED lines=43> */
.L_x_16843:
[----:B------:R-:W-:Y:S05]  /*b0b0*/  BSYNC B0 ;  /* 0x0000000000007941 */ /* 0x000fea0003800000 */
.L_x_16842:
        /* <DEDUP_REMOVED lines=11> */
.L_x_16846:
        /* <DEDUP_REMOVED lines=12> */
.L_x_16849:
[----:B------:R-:W-:Y:S02]  /*b230*/  IMAD.MOV.U32 R58, RZ, RZ, R168 ;  /* 0x000000ffff3a7224 */ /* 0x000fe400078e00a8 */
.L_x_16850:
[----:B------:R-:W-:Y:S05]  /*b240*/  BSYNC B0 ;  /* 0x0000000000007941 */ /* 0x000fea0003800000 */
.L_x_16848:
        /* <DEDUP_REMOVED lines=16> */
.L_x_16854:
[----:B------:R-:W-:Y:S05]  /*b350*/  BSYNC B1 ;  /* 0x0000000000017941 */ /* 0x000fea0003800000 */
.L_x_16853:
        /* <DEDUP_REMOVED lines=43> */
.L_x_16852:
[----:B------:R-:W-:Y:S05]  /*b610*/  BSYNC B0 ;  /* 0x0000000000007941 */ /* 0x000fea0003800000 */
.L_x_16851:
        /* <DEDUP_REMOVED lines=8> */
.L_x_16847:
        /* <DEDUP_REMOVED lines=12> */
.L_x_16856:
[----:B------:R-:W-:Y:S02]  /*b760*/  IMAD.MOV.U32 R58, RZ, RZ, R168 ;  /* 0x000000ffff3a7224 */ /* 0x000fe400078e00a8 */
.L_x_16857:
[----:B------:R-:W-:Y:S05]  /*b770*/  BSYNC B0 ;  /* 0x0000000000007941 */ /* 0x000fea0003800000 */
.L_x_16855:
        /* <DEDUP_REMOVED lines=16> */
.L_x_16861:
[----:B------:R-:W-:Y:S05]  /*b880*/  BSYNC B1 ;  /* 0x0000000000017941 */ /* 0x000fea0003800000 */
.L_x_16860:
        /* <DEDUP_REMOVED lines=43> */
.L_x_16859:
[----:B------:R-:W-:Y:S05]  /*bb40*/  BSYNC B0 ;  /* 0x0000000000007941 */ /* 0x000fea0003800000 */
.L_x_16858:
        /* <DEDUP_REMOVED lines=11> */
.L_x_16862:
        /* <DEDUP_REMOVED lines=12> */
.L_x_16865:
[----:B------:R-:W-:Y:S02]  /*bcc0*/  IMAD.MOV.U32 R144, RZ, RZ, R168 ;  /* 0x000000ffff907224 */ /* 0x000fe400078e00a8 */
.L_x_16866:
[----:B------:R-:W-:Y:S05]  /*bcd0*/  BSYNC B0 ;  /* 0x0000000000007941 */ /* 0x000fea0003800000 */
.L_x_16864:
        /* <DEDUP_REMOVED lines=16> */
.L_x_16870:
[----:B------:R-:W-:Y:S05]  /*bde0*/  BSYNC B1 ;  /* 0x0000000000017941 */ /* 0x000fea0003800000 */
.L_x_16869:
        /* <DEDUP_REMOVED lines=43> */
.L_x_16868:
[----:B------:R-:W-:Y:S05]  /*c0a0*/  BSYNC B0 ;  /* 0x0000000000007941 */ /* 0x000fea0003800000 */
.L_x_16867:
        /* <DEDUP_REMOVED lines=8> */
.L_x_16863:
        /* <DEDUP_REMOVED lines=26> */
.L_x_16871:
        /* <DEDUP_REMOVED lines=15> */
.L_x_16873:
[----:B--2---:R-:W-:Y:S02]  /*c3c0*/  IMAD.MOV.U32 R170, RZ, RZ, R168 ;  /* 0x000000ffffaa7224 */ /* 0x004fe400078e00a8 */
.L_x_16874:
[----:B------:R-:W-:Y:S05]  /*c3d0*/  BSYNC B0 ;  /* 0x0000000000007941 */ /* 0x000fea0003800000 */
.L_x_16872:
        /* <DEDUP_REMOVED lines=16> */
.L_x_16878:
[----:B------:R-:W-:Y:S05]  /*c4e0*/  BSYNC B1 ;  /* 0x0000000000017941 */ /* 0x000fea0003800000 */
.L_x_16877:
        /* <DEDUP_REMOVED lines=44> */
.L_x_16876:
[----:B------:R-:W-:Y:S05]  /*c7b0*/  BSYNC B0 ;  /* 0x0000000000007941 */ /* 0x000fea0003800000 */
.L_x_16875:
        /* <DEDUP_REMOVED lines=12> */
.L_x_16879:
        /* <DEDUP_REMOVED lines=12> */
.L_x_16882:
[----:B------:R-:W-:Y:S02]  /*c940*/  MOV R170, R168 ;  /* 0x000000a800aa7202 */ /* 0x000fe40000000f00 */
.L_x_16883:
[----:B------:R-:W-:Y:S05]  /*c950*/  BSYNC B0 ;  /* 0x0000000000007941 */ /* 0x000fea0003800000 */
.L_x_16881:
        /* <DEDUP_REMOVED lines=16> */
.L_x_16887:
[----:B------:R-:W-:Y:S05]  /*ca60*/  BSYNC B1 ;  /* 0x0000000000017941 */ /* 0x000fea0003800000 */
.L_x_16886:
        /* <DEDUP_REMOVED lines=44> */
.L_x_16885:
[----:B------:R-:W-:Y:S05]  /*cd30*/  BSYNC B0 ;  /* 0x0000000000007941 */ /* 0x000fea0003800000 */
.L_x_16884:
        /* <DEDUP_REMOVED lines=8> */
.L_x_16880:
        /* <DEDUP_REMOVED lines=12> */
.L_x_16889:
[----:B------:R-:W-:Y:S02]  /*ce80*/  MOV R170, R168 ;  /* 0x000000a800aa7202 */ /* 0x000fe40000000f00 */
.L_x_16890:
[----:B------:R-:W-:Y:S05]  /*ce90*/  BSYNC B0 ;  /* 0x0000000000007941 */ /* 0x000fea0003800000 */
.L_x_16888:
        /* <DEDUP_REMOVED lines=16> */
.L_x_16894:
[----:B------:R-:W-:Y:S05]  /*cfa0*/  BSYNC B1 ;  /* 0x0000000000017941 */ /* 0x000fea0003800000 */
.L_x_16893:
        /* <DEDUP_REMOVED lines=44> */
.L_x_16892:
[----:B------:R-:W-:Y:S05]  /*d270*/  BSYNC B0 ;  /* 0x0000000000007941 */ /* 0x000fea0003800000 */
.L_x_16891:
        /* <DEDUP_REMOVED lines=11> */
.L_x_16895:
        /* <DEDUP_REMOVED lines=12> */
.L_x_16898:
[----:B------:R-:W-:Y:S02]  /*d3f0*/  IMAD.MOV.U32 R170, RZ, RZ, R168 ;  /* 0x000000ffffaa7224 */ /* 0x000fe400078e00a8 */
.L_x_16899:
[----:B------:R-:W-:Y:S05]  /*d400*/  BSYNC B0 ;  /* 0x0000000000007941 */ /* 0x000fea0003800000 */
.L_x_16897:
        /* <DEDUP_REMOVED lines=16> */
.L_x_16903:
[----:B------:R-:W-:Y:S05]  /*d510*/  BSYNC B1 ;  /* 0x0000000000017941 */ /* 0x000fea0003800000 */
.L_x_16902:
        /* <DEDUP_REMOVED lines=44> */
.L_x_16901:
[----:B------:R-:W-:Y:S05]  /*d7e0*/  BSYNC B0 ;  /* 0x0000000000007941 */ /* 0x000fea0003800000 */
.L_x_16900:
        /* <DEDUP_REMOVED lines=8> */
.L_x_16896:
        /* <DEDUP_REMOVED lines=12> */
.L_x_16905:
[----:B------:R-:W-:Y:S02]  /*d930*/  MOV R170, R168 ;  /* 0x000000a800aa7202 */ /* 0x000fe40000000f00 */
.L_x_16906:
[----:B------:R-:W-:Y:S05]  /*d940*/  BSYNC B0 ;  /* 0x0000000000007941 */ /* 0x000fea0003800000 */
.L_x_16904:
        /* <DEDUP_REMOVED lines=16> */
.L_x_16910:
[----:B------:R-:W-:Y:S05]  /*da50*/  BSYNC B1 ;  /* 0x0000000000017941 */ /* 0x000fea0003800000 */
.L_x_16909:
        /* <DEDUP_REMOVED lines=44> */
.L_x_16908:
[----:B------:R-:W-:Y:S05]  /*dd20*/  BSYNC B0 ;  /* 0x0000000000007941 */ /* 0x000fea0003800000 */
.L_x_16907:
        /* <DEDUP_REMOVED lines=11> */
.L_x_16911:
        /* <DEDUP_REMOVED lines=12> */
.L_x_16914:
[----:B------:R-:W-:Y:S02]  /*dea0*/  MOV R170, R168 ;  /* 0x000000a800aa7202 */ /* 0x000fe40000000f00 */
.L_x_16915:
[----:B------:R-:W-:Y:S05]  /*deb0*/  BSYNC B0 ;  /* 0x0000000000007941 */ /* 0x000fea0003800000 */
.L_x_16913:
        /* <DEDUP_REMOVED lines=16> */
.L_x_16919:
[----:B------:R-:W-:Y:S05]  /*dfc0*/  BSYNC B1 ;  /* 0x0000000000017941 */ /* 0x000fea0003800000 */
.L_x_16918:
        /* <DEDUP_REMOVED lines=44> */
.L_x_16917:
[----:B------:R-:W-:Y:S05]  /*e290*/  BSYNC B0 ;  /* 0x0000000000007941 */ /* 0x000fea0003800000 */
.L_x_16916:
        /* <DEDUP_REMOVED lines=8> */
.L_x_16912:
        /* <DEDUP_REMOVED lines=12> */
.L_x_16921:
[----:B------:R-:W-:Y:S02]  /*e3e0*/  IMAD.MOV.U32 R170, RZ, RZ, R168 ;  /* 0x000000ffffaa7224 */ /* 0x000fe400078e00a8 */
.L_x_16922:
[----:B------:R-:W-:Y:S05]  /*e3f0*/  BSYNC B0 ;  /* 0x0000000000007941 */ /* 0x000fea0003800000 */
.L_x_16920:
        /* <DEDUP_REMOVED lines=16> */
.L_x_16926:
[----:B------:R-:W-:Y:S05]  /*e500*/  BSYNC B1 ;  /* 0x0000000000017941 */ /* 0x000fea0003800000 */
.L_x_16925:
        /* <DEDUP_REMOVED lines=44> */
.L_x_16924:
[----:B------:R-:W-:Y:S05]  /*e7d0*/  BSYNC B0 ;  /* 0x0000000000007941 */ /* 0x000fea0003800000 */
.L_x_16923:
        /* <DEDUP_REMOVED lines=11> */
.L_x_16927:
        /* <DEDUP_REMOVED lines=12> */
.L_x_16930:
[----:B------:R-:W-:Y:S02]  /*e950*/  IMAD.MOV.U32 R170, RZ, RZ, R168 ;  /* 0x000000ffffaa7224 */ /* 0x000fe400078e00a8 */
.L_x_16931:
[----:B------:R-:W-:Y:S05]  /*e960*/  BSYNC B0 ;  /* 0x0000000000007941 */ /* 0x000fea0003800000 */
.L_x_16929:
        /* <DEDUP_REMOVED lines=16> */
.L_x_16935:
[----:B------:R-:W-:Y:S05]  /*ea70*/  BSYNC B1 ;  /* 0x0000000000017941 */ /* 0x000fea0003800000 */
.L_x_16934:
        /* <DEDUP_REMOVED lines=44> */
.L_x_16933:
[----:B------:R-:W-:Y:S05]  /*ed40*/  BSYNC B0 ;  /* 0x0000000000007941 */ /* 0x000fea0003800000 */
.L_x_16932:
        /* <DEDUP_REMOVED lines=8> */
.L_x_16928:
        /* <DEDUP_REMOVED lines=8> */
[----:B------:R-:W-:Y:S01]  /*ee50*/  IADD3 R170, R183, 0x500, RZ ;  /* 0x00000500b7aa7810 */ /* 0x000fe20007ffe0ff */
[----:B------:R-:W-:Y:S02]  /*ee60*/  IMAD.IADD R151, R84, 0x1, R87 ;  /* 0x0000000154977824 */ /* 0x000fe400078e0257 */
[----:B------:R-:W-:-:S04]  /*ee70*/  IMAD.WIDE.U32 R86, R169, R178, c[0x0][0x190] ;  /* 0x00006400a9567625 */ /* 0x000fc800078e00b2 */
[CC--:B------:R-:W-:Y:S01]  /*ee80*/  @P0 IMAD.WIDE.U32 R144, R170.reuse, R174.reuse, c[0x0][0x180] ;  /* 0x00006000aa900625 */ /* 0x0c0fe200078e00ae */
[----:B------:R1:W-:Y:S03]  /*ee90*/  STG.E [R86.64], R151 ;  /* 0x0000009756007986 */ /* 0x0003e6000c101904 */
        /* <DEDUP_REMOVED lines=8> */
[----:B------:R-:W-:-:S05]  /*ef20*/  IMAD R86, R86, 0x1000000, R87 ;  /* 0x0100000056567824 */ /* 0x000fca00078e0257 */
[----:B------:R-:W-:Y:S01]  /*ef30*/  LEA R151, R151, R86, 0x8 ;  /* 0x0000005697977211 */ /* 0x000fe200078e40ff */
[----:B------:R-:W-:-:S04]  /*ef40*/  IMAD.WIDE.U32 R86, R169, R178, c[0x0][0x198] ;  /* 0x00006600a9567625 */ /* 0x000fc800078e00b2 */
[----:B------:R-:W-:-:S05]  /*ef50*/  IMAD.IADD R151, R151, 0x1, R180 ;  /* 0x0000000197977824 */ /* 0x000fca00078e02b4 */
[----:B------:R1:W-:Y:S02]  /*ef60*/  STG.E [R86.64], R151 ;  /* 0x0000009756007986 */ /* 0x0003e4000c101904 */
.L_x_16936:
[----:B------:R2:W5:Y:S04]  /*ef70*/  @P5 LDG.E.128 R80, [R146.64] ;  /* 0x0000000492505981 */ /* 0x000568000c1e1d00 */
[----:B------:R2:W5:Y:S04]  /*ef80*/  @P0 LDG.E.128 R76, [R144.64] ;  /* 0x00000004904c0981 */ /* 0x000568000c1e1d00 */
[----:B-1----:R-:W5:Y:S01]  /*ef90*/  LDG.E.128 R84, [R84.64] ;  /* 0x0000000454547981 */ /* 0x002f62000c1e1d00 */
[C---:B------:R-:W-:Y:S01]  /*efa0*/  ISETP.NE.AND P1, PT, R149.reuse, 0x1, PT ;  /* 0x000000019500780c */ /* 0x040fe20003f25270 */
[----:B------:R-:W-:Y:S01]  /*efb0*/  BSSY B0, `(.L_x_16937) ;  /* 0x000000c000007945 */ /* 0x000fe20003800000 */
[----:B------:R-:W-:-:S11]  /*efc0*/  IADD3 R151, R149, 0x1, RZ ;  /* 0x0000000195977810 */ /* 0x000fd60007ffe0ff */
        /* <DEDUP_REMOVED lines=9> */
.L_x_16938:
[----:B--2---:R-:W-:Y:S02]  /*f060*/  IMAD.MOV.U32 R180, RZ, RZ, R168 ;  /* 0x000000ffffb47224 */ /* 0x004fe400078e00a8 */
.L_x_16939:
[----:B------:R-:W-:Y:S05]  /*f070*/  BSYNC B0 ;  /* 0x0000000000007941 */ /* 0x000fea0003800000 */
.L_x_16937:
        /* <DEDUP_REMOVED lines=16> */
.L_x_16943:
[----:B------:R-:W-:Y:S05]  /*f180*/  BSYNC B1 ;  /* 0x0000000000017941 */ /* 0x000fea0003800000 */
.L_x_16942:
        /* <DEDUP_REMOVED lines=44> */
.L_x_16941:
[----:B------:R-:W-:Y:S05]  /*f450*/  BSYNC B0 ;  /* 0x0000000000007941 */ /* 0x000fea0003800000 */
.L_x_16940:
        /* <DEDUP_REMOVED lines=12> */
.L_x_16944:
        /* <DEDUP_REMOVED lines=12> */
.L_x_16947:
[----:B------:R-:W-:Y:S02]  /*f5e0*/  IMAD.MOV.U32 R179, RZ, RZ, R168 ;  /* 0x000000ffffb37224 */ /* 0x000fe400078e00a8 */
.L_x_16948:
[----:B------:R-:W-:Y:S05]  /*f5f0*/  BSYNC B0 ;  /* 0x0000000000007941 */ /* 0x000fea0003800000 */
.L_x_16946:
        /* <DEDUP_REMOVED lines=16> */
.L_x_16952:
[----:B------:R-:W-:Y:S05]  /*f700*/  BSYNC B1 ;  /* 0x0000000000017941 */ /* 0x000fea0003800000 */
.L_x_16951:
        /* <DEDUP_REMOVED lines=44> */
.L_x_16950:
[----:B------:R-:W-:Y:S05]  /*f9d0*/  BSYNC B0 ;  /* 0x0000000000007941 */ /* 0x000fea0003800000 */
.L_x_16949:
        /* <DEDUP_REMOVED lines=8> */
.L_x_16945:
        /* <DEDUP_REMOVED lines=12> */
.L_x_16954:
[----:B------:R-:W-:Y:S02]  /*fb20*/  IMAD.MOV.U32 R179, RZ, RZ, R168 ;  /* 0x000000ffffb37224 */ /* 0x000fe400078e00a8 */
.L_x_16955:
[----:B------:R-:W-:Y:S05]  /*fb30*/  BSYNC B0 ;  /* 0x0000000000007941 */ /* 0x000fea0003800000 */
.L_x_16953:
        /* <DEDUP_REMOVED lines=16> */
.L_x_16959:
[----:B------:R-:W-:Y:S05]  /*fc40*/  BSYNC B1 ;  /* 0x0000000000017941 */ /* 0x000fea0003800000 */
.L_x_16958:
        /* <DEDUP_REMOVED lines=44> */
.L_x_16957:
[----:B------:R-:W-:Y:S05]  /*ff10*/  BSYNC B0 ;  /* 0x0000000000007941 */ /* 0x000fea0003800000 */
.L_x_16956:
        /* <DEDUP_REMOVED lines=11> */
.L_x_16960:
        /* <DEDUP_REMOVED lines=12> */
.L_x_16963:
[----:B------:R-:W-:Y:S02]  /*10090*/  IMAD.MOV.U32 R179, RZ, RZ, R168 ;  /* 0x000000ffffb37224 */ /* 0x000fe400078e00a8 */
.L_x_16964:
[----:B------:R-:W-:Y:S05]  /*100a0*/  BSYNC B0 ;  /* 0x0000000000007941 */ /* 0x000fea0003800000 */
.L_x_16962:
        /* <DEDUP_REMOVED lines=16> */
.L_x_16968:
[----:B------:R-:W-:Y:S05]  /*101b0*/  BSYNC B1 ;  /* 0x0000000000017941 */ /* 0x000fea0003800000 */
.L_x_16967:
        /* <DEDUP_REMOVED lines=44> */
.L_x_16966:
[----:B------:R-:W-:Y:S05]  /*10480*/  BSYNC B0 ;  /* 0x0000000000007941 */ /* 0x000fea0003800000 */
.L_x_16965:
        /* <DEDUP_REMOVED lines=8> */
.L_x_16961:
        /* <DEDUP_REMOVED lines=12> */
.L_x_16970:
[----:B------:R-:W-:Y:S02]  /*105d0*/  IMAD.MOV.U32 R179, RZ, RZ, R168 ;  /* 0x000000ffffb37224 */ /* 0x000fe400078e00a8 */
.L_x_16971:
[----:B------:R-:W-:Y:S05]  /*105e0*/  BSYNC B0 ;  /* 0x0000000000007941 */ /* 0x000fea0003800000 */
.L_x_16969:
        /* <DEDUP_REMOVED lines=16> */
.L_x_16975:
[----:B------:R-:W-:Y:S05]  /*106f0*/  BSYNC B1 ;  /* 0x0000000000017941 */ /* 0x000fea0003800000 */
.L_x_16974:
        /* <DEDUP_REMOVED lines=44> */
.L_x_16973:
[----:B------:R-:W-:Y:S05]  /*109c0*/  BSYNC B0 ;  /* 0x0000000000007941 */ /* 0x000fea0003800000 */
.L_x_16972:
[----:B------:R-:W1:Y:S01]  /*109d0*/  I2F.U32 R144, R179 ;  /* 0x000000b300907306 */ /* 0x000e620000201000 */
        /* <DEDUP_REMOVED lines=10> */
.L_x_16976:
        /* <DEDUP_REMOVED lines=12> */
.L_x_16979:
[----:B------:R-:W-:Y:S02]  /*10b40*/  IMAD.MOV.U32 R179, RZ, RZ, R168 ;  /* 0x000000ffffb37224 */ /* 0x000fe400078e00a8 */
.L_x_16980:
[----:B------:R-:W-:Y:S05]  /*10b50*/  BSYNC B0 ;  /* 0x0000000000007941 */ /* 0x000fea0003800000 */
.L_x_16978:
        /* <DEDUP_REMOVED lines=16> */
.L_x_16984:
[----:B------:R-:W-:Y:S05]  /*10c60*/  BSYNC B1 ;  /* 0x0000000000017941 */ /* 0x000fea0003800000 */
.L_x_16983:
        /* <DEDUP_REMOVED lines=44> */
.L_x_16982:
[----:B------:R-:W-:Y:S05]  /*10f30*/  BSYNC B0 ;  /* 0x0000000000007941 */ /* 0x000fea0003800000 */
.L_x_16981:
        /* <DEDUP_REMOVED lines=8> */
.L_x_16977:
        /* <DEDUP_REMOVED lines=12> */
.L_x_16986:
[----:B------:R-:W-:Y:S02]  /*11080*/  IMAD.MOV.U32 R179, RZ, RZ, R168 ;  /* 0x000000ffffb37224 */ /* 0x000fe400078e00a8 */
.L_x_16987:
[----:B------:R-:W-:Y:S05]  /*11090*/  BSYNC B0 ;  /* 0x0000000000007941 */ /* 0x000fea0003800000 */
.L_x_16985:
        /* <DEDUP_REMOVED lines=16> */
.L_x_16991:
[----:B------:R-:W-:Y:S05]  /*111a0*/  BSYNC B1 ;  /* 0x0000000000017941 */ /* 0x000fea0003800000 */
.L_x_16990:
        /* <DEDUP_REMOVED lines=44> */
.L_x_16989:
[----:B------:R-:W-:Y:S05]  /*11470*/  BSYNC B0 ;  /* 0x0000000000007941 */ /* 0x000fea0003800000 */
.L_x_16988:
        /* <DEDUP_REMOVED lines=11> */
.L_x_16992:
        /* <DEDUP_REMOVED lines=12> */
.L_x_16995:
[----:B------:R-:W-:Y:S02]  /*115f0*/  IMAD.MOV.U32 R179, RZ, RZ, R168 ;  /* 0x000000ffffb37224 */ /* 0x000fe400078e00a8 */
.L_x_16996:
[----:B------:R-:W-:Y:S05]  /*11600*/  BSYNC B0 ;  /* 0x0000000000007941 */ /* 0x000fea0003800000 */
.L_x_16994:
        /* <DEDUP_REMOVED lines=16> */
.L_x_17000:
[----:B------:R-:W-:Y:S05]  /*11710*/  BSYNC B1 ;  /* 0x0000000000017941 */ /* 0x000fea0003800000 */
.L_x_16999:
        /* <DEDUP_REMOVED lines=44> */
.L_x_16998:
[----:B------:R-:W-:Y:S05]  /*119e0*/  BSYNC B0 ;  /* 0x0000000000007941 */ /* 0x000fea0003800000 */
.L_x_16997:
        /* <DEDUP_REMOVED lines=8> */
.L_x_16993:
[----:B------:R-:W-:Y:S01]  /*11a70*/  FADD.FTZ R144, RZ, R72 ;  /* 0x00000048ff907221 */ /* 0x000fe20000010000 */
[----:B------:R-:W-:Y:S01]  /*11a80*/  SEL R146, RZ, 0x100, P2 ;  /* 0x00000100ff927807 */ /* 0x000fe20001000000 */
[----:B------:R-:W-:Y:S01]  /*11a90*/  IMAD.WIDE.U32 R174, R170, R174, c[0x0][0x188] ;  /* 0x00006200aaae7625 */ /* 0x000fe200078e00ae */
[----:B------:R-:W-:Y:S02]  /*11aa0*/  ISETP.NE.AND P5, PT, R176, RZ, PT ;  /* 0x000000ffb000720c */ /* 0x000fe40003fa5270 */
[----:B0-----:R-:W-:Y:S01]  /*11ab0*/  LOP3.LUT P0, RZ, R177, 0x1f, RZ, 0xc0, !PT ;  /* 0x0000001fb1ff7812 */ /* 0x001fe2000780c0ff */
[----:B------:R-:W-:Y:S01]  /*11ac0*/  FADD.FTZ R145, R144, R73 ;  /* 0x0000004990917221 */ /* 0x000fe20000010000 */
[----:B------:R0:W-:Y:S03]  /*11ad0*/  STG.E.128 [R174.64], R84 ;  /* 0x00000054ae007986 */ /* 0x0001e6000c101d04 */
        /* <DEDUP_REMOVED lines=14> */
[----:B------:R-:W-:Y:S01]  /*11bc0*/  FADD.FTZ R147, R144, R63 ;  /* 0x0000003f90937221 */ /* 0x000fe20000010000 */
[----:B------:R-:W-:-:S03]  /*11bd0*/  SEL R144, RZ, 0x1000000, P4 ;  /* 0x01000000ff907807 */ /* 0x000fc60002000000 */
[----:B------:R-:W-:Y:S01]  /*11be0*/  FADD.FTZ R176, R147, R56 ;  /* 0x0000003893b07221 */ /* 0x000fe20000010000 */
[----:B------:R-:W-:Y:S02]  /*11bf0*/  SEL R147, RZ, 0x1, P1 ;  /* 0x00000001ff937807 */ /* 0x000fe40000800000 */
[----:B------:R-:W-:Y:S01]  /*11c00*/  IADD3 R144, R146, R144, R145 ;  /* 0x0000009092907210 */ /* 0x000fe20007ffe091 */
[----:B------:R-:W-:Y:S01]  /*11c10*/  FADD.FTZ R151, R176, R57 ;  /* 0x00000039b0977221 */ /* 0x000fe20000010000 */
[----:B------:R-:W-:-:S03]  /*11c20*/  LOP3.LUT P1, RZ, R130, 0xff, RZ, 0xc0, !PT ;  /* 0x000000ff82ff7812 */ /* 0x000fc6000782c0ff */
[----:B------:R-:W-:Y:S02]  /*11c30*/  IMAD.IADD R147, R144, 0x1, R147 ;  /* 0x0000000190937824 */ /* 0x000fe400078e0293 */
[----:B------:R-:W-:-:S04]  /*11c40*/  IMAD.WIDE.U32 R144, R170, R178, c[0x0][0x190] ;  /* 0x00006400aa907625 */ /* 0x000fc800078e00b2 */
[----:B------:R-:W-:Y:S01]  /*11c50*/  FADD.FTZ R146, R151, R58 ;  /* 0x0000003a97927221 */ /* 0x000fe20000010000 */
[----:B------:R0:W-:Y:S03]  /*11c60*/  STG.E [R144.64], R147 ;  /* 0x0000009390007986 */ /* 0x0001e6000c101904 */
        /* <DEDUP_REMOVED lines=8> */
[----:B------:R-:W-:Y:S01]  /*11cf0*/  LOP3.LUT R144, R166, 0xffff, RZ, 0xc0, !PT ;  /* 0x0000ffffa6907812 */ /* 0x000fe200078ec0ff */
[----:B------:R-:W-:Y:S01]  /*11d00*/  IMAD.WIDE.U32 R178, R170, R178, c[0x0][0x198] ;  /* 0x00006600aab27625 */ /* 0x000fe200078e00b2 */
[----:B------:R-:W-:Y:S02]  /*11d10*/  LOP3.LUT R147, R164, 0xff, RZ, 0xc0, !PT ;  /* 0x000000ffa4937812 */ /* 0x000fe400078ec0ff */
[----:B------:R-:W-:-:S04]  /*11d20*/  LOP3.LUT R145, R145, 0xff0000, RZ, 0xc0, !PT ;  /* 0x00ff000091917812 */ /* 0x000fc800078ec0ff */
[----:B------:R-:W-:Y:S02]  /*11d30*/  LEA R144, R144, R145, 0x18 ;  /* 0x0000009190907211 */ /* 0x000fe400078ec0ff */
[----:B------:R-:W-:-:S03]  /*11d40*/  LOP3.LUT R145, R163, 0xff, RZ, 0xc0, !PT ;  /* 0x000000ffa3917812 */ /* 0x000fc600078ec0ff */
[----:B------:R-:W-:-:S04]  /*11d50*/  IMAD R144, R147, 0x100, R144 ;  /* 0x0000010093907824 */ /* 0x000fc800078e0290 */
[----:B------:R-:W-:-:S05]  /*11d60*/  IMAD.IADD R145, R144, 0x1, R145 ;  /* 0x0000000190917824 */ /* 0x000fca00078e0291 */
[----:B------:R0:W-:Y:S02]  /*11d70*/  STG.E [R178.64], R145 ;  /* 0x00000091b2007986 */ /* 0x0001e4000c101904 */
.L_x_17001:
[----:B0-----:R-:W-:Y:S01]  /*11d80*/  @!P1 IADD3 R151, R151, 0x8, RZ ;  /* 0x0000000897979810 */ /* 0x001fe20007ffe0ff */
[----:B------:R-:W-:Y:S01]  /*11d90*/  FADD.FTZ R176, R146, R87 ;  /* 0x0000005792b07221 */ /* 0x000fe20000010000 */
[----:B------:R-:W-:Y:S05]  /*11da0*/  BRA.DIV ~URZ, `(.L_x_17002) ;  /* 0x000012127f007947 */ /* 0x000fea000b800000 */
[----:B------:R0:W1:Y:S02]  /*11db0*/  SHFL.BFLY PT, R144, R176, 0x1, 0x1f ;  /* 0x0c201f00b0907f89 */ /* 0x00006400000e0000 */
.L_x_17006:
        /* <DEDUP_REMOVED lines=68> */
.L_x_17007:
[----:B------:R-:W2:Y:S01]  /*12200*/  S2R R174, SR_TID.X ;  /* 0x0000000000ae7919 */ /* 0x000ea20000002100 */
[----:B------:R-:W-:Y:S01]  /*12210*/  @!P0 SHF.R.U32.HI R146, RZ, 0x5, R177 ;  /* 0x00000005ff928819 */ /* 0x000fe200000116b1 */
[----:B-1----:R-:W-:Y:S01]  /*12220*/  FADD.FTZ R145, R175, R176 ;  /* 0x000000b0af917221 */ /* 0x002fe20000010000 */
[----:B------:R-:W-:Y:S01]  /*12230*/  WARPSYNC 0xffffffff ;  /* 0xffffffff00007948 */ /* 0x000fe20003800000 */
[----:B------:R-:W-:Y:S01]  /*12240*/  IMAD.MOV.U32 R198, RZ, RZ, 0x10 ;  /* 0x00000010ffc67424 */ /* 0x000fe200078e00ff */
        /* <DEDUP_REMOVED lines=8> */
[----:B------:R-:W-:Y:S02]  /*122d0*/  IMAD.MOV.U32 R151, RZ, RZ, RZ ;  /* 0x000000ffff977224 */ /* 0x000fe400078e00ff */
[----:B------:R-:W-:-:S04]  /*122e0*/  @!P1 IMAD.MOV.U32 R151, RZ, RZ, 0x300 ;  /* 0x00000300ff979424 */ /* 0x000fc800078e00ff */
[----:B------:R-:W-:Y:S01]  /*122f0*/  I2F R181, R151 ;  /* 0x0000009700b57306 */ /* 0x000fe20000201400 */
[----:B------:R-:W-:Y:S01]  /*12300*/  @!P1 LDS.64 R146, [R178.X8] ;  /* 0x00000000b2929984 */ /* 0x000fe20000008a00 */
[----:B------:R-:W-:-:S03]  /*12310*/  ISETP.NE.AND P1, PT, RZ, UR6, PT ;  /* 0x00000006ff007c0c */ /* 0x000fc6000bf25270 */
[----:B0-----:R-:W0:Y:S02]  /*12320*/  SHFL.DOWN PT, R176, R151, 0x4, 0x1f ;  /* 0x08801f0097b07f89 */ /* 0x001e2400000e0000 */
[----:B0-----:R-:W-:Y:S02]  /*12330*/  IMAD.IADD R179, R176, 0x1, R151 ;  /* 0x00000001b0b37824 */ /* 0x001fe400078e0297 */
[----:B------:R-:W-:Y:S03]  /*12340*/  I2F R176, R176 ;  /* 0x000000b000b07306 */ /* 0x000fe60000201400 */
[----:B------:R-:W-:Y:S05]  /*12350*/  SHFL.DOWN PT, R182, R179, 0x2, 0x1f ;  /* 0x08401f00b3b67f89 */ /* 0x000fea00000e0000 */
[----:B------:R-:W0:Y:S01]  /*12360*/  I2F R180, R179 ;  /* 0x000000b300b47306 */ /* 0x000e220000201400 */
        /* <DEDUP_REMOVED lines=9> */
[----:B0-----:R-:W-:Y:S02]  /*12400*/  FMUL.FTZ R151, R145, R178 ;  /* 0x000000b291977220 */ /* 0x001fe40000410000 */
[----:B------:R-:W-:Y:S01]  /*12410*/  FMUL.FTZ R177, R177, R181 ;  /* 0x000000b5b1b17220 */ /* 0x000fe20000410000 */
[----:B------:R-:W0:Y:S01]  /*12420*/  SHFL.DOWN PT, R184, R175, 0x1, 0x1f ;  /* 0x08201f00afb87f89 */ /* 0x000e2200000e0000 */
[----:B--2---:R-:W-:-:S02]  /*12430*/  FADD.FTZ R144, R144, R147 ;  /* 0x0000009390907221 */ /* 0x004fc40000010000 */
[----:B------:R-:W-:Y:S01]  /*12440*/  FMUL.FTZ R177, R177, R176 ;  /* 0x000000b0b1b17220 */ /* 0x000fe20000410000 */
[----:B------:R-:W1:Y:S01]  /*12450*/  I2F R178, R175 ;  /* 0x000000af00b27306 */ /* 0x000e620000201400 */
[----:B------:R-:W2:Y:S02]  /*12460*/  SHFL.DOWN PT, R146, R151, 0x2, 0x1f ;  /* 0x08401f0097927f89 */ /* 0x000ea400000e0000 */
[----:B------:R-:W-:-:S05]  /*12470*/  FFMA.FTZ R144, R145, R177, R144 ;  /* 0x000000b191907223 */ /* 0x000fca0000010090 */
[----:B------:R-:W3:Y:S01]  /*12480*/  SHFL.DOWN PT, R145, R144, 0x2, 0x1f ;  /* 0x08401f0090917f89 */ /* 0x000ee200000e0000 */
[----:B-1----:R-:W1:Y:S01]  /*12490*/  MUFU.RCP R147, R178 ;  /* 0x000000b200937308 */ /* 0x002e620000001000 */
[----:B0-----:R-:W-:-:S07]  /*124a0*/  IMAD.IADD R179, R175, 0x1, R184 ;  /* 0x00000001afb37824 */ /* 0x001fce00078e02b8 */
[----:B------:R-:W-:Y:S01]  /*124b0*/  I2F R184, R184 ;  /* 0x000000b800b87306 */ /* 0x000fe20000201400 */
[----:B--2---:R-:W-:Y:S02]  /*124c0*/  FMUL.FTZ R176, R146, R182 ;  /* 0x000000b692b07220 */ /* 0x004fe40000410000 */
[----:B------:R-:W-:Y:S02]  /*124d0*/  FADD.FTZ R146, R151, -R146 ;  /* 0x8000009297927221 */ /* 0x000fe40000010000 */
[----:B------:R-:W-:Y:S02]  /*124e0*/  FFMA.FTZ R176, R180, R151, R176 ;  /* 0x00000097b4b07223 */ /* 0x000fe400000100b0 */
[----:B------:R-:W-:Y:S01]  /*124f0*/  FMUL.FTZ R151, R146, R146 ;  /* 0x0000009292977220 */ /* 0x000fe20000410000 */
[----:B------:R-:W0:Y:S01]  /*12500*/  I2F R179, R179 ;  /* 0x000000b300b37306 */ /* 0x000e220000201400 */
[----:B-1----:R-:W-:Y:S02]  /*12510*/  FMUL.FTZ R177, R147, R176 ;  /* 0x000000b093b17220 */ /* 0x002fe40000410000 */
[----:B------:R-:W-:-:S02]  /*12520*/  FMUL.FTZ R151, R180, R151 ;  /* 0x00000097b4977220 */ /* 0x000fc40000410000 */
[----:B---3--:R-:W-:Y:S01]  /*12530*/  FADD.FTZ R146, R144, R145 ;  /* 0x0000009190927221 */ /* 0x008fe20000010000 */
[----:B------:R-:W1:Y:S01]  /*12540*/  SHFL.DOWN PT, R176, R177, 0x1, 0x1f ;  /* 0x08201f00b1b07f89 */ /* 0x000e6200000e0000 */
[----:B------:R-:W-:-:S04]  /*12550*/  FMUL.FTZ R151, R151, R182 ;  /* 0x000000b697977220 */ /* 0x000fc80000410000 */
[----:B------:R-:W-:Y:S01]  /*12560*/  FFMA.FTZ R146, R147, R151, R146 ;  /* 0x0000009793927223 */ /* 0x000fe20000010092 */
[----:B------:R-:W-:-:S04]  /*12570*/  SHF.R.U32.HI R151, RZ, 0x5, R174 ;  /* 0x00000005ff977819 */ /* 0x000fc800000116ae */
[----:B------:R-:W2:Y:S01]  /*12580*/  SHFL.DOWN PT, R145, R146, 0x1, 0x1f ;  /* 0x08201f0092917f89 */ /* 0x000ea200000e0000 */
[----:B0-----:R-:W0:Y:S01]  /*12590*/  MUFU.RCP R144, R179 ;  /* 0x000000b300907308 */ /* 0x001e220000001000 */
[----:B------:R-:W-:-:S04]  /*125a0*/  LOP3.LUT R151, R151, 0x7, RZ, 0xc0, !PT ;  /* 0x0000000797977812 */ /* 0x000fc800078ec0ff */
[----:B------:R-:W-:Y:S01]  /*125b0*/  LOP3.LUT P0, RZ, R151, 0x1f, R174, 0xf8, !PT ;  /* 0x0000001f97ff7812 */ /* 0x000fe2000780f8ae */
[----:B-1----:R-:W-:Y:S02]  /*125c0*/  FADD.FTZ R147, R177, -R176 ;  /* 0x800000b0b1937221 */ /* 0x002fe40000010000 */
[----:B------:R-:W-:Y:S02]  /*125d0*/  FMUL.FTZ R176, R176, R184 ;  /* 0x000000b8b0b07220 */ /* 0x000fe40000410000 */
[----:B------:R-:W-:Y:S02]  /*125e0*/  FMUL.FTZ R147, R147, R147 ;  /* 0x0000009393937220 */ /* 0x000fe40000410000 */
[C---:B------:R-:W-:Y:S02]  /*125f0*/  FFMA.FTZ R177, R178.reuse, R177, R176 ;  /* 0x000000b1b2b17223 */ /* 0x040fe400000100b0 */
[----:B------:R-:W-:Y:S02]  /*12600*/  FMUL.FTZ R147, R178, R147 ;  /* 0x00000093b2937220 */ /* 0x000fe40000410000 */
[----:B0-----:R-:W-:-:S02]  /*12610*/  FMUL.FTZ R177, R144, R177 ;  /* 0x000000b190b17220 */ /* 0x001fc40000410000 */
[----:B--2---:R-:W-:Y:S02]  /*12620*/  FADD.FTZ R145, R146, R145 ;  /* 0x0000009192917221 */ /* 0x004fe40000010000 */
[----:B------:R-:W-:Y:S02]  /*12630*/  FMUL.FTZ R147, R147, R184 ;  /* 0x000000b893937220 */ /* 0x000fe40000410000 */
[----:B------:R-:W0:Y:S01]  /*12640*/  SHFL.IDX PT, R177, R177, RZ, 0x1f ;  /* 0x00001fffb1b17589 */ /* 0x000e2200000e0000 */
[----:B------:R-:W-:Y:S02]  /*12650*/  IMAD R146, R0, c[0x0][0x168], RZ ;  /* 0x00005a0000927a24 */ /* 0x000fe400078e02ff */
[----:B------:R-:W-:Y:S02]  /*12660*/  FFMA.FTZ R147, R144, R147, R145 ;  /* 0x0000009390937223 */ /* 0x000fe40000010091 */
[----:B------:R-:W-:Y:S01]  /*12670*/  @!P0 IMAD.MOV.U32 R145, RZ, RZ, 0x4 ;  /* 0x00000004ff918424 */ /* 0x000fe200078e00ff */
[----:B------:R-:W-:-:S02]  /*12680*/  SHF.R.S32.HI R151, RZ, 0x1f, R146 ;  /* 0x0000001fff977819 */ /* 0x000fc40000011492 */
[----:B------:R1:W2:Y:S01]  /*12690*/  SHFL.IDX PT, R178, R147, RZ, 0x1f ;  /* 0x00001fff93b27589 */ /* 0x0002a200000e0000 */
[----:B------:R-:W-:Y:S01]  /*126a0*/  @!P0 IMAD.WIDE R144, R0, R145, c[0x0][0x1a0] ;  /* 0x0000680000908625 */ /* 0x000fe200078e0291 */
[----:B------:R-:W-:-:S03]  /*126b0*/  LEA.HI R180, R151, R146, RZ, 0x2 ;  /* 0x0000009297b47211 */ /* 0x000fc600078f10ff */
[----:B------:R-:W-:Y:S01]  /*126c0*/  IMAD.MOV.U32 R151, RZ, RZ, c[0x0][0x1e0] ;  /* 0x00007800ff977624 */ /* 0x000fe200078e00ff */
[C---:B0-----:R-:W-:Y:S01]  /*126d0*/  FSEL R175, R177.reuse, RZ, !P1 ;  /* 0x000000ffb1af7208 */ /* 0x041fe20004800000 */
[----:B------:R-:W-:Y:S01]  /*126e0*/  FMUL.FTZ R146, R177, R177 ;  /* 0x000000b1b1927220 */ /* 0x000fe20000410000 */
[----:B------:R0:W-:Y:S03]  /*126f0*/  @!P0 STG.E [R144.64], R177 ;  /* 0x000000b190008986 */ /* 0x0001e6000c101904 */
[C---:B------:R-:W-:Y:S01]  /*12700*/  FADD.FTZ R176, -R175.reuse, R73 ;  /* 0x00000049afb07221 */ /* 0x040fe20000010100 */
[----:B------:R-:W-:Y:S01]  /*12710*/  FSEL R73, R146, RZ, P1 ;  /* 0x000000ff92497208 */ /* 0x000fe20000800000 */
[C---:B-1----:R-:W-:Y:S02]  /*12720*/  FADD.FTZ R147, -R175.reuse, R72 ;  /* 0x00000048af937221 */ /* 0x042fe40000010100 */
[----:B--2---:R-:W-:Y:S01]  /*12730*/  FFMA.FTZ R72, R178, R151, c[0x0][0x228] ;  /* 0x00008a00b2487623 */ /* 0x004fe20000010097 */
[----:B------:R-:W-:Y:S01]  /*12740*/  LOP3.LUT R151, R174, 0xff, RZ, 0xc0, !PT ;  /* 0x000000ffae977812 */ /* 0x000fe200078ec0ff */
[C---:B------:R-:W-:Y:S01]  /*12750*/  FADD.FTZ R146, -R175.reuse, R63 ;  /* 0x0000003faf927221 */ /* 0x040fe20000010100 */
[----:B------:R-:W-:Y:S01]  /*12760*/  @!P0 MOV R63, 0x4 ;  /* 0x00000004003f8802 */ /* 0x000fe20000000f00 */
[----:B------:R-:W-:Y:S01]  /*12770*/  FADD.FTZ R72, R72, R73 ;  /* 0x0000004948487221 */ /* 0x000fe20000010000 */
[----:B------:R-:W-:Y:S01]  /*12780*/  LEA.HI.SX32 R182, R180, R151, 0x1e ;  /* 0x00000097b4b67211 */ /* 0x000fe200078ff2ff */
[----:B0-----:R-:W-:-:S02]  /*12790*/  FADD.FTZ R177, -R175, R58 ;  /* 0x0000003aafb17221 */ /* 0x001fc40000010100 */
[----:B------:R-:W0:Y:S01]  /*127a0*/  MUFU.RSQ R184, R72 ;  /* 0x0000004800b87308 */ /* 0x000e220000001400 */
[C---:B------:R-:W-:Y:S02]  /*127b0*/  FADD.FTZ R180, -R175.reuse, R59 ;  /* 0x0000003bafb47221 */ /* 0x040fe40000010100 */
[----:B------:R-:W-:Y:S02]  /*127c0*/  FADD.FTZ R144, -R175, R60 ;  /* 0x0000003caf907221 */ /* 0x000fe40000010100 */
[C---:B------:R-:W-:Y:S01]  /*127d0*/  @!P0 IMAD.WIDE R58, R0.reuse, R63, c[0x0][0x1a8] ;  /* 0x00006a00003a8625 */ /* 0x040fe200078e023f */
[----:B------:R-:W-:-:S03]  /*127e0*/  IADD3 R0, R0, c[0x0][0x160], RZ ;  /* 0x0000580000007a10 */ /* 0x000fc60007ffe0ff */
[----:B------:R-:W-:Y:S01]  /*127f0*/  IMAD.SHL.U32 R60, R182, 0x10, RZ ;  /* 0x00000010b63c7824 */ /* 0x000fe200078e00ff */
[----:B------:R-:W-:Y:S01]  /*12800*/  SHF.R.U32.HI R182, RZ, 0x1c, R182 ;  /* 0x0000001cffb67819 */ /* 0x000fe200000116b6 */
[C---:B------:R-:W-:Y:S02]  /*12810*/  FADD.FTZ R74, -R175.reuse, R74 ;  /* 0x0000004aaf4a7221 */ /* 0x040fe40000010100 */
[C---:B------:R-:W-:Y:S02]  /*12820*/  FADD.FTZ R75, -R175.reuse, R75 ;  /* 0x0000004baf4b7221 */ /* 0x040fe40000010100 */
[C---:B------:R-:W-:Y:S01]  /*12830*/  FADD.FTZ R64, -R175.reuse, R64 ;  /* 0x00000040af407221 */ /* 0x040fe20000010100 */
[----:B0-----:R0:W-:Y:S01]  /*12840*/  @!P0 STG.E [R58.64], R184 ;  /* 0x000000b83a008986 */ /* 0x0011e2000c101904 */
[C---:B------:R-:W-:Y:S02]  /*12850*/  FADD.FTZ R65, -R175.reuse, R65 ;  /* 0x00000041af417221 */ /* 0x040fe40000010100 */
[----:B------:R-:W-:-:S02]  /*12860*/  FADD.FTZ R66, -R175, R66 ;  /* 0x00000042af427221 */ /* 0x000fc40000010100 */
[C---:B------:R-:W-:Y:S02]  /*12870*/  FADD.FTZ R67, -R175.reuse, R67 ;  /* 0x00000043af437221 */ /* 0x040fe40000010100 */
[C---:B------:R-:W-:Y:S01]  /*12880*/  FADD.FTZ R174, -R175.reuse, R56 ;  /* 0x00000038afae7221 */ /* 0x040fe20000010100 */
[C---:B------:R-:W-:Y:S01]  /*12890*/  IADD3 R56, P0, R60.reuse, c[0x0][0x208], RZ ;  /* 0x000082003c387a10 */ /* 0x040fe20007f1e0ff */
[----:B------:R-:W-:Y:S01]  /*128a0*/  FADD.FTZ R57, -R175, R57 ;  /* 0x00000039af397221 */ /* 0x000fe20000010100 */
[----:B------:R-:W-:Y:S01]  /*128b0*/  IADD3 R60, P1, R60, c[0x0][0x210], RZ ;  /* 0x000084003c3c7a10 */ /* 0x000fe20007f3e0ff */
[C---:B------:R-:W-:Y:S02]  /*128c0*/  FMUL.FTZ R147, R184.reuse, R147 ;  /* 0x00000093b8937220 */ /* 0x040fe40000410000 */
[C---:B------:R-:W-:Y:S02]  /*128d0*/  FMUL.FTZ R176, R184.reuse, R176 ;  /* 0x000000b0b8b07220 */ /* 0x040fe40000410000 */
[----:B------:R-:W-:-:S02]  /*128e0*/  FMUL.FTZ R74, R184, R74 ;  /* 0x0000004ab84a7220 */ /* 0x000fc40000410000 */
[----:B------:R-:W-:Y:S02]  /*128f0*/  FMUL.FTZ R75, R184, R75 ;  /* 0x0000004bb84b7220 */ /* 0x000fe40000410000 */
        /* <DEDUP_REMOVED lines=11> */
[C---:B------:R-:W-:Y:S02]  /*129b0*/  FMUL.FTZ R87, R184.reuse, R65 ;  /* 0x00000041b8577220 */ /* 0x040fe40000410000 */
[C---:B------:R-:W-:Y:S02]  /*129c0*/  FMUL.FTZ R178, R184.reuse, R66 ;  /* 0x00000042b8b27220 */ /* 0x040fe40000410000 */
[C---:B------:R-:W-:Y:S02]  /*129d0*/  FMUL.FTZ R179, R184.reuse, R67 ;  /* 0x00000043b8b37220 */ /* 0x040fe40000410000 */
[----:B------:R-:W-:Y:S01]  /*129e0*/  FMUL.FTZ R191, R184, R57 ;  /* 0x00000039b8bf7220 */ /* 0x000fe20000410000 */
[----:B------:R-:W-:Y:S01]  /*129f0*/  IADD3.X R57, R182, c[0x0][0x20c], RZ, P0, !PT ;  /* 0x00008300b6397a10 */ /* 0x000fe200007fe4ff */
[----:B------:R-:W-:Y:S01]  /*12a00*/  FFMA.FTZ R67, R133, R75, R108 ;  /* 0x0000004b85437223 */ /* 0x000fe2000001006c */
[----:B------:R-:W-:Y:S01]  /*12a10*/  ISETP.GE.AND P0, PT, R0, c[0x0][0x164], PT ;  /* 0x0000590000007a0c */ /* 0x000fe20003f06270 */
        /* <DEDUP_REMOVED lines=8> */
[----:B------:R-:W-:Y:S01]  /*12aa0*/  FMUL.FTZ R187, R184, R61 ;  /* 0x0000003db8bb7220 */ /* 0x000fe20000410000 */
[----:B------:R-:W-:Y:S01]  /*12ab0*/  IADD3.X R61, R182, c[0x0][0x214], RZ, P1, !PT ;  /* 0x00008500b63d7a10 */ /* 0x000fe20000ffe4ff */
[----:B------:R-:W-:Y:S01]  /*12ac0*/  FFMA.FTZ R71, R134, R75, R109 ;  /* 0x0000004b86477223 */ /* 0x000fe2000001006d */
[----:B------:R-:W-:Y:S01]  /*12ad0*/  LOP3.LUT P1, RZ, R130, 0xff, RZ, 0xc0, !PT ;  /* 0x000000ff82ff7812 */ /* 0x000fe2000782c0ff */
[----:B------:R-:W-:Y:S02]  /*12ae0*/  FFMA.FTZ R70, R88, R74, R23 ;  /* 0x0000004a58467223 */ /* 0x000fe40000010017 */
[----:B------:R-:W-:Y:S01]  /*12af0*/  FFMA.FTZ R69, R132, R176, R105 ;  /* 0x000000b084457223 */ /* 0x000fe20000010069 */
[----:B------:R-:W-:Y:S01]  /*12b00*/  SEL R130, RZ, 0x1, P1 ;  /* 0x00000001ff827807 */ /* 0x000fe20000800000 */
[----:B------:R-:W-:Y:S02]  /*12b10*/  FFMA.FTZ R68, R89, R147, R22 ;  /* 0x0000009359447223 */ /* 0x000fe40000010016 */
[----:B------:R-:W-:-:S02]  /*12b20*/  FMUL.FTZ R194, R184, R84 ;  /* 0x00000054b8c27220 */ /* 0x000fc40000410000 */
[----:B------:R-:W-:Y:S01]  /*12b30*/  FMUL.FTZ R195, R184, R85 ;  /* 0x00000055b8c37220 */ /* 0x000fe20000410000 */
[----:B------:R2:W-:Y:S01]  /*12b40*/  STG.E.128 [R60.64], R68 ;  /* 0x000000443c007986 */ /* 0x0005e2000c101d04 */
[----:B------:R-:W-:-:S04]  /*12b50*/  IMAD.WIDE.U32 R84, R171, R198, c[0x0][0x208] ;  /* 0x00008200ab547625 */ /* 0x000fc800078e00c6 */
[----:B0-----:R-:W-:Y:S02]  /*12b60*/  FFMA.FTZ R59, R137, R63, R112 ;  /* 0x0000003f893b7223 */ /* 0x001fe40000010070 */
[----:B------:R-:W-:Y:S02]  /*12b70*/  FFMA.FTZ R58, R46, R62, R25 ;  /* 0x0000003e2e3a7223 */ /* 0x000fe40000010019 */
[----:B-1----:R-:W-:Y:S02]  /*12b80*/  FFMA.FTZ R57, R135, R73, R110 ;  /* 0x0000004987397223 */ /* 0x002fe4000001006e */
[----:B------:R-:W-:Y:S02]  /*12b90*/  FFMA.FTZ R56, R47, R72, R24 ;  /* 0x000000482f387223 */ /* 0x000fe40000010018 */
[C---:B------:R-:W-:Y:S02]  /*12ba0*/  FMUL.FTZ R186, R184.reuse, R144 ;  /* 0x00000090b8ba7220 */ /* 0x040fe40000410000 */
[C---:B------:R-:W-:Y:S01]  /*12bb0*/  FMUL.FTZ R188, R184.reuse, R145 ;  /* 0x00000091b8bc7220 */ /* 0x040fe20000410000 */
[----:B------:R0:W-:Y:S01]  /*12bc0*/  STG.E.128 [R84.64], R56 ;  /* 0x0000003854007986 */ /* 0x0001e2000c101d04 */
[----:B------:R-:W-:-:S02]  /*12bd0*/  FMUL.FTZ R189, R184, R146 ;  /* 0x00000092b8bd7220 */ /* 0x000fc40000410000 */
[----:B------:R-:W-:-:S04]  /*12be0*/  IMAD.WIDE.U32 R146, R171, R198, c[0x0][0x210] ;  /* 0x00008400ab927625 */ /* 0x000fc800078e00c6 */
[----:B------:R-:W-:Y:S02]  /*12bf0*/  FFMA.FTZ R63, R138, R63, R113 ;  /* 0x0000003f8a3f7223 */ /* 0x000fe40000010071 */
[----:B------:R-:W-:Y:S02]  /*12c00*/  FFMA.FTZ R62, R90, R62, R27 ;  /* 0x0000003e5a3e7223 */ /* 0x000fe4000001001b */
[----:B--2---:R-:W-:Y:S02]  /*12c10*/  FFMA.FTZ R61, R136, R73, R111 ;  /* 0x00000049883d7223 */ /* 0x004fe4000001006f */
        /* <DEDUP_REMOVED lines=8> */
[----:B------:R-:W-:Y:S02]  /*12ca0*/  FFMA.FTZ R65, R139, R87, R114 ;  /* 0x000000578b417223 */ /* 0x000fe40000010072 */
[----:B------:R-:W-:Y:S02]  /*12cb0*/  FFMA.FTZ R64, R49, R86, R28 ;  /* 0x0000005631407223 */ /* 0x000fe4000001001c */
[----:B------:R-:W-:Y:S02]  /*12cc0*/  FMUL.FTZ R197, R184, R175 ;  /* 0x000000afb8c57220 */ /* 0x000fe40000410000 */
[----:B------:R-:W-:Y:S01]  /*12cd0*/  IMAD.WIDE.U32 R176, R173, R198, c[0x0][0x210] ;  /* 0x00008400adb07625 */ /* 0x000fe200078e00c6 */
[----:B------:R2:W-:Y:S03]  /*12ce0*/  STG.E.128 [R144.64], R64 ;  /* 0x0000004090007986 */ /* 0x0005e6000c101d04 */
[----:B------:R-:W-:-:S02]  /*12cf0*/  FFMA.FTZ R71, R142, R179, R117 ;  /* 0x000000b38e477223 */ /* 0x000fc40000010075 */
        /* <DEDUP_REMOVED lines=10> */
[----:B------:R-:W-:-:S03]  /*12da0*/  IMAD.WIDE.U32 R180, R167, R198, c[0x0][0x210] ;  /* 0x00008400a7b47625 */ /* 0x000fc600078e00c6 */
[----:B------:R4:W-:Y:S01]  /*12db0*/  STG.E.128 [R174.64], R72 ;  /* 0x00000048ae007986 */ /* 0x0009e2000c101d04 */
[----:B------:R-:W-:Y:S02]  /*12dc0*/  FFMA.FTZ R87, R154, R189, R121 ;  /* 0x000000bd9a577223 */ /* 0x000fe40000010079 */
[----:B------:R-:W-:Y:S02]  /*12dd0*/  FFMA.FTZ R86, R94, R188, R35 ;  /* 0x000000bc5e567223 */ /* 0x000fe40000010023 */
[----:B0-----:R-:W-:Y:S02]  /*12de0*/  FFMA.FTZ R85, R152, R187, R119 ;  /* 0x000000bb98557223 */ /* 0x001fe40000010077 */
        /* <DEDUP_REMOVED lines=21> */
[----:B---3--:R-:W-:Y:S02]  /*12f40*/  FFMA.FTZ R71, R162, R197, R129 ;  /* 0x000000c5a2477223 */ /* 0x008fe40000010081 */
[----:B------:R-:W-:Y:S02]  /*12f50*/  FFMA.FTZ R70, R98, R196, R43 ;  /* 0x000000c462467223 */ /* 0x000fe4000001002b */
[----:B------:R-:W-:Y:S02]  /*12f60*/  FFMA.FTZ R69, R160, R195, R127 ;  /* 0x000000c3a0457223 */ /* 0x000fe4000001007f */
[----:B------:R-:W-:-:S05]  /*12f70*/  FFMA.FTZ R68, R99, R194, R42 ;  /* 0x000000c263447223 */ /* 0x000fca000001002a */
[----:B------:R4:W-:Y:S02]  /*12f80*/  STG.E.128 [R170.64], R68 ;  /* 0x00000044aa007986 */ /* 0x0009e4000c101d04 */
[----:B----4-:R-:W-:Y:S01]  /*12f90*/  @P0 CALL.REL.NOINC `(.L_x_17004) ;  /* 0x0000001000000944 */ /* 0x010fe20003c00000 */
[----:B------:R-:W-:Y:S05]  /*12fa0*/  BRA `(.L_x_17005) ;  /* 0xfffee21000007947 */ /* 0x000fea000383ffff */
.L_x_17004:
[----:B------:R-:W-:Y:S05]  /*12fb0*/  EXIT ;  /* 0x000000000000794d */ /* 0x000fea0003800000 */
.L_x_17002:
[----:B------:R-:W-:Y:S01]  /*12fc0*/  HFMA2.MMA R145, -RZ, RZ, 0, 1.847743988037109375e-06 ;  /* 0x0000001fff917435 */ /* 0x000fe200000001ff */
[----:B------:R-:W-:Y:S01]  /*12fd0*/  IMAD.MOV.U32 R175, RZ, RZ, 0x1 ;  /* 0x00000001ffaf7424 */ /* 0x000fe200078e00ff */
[----:B------:R-:W-:Y:S01]  /*12fe0*/  MOV R146, 0x13010 ;  /* 0x0001301000927802 */ /* 0x000fe20000000f00 */
[----:B------:R-:W-:-:S03]  /*12ff0*/  IMAD.MOV.U32 R174, RZ, RZ, -0x1 ;  /* 0xffffffffffae7424 */ /* 0x000fc600078e00ff */
[----:B------:R-:W-:Y:S05]  /*13000*/  CALL.REL.NOINC `($__internal_69_$__cuda_sm70_shflsync_bfly_p) ;  /* 0x0000069000007944 */ /* 0x000fea0003c00000 */
[----:B-1----:R-:W-:Y:S01]  /*13010*/  IMAD.MOV.U32 R144, RZ, RZ, R175 ;  /* 0x000000ffff907224 */ /* 0x002fe200078e00af */
[----:B0-----:R-:W-:Y:S05]  /*13020*/  BRA `(.L_x_17006) ;  /* 0xffffed9000007947 */ /* 0x001fea000383ffff */
.L_x_17003:
[----:B------:R-:W-:Y:S01]  /*13030*/  IMAD.MOV.U32 R175, RZ, RZ, 0x2 ;  /* 0x00000002ffaf7424 */ /* 0x000fe200078e00ff */
[----:B------:R-:W-:Y:S01]  /*13040*/  MOV R145, 0x1f ;  /* 0x0000001f00917802 */ /* 0x000fe20000000f00 */
[----:B------:R-:W-:Y:S01]  /*13050*/  IMAD.MOV.U32 R174, RZ, RZ, -0x1 ;  /* 0xffffffffffae7424 */ /* 0x000fe200078e00ff */
[----:B------:R-:W-:Y:S02]  /*13060*/  MOV R146, 0x13080 ;  /* 0x0001308000927802 */ /* 0x000fe40000000f00 */
[----:B------:R-:W-:Y:S05]  /*13070*/  CALL.REL.NOINC `($__internal_69_$__cuda_sm70_shflsync_bfly_p) ;  /* 0x0000062000007944 */ /* 0x000fea0003c00000 */
[----:B01----:R-:W-:Y:S01]  /*13080*/  FADD.FTZ R176, R176, R175 ;  /* 0x000000afb0b07221 */ /* 0x003fe20000010000 */
[----:B------:R-:W-:Y:S01]  /*13090*/  MOV R174, 0xffffffff ;  /* 0xffffffff00ae7802 */ /* 0x000fe20000000f00 */
[----:B------:R-:W-:Y:S01]  /*130a0*/  IMAD.MOV.U32 R175, RZ, RZ, 0x4 ;  /* 0x00000004ffaf7424 */ /* 0x000fe200078e00ff */
[----:B------:R-:W-:Y:S01]  /*130b0*/  MOV R146, 0x130e0 ;  /* 0x000130e000927802 */ /* 0x000fe20000000f00 */
[----:B------:R-:W-:-:S02]  /*130c0*/  IMAD.MOV.U32 R145, RZ, RZ, 0x1f ;  /* 0x0000001fff917424 */ /* 0x000fc400078e00ff */
[----:B------:R-:W-:Y:S05]  /*130d0*/  CALL.REL.NOINC `($__internal_69_$__cuda_sm70_shflsync_bfly_p) ;  /* 0x000005c000007944 */ /* 0x000fea0003c00000 */
[----:B01----:R-:W-:Y:S01]  /*130e0*/  FADD.FTZ R176, R176, R175 ;  /* 0x000000afb0b07221 */ /* 0x003fe20000010000 */
[----:B------:R-:W-:Y:S01]  /*130f0*/  MOV R146, 0x13140 ;  /* 0x0001314000927802 */ /* 0x000fe20000000f00 */
[----:B------:R-:W-:-:S02]  /*13100*/  IMAD.MOV.U32 R175, RZ, RZ, 0x8 ;  /* 0x00000008ffaf7424 */ /* 0x000fc400078e00ff */
[----:B------:R-:W-:Y:S02]  /*13110*/  IMAD.MOV.U32 R145, RZ, RZ, 0x1f ;  /* 0x0000001fff917424 */ /* 0x000fe400078e00ff */
[----:B------:R-:W-:Y:S02]  /*13120*/  IMAD.MOV.U32 R174, RZ, RZ, -0x1 ;  /* 0xffffffffffae7424 */ /* 0x000fe400078e00ff */
[----:B------:R-:W-:Y:S05]  /*13130*/  CALL.REL.NOINC `($__internal_69_$__cuda_sm70_shflsync_bfly_p) ;  /* 0x0000056000007944 */ /* 0x000fea0003c00000 */
[----:B01----:R-:W-:Y:S01]  /*13140*/  FADD.FTZ R176, R176, R175 ;  /* 0x000000afb0b07221 */ /* 0x003fe20000010000 */
[----:B------:R-:W-:Y:S01]  /*13150*/  HFMA2.MMA R175, -RZ, RZ, 0, 9.5367431640625e-07 ;  /* 0x00000010ffaf7435 */ /* 0x000fe200000001ff */
[----:B------:R-:W-:Y:S01]  /*13160*/  IMAD.MOV.U32 R145, RZ, RZ, 0x1f ;  /* 0x0000001fff917424 */ /* 0x000fe200078e00ff */
[----:B------:R-:W-:Y:S01]  /*13170*/  MOV R146, 0x131a0 ;  /* 0x000131a000927802 */ /* 0x000fe20000000f00 */
[----:B------:R-:W-:-:S03]  /*13180*/  IMAD.MOV.U32 R174, RZ, RZ, -0x1 ;  /* 0xffffffffffae7424 */ /* 0x000fc600078e00ff */
[----:B------:R-:W-:Y:S05]  /*13190*/  CALL.REL.NOINC `($__internal_69_$__cuda_sm70_shflsync_bfly_p) ;  /* 0x0000050000007944 */ /* 0x000fea0003c00000 */
        /* <DEDUP_REMOVED lines=54> */
[----:B------:R-:W-:Y:S05]  /*13500*/  CALL.REL.NOINC `($__internal_69_$__cuda_sm70_shflsync_bfly_p) ;  /* 0x0000019000007944 */ /* 0x000fea0003c00000 */
[----:B01----:R-:W-:Y:S01]  /*13510*/  FADD.FTZ R176, R176, R175 ;  /* 0x000000afb0b07221 */ /* 0x003fe20000010000 */
[----:B------:R-:W-:Y:S01]  /*13520*/  MOV R174, 0xffffffff ;  /* 0xffffffff00ae7802 */ /* 0x000fe20000000f00 */
[----:B------:R-:W-:Y:S01]  /*13530*/  IMAD.MOV.U32 R175, RZ, RZ, 0x2 ;  /* 0x00000002ffaf7424 */ /* 0x000fe200078e00ff */
[----:B------:R-:W-:Y:S01]  /*13540*/  MOV R146, 0x13570 ;  /* 0x0001357000927802 */ /* 0x000fe20000000f00 */
[----:B------:R-:W-:Y:S02]  /*13550*/  IMAD.MOV.U32 R145, RZ, RZ, 0x1f ;  /* 0x0000001fff917424 */ /* 0x000fe400078e00ff */
[----:B------:R-:W-:Y:S05]  /*13560*/  CALL.REL.NOINC `($__internal_69_$__cuda_sm70_shflsync_bfly_p) ;  /* 0x0000013000007944 */ /* 0x000fea0003c00000 */
[----:B01----:R-:W-:Y:S01]  /*13570*/  FADD.FTZ R176, R176, R175 ;  /* 0x000000afb0b07221 */ /* 0x003fe20000010000 */
[----:B------:R-:W-:Y:S01]  /*13580*/  MOV R146, 0x135d0 ;  /* 0x000135d000927802 */ /* 0x000fe20000000f00 */
[----:B------:R-:W-:Y:S02]  /*13590*/  IMAD.MOV.U32 R175, RZ, RZ, 0x4 ;  /* 0x00000004ffaf7424 */ /* 0x000fe400078e00ff */
[----:B------:R-:W-:-:S02]  /*135a0*/  IMAD.MOV.U32 R145, RZ, RZ, 0x1f ;  /* 0x0000001fff917424 */ /* 0x000fc400078e00ff */
[----:B------:R-:W-:Y:S02]  /*135b0*/  IMAD.MOV.U32 R174, RZ, RZ, -0x1 ;  /* 0xffffffffffae7424 */ /* 0x000fe400078e00ff */
[----:B------:R-:W-:Y:S05]  /*135c0*/  CALL.REL.NOINC `($__internal_69_$__cuda_sm70_shflsync_bfly_p) ;  /* 0x000000d000007944 */ /* 0x000fea0003c00000 */
[----:B01----:R-:W-:Y:S01]  /*135d0*/  FADD.FTZ R176, R176, R175 ;  /* 0x000000afb0b07221 */ /* 0x003fe20000010000 */
[----:B------:R-:W-:Y:S01]  /*135e0*/  HFMA2.MMA R175, -RZ, RZ, 0, 4.76837158203125e-07 ;  /* 0x00000008ffaf7435 */ /* 0x000fe200000001ff */
[----:B------:R-:W-:Y:S01]  /*135f0*/  IMAD.MOV.U32 R145, RZ, RZ, 0x1f ;  /* 0x0000001fff917424 */ /* 0x000fe200078e00ff */
[----:B------:R-:W-:Y:S01]  /*13600*/  MOV R146, 0x13630 ;  /* 0x0001363000927802 */ /* 0x000fe20000000f00 */
[----:B------:R-:W-:-:S03]  /*13610*/  IMAD.MOV.U32 R174, RZ, RZ, -0x1 ;  /* 0xffffffffffae7424 */ /* 0x000fc600078e00ff */
[----:B------:R-:W-:Y:S05]  /*13620*/  CALL.REL.NOINC `($__internal_69_$__cuda_sm70_shflsync_bfly_p) ;  /* 0x0000007000007944 */ /* 0x000fea0003c00000 */
[----:B01----:R-:W-:Y:S01]  /*13630*/  FADD.FTZ R176, R176, R175 ;  /* 0x000000afb0b07221 */ /* 0x003fe20000010000 */
[----:B------:R-:W-:Y:S01]  /*13640*/  MOV R145, 0x1f ;  /* 0x0000001f00917802 */ /* 0x000fe20000000f00 */
[----:B------:R-:W-:Y:S01]  /*13650*/  IMAD.MOV.U32 R175, RZ, RZ, 0x10 ;  /* 0x00000010ffaf7424 */ /* 0x000fe200078e00ff */
[----:B------:R-:W-:Y:S01]  /*13660*/  MOV R146, 0x13690 ;  /* 0x0001369000927802 */ /* 0x000fe20000000f00 */
[----:B------:R-:W-:Y:S02]  /*13670*/  IMAD.MOV.U32 R174, RZ, RZ, -0x1 ;  /* 0xffffffffffae7424 */ /* 0x000fe400078e00ff */
[----:B------:R-:W-:Y:S05]  /*13680*/  CALL.REL.NOINC `($__internal_69_$__cuda_sm70_shflsync_bfly_p) ;  /* 0x0000001000007944 */ /* 0x000fea0003c00000 */
[----:B01----:R-:W-:Y:S05]  /*13690*/  BRA `(.L_x_17007) ;  /* 0xffffeb6000007947 */ /* 0x003fea000383ffff */
        .weak           $__internal_69_$__cuda_sm70_shflsync_bfly_p
        .type           $__internal_69_$__cuda_sm70_shflsync_bfly_p,@function
        .size           $__internal_69_$__cuda_sm70_shflsync_bfly_p,(.L_x_20049 - $__internal_69_$__cuda_sm70_shflsync_bfly_p)
$__internal_69_$__cuda_sm70_shflsync_bfly_p:
[----:B------:R-:W-:Y:S01]  /*136a0*/  IMAD.MOV.U32 R147, RZ, RZ, 0x0 ;  /* 0x00000000ff937424 */ /* 0x000fe200078e00ff */
[----:B------:R-:W-:Y:S04]  /*136b0*/  WARPSYNC R174 ;  /* 0x000000ae00007348 */ /* 0x000fe80003800000 */
[----:B------:R0:W1:Y:S01]  /*136c0*/  SHFL.BFLY PT, R175, R176, R175, R145 ;  /* 0x0c0000afb0af7389 */ /* 0x00006200000e0091 */
[----:B------:R-:W-:Y:S05]  /*136d0*/  RET.REL.NODEC R146 `(_ZN10layer_norm31ln_parallel_residual_fwd_kernelINS_13Kernel_traitsI6__halfffffjLj6144ELj1ELj1ELj8ELj16ENS_18Kernel_traits_baseILj6144ES2_ffffjLj256EEEEELb1ELb0ELb1EEEvNS_9FwdParamsE) ;  /* 0xfffec92092007950 */ /* 0x000fea0003c3ffff */
.L_x_17008:
        /* <DEDUP_REMOVED lines=10> */
.L_x_20049:


//--------------------- .text._ZN10layer_norm31ln_parallel_residual_fwd_kernelINS_13Kernel_traitsI6__halfffffjLj6144ELj1ELj1ELj8ELj16ENS_18Kernel_traits_baseILj6144ES2_ffffjLj256EEEEELb1ELb1ELb0EEEvNS_9FwdParamsE --------------------------
	.section	.text._ZN10layer_norm31ln_parallel_residual_fwd_kernelINS_13Kernel_traitsI6__halfffffjLj6144ELj1ELj1ELj8ELj16ENS_18Kernel_traits_baseILj6144ES2_ffffjLj256EEEEELb1ELb1ELb0EEEvNS_9FwdParamsE,"ax",@progbits
	.sectioninfo	@"SHI_REGISTERS=125"
	.align	128
        .global         _ZN10layer_norm31ln_parallel_residual_fwd_kernelINS_13Kernel_traitsI6__halfffffjLj6144ELj1ELj1ELj8ELj16ENS_18Kernel_traits_baseILj6144ES2_ffffjLj256EEEEELb1ELb1ELb0EEEvNS_9FwdParamsE
        .type           _ZN10layer_norm31ln_parallel_residual_fwd_kernelINS_13Kernel_traitsI6__halfffffjLj6144ELj1ELj1ELj8ELj16ENS_18Kernel_traits_baseILj6144ES2_ffffjLj256EEEEELb1ELb1ELb0EEEvNS_9FwdParamsE,@function
        .size           _ZN10layer_norm31ln_parallel_residual_fwd_kernelINS_13Kernel_traitsI6__halfffffjLj6144ELj1ELj1ELj8ELj16ENS_18Kernel_traits_baseILj6144ES2_ffffjLj256EEEEELb1ELb1ELb0EEEvNS_9FwdParamsE,(.L_x_20050 - _ZN10layer_norm31ln_parallel_residual_fwd_kernelINS_13Kernel_traitsI6__halfffffjLj6144ELj1ELj1ELj8ELj16ENS_18Kernel_traits_baseILj6144ES2_ffffjLj256EEEEELb1ELb1ELb0EEEvNS_9FwdParamsE)
        .other          _ZN10layer_norm31ln_parallel_residual_fwd_kernelINS_13Kernel_traitsI6__halfffffjLj6144ELj1ELj1ELj8ELj16ENS_18Kernel_traits_baseILj6144ES2_ffffjLj256EEEEELb1ELb1ELb0EEEvNS_9FwdParamsE,@"STO_CUDA_ENTRY STV_DEFAULT"
_ZN10layer_norm31ln_parallel_residual_fwd_kernelINS_13Kernel_traitsI6__halfffffjLj6144ELj1ELj1ELj8ELj16ENS_18Kernel_traits_baseILj6144ES2_ffffjLj256EEEEELb1ELb1ELb0EEEvNS_9FwdParamsE:
.text._ZN10layer_norm31ln_parallel_residual_fwd_kernelINS_13Kernel_traitsI6__halfffffjLj6144ELj1ELj1ELj8ELj16ENS_18Kernel_traits_baseILj6144ES2_ffffjLj256EEEEELb1ELb1ELb0EEEvNS_9FwdParamsE:
        /* <DEDUP_REMOVED lines=16> */
[----:B0-----:R-:W-:-:S04]  /*0100*/  IMAD R102, R103, c[0x0][0x0], R86 ;  /* 0x0000000067667a24 */ /* 0x001fc800078e0256 */
        /* <DEDUP_REMOVED lines=41> */
[----:B------:R-:W-:Y:S02]  /*03a0*/  LOP3.LUT R3, R7, UR15, R8, 0x96, !PT ;  /* 0x0000000f07037c12 */ /* 0x000fe4000f8e9608 */
[----:B------:R-:W-:Y:S02]  /*03b0*/  SHF.R.S32.HI R7, RZ, 0x1f, R0 ;  /* 0x0000001fff077819 */ /* 0x000fe40000011400 */
[----:B------:R-:W-:Y:S02]  /*03c0*/  LOP3.LUT R0, R86, 0xff, RZ, 0xc0, !PT ;  /* 0x000000ff56007812 */ /* 0x000fe400078ec0ff */
[----:B------:R-:W-:Y:S01]  /*03d0*/  LOP3.LUT R8, R5, UR16, R2, 0x96, !PT ;  /* 0x0000001005087c12 */ /* 0x000fe2000f8e9602 */
[----:B------:R-:W-:Y:S01]  /*03e0*/  IMAD.WIDE.U32 R2, R3, -0x2daee0ad, RZ ;  /* 0xd2511f5303027825 */ /* 0x000fe200078e00ff */
[----:B------:R-:W-:Y:S02]  /*03f0*/  LEA.HI R28, R7, c[0x0][0x168], RZ, 0x2 ;  /* 0x00005a00071c7a11 */ /* 0x000fe400078f10ff */
[----:B------:R-:W-:Y:S01]  /*0400*/  LOP3.LUT R5, R0, 0xff, RZ, 0x3c, !PT ;  /* 0x000000ff00057812 */ /* 0x000fe200078e3cff */
[----:B------:R-:W-:Y:S01]  /*0410*/  IMAD.WIDE.U32 R8, R8, -0x326172a9, RZ ;  /* 0xcd9e8d5708087825 */ /* 0x000fe200078e00ff */
[----:B------:R-:W-:-:S02]  /*0420*/  LOP3.LUT R10, R3, UR18, R4, 0x96, !PT ;  /* 0x00000012030a7c12 */ /* 0x000fc4000f8e9604 */
[----:B------:R-:W-:Y:S02]  /*0430*/  LEA.HI.SX32 R84, R28, R5, 0x1e ;  /* 0x000000051c547211 */ /* 0x000fe400078ff2ff */
[----:B------:R-:W-:Y:S01]  /*0440*/  LOP3.LUT R4, R9, UR17, R6, 0x96, !PT ;  /* 0x0000001109047c12 */ /* 0x000fe2000f8e9606 */
[----:B------:R-:W-:Y:S01]  /*0450*/  IMAD.WIDE.U32 R10, R10, -0x326172a9, RZ ;  /* 0xcd9e8d570a0a7825 */ /* 0x000fe200078e00ff */
[C---:B------:R-:W-:Y:S02]  /*0460*/  LOP3.LUT P6, RZ, R84.reuse, 0xffffff00, RZ, 0xc0, !PT ;  /* 0xffffff0054ff7812 */ /* 0x040fe400078cc0ff */
[----:B------:R-:W-:Y:S01]  /*0470*/  ISETP.GE.U32.AND P5, PT, R84, 0x200, PT ;  /* 0x000002005400780c */ /* 0x000fe20003fa6070 */
[----:B------:R-:W-:Y:S01]  /*0480*/  IMAD.WIDE.U32 R4, R4, -0x2daee0ad, RZ ;  /* 0xd2511f5304047825 */ /* 0x000fe200078e00ff */
[----:B------:R-:W-:Y:S02]  /*0490*/  LOP3.LUT R16, R11, UR19, R8, 0x96, !PT ;  /* 0x000000130b107c12 */ /* 0x000fe4000f8e9608 */
[----:B------:R-:W-:-:S02]  /*04a0*/  ISETP.GE.U32.AND P4, PT, R84, 0x300, PT ;  /* 0x000003005400780c */ /* 0x000fc40003f86070 */
[----:B------:R-:W-:Y:S01]  /*04b0*/  LOP3.LUT R18, R5, UR20, R2, 0x96, !PT ;  /* 0x0000001405127c12 */ /* 0x000fe2000f8e9602 */
[----:B------:R-:W-:Y:S01]  /*04c0*/  IMAD.WIDE.U32 R16, R16, -0x2daee0ad, RZ ;  /* 0xd2511f5310107825 */ /* 0x000fe200078e00ff */
[C---:B------:R-:W-:Y:S02]  /*04d0*/  ISETP.GE.U32.AND P3, PT, R84.reuse, 0x400, PT ;  /* 0x000004005400780c */ /* 0x040fe40003f66070 */
[----:B------:R-:W-:Y:S01]  /*04e0*/  ISETP.GE.U32.AND P2, PT, R84, 0x500, PT ;  /* 0x000005005400780c */ /* 0x000fe20003f46070 */
[----:B------:R-:W-:Y:S01]  /*04f0*/  IMAD.WIDE.U32 R18, R18, -0x326172a9, RZ ;  /* 0xcd9e8d5712127825 */ /* 0x000fe200078e00ff */
[----:B------:R-:W-:Y:S02]  /*0500*/  P2R R109, PR, RZ, 0x40 ;  /* 0x00000040ff6d7803 */ /* 0x000fe40000000000 */
[----:B------:R-:W-:Y:S02]  /*0510*/  P2R R108, PR, RZ, 0x20 ;  /* 0x00000020ff6c7803 */ /* 0x000fe40000000000 */
[----:B------:R-:W-:-:S02]  /*0520*/  P2R R107, PR, RZ, 0x10 ;  /* 0x00000010ff6b7803 */ /* 0x000fc40000000000 */
[----:B------:R-:W-:Y:S02]  /*0530*/  P2R R106, PR, RZ, 0x8 ;  /* 0x00000008ff6a7803 */ /* 0x000fe40000000000 */
[----:B------:R-:W-:Y:S02]  /*0540*/  P2R R105, PR, RZ, 0x4 ;  /* 0x00000004ff697803 */ /* 0x000fe40000000000 */
[----:B------:R-:W-:Y:S01]  /*0550*/  LOP3.LUT R92, R17, UR22, R4, 0x96, !PT ;  /* 0x00000016115c7c12 */ /* 0x000fe2000f8e9604 */
        /* <DEDUP_REMOVED lines=9> */
[----:B------:R-:W-:Y:S01]  /*05f0*/  LOP3.LUT R0, R0, 0x100, RZ, 0xfc, !PT ;  /* 0x0000010000007812 */ /* 0x000fe200078efcff */
[----:B------:R-:W-:Y:S02]  /*0600*/  @!P0 CS2R R82, SRZ ;  /* 0x0000000000528805 */ /* 0x000fe4000001ff00 */
.L_x_17010:
[----:B0-----:R-:W-:Y:S05]  /*0610*/  BSYNC B0 ;  /* 0x0000000000007941 */ /* 0x001fea0003800000 */
.L_x_17009:
        /* <DEDUP_REMOVED lines=12> */
.L_x_17012:
[----:B0-----:R-:W-:Y:S05]  /*06e0*/  BSYNC B0 ;  /* 0x0000000000007941 */ /* 0x001fea0003800000 */
.L_x_17011:
        /* <DEDUP_REMOVED lines=12> */
.L_x_17014:
[----:B0-----:R-:W-:Y:S05]  /*07b0*/  BSYNC B0 ;  /* 0x0000000000007941 */ /* 0x001fea0003800000 */
.L_x_17013:
        /* <DEDUP_REMOVED lines=12> */
.L_x_17016:
[----:B0-----:R-:W-:Y:S05]  /*0880*/  BSYNC B0 ;  /* 0x0000000000007941 */ /* 0x001fea0003800000 */
.L_x_17015:
        /* <DEDUP_REMOVED lines=12> */
.L_x_17018:
[----:B0-----:R-:W-:Y:S05]  /*0950*/  BSYNC B0 ;  /* 0x0000000000007941 */ /* 0x001fea0003800000 */
.L_x_17017:
[----:B------:R-:W-:Y:S01]  /*0960*/  ISETP.GE.U32.AND P0, PT, R84, 0x600, PT ;  /* 0x000006005400780c */ /* 0x000fe20003f06070 */
[----:B------:R-:W-:Y:S01]  /*0970*/  UIADD3 UR25, UR4, -0x700cb87f, URZ ;  /* 0x8ff3478104197890 */ /* 0x000fe2000fffe03f */
[----:B------:R-:W-:Y:S01]  /*0980*/  LOP3.LUT R93, R19, UR21, R10, 0x96, !PT ;  /* 0x00000015135d7c12 */ /* 0x000fe2000f8e960a */
[----:B------:R-:W-:Y:S01]  /*0990*/  UIADD3 UR26, UR5, -0x695add53, URZ ;  /* 0x96a522ad051a7890 */ /* 0x000fe2000fffe03f */
[----:B------:R-:W-:Y:S01]  /*09a0*/  BSSY B0, `(.L_x_17019) ;  /* 0x000000f000007945 */ /* 0x000fe20003800000 */
[----:B------:R-:W-:Y:S01]  /*09b0*/  P2R R104, PR, RZ, 0x1 ;  /* 0x00000001ff687803 */ /* 0x000fe20000000000 */
[----:B------:R-:W-:Y:S01]  /*09c0*/  IMAD.HI.U32 R29, R92, -0x326172a9, RZ ;  /* 0xcd9e8d575c1d7827 */ /* 0x000fe200078e00ff */
[----:B------:R-:W-:-:S03]  /*09d0*/  LEA.HI R103, R86, R103, RZ, 0x18 ;  /* 0x0000006756677211 */ /* 0x000fc600078fc0ff */
[----:B------:R-:W-:-:S03]  /*09e0*/  IMAD.HI.U32 R13, R93, -0x2daee0ad, RZ ;  /* 0xd2511f535d0d7827 */ /* 0x000fc600078e00ff */
[----:B------:R-:W-:Y:S05]  /*09f0*/  @!P0 BRA `(.L_x_17020) ;  /* 0x0000009000008947 */ /* 0x000fea0003800000 */
[----:B------:R-:W-:Y:S01]  /*0a00*/  ISETP.NE.U32.AND P0, PT, RZ, c[0x0][0x218], PT ;  /* 0x00008600ff007a0c */ /* 0x000fe20003f05070 */
[----:B------:R-:W-:-:S03]  /*0a10*/  IMAD.MOV.U32 R15, RZ, RZ, 0x8 ;  /* 0x00000008ff0f7424 */ /* 0x000fc600078e00ff */
[----:B------:R-:W-:Y:S01]  /*0a20*/  ISETP.NE.AND.EX P0, PT, RZ, c[0x0][0x21c], PT, P0 ;  /* 0x00008700ff007a0c */ /* 0x000fe20003f05300 */
[----:B------:R-:W-:-:S06]  /*0a30*/  IMAD.WIDE.U32 R14, R0, R15, c[0x0][0x1b0] ;  /* 0x00006c00000e7625 */ /* 0x000fcc00078e000f */
[----:B------:R-:W5:Y:S06]  /*0a40*/  LDG.E.64 R14, [R14.64] ;  /* 0x000000060e0e7981 */ /* 0x000f6c000c1e1b00 */
[----:B------:R-:W-:-:S04]  /*0a50*/  @P0 LEA R20, P1, R0, c[0x0][0x218], 0x3 ;  /* 0x0000860000140a11 */ /* 0x000fc800078218ff */
[----:B------:R-:W-:-:S05]  /*0a60*/  @P0 LEA.HI.X R21, R0, c[0x0][0x21c], RZ, 0x3, P1 ;  /* 0x0000870000150a11 */ /* 0x000fca00008f1cff */
[----:B------:R0:W5:Y:S01]  /*0a70*/  @P0 LDG.E.64 R10, [R20.64] ;  /* 0x00000006140a0981 */ /* 0x000162000c1e1b00 */
[----:B------:R-:W-:-:S03]  /*0a80*/  @!P0 CS2R R10, SRZ ;  /* 0x00000000000a8805 */ /* 0x000fc6000001ff00 */
.L_x_17020:
[----:B0-----:R-:W-:Y:S05]  /*0a90*/  BSYNC B0 ;  /* 0x0000000000007941 */ /* 0x001fea0003800000 */
.L_x_17019:
[----:B------:R-:W-:Y:S02]  /*0aa0*/  ISETP.GE.AND P0, PT, R103, c[0x0][0x164], PT ;  /* 0x0000590067007a0c */ /* 0x000fe40003f06270 */
[----:B------:R-:W-:Y:S02]  /*0ab0*/  LOP3.LUT R96, R29, UR23, R18, 0x96, !PT ;  /* 0x000000171d607c12 */ /* 0x000fe4000f8e9612 */
[----:B------:R-:W-:-:S09]  /*0ac0*/  LOP3.LUT R98, R13, UR24, R16, 0x96, !PT ;  /* 0x000000180d627c12 */ /* 0x000fd2000f8e9610 */
[----:B------:R-:W-:Y:S05]  /*0ad0*/  @P0 EXIT ;  /* 0x000000000000094d */ /* 0x000fea0003800000 */
[----:B------:R-:W-:Y:S01]  /*0ae0*/  SHF.R.S32.HI R28, RZ, 0x2, R28 ;  /* 0x00000002ff1c7819 */ /* 0x000fe2000001141c */
[C---:B------:R-:W-:Y:S01]  /*0af0*/  IMAD.SHL.U32 R16, R86.reuse, 0x20, RZ ;  /* 0x0000002056107824 */ /* 0x040fe200078e00ff */
[----:B------:R-:W-:Y:S01]  /*0b00*/  LOP3.LUT R13, R86, 0xe0, RZ, 0xc0, !PT ;  /* 0x000000e0560d7812 */ /* 0x000fe200078ec0ff */
[----:B-----5:R-:W-:Y:S01]  /*0b10*/  IMAD.MOV.U32 R18, RZ, RZ, R23 ;  /* 0x000000ffff127224 */ /* 0x020fe200078e0017 */
[----:B------:R-:W-:Y:S01]  /*0b20*/  LOP3.LUT R0, R28, 0xff, RZ, 0xc0, !PT ;  /* 0x000000ff1c007812 */ /* 0x000fe200078ec0ff */
[----:B------:R-:W-:Y:S01]  /*0b30*/  IMAD R92, R92, -0x326172a9, RZ ;  /* 0xcd9e8d575c5c7824 */ /* 0x000fe200078e02ff */
[----:B------:R-:W-:Y:S01]  /*0b40*/  LOP3.LUT R17, R16, 0x3e0, RZ, 0xc0, !PT ;  /* 0x000003e010117812 */ /* 0x000fe200078ec0ff */
[----:B------:R-:W-:Y:S01]  /*0b50*/  IMAD.MOV.U32 R19, RZ, RZ, R24 ;  /* 0x000000ffff137224 */ /* 0x000fe200078e0018 */
[----:B------:R-:W-:Y:S01]  /*0b60*/  SHF.R.U32.HI R28, RZ, 0x3, R28 ;  /* 0x00000003ff1c7819 */ /* 0x000fe2000001161c */
[----:B------:R-:W-:Y:S01]  /*0b70*/  IMAD.IADD R13, R0, 0x1, -R13 ;  /* 0x00000001000d7824 */ /* 0x000fe200078e0a0d */
[----:B------:R-:W-:Y:S01]  /*0b80*/  SHF.R.U64 R40, R22, 0x10, R23 ;  /* 0x0000001016287819 */ /* 0x000fe20000001217 */
[----:B------:R-:W-:Y:S01]  /*0b90*/  IMAD.IADD R17, R0, 0x1, -R17 ;  /* 0x0000000100117824 */ /* 0x000fe200078e0a11 */
[----:B------:R-:W-:Y:S01]  /*0ba0*/  LOP3.LUT R28, R28, 0x1fffffe0, RZ, 0xc0, !PT ;  /* 0x1fffffe01c1c7812 */ /* 0x000fe200078ec0ff */
[----:B------:R-:W-:Y:S01]  /*0bb0*/  IMAD.MOV.U32 R20, RZ, RZ, R25 ;  /* 0x000000ffff147224 */ /* 0x000fe200078e0019 */
[----:B------:R-:W-:Y:S01]  /*0bc0*/  IMNMX R13, RZ, R13, !PT ;  /* 0x0000000dff0d7217 */ /* 0x000fe20007800200 */
[----:B------:R-:W-:Y:S01]  /*0bd0*/  IMAD R93, R93, -0x2daee0ad, RZ ;  /* 0xd2511f535d5d7824 */ /* 0x000fe200078e02ff */
[----:B------:R-:W-:Y:S01]  /*0be0*/  IMNMX R17, RZ, R17, !PT ;  /* 0x00000011ff117217 */ /* 0x000fe20007800200 */
[----:B------:R-:W-:Y:S01]  /*0bf0*/  IMAD.HI.U32 R0, R96, -0x2daee0ad, RZ ;  /* 0xd2511f5360007827 */ /* 0x000fe200078e00ff */
[----:B------:R-:W-:Y:S01]  /*0c00*/  IMNMX R13, R13, 0x20, PT ;  /* 0x000000200d0d7817 */ /* 0x000fe20003800200 */
[----:B------:R-:W-:Y:S01]  /*0c10*/  HADD2.F32 R16, -RZ, R20.H0_H0 ;  /* 0x20000014ff107230 */ /* 0x000fe20000004100 */
[----:B------:R-:W-:Y:S01]  /*0c20*/  IMNMX R17, R17, 0x20, PT ;  /* 0x0000002011117817 */ /* 0x000fe20003800200 */
[----:B------:R-:W-:Y:S01]  /*0c30*/  IMAD.MOV.U32 R34, RZ, RZ, R30 ;  /* 0x000000ffff227224 */ /* 0x000fe200078e001e */
[----:B------:R-:W-:Y:S01]  /*0c40*/  SHF.R.U32.HI R39, RZ, 0x10, R23 ;  /* 0x00000010ff277819 */ /* 0x000fe20000011617 */
[----:B------:R-:W-:Y:S01]  /*0c50*/  IMAD.IADD R21, R13, 0x1, R28 ;  /* 0x000000010d157824 */ /* 0x000fe200078e021c */
[----:B------:R-:W-:Y:S01]  /*0c60*/  IADD3 R97, R28, R17, RZ ;  /* 0x000000111c617210 */ /* 0x000fe20007ffe0ff */
[--C-:B------:R-:W-:Y:S01]  /*0c70*/  IMAD.MOV.U32 R23, RZ, RZ, R27.reuse ;  /* 0x000000ffff177224 */ /* 0x100fe200078e001b */
[--C-:B------:R-:W-:Y:S01]  /*0c80*/  SHF.R.U64 R36, R26, 0x10, R27.reuse ;  /* 0x000000101a247819 */ /* 0x100fe2000000121b */
[----:B------:R-:W-:Y:S01]  /*0c90*/  IMAD.SHL.U32 R28, R21, 0x4, RZ ;  /* 0x00000004151c7824 */ /* 0x000fe200078e00ff */
[----:B------:R-:W-:Y:S01]  /*0ca0*/  SHF.R.U32.HI R35, RZ, 0x10, R27 ;  /* 0x00000010ff237819 */ /* 0x000fe2000001161b */
[--C-:B------:R-:W-:Y:S01]  /*0cb0*/  IMAD.MOV.U32 R27, RZ, RZ, R15.reuse ;  /* 0x000000ffff1b7224 */ /* 0x100fe200078e000f */
[----:B------:R-:W-:Y:S01]  /*0cc0*/  SHF.R.U64 R66, R14, 0x10, R15 ;  /* 0x000000100e427819 */ /* 0x000fe2000000120f */
[----:B------:R-:W-:Y:S01]  /*0cd0*/  IMAD.MOV.U32 R29, RZ, RZ, R31 ;  /* 0x000000ffff1d7224 */ /* 0x000fe200078e001f */
[----:B------:R-:W-:Y:S01]  /*0ce0*/  SHF.R.U32.HI R69, RZ, 0x10, R15 ;  /* 0x00000010ff457819 */ /* 0x000fe2000001160f */
[----:B------:R-:W0:Y:S01]  /*0cf0*/  I2F.U32 R28, R28 ;  /* 0x0000001c001c7306 */ /* 0x000e220000201000 */
[----:B------:R-:W-:Y:S01]  /*0d00*/  IMAD.HI.U32 R15, R98, -0x326172a9, RZ ;  /* 0xcd9e8d57620f7827 */ /* 0x000fe200078e00ff */
[----:B------:R-:W-:Y:S01]  /*0d10*/  MOV R85, R22 ;  /* 0x0000001600557202 */ /* 0x000fe20000000f00 */
[----:B------:R-:W-:Y:S01]  /*0d20*/  HADD2.F32 R13, -RZ, R18.H0_H0 ;  /* 0x20000012ff0d7230 */ /* 0x000fe20000004100 */
[--C-:B------:R-:W-:Y:S01]  /*0d30*/  SHF.R.U64 R38, R24, 0x10, R25.reuse ;  /* 0x0000001018267819 */ /* 0x100fe20000001219 */
[----:B------:R-:W-:Y:S01]  /*0d40*/  IMAD.MOV.U32 R22, RZ, RZ, R26 ;  /* 0x000000ffff167224 */ /* 0x000fe200078e001a */
[----:B------:R-:W-:Y:S01]  /*0d50*/  SHF.R.U32.HI R37, RZ, 0x10, R25 ;  /* 0x00000010ff257819 */ /* 0x000fe20000011619 */
[----:B------:R-:W-:Y:S01]  /*0d60*/  IMAD.MOV.U32 R25, RZ, RZ, R33 ;  /* 0x000000ffff197224 */ /* 0x000fe200078e0021 */
[--C-:B------:R-:W-:Y:S01]  /*0d70*/  SHF.R.U64 R30, R30, 0x10, R31.reuse ;  /* 0x000000101e1e7819 */ /* 0x100fe2000000121f */
[----:B------:R-:W-:Y:S01]  /*0d80*/  IMAD.MOV.U32 R24, RZ, RZ, R14 ;  /* 0x000000ffff187224 */ /* 0x000fe200078e000e */
[----:B------:R-:W-:Y:S01]  /*0d90*/  SHF.R.U32.HI R61, RZ, 0x10, R31 ;  /* 0x00000010ff3d7819 */ /* 0x000fe2000001161f */
[----:B------:R-:W-:Y:S01]  /*0da0*/  HADD2.F32 R20, -RZ, R23.H0_H0 ;  /* 0x20000017ff147230 */ /* 0x000fe20000004100 */
[----:B------:R-:W-:Y:S01]  /*0db0*/  MOV R26, R32 ;  /* 0x00000020001a7202 */ /* 0x000fe20000000f00 */
[----:B------:R-:W-:Y:S01]  /*0dc0*/  IMAD R98, R98, -0x326172a9, RZ ;  /* 0xcd9e8d5762627824 */ /* 0x000fe200078e02ff */
[--C-:B------:R-:W-:Y:S01]  /*0dd0*/  SHF.R.U64 R62, R32, 0x10, R33.reuse ;  /* 0x00000010203e7819 */ /* 0x100fe20000001221 */
[----:B------:R-:W-:Y:S01]  /*0de0*/  IMAD R96, R96, -0x2daee0ad, RZ ;  /* 0xd2511f5360607824 */ /* 0x000fe200078e02ff */
[----:B0-----:R0:W1:Y:S01]  /*0df0*/  MUFU.RCP R99, R28 ;  /* 0x0000001c00637308 */ /* 0x0010620000001000 */
[----:B------:R-:W-:Y:S01]  /*0e00*/  SHF.R.U32.HI R65, RZ, 0x10, R33 ;  /* 0x00000010ff417819 */ /* 0x000fe20000011621 */
[----:B------:R-:W-:Y:S01]  /*0e10*/  IMAD.MOV.U32 R91, RZ, RZ, 0x1 ;  /* 0x00000001ff5b7424 */ /* 0x000fe200078e00ff */
[--C-:B------:R-:W-:Y:S01]  /*0e20*/  SHF.R.U64 R70, R82, 0x10, R83.reuse ;  /* 0x0000001052467819 */ /* 0x100fe20000001253 */
[----:B------:R-:W-:Y:S01]  /*0e30*/  HADD2.F32 R82, -RZ, R82.H0_H0 ;  /* 0x20000052ff527230 */ /* 0x000fe20000004100 */
[----:B------:R-:W-:Y:S01]  /*0e40*/  SHF.R.U32.HI R71, RZ, 0x10, R83 ;  /* 0x00000010ff477819 */ /* 0x000fe20000011653 */
[----:B------:R-:W-:Y:S01]  /*0e50*/  IMAD.MOV.U32 R94, RZ, RZ, RZ ;  /* 0x000000ffff5e7224 */ /* 0x000fe200078e00ff */
        /* <DEDUP_REMOVED lines=20> */
[----:B------:R-:W-:Y:S01]  /*0fa0*/  LOP3.LUT R92, R15, UR25, R92, 0x96, !PT ;  /* 0x000000190f5c7c12 */ /* 0x000fe2000f8e965c */
[----:B------:R-:W-:Y:S01]  /*0fb0*/  HADD2.F32 R15, -RZ, R19.H0_H0 ;  /* 0x20000013ff0f7230 */ /* 0x000fe20000004100 */
[----:B------:R-:W-:Y:S01]  /*0fc0*/  LOP3.LUT R93, R0, UR26, R93, 0x96, !PT ;  /* 0x0000001a005d7c12 */ /* 0x000fe2000f8e965d */
[----:B------:R-:W-:Y:S01]  /*0fd0*/  HADD2.F32 R0, -RZ, R83.H0_H0 ;  /* 0x20000053ff007230 */ /* 0x000fe20000004100 */
[----:B------:R-:W-:Y:S01]  /*0fe0*/  LOP3.LUT R95, R12, 0x3, RZ, 0xc0, !PT ;  /* 0x000000030c5f7812 */ /* 0x000fe200078ec0ff */
        /* <DEDUP_REMOVED lines=34> */
.L_x_17437:
        /* <DEDUP_REMOVED lines=35> */
.L_x_17024:
[----:B0-----:R-:W-:Y:S02]  /*1440*/  IMAD.MOV.U32 R115, RZ, RZ, R98 ;  /* 0x000000ffff737224 */ /* 0x001fe400078e0062 */
.L_x_17025:
[----:B------:R-:W-:Y:S05]  /*1450*/  BSYNC B1 ;  /* 0x0000000000017941 */ /* 0x000fea0003800000 */
.L_x_17023:
        /* <DEDUP_REMOVED lines=16> */
.L_x_17029:
[----:B------:R-:W-:Y:S05]  /*1560*/  BSYNC B2 ;  /* 0x0000000000027941 */ /* 0x000fea0003800000 */
.L_x_17028:
        /* <DEDUP_REMOVED lines=44> */
.L_x_17027:
[----:B------:R-:W-:Y:S05]  /*1830*/  BSYNC B1 ;  /* 0x0000000000017941 */ /* 0x000fea0003800000 */
.L_x_17026:
        /* <DEDUP_REMOVED lines=14> */
.L_x_17030:
        /* <DEDUP_REMOVED lines=12> */
.L_x_17033:
[----:B------:R-:W-:Y:S02]  /*19e0*/  IMAD.MOV.U32 R95, RZ, RZ, R98 ;  /* 0x000000ffff5f7224 */ /* 0x000fe400078e0062 */
.L_x_17034:
[----:B------:R-:W-:Y:S05]  /*19f0*/  BSYNC B1 ;  /* 0x0000000000017941 */ /* 0x000fea0003800000 */
.L_x_17032:
        /* <DEDUP_REMOVED lines=16> */
.L_x_17038:
[----:B------:R-:W-:Y:S05]  /*1b00*/  BSYNC B2 ;  /* 0x0000000000027941 */ /* 0x000fea0003800000 */
.L_x_17037:
        /* <DEDUP_REMOVED lines=44> */
.L_x_17036:
[----:B------:R-:W-:Y:S05]  /*1dd0*/  BSYNC B1 ;  /* 0x0000000000017941 */ /* 0x000fea0003800000 */
.L_x_17035:
        /* <DEDUP_REMOVED lines=8> */
.L_x_17031:
        /* <DEDUP_REMOVED lines=12> */
.L_x_17040:
[----:B------:R-:W-:Y:S02]  /*1f20*/  IMAD.MOV.U32 R95, RZ, RZ, R98 ;  /* 0x000000ffff5f7224 */ /* 0x000fe400078e0062 */
.L_x_17041:
[----:B------:R-:W-:Y:S05]  /*1f30*/  BSYNC B1 ;  /* 0x0000000000017941 */ /* 0x000fea0003800000 */
.L_x_17039:
        /* <DEDUP_REMOVED lines=16> */
.L_x_17045:
[----:B------:R-:W-:Y:S05]  /*2040*/  BSYNC B2 ;  /* 0x0000000000027941 */ /* 0x000fea0003800000 */
.L_x_17044:
        /* <DEDUP_REMOVED lines=44> */
.L_x_17043:
[----:B------:R-:W-:Y:S05]  /*2310*/  BSYNC B1 ;  /* 0x0000000000017941 */ /* 0x000fea0003800000 */
.L_x_17042:
        /* <DEDUP_REMOVED lines=11> */
.L_x_17046:
        /* <DEDUP_REMOVED lines=12> */
.L_x_17049:
[----:B------:R-:W-:Y:S02]  /*2490*/  IMAD.MOV.U32 R95, RZ, RZ, R98 ;  /* 0x000000ffff5f7224 */ /* 0x000fe400078e0062 */
.L_x_17050:
[----:B------:R-:W-:Y:S05]  /*24a0*/  BSYNC B1 ;  /* 0x0000000000017941 */ /* 0x000fea0003800000 */
.L_x_17048:
        /* <DEDUP_REMOVED lines=16> */
.L_x_17054:
[----:B------:R-:W-:Y:S05]  /*25b0*/  BSYNC B2 ;  /* 0x0000000000027941 */ /* 0x000fea0003800000 */
.L_x_17053:
        /* <DEDUP_REMOVED lines=44> */
.L_x_17052:
[----:B------:R-:W-:Y:S05]  /*2880*/  BSYNC B1 ;  /* 0x0000000000017941 */ /* 0x000fea0003800000 */
.L_x_17051:
        /* <DEDUP_REMOVED lines=8> */
.L_x_17047:
        /* <DEDUP_REMOVED lines=12> */
.L_x_17056:
[----:B------:R-:W-:Y:S02]  /*29d0*/  IMAD.MOV.U32 R95, RZ, RZ, R98 ;  /* 0x000000ffff5f7224 */ /* 0x000fe400078e0062 */
.L_x_17057:
[----:B------:R-:W-:Y:S05]  /*29e0*/  BSYNC B1 ;  /* 0x0000000000017941 */ /* 0x000fea0003800000 */
.L_x_17055:
        /* <DEDUP_REMOVED lines=16> */
.L_x_17061:
[----:B------:R-:W-:Y:S05]  /*2af0*/  BSYNC B2 ;  /* 0x0000000000027941 */ /* 0x000fea0003800000 */
.L_x_17060:
        /* <DEDUP_REMOVED lines=44> */
.L_x_17059:
[----:B------:R-:W-:Y:S05]  /*2dc0*/  BSYNC B1 ;  /* 0x0000000000017941 */ /* 0x000fea0003800000 */
.L_x_17058:
        /* <DEDUP_REMOVED lines=11> */
.L_x_17062:
        /* <DEDUP_REMOVED lines=12> */
.L_x_17065:
[----:B------:R-:W-:Y:S02]  /*2f40*/  IMAD.MOV.U32 R95, RZ, RZ, R98 ;  /* 0x000000ffff5f7224 */ /* 0x000fe400078e0062 */
.L_x_17066:
[----:B------:R-:W-:Y:S05]  /*2f50*/  BSYNC B1 ;  /* 0x0000000000017941 */ /* 0x000fea0003800000 */
.L_x_17064:
        /* <DEDUP_REMOVED lines=16> */
.L_x_17070:
[----:B------:R-:W-:Y:S05]  /*3060*/  BSYNC B2 ;  /* 0x0000000000027941 */ /* 0x000fea0003800000 */
.L_x_17069:
        /* <DEDUP_REMOVED lines=44> */
.L_x_17068:
[----:B------:R-:W-:Y:S05]  /*3330*/  BSYNC B1 ;  /* 0x0000000000017941 */ /* 0x000fea0003800000 */
.L_x_17067:
        /* <DEDUP_REMOVED lines=8> */
.L_x_17063:
        /* <DEDUP_REMOVED lines=12> */
.L_x_17072:
[----:B------:R-:W-:Y:S02]  /*3480*/  IMAD.MOV.U32 R95, RZ, RZ, R98 ;  /* 0x000000ffff5f7224 */ /* 0x000fe400078e0062 */
.L_x_17073:
[----:B------:R-:W-:Y:S05]  /*3490*/  BSYNC B1 ;  /* 0x0000000000017941 */ /* 0x000fea0003800000 */
.L_x_17071:
        /* <DEDUP_REMOVED lines=16> */
.L_x_17077:
[----:B------:R-:W-:Y:S05]  /*35a0*/  BSYNC B2 ;  /* 0x0000000000027941 */ /* 0x000fea0003800000 */
.L_x_17076:
        /* <DEDUP_REMOVED lines=44> */
.L_x_17075:
[----:B------:R-:W-:Y:S05]  /*3870*/  BSYNC B1 ;  /* 0x0000000000017941 */ /* 0x000fea0003800000 */
.L_x_17074:
        /* <DEDUP_REMOVED lines=11> */
.L_x_17078:
        /* <DEDUP_REMOVED lines=12> */
.L_x_17081:
[----:B------:R-:W-:Y:S02]  /*39f0*/  IMAD.MOV.U32 R115, RZ, RZ, R98 ;  /* 0x000000ffff737224 */ /* 0x000fe400078e0062 */
.L_x_17082:
[----:B------:R-:W-:Y:S05]  /*3a00*/  BSYNC B1 ;  /* 0x0000000000017941 */ /* 0x000fea0003800000 */
.L_x_17080:
        /* <DEDUP_REMOVED lines=16> */
.L_x_17086:
[----:B------:R-:W-:Y:S05]  /*3b10*/  BSYNC B2 ;  /* 0x0000000000027941 */ /* 0x000fea0003800000 */
.L_x_17085:
        /* <DEDUP_REMOVED lines=44> */
.L_x_17084:
[----:B------:R-:W-:Y:S05]  /*3de0*/  BSYNC B1 ;  /* 0x0000000000017941 */ /* 0x000fea0003800000 */
.L_x_17083:
        /* <DEDUP_REMOVED lines=8> */
.L_x_17079:
[----:B------:R-:W-:Y:S02]  /*3e70*/  SEL R111, RZ, 0x1000000, P5 ;  /* 0x01000000ff6f7807 */ /* 0x000fe40002800000 */
[----:B------:R-:W-:Y:S02]  /*3e80*/  SEL R112, RZ, 0x10000, P4 ;  /* 0x00010000ff707807 */ /* 0x000fe40002000000 */
[----:B------:R-:W-:Y:S02]  /*3e90*/  SEL R113, RZ, 0x100, P3 ;  /* 0x00000100ff717807 */ /* 0x000fe40001800000 */
[C---:B------:R-:W-:Y:S02]  /*3ea0*/  LEA R58, P0, R110.reuse, c[0x0][0x188], 0x4 ;  /* 0x000062006e3a7a11 */ /* 0x040fe400078020ff */
[----:B------:R-:W-:Y:S02]  /*3eb0*/  SHF.L.U32 R116, R110, 0x2, RZ ;  /* 0x000000026e747819 */ /* 0x000fe400000006ff */
[----:B------:R-:W-:-:S02]  /*3ec0*/  ISETP.NE.AND P1, PT, R114, RZ, PT ;  /* 0x000000ff7200720c */ /* 0x000fc40003f25270 */
[----:B------:R-:W-:Y:S02]  /*3ed0*/  SEL R114, RZ, 0x1, P2 ;  /* 0x00000001ff727807 */ /* 0x000fe40001000000 */
[C---:B------:R-:W-:Y:S02]  /*3ee0*/  LEA.HI.X R59, R110.reuse, c[0x0][0x18c], RZ, 0x4, P0 ;  /* 0x000063006e3b7a11 */ /* 0x040fe400000f24ff */
        /* <DEDUP_REMOVED lines=19> */
.L_x_17087:
[----:B0-----:R-:W-:Y:S02]  /*4020*/  IADD3 R56, R110, 0x100, RZ ;  /* 0x000001006e387810 */ /* 0x001fe40007ffe0ff */
.L_x_17022:
[----:B------:R-:W-:Y:S05]  /*4030*/  BSYNC B0 ;  /* 0x0000000000007941 */ /* 0x000fea0003800000 */
.L_x_17021:
        /* <DEDUP_REMOVED lines=29> */
.L_x_17091:
[----:B0-----:R-:W-:Y:S02]  /*4210*/  IMAD.MOV.U32 R116, RZ, RZ, R98 ;  /* 0x000000ffff747224 */ /* 0x001fe400078e0062 */
.L_x_17092:
[----:B------:R-:W-:Y:S05]  /*4220*/  BSYNC B1 ;  /* 0x0000000000017941 */ /* 0x000fea0003800000 */
.L_x_17090:
        /* <DEDUP_REMOVED lines=16> */
.L_x_17096:
[----:B------:R-:W-:Y:S05]  /*4330*/  BSYNC B2 ;  /* 0x0000000000027941 */ /* 0x000fea0003800000 */
.L_x_17095:
        /* <DEDUP_REMOVED lines=44> */
.L_x_17094:
[----:B------:R-:W-:Y:S05]  /*4600*/  BSYNC B1 ;  /* 0x0000000000017941 */ /* 0x000fea0003800000 */
.L_x_17093:
        /* <DEDUP_REMOVED lines=14> */
.L_x_17097:
        /* <DEDUP_REMOVED lines=12> */
.L_x_17100:
[----:B------:R-:W-:Y:S02]  /*47b0*/  IMAD.MOV.U32 R95, RZ, RZ, R98 ;  /* 0x000000ffff5f7224 */ /* 0x000fe400078e0062 */
.L_x_17101:
[----:B------:R-:W-:Y:S05]  /*47c0*/  BSYNC B1 ;  /* 0x0000000000017941 */ /* 0x000fea0003800000 */
.L_x_17099:
        /* <DEDUP_REMOVED lines=16> */
.L_x_17105:
[----:B------:R-:W-:Y:S05]  /*48d0*/  BSYNC B2 ;  /* 0x0000000000027941 */ /* 0x000fea0003800000 */
.L_x_17104:
        /* <DEDUP_REMOVED lines=44> */
.L_x_17103:
[----:B------:R-:W-:Y:S05]  /*4ba0*/  BSYNC B1 ;  /* 0x0000000000017941 */ /* 0x000fea0003800000 */
.L_x_17102:
        /* <DEDUP_REMOVED lines=8> */
.L_x_17098:
        /* <DEDUP_REMOVED lines=12> */
.L_x_17107:
[----:B------:R-:W-:Y:S02]  /*4cf0*/  IMAD.MOV.U32 R95, RZ, RZ, R98 ;  /* 0x000000ffff5f7224 */ /* 0x000fe400078e0062 */
.L_x_17108:
[----:B------:R-:W-:Y:S05]  /*4d00*/  BSYNC B1 ;  /* 0x0000000000017941 */ /* 0x000fea0003800000 */
.L_x_17106:
        /* <DEDUP_REMOVED lines=16> */
.L_x_17112:
[----:B------:R-:W-:Y:S05]  /*4e10*/  BSYNC B2 ;  /* 0x0000000000027941 */ /* 0x000fea0003800000 */
.L_x_17111:
        /* <DEDUP_REMOVED lines=44> */
.L_x_17110:
[----:B------:R-:W-:Y:S05]  /*50e0*/  BSYNC B1 ;  /* 0x0000000000017941 */ /* 0x000fea0003800000 */
.L_x_17109:
        /* <DEDUP_REMOVED lines=11> */
.L_x_17113:
        /* <DEDUP_REMOVED lines=12> */
.L_x_17116:
[----:B------:R-:W-:Y:S02]  /*5260*/  IMAD.MOV.U32 R95, RZ, RZ, R98 ;  /* 0x000000ffff5f7224 */ /* 0x000fe400078e0062 */
.L_x_17117:
[----:B------:R-:W-:Y:S05]  /*5270*/  BSYNC B1 ;  /* 0x0000000000017941 */ /* 0x000fea0003800000 */
.L_x_17115:
        /* <DEDUP_REMOVED lines=16> */
.L_x_17121:
[----:B------:R-:W-:Y:S05]  /*5380*/  BSYNC B2 ;  /* 0x0000000000027941 */ /* 0x000fea0003800000 */
.L_x_17120:
        /* <DEDUP_REMOVED lines=44> */
.L_x_17119:
[----:B------:R-:W-:Y:S05]  /*5650*/  BSYNC B1 ;  /* 0x0000000000017941 */ /* 0x000fea0003800000 */
.L_x_17118:
        /* <DEDUP_REMOVED lines=8> */
.L_x_17114:
        /* <DEDUP_REMOVED lines=12> */
.L_x_17123:
[----:B------:R-:W-:Y:S02]  /*57a0*/  IMAD.MOV.U32 R95, RZ, RZ, R98 ;  /* 0x000000ffff5f7224 */ /* 0x000fe400078e0062 */
.L_x_17124:
[----:B------:R-:W-:Y:S05]  /*57b0*/  BSYNC B1 ;  /* 0x0000000000017941 */ /* 0x000fea0003800000 */
.L_x_17122:
        /* <DEDUP_REMOVED lines=16> */
.L_x_17128:
[----:B------:R-:W-:Y:S05]  /*58c0*/  BSYNC B2 ;  /* 0x0000000000027941 */ /* 0x000fea0003800000 */
.L_x_17127:
        /* <DEDUP_REMOVED lines=44> */
.L_x_17126:
[----:B------:R-:W-:Y:S05]  /*5b90*/  BSYNC B1 ;  /* 0x0000000000017941 */ /* 0x000fea0003800000 */
.L_x_17125:
        /* <DEDUP_REMOVED lines=11> */
.L_x_17129:
        /* <DEDUP_REMOVED lines=12> */
.L_x_17132:
[----:B------:R-:W-:Y:S02]  /*5d10*/  MOV R95, R98 ;  /* 0x00000062005f7202 */ /* 0x000fe40000000f00 */
.L_x_17133:
[----:B------:R-:W-:Y:S05]  /*5d20*/  BSYNC B1 ;  /* 0x0000000000017941 */ /* 0x000fea0003800000 */
.L_x_17131:
        /* <DEDUP_REMOVED lines=16> */
.L_x_17137:
[----:B------:R-:W-:Y:S05]  /*5e30*/  BSYNC B2 ;  /* 0x0000000000027941 */ /* 0x000fea0003800000 */
.L_x_17136:
        /* <DEDUP_REMOVED lines=44> */
.L_x_17135:
[----:B------:R-:W-:Y:S05]  /*6100*/  BSYNC B1 ;  /* 0x0000000000017941 */ /* 0x000fea0003800000 */
.L_x_17134:
        /* <DEDUP_REMOVED lines=8> */
.L_x_17130:
        /* <DEDUP_REMOVED lines=12> */
.L_x_17139:
[----:B------:R-:W-:Y:S02]  /*6250*/  IMAD.MOV.U32 R95, RZ, RZ, R98 ;  /* 0x000000ffff5f7224 */ /* 0x000fe400078e0062 */
.L_x_17140:
[----:B------:R-:W-:Y:S05]  /*6260*/  BSYNC B1 ;  /* 0x0000000000017941 */ /* 0x000fea0003800000 */
.L_x_17138:
        /* <DEDUP_REMOVED lines=16> */
.L_x_17144:
[----:B------:R-:W-:Y:S05]  /*6370*/  BSYNC B2 ;  /* 0x0000000000027941 */ /* 0x000fea0003800000 */
.L_x_17143:
        /* <DEDUP_REMOVED lines=44> */
.L_x_17142:
[----:B------:R-:W-:Y:S05]  /*6640*/  BSYNC B1 ;  /* 0x0000000000017941 */ /* 0x000fea0003800000 */
.L_x_17141:
        /* <DEDUP_REMOVED lines=11> */
.L_x_17145:
        /* <DEDUP_REMOVED lines=12> */
.L_x_17148:
[----:B------:R-:W-:Y:S02]  /*67c0*/  IMAD.MOV.U32 R116, RZ, RZ, R98 ;  /* 0x000000ffff747224 */ /* 0x000fe400078e0062 */
.L_x_17149:
[----:B------:R-:W-:Y:S05]  /*67d0*/  BSYNC B1 ;  /* 0x0000000000017941 */ /* 0x000fea0003800000 */
.L_x_17147:
        /* <DEDUP_REMOVED lines=16> */
.L_x_17153:
[----:B------:R-:W-:Y:S05]  /*68e0*/  BSYNC B2 ;  /* 0x0000000000027941 */ /* 0x000fea0003800000 */
.L_x_17152:
        /* <DEDUP_REMOVED lines=44> */
.L_x_17151:
[----:B------:R-:W-:Y:S05]  /*6bb0*/  BSYNC B1 ;  /* 0x0000000000017941 */ /* 0x000fea0003800000 */
.L_x_17150:
[----:B------:R-:W0:Y:S02]  /*6bc0*/  I2F.U32 R58, R116 ;  /* 0x00000074003a7306 */ /* 0x000e240000201000 */
[----:B0-----:R-:W-:Y:S02]  /*6bd0*/  FFMA.FTZ R58, R58, R57, 1.1641532182693481445e-10 ;  /* 0x2f0000003a3a7423 */ /* 0x001fe40000010039 */
[----:B------:R-:W-:-:S03]  /*6be0*/  FMUL.FTZ R57, R27, c[0x0][0x1e8] ;  /* 0x00007a001b397a20 */ /* 0x000fc60000410000 */
[----:B------:R-:W-:-:S04]  /*6bf0*/  FSETP.GTU.FTZ.AND P1, PT, R58, c[0x0][0x1e4], PT ;  /* 0x000079003a007a0b */ /* 0x000fc80003f3c000 */
[----:B------:R-:W-:Y:S02]  /*6c00*/  FSEL R58, R57, RZ, !P1 ;  /* 0x000000ff393a7208 */ /* 0x000fe40004800000 */
[----:B------:R-:W-:-:S03]  /*6c10*/  SEL R87, RZ, 0x1, P1 ;  /* 0x00000001ff577807 */ /* 0x000fc60000800000 */
[----:B------:R-:W-:-:S04]  /*6c20*/  FADD.FTZ R39, R58, R39 ;  /* 0x000000273a277221 */ /* 0x000fc80000010000 */
[----:B------:R-:W-:Y:S02]  /*6c30*/  @P0 FADD.FTZ R39, R31, R39 ;  /* 0x000000271f270221 */ /* 0x000fe40000010000 */
.L_x_17146:
[----:B------:R-:W-:Y:S01]  /*6c40*/  ISETP.NE.AND P1, PT, R111, RZ, PT ;  /* 0x000000ff6f00720c */ /* 0x000fe20003f25270 */
[C---:B------:R-:W-:Y:S01]  /*6c50*/  IMAD.SHL.U32 R115, R56.reuse, 0x4, RZ ;  /* 0x0000000438737824 */ /* 0x040fe200078e00ff */
[----:B------:R-:W-:Y:S02]  /*6c60*/  SEL R57, RZ, 0x1000000, P5 ;  /* 0x01000000ff397807 */ /* 0x000fe40002800000 */
[----:B------:R-:W-:Y:S02]  /*6c70*/  SEL R114, RZ, 0x10000, P4 ;  /* 0x00010000ff727807 */ /* 0x000fe40002000000 */
[----:B------:R-:W-:Y:S02]  /*6c80*/  SEL R111, RZ, 0x100, P3 ;  /* 0x00000100ff6f7807 */ /* 0x000fe40001800000 */
[----:B------:R-:W-:Y:S02]  /*6c90*/  LEA R112, P0, R56, c[0x0][0x188], 0x4 ;  /* 0x0000620038707a11 */ /* 0x000fe400078020ff */
[----:B------:R-:W-:-:S02]  /*6ca0*/  SEL R116, RZ, 0x1, P2 ;  /* 0x00000001ff747807 */ /* 0x000fc40001000000 */
        /* <DEDUP_REMOVED lines=20> */
.L_x_17154:
[----:B------:R-:W-:Y:S02]  /*6df0*/  IADD3 R56, R56, 0x100, RZ ;  /* 0x0000010038387810 */ /* 0x000fe40007ffe0ff */
.L_x_17089:
[----:B------:R-:W-:Y:S05]  /*6e00*/  BSYNC B0 ;  /* 0x0000000000007941 */ /* 0x000fea0003800000 */
.L_x_17088:
[----:B------:R-:W-:Y:S01]  /*6e10*/  ISETP.NE.AND P0, PT, R107, RZ, PT ;  /* 0x000000ff6b00720c */ /* 0x000fe20003f05270 */
[----:B------:R-:W-:-:S12]  /*6e20*/  BSSY B0, `(.L_x_17155) ;  /* 0x00002db000007945 */ /* 0x000fd80003800000 */
[----:B------:R-:W-:Y:S05]  /*6e30*/  @!P0 BRA `(.L_x_17156) ;  /* 0x00002d9000008947 */ /* 0x000fea0003800000 */
[----:B------:R-:W-:Y:S02]  /*6e40*/  ISETP.NE.U32.AND P0, PT, RZ, c[0x0][0x178], PT ;  /* 0x00005e00ff007a0c */ /* 0x000fe40003f05070 */
[----:B------:R-:W-:Y:S02]  /*6e50*/  MOV R41, 0x10 ;  /* 0x0000001000297802 */ /* 0x000fe40000000f00 */
[----:B------:R-:W-:-:S03]  /*6e60*/  ISETP.NE.AND.EX P2, PT, RZ, c[0x0][0x17c], PT, P0 ;  /* 0x00005f00ff007a0c */ /* 0x000fc60003f45300 */
[----:B------:R-:W-:Y:S01]  /*6e70*/  IMAD.WIDE.U32 R40, R56, R41, c[0x0][0x170] ;  /* 0x00005c0038287625 */ /* 0x000fe200078e0029 */
[----:B------:R-:W-:Y:S01]  /*6e80*/  BSSY B1, `(.L_x_17157) ;  /* 0x0000017000017945 */ /* 0x000fe20003800000 */
[----:B------:R-:W-:-:S04]  /*6e90*/  P2R R111, PR, RZ, 0x4 ;  /* 0x00000004ff6f7803 */ /* 0x000fc80000000000 */
[----:B------:R-:W5:Y:S04]  /*6ea0*/  LDG.E.128 R40, [R40.64] ;  /* 0x0000000628287981 */ /* 0x000f68000c1e1d00 */
        /* <DEDUP_REMOVED lines=19> */
.L_x_17158:
[----:B0-----:R-:W-:Y:S02]  /*6fe0*/  IMAD.MOV.U32 R116, RZ, RZ, R98 ;  /* 0x000000ffff747224 */ /* 0x001fe400078e0062 */
.L_x_17159:
[----:B------:R-:W-:Y:S05]  /*6ff0*/  BSYNC B1 ;  /* 0x0000000000017941 */ /* 0x000fea0003800000 */
.L_x_17157:
        /* <DEDUP_REMOVED lines=16> */
.L_x_17163:
[----:B------:R-:W-:Y:S05]  /*7100*/  BSYNC B2 ;  /* 0x0000000000027941 */ /* 0x000fea0003800000 */
.L_x_17162:
        /* <DEDUP_REMOVED lines=44> */
.L_x_17161:
[----:B------:R-:W-:Y:S05]  /*73d0*/  BSYNC B1 ;  /* 0x0000000000017941 */ /* 0x000fea0003800000 */
.L_x_17160:
        /* <DEDUP_REMOVED lines=14> */
.L_x_17164:
        /* <DEDUP_REMOVED lines=12> */
.L_x_17167:
[----:B------:R-:W-:Y:S02]  /*7580*/  IMAD.MOV.U32 R95, RZ, RZ, R98 ;  /* 0x000000ffff5f7224 */ /* 0x000fe400078e0062 */
.L_x_17168:
[----:B------:R-:W-:Y:S05]  /*7590*/  BSYNC B1 ;  /* 0x0000000000017941 */ /* 0x000fea0003800000 */
.L_x_17166:
        /* <DEDUP_REMOVED lines=16> */
.L_x_17172:
[----:B------:R-:W-:Y:S05]  /*76a0*/  BSYNC B2 ;  /* 0x0000000000027941 */ /* 0x000fea0003800000 */
.L_x_17171:
        /* <DEDUP_REMOVED lines=44> */
.L_x_17170:
[----:B------:R-:W-:Y:S05]  /*7970*/  BSYNC B1 ;  /* 0x0000000000017941 */ /* 0x000fea0003800000 */
.L_x_17169:
        /* <DEDUP_REMOVED lines=8> */
.L_x_17165:
        /* <DEDUP_REMOVED lines=12> */
.L_x_17174:
[----:B------:R-:W-:Y:S02]  /*7ac0*/  IMAD.MOV.U32 R95, RZ, RZ, R98 ;  /* 0x000000ffff5f7224 */ /* 0x000fe400078e0062 */
.L_x_17175:
[----:B------:R-:W-:Y:S05]  /*7ad0*/  BSYNC B1 ;  /* 0x0000000000017941 */ /* 0x000fea0003800000 */
.L_x_17173:
        /* <DEDUP_REMOVED lines=16> */
.L_x_17179:
[----:B------:R-:W-:Y:S05]  /*7be0*/  BSYNC B2 ;  /* 0x0000000000027941 */ /* 0x000fea0003800000 */
.L_x_17178:
        /* <DEDUP_REMOVED lines=44> */
.L_x_17177:
[----:B------:R-:W-:Y:S05]  /*7eb0*/  BSYNC B1 ;  /* 0x0000000000017941 */ /* 0x000fea0003800000 */
.L_x_17176:
        /* <DEDUP_REMOVED lines=11> */
.L_x_17180:
        /* <DEDUP_REMOVED lines=12> */
.L_x_17183:
[----:B------:R-:W-:Y:S02]  /*8030*/  IMAD.MOV.U32 R95, RZ, RZ, R98 ;  /* 0x000000ffff5f7224 */ /* 0x000fe400078e0062 */
.L_x_17184:
[----:B------:R-:W-:Y:S05]  /*8040*/  BSYNC B1 ;  /* 0x0000000000017941 */ /* 0x000fea0003800000 */
.L_x_17182:
        /* <DEDUP_REMOVED lines=16> */
.L_x_17188:
[----:B------:R-:W-:Y:S05]  /*8150*/  BSYNC B2 ;  /* 0x0000000000027941 */ /* 0x000fea0003800000 */
.L_x_17187:
        /* <DEDUP_REMOVED lines=44> */
.L_x_17186:
[----:B------:R-:W-:Y:S05]  /*8420*/  BSYNC B1 ;  /* 0x0000000000017941 */ /* 0x000fea0003800000 */
.L_x_17185:
        /* <DEDUP_REMOVED lines=8> */
.L_x_17181:
        /* <DEDUP_REMOVED lines=12> */
.L_x_17190:
[----:B------:R-:W-:Y:S02]  /*8570*/  MOV R95, R98 ;  /* 0x00000062005f7202 */ /* 0x000fe40000000f00 */
.L_x_17191:
[----:B------:R-:W-:Y:S05]  /*8580*/  BSYNC B1 ;  /* 0x0000000000017941 */ /* 0x000fea0003800000 */
.L_x_17189:
        /* <DEDUP_REMOVED lines=16> */
.L_x_17195:
[----:B------:R-:W-:Y:S05]  /*8690*/  BSYNC B2 ;  /* 0x0000000000027941 */ /* 0x000fea0003800000 */
.L_x_17194:
        /* <DEDUP_REMOVED lines=44> */
.L_x_17193:
[----:B------:R-:W-:Y:S05]  /*8960*/  BSYNC B1 ;  /* 0x0000000000017941 */ /* 0x000fea0003800000 */
.L_x_17192:
        /* <DEDUP_REMOVED lines=11> */
.L_x_17196:
        /* <DEDUP_REMOVED lines=12> */
.L_x_17199:
[----:B------:R-:W-:Y:S02]  /*8ae0*/  IMAD.MOV.U32 R95, RZ, RZ, R98 ;  /* 0x000000ffff5f7224 */ /* 0x000fe400078e0062 */
.L_x_17200:
[----:B------:R-:W-:Y:S05]  /*8af0*/  BSYNC B1 ;  /* 0x0000000000017941 */ /* 0x000fea0003800000 */
.L_x_17198:
        /* <DEDUP_REMOVED lines=16> */
.L_x_17204:
[----:B------:R-:W-:Y:S05]  /*8c00*/  BSYNC B2 ;  /* 0x0000000000027941 */ /* 0x000fea0003800000 */
.L_x_17203:
        /* <DEDUP_REMOVED lines=44> */
.L_x_17202:
[----:B------:R-:W-:Y:S05]  /*8ed0*/  BSYNC B1 ;  /* 0x0000000000017941 */ /* 0x000fea0003800000 */
.L_x_17201:
        /* <DEDUP_REMOVED lines=8> */
.L_x_17197:
        /* <DEDUP_REMOVED lines=12> */
.L_x_17206:
[----:B------:R-:W-:Y:S02]  /*9020*/  IMAD.MOV.U32 R95, RZ, RZ, R98 ;  /* 0x000000ffff5f7224 */ /* 0x000fe400078e0062 */
.L_x_17207:
[----:B------:R-:W-:Y:S05]  /*9030*/  BSYNC B1 ;  /* 0x0000000000017941 */ /* 0x000fea0003800000 */
.L_x_17205:
        /* <DEDUP_REMOVED lines=16> */
.L_x_17211:
[----:B------:R-:W-:Y:S05]  /*9140*/  BSYNC B2 ;  /* 0x0000000000027941 */ /* 0x000fea0003800000 */
.L_x_17210:
        /* <DEDUP_REMOVED lines=44> */
.L_x_17209:
[----:B------:R-:W-:Y:S05]  /*9410*/  BSYNC B1 ;  /* 0x0000000000017941 */ /* 0x000fea0003800000 */
.L_x_17208:
        /* <DEDUP_REMOVED lines=11> */
.L_x_17212:
        /* <DEDUP_REMOVED lines=12> */
.L_x_17215:
[----:B------:R-:W-:Y:S02]  /*9590*/  IMAD.MOV.U32 R116, RZ, RZ, R98 ;  /* 0x000000ffff747224 */ /* 0x000fe400078e0062 */
.L_x_17216:
[----:B------:R-:W-:Y:S05]  /*95a0*/  BSYNC B1 ;  /* 0x0000000000017941 */ /* 0x000fea0003800000 */
.L_x_17214:
        /* <DEDUP_REMOVED lines=16> */
.L_x_17220:
[----:B------:R-:W-:Y:S05]  /*96b0*/  BSYNC B2 ;  /* 0x0000000000027941 */ /* 0x000fea0003800000 */
.L_x_17219:
        /* <DEDUP_REMOVED lines=44> */
.L_x_17218:
[----:B------:R-:W-:Y:S05]  /*9980*/  BSYNC B1 ;  /* 0x0000000000017941 */ /* 0x000fea0003800000 */
.L_x_17217:
        /* <DEDUP_REMOVED lines=8> */
.L_x_17213:
[----:B------:R-:W-:Y:S01]  /*9a10*/  ISETP.NE.AND P1, PT, R111, RZ, PT ;  /* 0x000000ff6f00720c */ /* 0x000fe20003f25270 */
[C---:B------:R-:W-:Y:S01]  /*9a20*/  IMAD.SHL.U32 R115, R56.reuse, 0x4, RZ ;  /* 0x0000000438737824 */ /* 0x040fe200078e00ff */
[C---:B------:R-:W-:Y:S02]  /*9a30*/  LEA R112, P0, R56.reuse, c[0x0][0x188], 0x4 ;  /* 0x0000620038707a11 */ /* 0x040fe400078020ff */
[----:B------:R-:W-:Y:S02]  /*9a40*/  SEL R57, RZ, 0x1000000, P5 ;  /* 0x01000000ff397807 */ /* 0x000fe40002800000 */
[----:B------:R-:W-:Y:S02]  /*9a50*/  SEL R114, RZ, 0x10000, P4 ;  /* 0x00010000ff727807 */ /* 0x000fe40002000000 */
[----:B------:R-:W-:Y:S02]  /*9a60*/  SEL R111, RZ, 0x100, P3 ;  /* 0x00000100ff6f7807 */ /* 0x000fe40001800000 */
[----:B------:R-:W-:-:S02]  /*9a70*/  LEA.HI.X R113, R56, c[0x0][0x18c], RZ, 0x4, P0 ;  /* 0x0000630038717a11 */ /* 0x000fc400000f24ff */
[----:B------:R-:W-:Y:S02]  /*9a80*/  SEL R116, RZ, 0x1, P2 ;  /* 0x00000001ff747807 */ /* 0x000fe40001000000 */
[----:B------:R-:W-:Y:S01]  /*9a90*/  SHF.L.U64.HI R117, R56, 0x2, RZ ;  /* 0x0000000238757819 */ /* 0x000fe200000102ff */
[----:B------:R0:W-:Y:S01]  /*9aa0*/  STG.E.128 [R112.64], R40 ;  /* 0x0000002870007986 */ /* 0x0001e2000c101d06 */
[----:B------:R-:W-:Y:S02]  /*9ab0*/  IADD3 R58, P0, R115, c[0x0][0x190], RZ ;  /* 0x00006400733a7a10 */ /* 0x000fe40007f1e0ff */
[----:B------:R-:W-:Y:S02]  /*9ac0*/  IADD3 R57, R111, R57, R114 ;  /* 0x000000396f397210 */ /* 0x000fe40007ffe072 */
[----:B------:R-:W-:Y:S02]  /*9ad0*/  IADD3.X R59, R117, c[0x0][0x194], RZ, P0, !PT ;  /* 0x00006500753b7a10 */ /* 0x000fe400007fe4ff */
[----:B------:R-:W-:-:S05]  /*9ae0*/  IADD3 R57, R57, R116, RZ ;  /* 0x0000007439397210 */ /* 0x000fca0007ffe0ff */
        /* <DEDUP_REMOVED lines=13> */
.L_x_17221:
[----:B------:R-:W-:Y:S02]  /*9bc0*/  IADD3 R56, R56, 0x100, RZ ;  /* 0x0000010038387810 */ /* 0x000fe40007ffe0ff */
.L_x_17156:
[----:B------:R-:W-:Y:S05]  /*9bd0*/  BSYNC B0 ;  /* 0x0000000000007941 */ /* 0x000fea0003800000 */
.L_x_17155:
        /* <DEDUP_REMOVED lines=29> */
.L_x_17225:
[----:B0-----:R-:W-:Y:S02]  /*9db0*/  IMAD.MOV.U32 R116, RZ, RZ, R98 ;  /* 0x000000ffff747224 */ /* 0x001fe400078e0062 */
.L_x_17226:
[----:B------:R-:W-:Y:S05]  /*9dc0*/  BSYNC B1 ;  /* 0x0000000000017941 */ /* 0x000fea0003800000 */
.L_x_17224:
        /* <DEDUP_REMOVED lines=16> */
.L_x_17230:
[----:B------:R-:W-:Y:S05]  /*9ed0*/  BSYNC B2 ;  /* 0x0000000000027941 */ /* 0x000fea0003800000 */
.L_x_17229:
        /* <DEDUP_REMOVED lines=44> */
.L_x_17228:
[----:B------:R-:W-:Y:S05]  /*a1a0*/  BSYNC B1 ;  /* 0x0000000000017941 */ /* 0x000fea0003800000 */
.L_x_17227:
        /* <DEDUP_REMOVED lines=14> */
.L_x_17231:
        /* <DEDUP_REMOVED lines=12> */
.L_x_17234:
[----:B------:R-:W-:Y:S02]  /*a350*/  IMAD.MOV.U32 R95, RZ, RZ, R98 ;  /* 0x000000ffff5f7224 */ /* 0x000fe400078e0062 */
.L_x_17235:
[----:B------:R-:W-:Y:S05]  /*a360*/  BSYNC B1 ;  /* 0x0000000000017941 */ /* 0x000fea0003800000 */
.L_x_17233:
        /* <DEDUP_REMOVED lines=16> */
.L_x_17239:
[----:B------:R-:W-:Y:S05]  /*a470*/  BSYNC B2 ;  /* 0x0000000000027941 */ /* 0x000fea0003800000 */
.L_x_17238:
        /* <DEDUP_REMOVED lines=44> */
.L_x_17237:
[----:B------:R-:W-:Y:S05]  /*a740*/  BSYNC B1 ;  /* 0x0000000000017941 */ /* 0x000fea0003800000 */
.L_x_17236:
        /* <DEDUP_REMOVED lines=8> */
.L_x_17232:
        /* <DEDUP_REMOVED lines=12> */
.L_x_17241:
[----:B------:R-:W-:Y:S02]  /*a890*/  IMAD.MOV.U32 R95, RZ, RZ, R98 ;  /* 0x000000ffff5f7224 */ /* 0x000fe400078e0062 */
.L_x_17242:
[----:B------:R-:W-:Y:S05]  /*a8a0*/  BSYNC B1 ;  /* 0x0000000000017941 */ /* 0x000fea0003800000 */
.L_x_17240:
        /* <DEDUP_REMOVED lines=16> */
.L_x_17246:
[----:B------:R-:W-:Y:S05]  /*a9b0*/  BSYNC B2 ;  /* 0x0000000000027941 */ /* 0x000fea0003800000 */
.L_x_17245:
        /* <DEDUP_REMOVED lines=44> */
.L_x_17244:
[----:B------:R-:W-:Y:S05]  /*ac80*/  BSYNC B1 ;  /* 0x0000000000017941 */ /* 0x000fea0003800000 */
.L_x_17243:
        /* <DEDUP_REMOVED lines=11> */
.L_x_17247:
        /* <DEDUP_REMOVED lines=12> */
.L_x_17250:
[----:B------:R-:W-:Y:S02]  /*ae00*/  IMAD.MOV.U32 R95, RZ, RZ, R98 ;  /* 0x000000ffff5f7224 */ /* 0x000fe400078e0062 */
.L_x_17251:
[----:B------:R-:W-:Y:S05]  /*ae10*/  BSYNC B1 ;  /* 0x0000000000017941 */ /* 0x000fea0003800000 */
.L_x_17249:
        /* <DEDUP_REMOVED lines=16> */
.L_x_17255:
[----:B------:R-:W-:Y:S05]  /*af20*/  BSYNC B2 ;  /* 0x0000000000027941 */ /* 0x000fea0003800000 */
.L_x_17254:
        /* <DEDUP_REMOVED lines=44> */
.L_x_17253:
[----:B------:R-:W-:Y:S05]  /*b1f0*/  BSYNC B1 ;  /* 0x0000000000017941 */ /* 0x000fea0003800000 */
.L_x_17252:
        /* <DEDUP_REMOVED lines=8> */
.L_x_17248:
        /* <DEDUP_REMOVED lines=12> */
.L_x_17257:
[----:B------:R-:W-:Y:S02]  /*b340*/  IMAD.MOV.U32 R95, RZ, RZ, R98 ;  /* 0x000000ffff5f7224 */ /* 0x000fe400078e0062 */
.L_x_17258:
[----:B------:R-:W-:Y:S05]  /*b350*/  BSYNC B1 ;  /* 0x0000000000017941 */ /* 0x000fea0003800000 */
.L_x_17256:
        /* <DEDUP_REMOVED lines=16> */
.L_x_17262:
[----:B------:R-:W-:Y:S05]  /*b460*/  BSYNC B2 ;  /* 0x0000000000027941 */ /* 0x000fea0003800000 */
.L_x_17261:
        /* <DEDUP_REMOVED lines=44> */
.L_x_17260:
[----:B------:R-:W-:Y:S05]  /*b730*/  BSYNC B1 ;  /* 0x0000000000017941 */ /* 0x000fea0003800000 */
.L_x_17259:
        /* <DEDUP_REMOVED lines=11> */
.L_x_17263:
        /* <DEDUP_REMOVED lines=12> */
.L_x_17266:
[----:B------:R-:W-:Y:S02]  /*b8b0*/  IMAD.MOV.U32 R95, RZ, RZ, R98 ;  /* 0x000000ffff5f7224 */ /* 0x000fe400078e0062 */
.L_x_17267:
[----:B------:R-:W-:Y:S05]  /*b8c0*/  BSYNC B1 ;  /* 0x0000000000017941 */ /* 0x000fea0003800000 */
.L_x_17265:
        /* <DEDUP_REMOVED lines=16> */
.L_x_17271:
[----:B------:R-:W-:Y:S05]  /*b9d0*/  BSYNC B2 ;  /* 0x0000000000027941 */ /* 0x000fea0003800000 */
.L_x_17270:
        /* <DEDUP_REMOVED lines=44> */
.L_x_17269:
[----:B------:R-:W-:Y:S05]  /*bca0*/  BSYNC B1 ;  /* 0x0000000000017941 */ /* 0x000fea0003800000 */
.L_x_17268:
        /* <DEDUP_REMOVED lines=8> */
.L_x_17264:
        /* <DEDUP_REMOVED lines=12> */
.L_x_17273:
[----:B------:R-:W-:Y:S02]  /*bdf0*/  IMAD.MOV.U32 R95, RZ, RZ, R98 ;  /* 0x000000ffff5f7224 */ /* 0x000fe400078e0062 */
.L_x_17274:
[----:B------:R-:W-:Y:S05]  /*be00*/  BSYNC B1 ;  /* 0x0000000000017941 */ /* 0x000fea0003800000 */
.L_x_17272:
        /* <DEDUP_REMOVED lines=16> */
.L_x_17278:
[----:B------:R-:W-:Y:S05]  /*bf10*/  BSYNC B2 ;  /* 0x0000000000027941 */ /* 0x000fea0003800000 */
.L_x_17277:
        /* <DEDUP_REMOVED lines=44> */
.L_x_17276:
[----:B------:R-:W-:Y:S05]  /*c1e0*/  BSYNC B1 ;  /* 0x0000000000017941 */ /* 0x000fea0003800000 */
.L_x_17275:
        /* <DEDUP_REMOVED lines=11> */
.L_x_17279:
        /* <DEDUP_REMOVED lines=12> */
.L_x_17282:
[----:B------:R-:W-:Y:S02]  /*c360*/  IMAD.MOV.U32 R116, RZ, RZ, R98 ;  /* 0x000000ffff747224 */ /* 0x000fe400078e0062 */
.L_x_17283:
[----:B------:R-:W-:Y:S05]  /*c370*/  BSYNC B1 ;  /* 0x0000000000017941 */ /* 0x000fea0003800000 */
.L_x_17281:
        /* <DEDUP_REMOVED lines=16> */
.L_x_17287:
[----:B------:R-:W-:Y:S05]  /*c480*/  BSYNC B2 ;  /* 0x0000000000027941 */ /* 0x000fea0003800000 */
.L_x_17286:
        /* <DEDUP_REMOVED lines=44> */
.L_x_17285:
[----:B------:R-:W-:Y:S05]  /*c750*/  BSYNC B1 ;  /* 0x0000000000017941 */ /* 0x000fea0003800000 */
.L_x_17284:
        /* <DEDUP_REMOVED lines=8> */
.L_x_17280:
        /* <DEDUP_REMOVED lines=27> */
.L_x_17288:
[----:B------:R-:W-:Y:S02]  /*c990*/  IADD3 R56, R56, 0x100, RZ ;  /* 0x0000010038387810 */ /* 0x000fe40007ffe0ff */
.L_x_17223:
[----:B------:R-:W-:Y:S05]  /*c9a0*/  BSYNC B0 ;  /* 0x0000000000007941 */ /* 0x000fea0003800000 */
.L_x_17222:
        /* <DEDUP_REMOVED lines=29> */
.L_x_17292:
[----:B0-----:R-:W-:Y:S02]  /*cb80*/  MOV R116, R98 ;  /* 0x0000006200747202 */ /* 0x001fe40000000f00 */
.L_x_17293:
[----:B------:R-:W-:Y:S05]  /*cb90*/  BSYNC B1 ;  /* 0x0000000000017941 */ /* 0x000fea0003800000 */
.L_x_17291:
        /* <DEDUP_REMOVED lines=16> */
.L_x_17297:
[----:B------:R-:W-:Y:S05]  /*cca0*/  BSYNC B2 ;  /* 0x0000000000027941 */ /* 0x000fea0003800000 */
.L_x_17296:
        /* <DEDUP_REMOVED lines=44> */
.L_x_17295:
[----:B------:R-:W-:Y:S05]  /*cf70*/  BSYNC B1 ;  /* 0x0000000000017941 */ /* 0x000fea0003800000 */
.L_x_17294:
[----:B------:R-:W0:Y:S01]  /*cf80*/  I2F.U32 R58, R116 ;  /* 0x00000074003a7306 */ /* 0x000e220000201000 */
[----:B------:R-:W-:Y:S01]  /*cf90*/  HFMA2.MMA R57, -RZ, RZ, 0.1171875, 0 ;  /* 0x2f800000ff397435 */ /* 0x000fe200000001ff */
[----:B------:R-:W-:Y:S01]  /*cfa0*/  ISETP.NE.U32.AND P1, PT, RZ, c[0x0][0x178], PT ;  /* 0x00005e00ff007a0c */ /* 0x000fe20003f25070 */
[----:B-----5:R-:W-:-:S03]  /*cfb0*/  FMUL.FTZ R48, R48, c[0x0][0x1e8] ;  /* 0x00007a0030307a20 */ /* 0x020fc60000410000 */
[----:B------:R-:W-:-:S05]  /*cfc0*/  ISETP.NE.AND.EX P1, PT, RZ, c[0x0][0x17c], PT, P1 ;  /* 0x00005f00ff007a0c */ /* 0x000fca0003f25310 */
        /* <DEDUP_REMOVED lines=9> */
.L_x_17298:
        /* <DEDUP_REMOVED lines=12> */
.L_x_17301:
[----:B------:R-:W-:Y:S02]  /*d120*/  IMAD.MOV.U32 R95, RZ, RZ, R98 ;  /* 0x000000ffff5f7224 */ /* 0x000fe400078e0062 */
.L_x_17302:
[----:B------:R-:W-:Y:S05]  /*d130*/  BSYNC B1 ;  /* 0x0000000000017941 */ /* 0x000fea0003800000 */
.L_x_17300:
        /* <DEDUP_REMOVED lines=16> */
.L_x_17306:
[----:B------:R-:W-:Y:S05]  /*d240*/  BSYNC B2 ;  /* 0x0000000000027941 */ /* 0x000fea0003800000 */
.L_x_17305:
        /* <DEDUP_REMOVED lines=44> */
.L_x_17304:
[----:B------:R-:W-:Y:S05]  /*d510*/  BSYNC B1 ;  /* 0x0000000000017941 */ /* 0x000fea0003800000 */
.L_x_17303:
        /* <DEDUP_REMOVED lines=8> */
.L_x_17299:
        /* <DEDUP_REMOVED lines=12> */
.L_x_17308:
[----:B------:R-:W-:Y:S02]  /*d660*/  IMAD.MOV.U32 R95, RZ, RZ, R98 ;  /* 0x000000ffff5f7224 */ /* 0x000fe400078e0062 */
.L_x_17309:
[----:B------:R-:W-:Y:S05]  /*d670*/  BSYNC B1 ;  /* 0x0000000000017941 */ /* 0x000fea0003800000 */
.L_x_17307:
        /* <DEDUP_REMOVED lines=16> */
.L_x_17313:
[----:B------:R-:W-:Y:S05]  /*d780*/  BSYNC B2 ;  /* 0x0000000000027941 */ /* 0x000fea0003800000 */
.L_x_17312:
        /* <DEDUP_REMOVED lines=44> */
.L_x_17311:
[----:B------:R-:W-:Y:S05]  /*da50*/  BSYNC B1 ;  /* 0x0000000000017941 */ /* 0x000fea0003800000 */
.L_x_17310:
        /* <DEDUP_REMOVED lines=11> */
.L_x_17314:
        /* <DEDUP_REMOVED lines=12> */
.L_x_17317:
[----:B------:R-:W-:Y:S02]  /*dbd0*/  MOV R95, R98 ;  /* 0x00000062005f7202 */ /* 0x000fe40000000f00 */
.L_x_17318:
[----:B------:R-:W-:Y:S05]  /*dbe0*/  BSYNC B1 ;  /* 0x0000000000017941 */ /* 0x000fea0003800000 */
.L_x_17316:
        /* <DEDUP_REMOVED lines=16> */
.L_x_17322:
[----:B------:R-:W-:Y:S05]  /*dcf0*/  BSYNC B2 ;  /* 0x0000000000027941 */ /* 0x000fea0003800000 */
.L_x_17321:
        /* <DEDUP_REMOVED lines=44> */
.L_x_17320:
[----:B------:R-:W-:Y:S05]  /*dfc0*/  BSYNC B1 ;  /* 0x0000000000017941 */ /* 0x000fea0003800000 */
.L_x_17319:
        /* <DEDUP_REMOVED lines=8> */
.L_x_17315:
        /* <DEDUP_REMOVED lines=12> */
.L_x_17324:
[----:B------:R-:W-:Y:S02]  /*e110*/  IMAD.MOV.U32 R95, RZ, RZ, R98 ;  /* 0x000000ffff5f7224 */ /* 0x000fe400078e0062 */
.L_x_17325:
[----:B------:R-:W-:Y:S05]  /*e120*/  BSYNC B1 ;  /* 0x0000000000017941 */ /* 0x000fea0003800000 */
.L_x_17323:
        /* <DEDUP_REMOVED lines=16> */
.L_x_17329:
[----:B------:R-:W-:Y:S05]  /*e230*/  BSYNC B2 ;  /* 0x0000000000027941 */ /* 0x000fea0003800000 */
.L_x_17328:
        /* <DEDUP_REMOVED lines=44> */
.L_x_17327:
[----:B------:R-:W-:Y:S05]  /*e500*/  BSYNC B1 ;  /* 0x0000000000017941 */ /* 0x000fea0003800000 */
.L_x_17326:
        /* <DEDUP_REMOVED lines=11> */
.L_x_17330:
        /* <DEDUP_REMOVED lines=12> */
.L_x_17333:
[----:B------:R-:W-:Y:S02]  /*e680*/  IMAD.MOV.U32 R95, RZ, RZ, R98 ;  /* 0x000000ffff5f7224 */ /* 0x000fe400078e0062 */
.L_x_17334:
[----:B------:R-:W-:Y:S05]  /*e690*/  BSYNC B1 ;  /* 0x0000000000017941 */ /* 0x000fea0003800000 */
.L_x_17332:
        /* <DEDUP_REMOVED lines=16> */
.L_x_17338:
[----:B------:R-:W-:Y:S05]  /*e7a0*/  BSYNC B2 ;  /* 0x0000000000027941 */ /* 0x000fea0003800000 */
.L_x_17337:
        /* <DEDUP_REMOVED lines=44> */
.L_x_17336:
[----:B------:R-:W-:Y:S05]  /*ea70*/  BSYNC B1 ;  /* 0x0000000000017941 */ /* 0x000fea0003800000 */
.L_x_17335:
        /* <DEDUP_REMOVED lines=8> */
.L_x_17331:
        /* <DEDUP_REMOVED lines=12> */
.L_x_17340:
[----:B------:R-:W-:Y:S02]  /*ebc0*/  IMAD.MOV.U32 R95, RZ, RZ, R98 ;  /* 0x000000ffff5f7224 */ /* 0x000fe400078e0062 */
.L_x_17341:
[----:B------:R-:W-:Y:S05]  /*ebd0*/  BSYNC B1 ;  /* 0x0000000000017941 */ /* 0x000fea0003800000 */
.L_x_17339:
        /* <DEDUP_REMOVED lines=16> */
.L_x_17345:
[----:B------:R-:W-:Y:S05]  /*ece0*/  BSYNC B2 ;  /* 0x0000000000027941 */ /* 0x000fea0003800000 */
.L_x_17344:
        /* <DEDUP_REMOVED lines=44> */
.L_x_17343:
[----:B------:R-:W-:Y:S05]  /*efb0*/  BSYNC B1 ;  /* 0x0000000000017941 */ /* 0x000fea0003800000 */
.L_x_17342:
        /* <DEDUP_REMOVED lines=11> */
.L_x_17346:
        /* <DEDUP_REMOVED lines=12> */
.L_x_17349:
[----:B------:R-:W-:Y:S02]  /*f130*/  IMAD.MOV.U32 R116, RZ, RZ, R98 ;  /* 0x000000ffff747224 */ /* 0x000fe400078e0062 */
.L_x_17350:
[----:B------:R-:W-:Y:S05]  /*f140*/  BSYNC B1 ;  /* 0x0000000000017941 */ /* 0x000fea0003800000 */
.L_x_17348:
        /* <DEDUP_REMOVED lines=16> */
.L_x_17354:
[----:B------:R-:W-:Y:S05]  /*f250*/  BSYNC B2 ;  /* 0x0000000000027941 */ /* 0x000fea0003800000 */
.L_x_17353:
        /* <DEDUP_REMOVED lines=44> */
.L_x_17352:
[----:B------:R-:W-:Y:S05]  /*f520*/  BSYNC B1 ;  /* 0x0000000000017941 */ /* 0x000fea0003800000 */
.L_x_17351:
        /* <DEDUP_REMOVED lines=8> */
.L_x_17347:
        /* <DEDUP_REMOVED lines=27> */
.L_x_17355:
[----:B------:R-:W-:Y:S02]  /*f760*/  IADD3 R56, R56, 0x100, RZ ;  /* 0x0000010038387810 */ /* 0x000fe40007ffe0ff */
.L_x_17290:
[----:B------:R-:W-:Y:S05]  /*f770*/  BSYNC B0 ;  /* 0x0000000000007941 */ /* 0x000fea0003800000 */
.L_x_17289:
        /* <DEDUP_REMOVED lines=29> */
.L_x_17359:
[----:B0-----:R-:W-:Y:S02]  /*f950*/  IMAD.MOV.U32 R116, RZ, RZ, R98 ;  /* 0x000000ffff747224 */ /* 0x001fe400078e0062 */
.L_x_17360:
[----:B------:R-:W-:Y:S05]  /*f960*/  BSYNC B1 ;  /* 0x0000000000017941 */ /* 0x000fea0003800000 */
.L_x_17358:
        /* <DEDUP_REMOVED lines=16> */
.L_x_17364:
[----:B------:R-:W-:Y:S05]  /*fa70*/  BSYNC B2 ;  /* 0x0000000000027941 */ /* 0x000fea0003800000 */
.L_x_17363:
        /* <DEDUP_REMOVED lines=44> */
.L_x_17362:
[----:B------:R-:W-:Y:S05]  /*fd40*/  BSYNC B1 ;  /* 0x0000000000017941 */ /* 0x000fea0003800000 */
.L_x_17361:
        /* <DEDUP_REMOVED lines=11> */
[----:B------:R-:W-:Y:S01]  /*fe00*/  MOV R58, R114 ;  /* 0x00000072003a7202 */ /* 0x000fe20000000f00 */
[----:B------:R-:W-:Y:S01]  /*fe10*/  FADD.FTZ R52, R28, R52 ;  /* 0x000000341c347221 */ /* 0x000fe20000010000 */
[----:B------:R-:W-:Y:S05]  /*fe20*/  BRA `(.L_x_17366) ;  /* 0x0000054000007947 */ /* 0x000fea0003800000 */
.L_x_17365:
        /* <DEDUP_REMOVED lines=12> */
.L_x_17368:
[----:B------:R-:W-:Y:S02]  /*fef0*/  IMAD.MOV.U32 R95, RZ, RZ, R98 ;  /* 0x000000ffff5f7224 */ /* 0x000fe400078e0062 */
.L_x_17369:
[----:B------:R-:W-:Y:S05]  /*ff00*/  BSYNC B1 ;  /* 0x0000000000017941 */ /* 0x000fea0003800000 */
.L_x_17367:
        /* <DEDUP_REMOVED lines=16> */
.L_x_17373:
[----:B------:R-:W-:Y:S05]  /*10010*/  BSYNC B2 ;  /* 0x0000000000027941 */ /* 0x000fea0003800000 */
.L_x_17372:
        /* <DEDUP_REMOVED lines=44> */
.L_x_17371:
[----:B------:R-:W-:Y:S05]  /*102e0*/  BSYNC B1 ;  /* 0x0000000000017941 */ /* 0x000fea0003800000 */
.L_x_17370:
        /* <DEDUP_REMOVED lines=8> */
.L_x_17366:
        /* <DEDUP_REMOVED lines=12> */
.L_x_17375:
[----:B------:R-:W-:Y:S02]  /*10430*/  MOV R95, R98 ;  /* 0x00000062005f7202 */ /* 0x000fe40000000f00 */
.L_x_17376:
[----:B------:R-:W-:Y:S05]  /*10440*/  BSYNC B1 ;  /* 0x0000000000017941 */ /* 0x000fea0003800000 */
.L_x_17374:
        /* <DEDUP_REMOVED lines=16> */
.L_x_17380:
[----:B------:R-:W-:Y:S05]  /*10550*/  BSYNC B2 ;  /* 0x0000000000027941 */ /* 0x000fea0003800000 */
.L_x_17379:
        /* <DEDUP_REMOVED lines=44> */
.L_x_17378:
[----:B------:R-:W-:Y:S05]  /*10820*/  BSYNC B1 ;  /* 0x0000000000017941 */ /* 0x000fea0003800000 */
.L_x_17377:
        /* <DEDUP_REMOVED lines=11> */
.L_x_17381:
        /* <DEDUP_REMOVED lines=12> */
.L_x_17384:
[----:B------:R-:W-:Y:S02]  /*109a0*/  IMAD.MOV.U32 R95, RZ, RZ, R98 ;  /* 0x000000ffff5f7224 */ /* 0x000fe400078e0062 */
.L_x_17385:
[----:B------:R-:W-:Y:S05]  /*109b0*/  BSYNC B1 ;  /* 0x0000000000017941 */ /* 0x000fea0003800000 */
.L_x_17383:
        /* <DEDUP_REMOVED lines=16> */
.L_x_17389:
[----:B------:R-:W-:Y:S05]  /*10ac0*/  BSYNC B2 ;  /* 0x0000000000027941 */ /* 0x000fea0003800000 */
.L_x_17388:
        /* <DEDUP_REMOVED lines=44> */
.L_x_17387:
[----:B------:R-:W-:Y:S05]  /*10d90*/  BSYNC B1 ;  /* 0x0000000000017941 */ /* 0x000fea0003800000 */
.L_x_17386:
        /* <DEDUP_REMOVED lines=8> */
.L_x_17382:
        /* <DEDUP_REMOVED lines=12> */
.L_x_17391:
[----:B------:R-:W-:Y:S02]  /*10ee0*/  IMAD.MOV.U32 R95, RZ, RZ, R98 ;  /* 0x000000ffff5f7224 */ /* 0x000fe400078e0062 */
.L_x_17392:
[----:B------:R-:W-:Y:S05]  /*10ef0*/  BSYNC B1 ;  /* 0x0000000000017941 */ /* 0x000fea0003800000 */
.L_x_17390:
        /* <DEDUP_REMOVED lines=16> */
.L_x_17396:
[----:B------:R-:W-:Y:S05]  /*11000*/  BSYNC B2 ;  /* 0x0000000000027941 */ /* 0x000fea0003800000 */
.L_x_17395:
        /* <DEDUP_REMOVED lines=44> */
.L_x_17394:
[----:B------:R-:W-:Y:S05]  /*112d0*/  BSYNC B1 ;  /* 0x0000000000017941 */ /* 0x000fea0003800000 */
.L_x_17393:
        /* <DEDUP_REMOVED lines=11> */
.L_x_17397:
        /* <DEDUP_REMOVED lines=12> */
.L_x_17400:
[----:B------:R-:W-:Y:S02]  /*11450*/  IMAD.MOV.U32 R95, RZ, RZ, R98 ;  /* 0x000000ffff5f7224 */ /* 0x000fe400078e0062 */
.L_x_17401:
[----:B------:R-:W-:Y:S05]  /*11460*/  BSYNC B1 ;  /* 0x0000000000017941 */ /* 0x000fea0003800000 */
.L_x_17399:
        /* <DEDUP_REMOVED lines=16> */
.L_x_17405:
[----:B------:R-:W-:Y:S05]  /*11570*/  BSYNC B2 ;  /* 0x0000000000027941 */ /* 0x000fea0003800000 */
.L_x_17404:
        /* <DEDUP_REMOVED lines=44> */
.L_x_17403:
[----:B------:R-:W-:Y:S05]  /*11840*/  BSYNC B1 ;  /* 0x0000000000017941 */ /* 0x000fea0003800000 */
.L_x_17402:
        /* <DEDUP_REMOVED lines=8> */
.L_x_17398:
        /* <DEDUP_REMOVED lines=12> */
.L_x_17407:
[----:B------:R-:W-:Y:S02]  /*11990*/  IMAD.MOV.U32 R95, RZ, RZ, R98 ;  /* 0x000000ffff5f7224 */ /* 0x000fe400078e0062 */
.L_x_17408:
[----:B------:R-:W-:Y:S05]  /*119a0*/  BSYNC B1 ;  /* 0x0000000000017941 */ /* 0x000fea0003800000 */
.L_x_17406:
        /* <DEDUP_REMOVED lines=16> */
.L_x_17412:
[----:B------:R-:W-:Y:S05]  /*11ab0*/  BSYNC B2 ;  /* 0x0000000000027941 */ /* 0x000fea0003800000 */
.L_x_17411:
        /* <DEDUP_REMOVED lines=44> */
.L_x_17410:
[----:B------:R-:W-:Y:S05]  /*11d80*/  BSYNC B1 ;  /* 0x0000000000017941 */ /* 0x000fea0003800000 */
.L_x_17409:
        /* <DEDUP_REMOVED lines=11> */
.L_x_17413:
        /* <DEDUP_REMOVED lines=12> */
.L_x_17416:
[----:B------:R-:W-:Y:S02]  /*11f00*/  MOV R116, R98 ;  /* 0x0000006200747202 */ /* 0x000fe40000000f00 */
.L_x_17417:
[----:B------:R-:W-:Y:S05]  /*11f10*/  BSYNC B1 ;  /* 0x0000000000017941 */ /* 0x000fea0003800000 */
.L_x_17415:
        /* <DEDUP_REMOVED lines=16> */
.L_x_17421:
[----:B------:R-:W-:Y:S05]  /*12020*/  BSYNC B2 ;  /* 0x0000000000027941 */ /* 0x000fea0003800000 */
.L_x_17420:
        /* <DEDUP_REMOVED lines=44> */
.L_x_17419:
[----:B------:R-:W-:Y:S05]  /*122f0*/  BSYNC B1 ;  /* 0x0000000000017941 */ /* 0x000fea0003800000 */
.L_x_17418:
        /* <DEDUP_REMOVED lines=8> */
.L_x_17414:
        /* <DEDUP_REMOVED lines=8> */
[----:B------:R-:W-:Y:S02]  /*12400*/  SHF.R.U32.HI R116, RZ, 0x1e, R56 ;  /* 0x0000001eff747819 */ /* 0x000fe40000011638 */
[----:B------:R-:W-:Y:S01]  /*12410*/  IADD3 R111, R113, R111, R112 ;  /* 0x0000006f716f7210 */ /* 0x000fe20007ffe070 */
[----:B------:R0:W-:Y:S01]  /*12420*/  STG.E.128 [R58.64], R52 ;  /* 0x000000343a007986 */ /* 0x0001e2000c101d06 */
[----:B------:R-:W-:-:S03]  /*12430*/  IADD3 R56, P0, R115, c[0x0][0x190], RZ ;  /* 0x0000640073387a10 */ /* 0x000fc60007f1e0ff */
[----:B------:R-:W-:Y:S01]  /*12440*/  IMAD.IADD R111, R111, 0x1, R114 ;  /* 0x000000016f6f7824 */ /* 0x000fe200078e0272 */
        /* <DEDUP_REMOVED lines=14> */
.L_x_17357:
[----:B------:R-:W-:Y:S05]  /*12530*/  BSYNC B0 ;  /* 0x0000000000007941 */ /* 0x000fea0003800000 */
.L_x_17356:
        /* <DEDUP_REMOVED lines=37> */
.L_x_17438:
        /* <DEDUP_REMOVED lines=70> */
.L_x_17439:
        /* <DEDUP_REMOVED lines=11> */
[----:B------:R-:W-:Y:S01]  /*12ca0*/  @!P0 IADD3 R112, R112, R111, RZ ;  /* 0x0000006f70708210 */ /* 0x000fe20007ffe0ff */
[----:B------:R-:W-:Y:S01]  /*12cb0*/  IMAD.MOV.U32 R111, RZ, RZ, RZ ;  /* 0x000000ffff6f7224 */ /* 0x000fe200078e00ff */
[----:B------:R-:W-:Y:S01]  /*12cc0*/  ISETP.NE.AND P1, PT, R109, RZ, PT ;  /* 0x000000ff6d00720c */ /* 0x000fe20003f25270 */
[----:B------:R-:W-:Y:S01]  /*12cd0*/  @!P0 IMAD.MOV.U32 R111, RZ, RZ, R97 ;  /* 0x000000ffff6f8224 */ /* 0x000fe200078e0061 */
[----:B------:R-:W-:Y:S03]  /*12ce0*/  BSSY B0, `(.L_x_17424) ;  /* 0x0000055000007945 */ /* 0x000fe60003800000 */
[----:B------:R-:W-:Y:S01]  /*12cf0*/  I2F R117, R111 ;  /* 0x0000006f00757306 */ /* 0x000fe20000201400 */
[----:B------:R-:W0:Y:S04]  /*12d00*/  SHFL.DOWN PT, R116, R111, 0x4, 0x1f ;  /* 0x08801f006f747f89 */ /* 0x000e2800000e0000 */
[----:B------:R-:W-:Y:S01]  /*12d10*/  @!P0 LDS.64 R56, [R112.X8] ;  /* 0x0000000070388984 */ /* 0x000fe20000008a00 */
[----:B------:R-:W-:Y:S01]  /*12d20*/  ISETP.NE.AND P0, PT, RZ, UR8, PT ;  /* 0x00000008ff007c0c */ /* 0x000fe2000bf05270 */
[----:B0-----:R-:W-:-:S02]  /*12d30*/  IMAD.IADD R120, R116, 0x1, R111 ;  /* 0x0000000174787824 */ /* 0x001fc400078e026f */
        /* <DEDUP_REMOVED lines=8> */
[----:B0-----:R-:W-:-:S04]  /*12dc0*/  FMUL.FTZ R112, R113, R116 ;  /* 0x0000007471707220 */ /* 0x001fc80000410000 */
[----:B------:R-:W-:Y:S02]  /*12dd0*/  FFMA.FTZ R119, R117, R56, R112 ;  /* 0x0000003875777223 */ /* 0x000fe40000010070 */
[----:B------:R-:W-:Y:S02]  /*12de0*/  FADD.FTZ R112, -R113, R56 ;  /* 0x0000003871707221 */ /* 0x000fe40000010100 */
[----:B-1----:R-:W-:Y:S01]  /*12df0*/  FMUL.FTZ R113, R114, R119 ;  /* 0x0000007772717220 */ /* 0x002fe20000410000 */
[----:B------:R-:W0:Y:S01]  /*12e00*/  I2F R56, R111 ;  /* 0x0000006f00387306 */ /* 0x000e220000201400 */
[----:B------:R-:W-:-:S03]  /*12e10*/  FMUL.FTZ R122, R112, R112 ;  /* 0x00000070707a7220 */ /* 0x000fc60000410000 */
[----:B------:R-:W1:Y:S01]  /*12e20*/  SHFL.DOWN PT, R112, R113, 0x2, 0x1f ;  /* 0x08401f0071707f89 */ /* 0x000e6200000e0000 */
[----:B------:R-:W-:Y:S02]  /*12e30*/  FMUL.FTZ R119, R122, R117 ;  /* 0x000000757a777220 */ /* 0x000fe40000410000 */
[----:B--2---:R-:W-:Y:S02]  /*12e40*/  FADD.FTZ R117, R118, R57 ;  /* 0x0000003976757221 */ /* 0x004fe40000010000 */
[----:B------:R-:W-:-:S04]  /*12e50*/  FMUL.FTZ R116, R119, R116 ;  /* 0x0000007477747220 */ /* 0x000fc80000410000 */
[----:B------:R-:W-:Y:S02]  /*12e60*/  FFMA.FTZ R116, R114, R116, R117 ;  /* 0x0000007472747223 */ /* 0x000fe40000010075 */
[----:B------:R-:W2:Y:S01]  /*12e70*/  SHFL.DOWN PT, R114, R111, 0x1, 0x1f ;  /* 0x08201f006f727f89 */ /* 0x000ea200000e0000 */
[----:B0-----:R-:W0:Y:S03]  /*12e80*/  MUFU.RCP R57, R56 ;  /* 0x0000003800397308 */ /* 0x001e260000001000 */
[----:B------:R-:W3:Y:S01]  /*12e90*/  SHFL.DOWN PT, R117, R116, 0x2, 0x1f ;  /* 0x08401f0074757f89 */ /* 0x000ee200000e0000 */
[----:B-1----:R-:W-:Y:S02]  /*12ea0*/  FMUL.FTZ R118, R112, R115 ;  /* 0x0000007370767220 */ /* 0x002fe40000410000 */
[----:B------:R-:W-:Y:S02]  /*12eb0*/  FADD.FTZ R112, R113, -R112 ;  /* 0x8000007071707221 */ /* 0x000fe40000010000 */
[----:B------:R-:W-:-:S02]  /*12ec0*/  FFMA.FTZ R118, R58, R113, R118 ;  /* 0x000000713a767223 */ /* 0x000fc40000010076 */
[----:B------:R-:W-:Y:S02]  /*12ed0*/  FMUL.FTZ R119, R112, R112 ;  /* 0x0000007070777220 */ /* 0x000fe40000410000 */
[----:B0-----:R-:W-:Y:S02]  /*12ee0*/  FMUL.FTZ R113, R57, R118 ;  /* 0x0000007639717220 */ /* 0x001fe40000410000 */
[----:B------:R-:W-:Y:S02]  /*12ef0*/  FMUL.FTZ R58, R58, R119 ;  /* 0x000000773a3a7220 */ /* 0x000fe40000410000 */
[----:B--2---:R-:W-:Y:S01]  /*12f00*/  IMAD.IADD R118, R111, 0x1, R114 ;  /* 0x000000016f767824 */ /* 0x004fe200078e0272 */
[----:B------:R-:W0:Y:S01]  /*12f10*/  SHFL.DOWN PT, R112, R113, 0x1, 0x1f ;  /* 0x08201f0071707f89 */ /* 0x000e2200000e0000 */
[----:B------:R-:W-:Y:S01]  /*12f20*/  FMUL.FTZ R58, R58, R115 ;  /* 0x000000733a3a7220 */ /* 0x000fe20000410000 */
[----:B------:R-:W-:Y:S01]  /*12f30*/  I2F R114, R114 ;  /* 0x0000007200727306 */ /* 0x000fe20000201400 */
[----:B---3--:R-:W-:-:S04]  /*12f40*/  FADD.FTZ R116, R116, R117 ;  /* 0x0000007574747221 */ /* 0x008fc80000010000 */
        /* <DEDUP_REMOVED lines=11> */
[----:B------:R-:W-:Y:S02]  /*13000*/  IMAD.MOV.U32 R114, RZ, RZ, c[0x0][0x1e0] ;  /* 0x00007800ff727624 */ /* 0x000fe400078e00ff */
[C---:B0-----:R-:W-:Y:S02]  /*13010*/  FMUL.FTZ R112, R111.reuse, R112 ;  /* 0x000000706f707220 */ /* 0x041fe40000410000 */
[----:B------:R-:W-:-:S03]  /*13020*/  FFMA.FTZ R56, R111, R115, R56 ;  /* 0x000000736f387223 */ /* 0x000fc60000010038 */
        /* <DEDUP_REMOVED lines=9> */
[----:B------:R-:W-:Y:S01]  /*130c0*/  @!P0 MOV R58, 0x4 ;  /* 0x00000004003a8802 */ /* 0x000fe20000000f00 */
[----:B------:R-:W-:-:S04]  /*130d0*/  @!P0 IMAD.MOV.U32 R56, RZ, RZ, 0x4 ;  /* 0x00000004ff388424 */ /* 0x000fc800078e00ff */
        /* <DEDUP_REMOVED lines=9> */
[C---:B------:R-:W-:Y:S02]  /*13170*/  FMUL.FTZ R56, R112.reuse, R57 ;  /* 0x0000003970387220 */ /* 0x040fe40000410000 */
[C---:B------:R-:W-:Y:S02]  /*13180*/  FMUL.FTZ R57, R112.reuse, R59 ;  /* 0x0000003b70397220 */ /* 0x040fe40000410000 */
[----:B------:R-:W-:Y:S02]  /*13190*/  IMAD.MOV.U32 R117, RZ, RZ, 0x10 ;  /* 0x00000010ff757424 */ /* 0x000fe400078e00ff */
[C---:B------:R-:W-:Y:S02]  /*131a0*/  FMUL.FTZ R58, R112.reuse, R113 ;  /* 0x00000071703a7220 */ /* 0x040fe40000410000 */
[----:B------:R-:W-:-:S02]  /*131b0*/  FMUL.FTZ R59, R112, R115 ;  /* 0x00000073703b7220 */ /* 0x000fc40000410000 */
[C---:B------:R-:W-:Y:S01]  /*131c0*/  IMAD.WIDE.U32 R114, R110.reuse, R117, c[0x0][0x208] ;  /* 0x000082006e727625 */ /* 0x040fe200078e0075 */
[----:B------:R-:W-:-:S03]  /*131d0*/  IADD3 R110, R110, 0x100, RZ ;  /* 0x000001006e6e7810 */ /* 0x000fc60007ffe0ff */
[----:B------:R-:W-:Y:S02]  /*131e0*/  FFMA.FTZ R56, R85, R56, R82 ;  /* 0x0000003855387223 */ /* 0x000fe40000010052 */
[----:B------:R-:W-:Y:S02]  /*131f0*/  FFMA.FTZ R57, R83, R57, R70 ;  /* 0x0000003953397223 */ /* 0x000fe40000010046 */
[----:B------:R-:W-:Y:S02]  /*13200*/  FFMA.FTZ R58, R13, R58, R0 ;  /* 0x0000003a0d3a7223 */ /* 0x000fe40000010000 */
[----:B------:R-:W-:-:S05]  /*13210*/  FFMA.FTZ R59, R12, R59, R71 ;  /* 0x0000003b0c3b7223 */ /* 0x000fca0000010047 */
[----:B------:R0:W-:Y:S02]  /*13220*/  STG.E.128 [R114.64], R56 ;  /* 0x0000003872007986 */ /* 0x0001e4000c101d06 */
.L_x_17425:
[----:B------:R-:W-:Y:S05]  /*13230*/  BSYNC B0 ;  /* 0x0000000000007941 */ /* 0x000fea0003800000 */
.L_x_17424:
[----:B------:R-:W-:Y:S01]  /*13240*/  ISETP.NE.AND P0, PT, R108, RZ, PT ;  /* 0x000000ff6c00720c */ /* 0x000fe20003f05270 */
[----:B------:R-:W-:-:S12]  /*13250*/  BSSY B0, `(.L_x_17426) ;  /* 0x0000012000007945 */ /* 0x000fd80003800000 */
[----:B------:R-:W-:Y:S05]  /*13260*/  @!P0 BRA `(.L_x_17427) ;  /* 0x0000010000008947 */ /* 0x000fea0003800000 */
[--C-:B01----:R-:W-:Y:S02]  /*13270*/  FADD.FTZ R57, R36, -R111.reuse ;  /* 0x8000006f24397221 */ /* 0x103fe40000010000 */
[--C-:B------:R-:W-:Y:S02]  /*13280*/  FADD.FTZ R59, R37, -R111.reuse ;  /* 0x8000006f253b7221 */ /* 0x100fe40000010000 */
[--C-:B------:R-:W-:Y:S02]  /*13290*/  FADD.FTZ R113, R38, -R111.reuse ;  /* 0x8000006f26717221 */ /* 0x100fe40000010000 */
[----:B------:R-:W-:Y:S02]  /*132a0*/  FADD.FTZ R115, R39, -R111 ;  /* 0x8000006f27737221 */ /* 0x000fe40000010000 */
[C---:B------:R-:W-:Y:S02]  /*132b0*/  FMUL.FTZ R56, R112.reuse, R57 ;  /* 0x0000003970387220 */ /* 0x040fe40000410000 */
[----:B------:R-:W-:-:S02]  /*132c0*/  FMUL.FTZ R57, R112, R59 ;  /* 0x0000003b70397220 */ /* 0x000fc40000410000 */
[----:B------:R-:W-:Y:S02]  /*132d0*/  IMAD.MOV.U32 R117, RZ, RZ, 0x10 ;  /* 0x00000010ff757424 */ /* 0x000fe400078e00ff */
        /* <DEDUP_REMOVED lines=9> */
.L_x_17427:
[----:B------:R-:W-:Y:S05]  /*13370*/  BSYNC B0 ;  /* 0x0000000000007941 */ /* 0x000fea0003800000 */
.L_x_17426:
        /* <DEDUP_REMOVED lines=19> */
.L_x_17429:
[----:B------:R-:W-:Y:S05]  /*134b0*/  BSYNC B0 ;  /* 0x0000000000007941 */ /* 0x000fea0003800000 */
.L_x_17428:
        /* <DEDUP_REMOVED lines=19> */
.L_x_17431:
[----:B------:R-:W-:Y:S05]  /*135f0*/  BSYNC B0 ;  /* 0x0000000000007941 */ /* 0x000fea0003800000 */
.L_x_17430:
        /* <DEDUP_REMOVED lines=19> */
.L_x_17433:
[----:B------:R-:W-:Y:S05]  /*13730*/  BSYNC B0 ;  /* 0x0000000000007941 */ /* 0x000fea0003800000 */
.L_x_17432:
[----:B------:R-:W-:Y:S01]  /*13740*/  ISETP.NE.AND P0, PT, R104, RZ, PT ;  /* 0x000000ff6800720c */ /* 0x000fe20003f05270 */
[----:B------:R-:W-:-:S12]  /*13750*/  BSSY B0, `(.L_x_17434) ;  /* 0x0000011000007945 */ /* 0x000fd80003800000 */
[----:B------:R-:W-:Y:S05]  /*13760*/  @!P0 BRA `(.L_x_17435) ;  /* 0x000000f000008947 */ /* 0x000fea0003800000 */
[--C-:B01----:R-:W-:Y:S01]  /*13770*/  FADD.FTZ R57, R52, -R111.reuse ;  /* 0x8000006f34397221 */ /* 0x103fe20000010000 */
[----:B------:R-:W-:Y:S01]  /*13780*/  HFMA2.MMA R115, -RZ, RZ, 0, 9.5367431640625e-07 ;  /* 0x00000010ff737435 */ /* 0x000fe200000001ff */
        /* <DEDUP_REMOVED lines=13> */
.L_x_17435:
[----:B------:R-:W-:Y:S05]  /*13860*/  BSYNC B0 ;  /* 0x0000000000007941 */ /* 0x000fea0003800000 */
.L_x_17434:
[----:B------:R-:W-:Y:S02]  /*13870*/  LOP3.LUT P0, RZ, R91, 0xff, RZ, 0xc0, !PT ;  /* 0x000000ff5bff7812 */ /* 0x000fe4000780c0ff */
[----:B------:R-:W-:Y:S02]  /*13880*/  IADD3 R103, R103, c[0x0][0x160], RZ ;  /* 0x0000580067677a10 */ /* 0x000fe40007ffe0ff */
[----:B------:R-:W-:Y:S02]  /*13890*/  SEL R91, RZ, 0x1, P0 ;  /* 0x00000001ff5b7807 */ /* 0x000fe40000000000 */
[----:B------:R-:W-:-:S13]  /*138a0*/  ISETP.GE.AND P0, PT, R103, c[0x0][0x164], PT ;  /* 0x0000590067007a0c */ /* 0x000fda0003f06270 */
[----:B01----:R-:W-:Y:S01]  /*138b0*/  @P0 CALL.REL.NOINC `(.L_x_17436) ;  /* 0x0000001000000944 */ /* 0x003fe20003c00000 */
[----:B------:R-:W-:Y:S05]  /*138c0*/  BRA `(.L_x_17437) ;  /* 0xfffed94000007947 */ /* 0x000fea000383ffff */
.L_x_17436:
[----:B------:R-:W-:Y:S05]  /*138d0*/  EXIT ;  /* 0x000000000000794d */ /* 0x000fea0003800000 */
.L_x_17422:
[----:B------:R-:W-:Y:S01]  /*138e0*/  IMAD.MOV.U32 R116, RZ, RZ, 0x1 ;  /* 0x00000001ff747424 */ /* 0x000fe200078e00ff */
[----:B------:R-:W-:Y:S01]  /*138f0*/  MOV R58, 0x13930 ;  /* 0x00013930003a7802 */ /* 0x000fe20000000f00 */
[----:B------:R-:W-:Y:S02]  /*13900*/  IMAD.MOV.U32 R113, RZ, RZ, 0x1f ;  /* 0x0000001fff717424 */ /* 0x000fe400078e00ff */
[----:B------:R-:W-:Y:S02]  /*13910*/  IMAD.MOV.U32 R114, RZ, RZ, -0x1 ;  /* 0xffffffffff727424 */ /* 0x000fe400078e00ff */
[----:B------:R-:W-:Y:S05]  /*13920*/  CALL.REL.NOINC `($__internal_70_$__cuda_sm70_shflsync_bfly_p) ;  /* 0x000006c000007944 */ /* 0x000fea0003c00000 */
[----:B-1----:R-:W-:Y:S01]  /*13930*/  IMAD.MOV.U32 R56, RZ, RZ, R116 ;  /* 0x000000ffff387224 */ /* 0x002fe200078e0074 */
[----:B0-----:R-:W-:Y:S05]  /*13940*/  BRA `(.L_x_17438) ;  /* 0xffffee4000007947 */ /* 0x001fea000383ffff */
.L_x_17423:
[----:B------:R-:W-:Y:S01]  /*13950*/  IMAD.MOV.U32 R116, RZ, RZ, 0x2 ;  /* 0x00000002ff747424 */ /* 0x000fe200078e00ff */
[----:B------:R-:W-:Y:S01]  /*13960*/  MOV R114, 0xffffffff ;  /* 0xffffffff00727802 */ /* 0x000fe20000000f00 */
[----:B------:R-:W-:Y:S01]  /*13970*/  IMAD.MOV.U32 R113, RZ, RZ, 0x1f ;  /* 0x0000001fff717424 */ /* 0x000fe200078e00ff */
[----:B------:R-:W-:Y:S02]  /*13980*/  MOV R58, 0x139a0 ;  /* 0x000139a0003a7802 */ /* 0x000fe40000000f00 */
[----:B------:R-:W-:Y:S05]  /*13990*/  CALL.REL.NOINC `($__internal_70_$__cuda_sm70_shflsync_bfly_p) ;  /* 0x0000065000007944 */ /* 0x000fea0003c00000 */
[----:B01----:R-:W-:Y:S01]  /*139a0*/  FADD.FTZ R57, R57, R116 ;  /* 0x0000007439397221 */ /* 0x003fe20000010000 */
[----:B------:R-:W-:Y:S01]  /*139b0*/  MOV R58, 0x13a00 ;  /* 0x00013a00003a7802 */ /* 0x000fe20000000f00 */
[----:B------:R-:W-:-:S02]  /*139c0*/  IMAD.MOV.U32 R116, RZ, RZ, 0x4 ;  /* 0x00000004ff747424 */ /* 0x000fc400078e00ff */
[----:B------:R-:W-:Y:S02]  /*139d0*/  IMAD.MOV.U32 R113, RZ, RZ, 0x1f ;  /* 0x0000001fff717424 */ /* 0x000fe400078e00ff */
[----:B------:R-:W-:Y:S02]  /*139e0*/  IMAD.MOV.U32 R114, RZ, RZ, -0x1 ;  /* 0xffffffffff727424 */ /* 0x000fe400078e00ff */
[----:B------:R-:W-:Y:S05]  /*139f0*/  CALL.REL.NOINC `($__internal_70_$__cuda_sm70_shflsync_bfly_p) ;  /* 0x000005f000007944 */ /* 0x000fea0003c00000 */
[----:B01----:R-:W-:Y:S01]  /*13a00*/  FADD.FTZ R57, R57, R116 ;  /* 0x0000007439397221 */ /* 0x003fe20000010000 */
[----:B------:R-:W-:Y:S01]  /*13a10*/  MOV R58, 0x13a60 ;  /* 0x00013a60003a7802 */ /* 0x000fe20000000f00 */
[----:B------:R-:W-:Y:S02]  /*13a20*/  IMAD.MOV.U32 R116, RZ, RZ, 0x8 ;  /* 0x00000008ff747424 */ /* 0x000fe400078e00ff */
[----:B------:R-:W-:Y:S02]  /*13a30*/  IMAD.MOV.U32 R113, RZ, RZ, 0x1f ;  /* 0x0000001fff717424 */ /* 0x000fe400078e00ff */
[----:B------:R-:W-:Y:S02]  /*13a40*/  IMAD.MOV.U32 R114, RZ, RZ, -0x1 ;  /* 0xffffffffff727424 */ /* 0x000fe400078e00ff */
[----:B------:R-:W-:Y:S05]  /*13a50*/  CALL.REL.NOINC `($__internal_70_$__cuda_sm70_shflsync_bfly_p) ;  /* 0x0000059000007944 */ /* 0x000fea0003c00000 */
[----:B01----:R-:W-:Y:S01]  /*13a60*/  FADD.FTZ R57, R57, R116 ;  /* 0x0000007439397221 */ /* 0x003fe20000010000 */
[----:B------:R-:W-:Y:S01]  /*13a70*/  HFMA2.MMA R116, -RZ, RZ, 0, 9.5367431640625e-07 ;  /* 0x00000010ff747435 */ /* 0x000fe200000001ff */
[----:B------:R-:W-:Y:S01]  /*13a80*/  IMAD.MOV.U32 R113, RZ, RZ, 0x1f ;  /* 0x0000001fff717424 */ /* 0x000fe200078e00ff */
[----:B------:R-:W-:Y:S01]  /*13a90*/  MOV R58, 0x13ac0 ;  /* 0x00013ac0003a7802 */ /* 0x000fe20000000f00 */
[----:B------:R-:W-:-:S03]  /*13aa0*/  IMAD.MOV.U32 R114, RZ, RZ, -0x1 ;  /* 0xffffffffff727424 */ /* 0x000fc600078e00ff */
[----:B------:R-:W-:Y:S05]  /*13ab0*/  CALL.REL.NOINC `($__internal_70_$__cuda_sm70_shflsync_bfly_p) ;  /* 0x0000053000007944 */ /* 0x000fea0003c00000 */
[----:B-1----:R-:W-:Y:S01]  /*13ac0*/  FADD.FTZ R56, R57, R116 ;  /* 0x0000007439387221 */ /* 0x002fe20000010000 */
[----:B------:R-:W-:Y:S01]  /*13ad0*/  ISETP.NE.AND P5, PT, R109, RZ, PT ;  /* 0x000000ff6d00720c */ /* 0x000fe20003fa5270 */
[----:B------:R-:W-:-:S02]  /*13ae0*/  IMAD.MOV.U32 R116, RZ, RZ, 0x1 ;  /* 0x00000001ff747424 */ /* 0x000fc400078e00ff */
[----:B------:R-:W-:Y:S02]  /*13af0*/  FMUL.FTZ R56, R99, R56 ;  /* 0x0000003863387220 */ /* 0x000fe40000410000 */
[----:B0-----:R-:W-:Y:S02]  /*13b00*/  IMAD.MOV.U32 R113, RZ, RZ, 0x1f ;  /* 0x0000001fff717424 */ /* 0x001fe400078e00ff */
        /* <DEDUP_REMOVED lines=51> */
[----:B------:R-:W-:Y:S05]  /*13e40*/  CALL.REL.NOINC `($__internal_70_$__cuda_sm70_shflsync_bfly_p) ;  /* 0x000001a000007944 */ /* 0x000fea0003c00000 */
[----:B01----:R-:W-:Y:S01]  /*13e50*/  FADD.FTZ R57, R57, R116 ;  /* 0x0000007439397221 */ /* 0x003fe20000010000 */
[----:B------:R-:W-:Y:S01]  /*13e60*/  MOV R113, 0x1f ;  /* 0x0000001f00717802 */ /* 0x000fe20000000f00 */
[----:B------:R-:W-:Y:S01]  /*13e70*/  IMAD.MOV.U32 R116, RZ, RZ, 0x2 ;  /* 0x00000002ff747424 */ /* 0x000fe200078e00ff */
[----:B------:R-:W-:Y:S01]  /*13e80*/  MOV R58, 0x13eb0 ;  /* 0x00013eb0003a7802 */ /* 0x000fe20000000f00 */
[----:B------:R-:W-:Y:S02]  /*13e90*/  IMAD.MOV.U32 R114, RZ, RZ, -0x1 ;  /* 0xffffffffff727424 */ /* 0x000fe400078e00ff */
[----:B------:R-:W-:Y:S05]  /*13ea0*/  CALL.REL.NOINC `($__internal_70_$__cuda_sm70_shflsync_bfly_p) ;  /* 0x0000014000007944 */ /* 0x000fea0003c00000 */
[----:B01----:R-:W-:Y:S01]  /*13eb0*/  FADD.FTZ R57, R57, R116 ;  /* 0x0000007439397221 */ /* 0x003fe20000010000 */
[----:B------:R-:W-:Y:S01]  /*13ec0*/  MOV R58, 0x13f10 ;  /* 0x00013f10003a7802 */ /* 0x000fe20000000f00 */
[----:B------:R-:W-:Y:S02]  /*13ed0*/  IMAD.MOV.U32 R116, RZ, RZ, 0x4 ;  /* 0x00000004ff747424 */ /* 0x000fe400078e00ff */
[----:B------:R-:W-:Y:S02]  /*13ee0*/  IMAD.MOV.U32 R113, RZ, RZ, 0x1f ;  /* 0x0000001fff717424 */ /* 0x000fe400078e00ff */
[----:B------:R-:W-:-:S02]  /*13ef0*/  IMAD.MOV.U32 R114, RZ, RZ, -0x1 ;  /* 0xffffffffff727424 */ /* 0x000fc400078e00ff */
[----:B------:R-:W-:Y:S05]  /*13f00*/  CALL.REL.NOINC `($__internal_70_$__cuda_sm70_shflsync_bfly_p) ;  /* 0x000000e000007944 */ /* 0x000fea0003c00000 */
[----:B01----:R-:W-:Y:S01]  /*13f10*/  FADD.FTZ R57, R57, R116 ;  /* 0x0000007439397221 */ /* 0x003fe20000010000 */
[----:B------:R-:W-:Y:S01]  /*13f20*/  MOV R114, 0xffffffff ;  /* 0xffffffff00727802 */ /* 0x000fe20000000f00 */
[----:B------:R-:W-:Y:S01]  /*13f30*/  IMAD.MOV.U32 R116, RZ, RZ, 0x8 ;  /* 0x00000008ff747424 */ /* 0x000fe200078e00ff */
[----:B------:R-:W-:Y:S01]  /*13f40*/  MOV R58, 0x13f70 ;  /* 0x00013f70003a7802 */ /* 0x000fe20000000f00 */
[----:B------:R-:W-:-:S02]  /*13f50*/  IMAD.MOV.U32 R113, RZ, RZ, 0x1f ;  /* 0x0000001fff717424 */ /* 0x000fc400078e00ff */
[----:B------:R-:W-:Y:S05]  /*13f60*/  CALL.REL.NOINC `($__internal_70_$__cuda_sm70_shflsync_bfly_p) ;  /* 0x0000008000007944 */ /* 0x000fea0003c00000 */
[----:B-1----:R-:W-:Y:S01]  /*13f70*/  FADD.FTZ R111, R57, R116 ;  /* 0x00000074396f7221 */ /* 0x002fe20000010000 */
[----:B------:R-:W-:Y:S01]  /*13f80*/  MOV R58, 0x13fe0 ;  /* 0x00013fe0003a7802 */ /* 0x000fe20000000f00 */
[----:B------:R-:W-:-:S02]  /*13f90*/  IMAD.MOV.U32 R116, RZ, RZ, 0x10 ;  /* 0x00000010ff747424 */ /* 0x000fc400078e00ff */
[----:B0-----:R-:W-:Y:S02]  /*13fa0*/  IMAD.MOV.U32 R113, RZ, RZ, 0x1f ;  /* 0x0000001fff717424 */ /* 0x001fe400078e00ff */
[----:B------:R-:W-:Y:S02]  /*13fb0*/  IMAD.MOV.U32 R114, RZ, RZ, -0x1 ;  /* 0xffffffffff727424 */ /* 0x000fe400078e00ff */
[----:B------:R-:W-:Y:S02]  /*13fc0*/  IMAD.MOV.U32 R57, RZ, RZ, R111 ;  /* 0x000000ffff397224 */ /* 0x000fe400078e006f */
[----:B------:R-:W-:Y:S05]  /*13fd0*/  CALL.REL.NOINC `($__internal_70_$__cuda_sm70_shflsync_bfly_p) ;  /* 0x0000001000007944 */ /* 0x000fea0003c00000 */
[----:B01----:R-:W-:Y:S05]  /*13fe0*/  BRA `(.L_x_17439) ;  /* 0xffffec0000007947 */ /* 0x003fea000383ffff */
        .weak           $__internal_70_$__cuda_sm70_shflsync_bfly_p
        .type           $__internal_70_$__cuda_sm70_shflsync_bfly_p,@function
        .size           $__internal_70_$__cuda_sm70_shflsync_bfly_p,(.L_x_20050 - $__internal_70_$__cuda_sm70_shflsync_bfly_p)
$__internal_70_$__cuda_sm70_shflsync_bfly_p:
[----:B------:R-:W-:Y:S01]  /*13ff0*/  IMAD.MOV.U32 R59, RZ, RZ, 0x0 ;  /* 0x00000000ff3b7424 */ /* 0x000fe200078e00ff */
[----:B------:R-:W-:Y:S04]  /*14000*/  WARPSYNC R114 ;  /* 0x0000007200007348 */ /* 0x000fe80003800000 */
[----:B------:R0:W1:Y:S01]  /*14010*/  SHFL.BFLY PT, R116, R57, R116, R113 ;  /* 0x0c00007439747389 */ /* 0x00006200000e0071 */
[----:B------:R-:W-:Y:S05]  /*14020*/  RET.REL.NODEC R58 `(_ZN10layer_norm31ln_parallel_residual_fwd_kernelINS_13Kernel_traitsI6__halfffffjLj6144ELj1ELj1ELj8ELj16ENS_18Kernel_traits_baseILj6144ES2_ffffjLj256EEEEELb1ELb1ELb0EEEvNS_9FwdParamsE) ;  /* 0xfffebfd03a007950 */ /* 0x000fea0003c3ffff */
.L_x_17440:
        /* <DEDUP_REMOVED lines=13> */
.L_x_20050:


//--------------------- .text._ZN10layer_norm31ln_parallel_residual_fwd_kernelINS_13Kernel_traitsI6__halfffffjLj6144ELj1ELj1ELj8ELj16ENS_18Kernel_traits_baseILj6144ES2_ffffjLj256EEEEELb1ELb1ELb1EEEvNS_9FwdParamsE --------------------------
	.section	.text._ZN10layer_norm31ln_parallel_residual_fwd_kernelINS_13Kernel_traitsI6__halfffffjLj6144ELj1ELj1ELj8ELj16ENS_18Kernel_traits_baseILj6144ES2_ffffjLj256EEEEELb1ELb1ELb1EEEvNS_9FwdParamsE,"ax",@progbits
	.sectioninfo	@"SHI_REGISTERS=127"
	.align	128
        .global         _ZN10layer_norm31ln_parallel_residual_fwd_kernelINS_13Kernel_traitsI6__halfffffjLj6144ELj1ELj1ELj8ELj16ENS_18Kernel_traits_baseILj6144ES2_ffffjLj256EEEEELb1ELb1ELb1EEEvNS_9FwdParamsE
        .type           _ZN10layer_norm31ln_parallel_residual_fwd_kernelINS_13Kernel_traitsI6__halfffffjLj6144ELj1ELj1ELj8ELj16ENS_18Kernel_traits_baseILj6144ES2_ffffjLj256EEEEELb1ELb1ELb1EEEvNS_9FwdParamsE,@function
        .size           _ZN10layer_norm31ln_parallel_residual_fwd_kernelINS_13Kernel_traitsI6__halfffffjLj6144ELj1ELj1ELj8ELj16ENS_18Kernel_traits_baseILj6144ES2_ffffjLj256EEEEELb1ELb1ELb1EEEvNS_9FwdParamsE,(.L_x_20051 - _ZN10layer_norm31ln_parallel_residual_fwd_kernelINS_13Kernel_traitsI6__halfffffjLj6144ELj1ELj1ELj8ELj16ENS_18Kernel_traits_baseILj6144ES2_ffffjLj256EEEEELb1ELb1ELb1EEEvNS_9FwdParamsE)
        .other          _ZN10layer_norm31ln_parallel_residual_fwd_kernelINS_13Kernel_traitsI6__halfffffjLj6144ELj1ELj1ELj8ELj16ENS_18Kernel_traits_baseILj6144ES2_ffffjLj256EEEEELb1ELb1ELb1EEEvNS_9FwdParamsE,@"STO_CUDA_ENTRY STV_DEFAULT"
_ZN10layer_norm31ln_parallel_residual_fwd_kernelINS_13Kernel_traitsI6__halfffffjLj6144ELj1ELj1ELj8ELj16ENS_18Kernel_traits_baseILj6144ES2_ffffjLj256EEEEELb1ELb1ELb1EEEvNS_9FwdParamsE:
.text._ZN10layer_norm31ln_parallel_residual_fwd_kernelINS_13Kernel_traitsI6__halfffffjLj6144ELj1ELj1ELj8ELj16ENS_18Kernel_traits_baseILj6144ES2_ffffjLj256EEEEELb1ELb1ELb1EEEvNS_9FwdParamsE:
[----:B------:R-:W-:Y:S02]  /*0000*/  IMAD.MOV.U32 R1, RZ, RZ, c[0x0][0x28] ;  /* 0x00000a00ff017624 */ /* 0x000fe400078e00ff */
[----:B------:R-:W-:Y:S01]  /*0010*/  ULDC.U8 UR4, c[0x0][0x244] ;  /* 0x0000910000047ab9 */ /* 0x000fe20000000000 */
[----:B------:R-:W-:Y:S01]  /*0020*/  MOV R100, c[0x0][0x238] ;  /* 0x00008e0000647a02 */ /* 0x000fe20000000f00 */
[----:B------:R-:W-:Y:S01]  /*0030*/  ULDC.64 UR6, c[0x0][0x118] ;  /* 0x0000460000067ab9 */ /* 0x000fe20000000a00 */
[----:B------:R-:W-:Y:S01]  /*0040*/  ISETP.NE.AND P0, PT, RZ, UR4, PT ;  /* 0x00000004ff007c0c */ /* 0x000fe2000bf05270 */
[----:B------:R-:W-:Y:S02]  /*0050*/  ULDC.64 UR4, c[0x0][0x230] ;  /* 0x00008c0000047ab9 */ /* 0x000fe40000000a00 */
[----:B------:R-:W-:Y:S02]  /*0060*/  IMAD.U32 R2, RZ, RZ, UR4 ;  /* 0x00000004ff027e24 */ /* 0x000fe4000f8e00ff */
[----:B------:R-:W-:Y:S02]  /*0070*/  IMAD.U32 R3, RZ, RZ, UR5 ;  /* 0x00000005ff037e24 */ /* 0x000fe4000f8e00ff */
[----:B------:R-:W-:-:S06]  /*0080*/  IMAD.MOV.U32 R101, RZ, RZ, c[0x0][0x23c] ;  /* 0x00008f00ff657624 */ /* 0x000fcc00078e00ff */
        /* <DEDUP_REMOVED lines=10> */
[----:B---3--:R-:W-:-:S04]  /*0130*/  @P0 IADD3 R100, P1, R4, c[0x0][0x240], RZ ;  /* 0x0000900004640a10 */ /* 0x008fc80007f3e0ff */
        /* <DEDUP_REMOVED lines=18> */
[----:B------:R-:W-:Y:S01]  /*0260*/  UIADD3 UR16, UR5, -0x126145ec, URZ ;  /* 0xed9eba1405107890 */ /* 0x000fe2000fffe03f */
[----:B------:R-:W-:Y:S01]  /*0270*/  LOP3.LUT R0, R0, 0x7f8, RZ, 0xc0, !PT ;  /* 0x000007f800007812 */ /* 0x000fe200078ec0ff */
[----:B------:R-:W-:Y:S01]  /*0280*/  UIADD3 UR15, UR4, 0x78dde6e4, URZ ;  /* 0x78dde6e4040f7890 */ /* 0x000fe2000fffe03f */
        /* <DEDUP_REMOVED lines=17> */
[----:B------:R-:W-:Y:S01]  /*03a0*/  IMAD.WIDE.U32 R8, R8, -0x2daee0ad, RZ ;  /* 0xd2511f5308087825 */ /* 0x000fe200078e00ff */
[----:B------:R-:W-:-:S03]  /*03b0*/  IADD3 R2, P1, R0, c[0x0][0x218], RZ ;  /* 0x0000860000027a10 */ /* 0x000fc60007f3e0ff */
[----:B------:R-:W-:Y:S01]  /*03c0*/  IMAD.WIDE.U32 R10, R10, -0x326172a9, RZ ;  /* 0xcd9e8d570a0a7825 */ /* 0x000fe200078e00ff */
[----:B------:R-:W-:-:S03]  /*03d0*/  LOP3.LUT R7, R9, UR18, R4, 0x96, !PT ;  /* 0x0000001209077c12 */ /* 0x000fc6000f8e9604 */
[----:B------:R-:W-:Y:S01]  /*03e0*/  IMAD.X R3, RZ, RZ, c[0x0][0x21c], P1 ;  /* 0x00008700ff037624 */ /* 0x000fe200008e06ff */
[----:B------:R-:W-:-:S04]  /*03f0*/  LOP3.LUT R4, R11, UR17, R6, 0x96, !PT ;  /* 0x000000110b047c12 */ /* 0x000fc8000f8e9606 */
[----:B------:R0:W5:Y:S01]  /*0400*/  @P0 LDG.E.64 R16, [R2.64] ;  /* 0x0000000602100981 */ /* 0x000162000c1e1b00 */
[----:B------:R-:W-:-:S03]  /*0410*/  IMAD.WIDE.U32 R6, R7, -0x326172a9, RZ ;  /* 0xcd9e8d5707067825 */ /* 0x000fc600078e00ff */
[----:B------:R0:W5:Y:S01]  /*0420*/  @P0 LDG.E.64 R14, [R2.64+0x800] ;  /* 0x00080006020e0981 */ /* 0x000162000c1e1b00 */
[----:B------:R-:W-:-:S03]  /*0430*/  IMAD.WIDE.U32 R4, R4, -0x2daee0ad, RZ ;  /* 0xd2511f5304047825 */ /* 0x000fc600078e00ff */
[----:B------:R0:W5:Y:S04]  /*0440*/  @P0 LDG.E.64 R12, [R2.64+0x1000] ;  /* 0x00100006020c0981 */ /* 0x000168000c1e1b00 */
[----:B------:R0:W5:Y:S04]  /*0450*/  @P0 LDG.E.64 R64, [R2.64+0x1800] ;  /* 0x0018000602400981 */ /* 0x000168000c1e1b00 */
[----:B------:R0:W5:Y:S04]  /*0460*/  @P0 LDG.E.64 R62, [R2.64+0x2000] ;  /* 0x00200006023e0981 */ /* 0x000168000c1e1b00 */
[----:B------:R0:W5:Y:S01]  /*0470*/  @P0 LDG.E.64 R24, [R2.64+0x2800] ;  /* 0x0028000602180981 */ /* 0x000162000c1e1b00 */
[----:B------:R-:W-:-:S02]  /*0480*/  LOP3.LUT R9, R7, UR19, R10, 0x96, !PT ;  /* 0x0000001307097c12 */ /* 0x000fc4000f8e960a */
[----:B------:R-:W-:Y:S02]  /*0490*/  LOP3.LUT R10, R5, UR20, R8, 0x96, !PT ;  /* 0x00000014050a7c12 */ /* 0x000fe4000f8e9608 */
[----:B------:R-:W-:Y:S01]  /*04a0*/  LEA.HI R99, R76, R99, RZ, 0x18 ;  /* 0x000000634c637211 */ /* 0x000fe200078fc0ff */
[----:B------:R-:W-:Y:S01]  /*04b0*/  UIADD3 UR21, UR4, 0x5384540f, URZ ;  /* 0x5384540f04157890 */ /* 0x000fe2000fffe03f */
[----:B------:R-:W-:Y:S01]  /*04c0*/  IMAD.WIDE.U32 R8, R9, -0x2daee0ad, RZ ;  /* 0xd2511f5309087825 */ /* 0x000fe200078e00ff */
[----:B------:R-:W-:Y:S01]  /*04d0*/  UIADD3 UR22, UR5, 0x1fd5c5a3, URZ ;  /* 0x1fd5c5a305167890 */ /* 0x000fe2000fffe03f */
[----:B------:R-:W-:Y:S02]  /*04e0*/  ISETP.GE.AND P1, PT, R99, c[0x0][0x164], PT ;  /* 0x0000590063007a0c */ /* 0x000fe40003f26270 */
[----:B------:R-:W-:-:S03]  /*04f0*/  IMAD.WIDE.U32 R10, R10, -0x326172a9, RZ ;  /* 0xcd9e8d570a0a7825 */ /* 0x000fc600078e00ff */
        /* <DEDUP_REMOVED lines=11> */
[----:B0-----:R-:W2:Y:S04]  /*05b0*/  LDG.E.64 R88, [R4.64] ;  /* 0x0000000604587981 */ /* 0x001ea8000c1e1b00 */
[----:B------:R2:W3:Y:S04]  /*05c0*/  LDG.E.64 R84, [R4.64+0x800] ;  /* 0x0008000604547981 */ /* 0x0004e8000c1e1b00 */
[----:B------:R2:W4:Y:S04]  /*05d0*/  LDG.E.64 R90, [R4.64+0x1000] ;  /* 0x00100006045a7981 */ /* 0x000528000c1e1b00 */
[----:B------:R2:W4:Y:S04]  /*05e0*/  LDG.E.64 R86, [R4.64+0x1800] ;  /* 0x0018000604567981 */ /* 0x000528000c1e1b00 */
[----:B------:R2:W4:Y:S04]  /*05f0*/  LDG.E.64 R2, [R4.64+0x2000] ;  /* 0x0020000604027981 */ /* 0x000528000c1e1b00 */
[----:B------:R2:W4:Y:S01]  /*0600*/  LDG.E.64 R56, [R4.64+0x2800] ;  /* 0x0028000604387981 */ /* 0x000522000c1e1b00 */
[----:B------:R-:W-:Y:S01]  /*0610*/  UIADD3 UR25, UR4, -0x700cb87f, URZ ;  /* 0x8ff3478104197890 */ /* 0x000fe2000fffe03f */
[----:B-----5:R-:W-:Y:S01]  /*0620*/  @!P0 CS2R R16, SRZ ;  /* 0x0000000000108805 */ /* 0x020fe2000001ff00 */
[----:B------:R-:W-:Y:S01]  /*0630*/  IMAD R75, R75, -0x326172a9, RZ ;  /* 0xcd9e8d574b4b7824 */ /* 0x000fe200078e02ff */
[----:B------:R-:W-:Y:S01]  /*0640*/  UIADD3 UR26, UR5, -0x695add53, URZ ;  /* 0x96a522ad051a7890 */ /* 0x000fe2000fffe03f */
[----:B------:R-:W-:Y:S01]  /*0650*/  IMAD.HI.U32 R0, R58, -0x326172a9, RZ ;  /* 0xcd9e8d573a007827 */ /* 0x000fe200078e00ff */
[----:B------:R-:W-:Y:S01]  /*0660*/  @!P0 CS2R R14, SRZ ;  /* 0x00000000000e8805 */ /* 0x000fe2000001ff00 */
[----:B------:R-:W-:Y:S01]  /*0670*/  @!P0 CS2R R12, SRZ ;  /* 0x00000000000c8805 */ /* 0x000fe2000001ff00 */
[----:B------:R-:W-:Y:S01]  /*0680*/  @!P0 CS2R R64, SRZ ;  /* 0x0000000000408805 */ /* 0x000fe2000001ff00 */
[----:B------:R-:W-:Y:S01]  /*0690*/  IMAD R74, R6, -0x2daee0ad, RZ ;  /* 0xd2511f53064a7824 */ /* 0x000fe200078e02ff */
[----:B------:R-:W-:Y:S01]  /*06a0*/  @!P0 CS2R R62, SRZ ;  /* 0x00000000003e8805 */ /* 0x000fe2000001ff00 */
[----:B------:R-:W-:Y:S01]  /*06b0*/  IMAD.HI.U32 R7, R10, -0x2daee0ad, RZ ;  /* 0xd2511f530a077827 */ /* 0x000fe200078e00ff */
[----:B------:R-:W-:Y:S01]  /*06c0*/  @!P0 CS2R R24, SRZ ;  /* 0x0000000000188805 */ /* 0x000fe2000001ff00 */
[----:B------:R-:W-:Y:S01]  /*06d0*/  LOP3.LUT R75, R0, UR25, R75, 0x96, !PT ;  /* 0x00000019004b7c12 */ /* 0x000fe2000f8e964b */
[----:B------:R-:W-:Y:S01]  /*06e0*/  HADD2.F32 R72, -RZ, R17.H0_H0 ;  /* 0x20000011ff487230 */ /* 0x000fe20000004100 */
[--C-:B------:R-:W-:Y:S01]  /*06f0*/  SHF.R.U64 R22, R16, 0x10, R17.reuse ;  /* 0x0000001010167819 */ /* 0x100fe20000001211 */
[----:B------:R-:W-:Y:S01]  /*0700*/  HADD2.F32 R73, -RZ, R16.H0_H0 ;  /* 0x20000010ff497230 */ /* 0x000fe20000004100 */
[----:B------:R-:W-:Y:S01]  /*0710*/  SHF.R.U32.HI R21, RZ, 0x10, R17 ;  /* 0x00000010ff157819 */ /* 0x000fe20000011611 */
[----:B------:R-:W-:Y:S01]  /*0720*/  HADD2.F32 R71, -RZ, R14.H0_H0 ;  /* 0x2000000eff477230 */ /* 0x000fe20000004100 */
[----:B------:R-:W-:Y:S01]  /*0730*/  LOP3.LUT R74, R7, UR26, R74, 0x96, !PT ;  /* 0x0000001a074a7c12 */ /* 0x000fe2000f8e964a */
        /* <DEDUP_REMOVED lines=18> */
[----:B------:R-:W-:Y:S01]  /*0860*/  IMAD R58, R58, -0x326172a9, RZ ;  /* 0xcd9e8d573a3a7824 */ /* 0x000fe200078e02ff */
[----:B------:R-:W-:Y:S01]  /*0870*/  SHF.R.U32.HI R12, RZ, 0x10, R25 ;  /* 0x00000010ff0c7819 */ /* 0x000fe20000011619 */
[----:B------:R-:W-:Y:S01]  /*0880*/  IMAD.MOV.U32 R23, RZ, RZ, RZ ;  /* 0x000000ffff177224 */ /* 0x000fe200078e00ff */
[----:B------:R-:W-:Y:S01]  /*0890*/  LOP3.LUT R100, R100, 0x3, RZ, 0xc0, !PT ;  /* 0x0000000364647812 */ /* 0x000fe200078ec0ff */
        /* <DEDUP_REMOVED lines=36> */
[----:B------:R-:W-:Y:S01]  /*0ae0*/  IMAD R56, R10, -0x2daee0ad, RZ ;  /* 0xd2511f530a387824 */ /* 0x000fe200078e02ff */
[----:B------:R-:W-:Y:S01]  /*0af0*/  HFMA2.MMA R10, -RZ, RZ, 0, 5.9604644775390625e-08 ;  /* 0x00000001ff0a7435 */ /* 0x000fe200000001ff */
        /* <DEDUP_REMOVED lines=13> */
.L_x_17834:
[----:B------:R-:W-:Y:S01]  /*0bd0*/  ISETP.NE.U32.AND P0, PT, RZ, c[0x0][0x178], PT ;  /* 0x00005e00ff007a0c */ /* 0x000fe20003f05070 */
[----:B------:R-:W-:Y:S01]  /*0be0*/  IMAD R24, R99, c[0x0][0x168], RZ ;  /* 0x00005a0063187a24 */ /* 0x000fe200078e02ff */
[----:B------:R-:W-:Y:S01]  /*0bf0*/  ISETP.NE.U32.AND P1, PT, RZ, c[0x0][0x180], PT ;  /* 0x00006000ff007a0c */ /* 0x000fe20003f25070 */
[----:B------:R-:W-:Y:S01]  /*0c00*/  IMAD.MOV.U32 R80, RZ, RZ, 0x10 ;  /* 0x00000010ff507424 */ /* 0x000fe200078e00ff */
[----:B------:R-:W-:-:S02]  /*0c10*/  ISETP.NE.AND.EX P3, PT, RZ, c[0x0][0x17c], PT, P0 ;  /* 0x00005f00ff007a0c */ /* 0x000fc40003f65300 */
[----:B------:R-:W-:Y:S02]  /*0c20*/  SHF.R.S32.HI R25, RZ, 0x1f, R24 ;  /* 0x0000001fff197819 */ /* 0x000fe40000011418 */
[----:B------:R-:W-:Y:S02]  /*0c30*/  ISETP.NE.AND.EX P0, PT, RZ, c[0x0][0x184], PT, P1 ;  /* 0x00006100ff007a0c */ /* 0x000fe40003f05310 */
[----:B------:R-:W-:Y:S02]  /*0c40*/  LEA.HI R25, R25, R24, RZ, 0x2 ;  /* 0x0000001819197211 */ /* 0x000fe400078f10ff */
[----:B------:R-:W-:Y:S01]  /*0c50*/  LOP3.LUT R24, R76, 0xff, RZ, 0xc0, !PT ;  /* 0x000000ff4c187812 */ /* 0x000fe200078ec0ff */
[----:B------:R-:W-:Y:S01]  /*0c60*/  BSSY B0, `(.L_x_17441) ;  /* 0x0000017000007945 */ /* 0x000fe20003800000 */
[----:B------:R-:W-:Y:S02]  /*0c70*/  P2R R78, PR, RZ, 0x8 ;  /* 0x00000008ff4e7803 */ /* 0x000fe40000000000 */
        /* <DEDUP_REMOVED lines=20> */
.L_x_17442:
[----:B0-----:R-:W-:Y:S02]  /*0dc0*/  IMAD.MOV.U32 R36, RZ, RZ, R58 ;  /* 0x000000ffff247224 */ /* 0x001fe400078e003a */
.L_x_17443:
[----:B------:R-:W-:Y:S05]  /*0dd0*/  BSYNC B0 ;  /* 0x0000000000007941 */ /* 0x000fea0003800000 */
.L_x_17441:
        /* <DEDUP_REMOVED lines=16> */
.L_x_17447:
[----:B------:R-:W-:Y:S05]  /*0ee0*/  BSYNC B1 ;  /* 0x0000000000017941 */ /* 0x000fea0003800000 */
.L_x_17446:
        /* <DEDUP_REMOVED lines=40> */
[----:B------:R-:W-:Y:S02]  /*1170*/  HFMA2.MMA R32, -RZ, RZ, 0, 0 ;  /* 0x00000000ff207435 */ /* 0x000fe400000001ff */
[----:B------:R-:W-:Y:S01]  /*1180*/  IMAD.MOV.U32 R58, RZ, RZ, R30 ;  /* 0x000000ffff3a7224 */ /* 0x000fe200078e001e */
[----:B------:R-:W-:Y:S01]  /*1190*/  LOP3.LUT R74, R29, UR26, R74, 0x96, !PT ;  /* 0x0000001a1d4a7c12 */ /* 0x000fe2000f8e964a */
[----:B------:R-:W-:Y:S02]  /*11a0*/  IMAD.MOV.U32 R56, RZ, RZ, R28 ;  /* 0x000000ffff387224 */ /* 0x000fe400078e001c */
.L_x_17445:
[----:B------:R-:W-:Y:S05]  /*11b0*/  BSYNC B0 ;  /* 0x0000000000007941 */ /* 0x000fea0003800000 */
.L_x_17444:
        /* <DEDUP_REMOVED lines=15> */
.L_x_17448:
        /* <DEDUP_REMOVED lines=12> */
.L_x_17451:
[----:B------:R-:W-:Y:S02]  /*1370*/  IMAD.MOV.U32 R24, RZ, RZ, R58 ;  /* 0x000000ffff187224 */ /* 0x000fe400078e003a */
.L_x_17452:
[----:B------:R-:W-:Y:S05]  /*1380*/  BSYNC B0 ;  /* 0x0000000000007941 */ /* 0x000fea0003800000 */
.L_x_17450:
        /* <DEDUP_REMOVED lines=16> */
.L_x_17456:
[----:B------:R-:W-:Y:S05]  /*1490*/  BSYNC B1 ;  /* 0x0000000000017941 */ /* 0x000fea0003800000 */
.L_x_17455:
        /* <DEDUP_REMOVED lines=44> */
.L_x_17454:
[----:B------:R-:W-:Y:S05]  /*1760*/  BSYNC B0 ;  /* 0x0000000000007941 */ /* 0x000fea0003800000 */
.L_x_17453:
        /* <DEDUP_REMOVED lines=8> */
.L_x_17449:
        /* <DEDUP_REMOVED lines=12> */
.L_x_17458:
[----:B------:R-:W-:Y:S02]  /*18b0*/  IMAD.MOV.U32 R24, RZ, RZ, R58 ;  /* 0x000000ffff187224 */ /* 0x000fe400078e003a */
.L_x_17459:
[----:B------:R-:W-:Y:S05]  /*18c0*/  BSYNC B0 ;  /* 0x0000000000007941 */ /* 0x000fea0003800000 */
.L_x_17457:
        /* <DEDUP_REMOVED lines=16> */
.L_x_17463:
[----:B------:R-:W-:Y:S05]  /*19d0*/  BSYNC B1 ;  /* 0x0000000000017941 */ /* 0x000fea0003800000 */
.L_x_17462:
        /* <DEDUP_REMOVED lines=44> */
.L_x_17461:
[----:B------:R-:W-:Y:S05]  /*1ca0*/  BSYNC B0 ;  /* 0x0000000000007941 */ /* 0x000fea0003800000 */
.L_x_17460:
        /* <DEDUP_REMOVED lines=11> */
.L_x_17464:
        /* <DEDUP_REMOVED lines=12> */
.L_x_17467:
[----:B------:R-:W-:Y:S02]  /*1e20*/  IMAD.MOV.U32 R34, RZ, RZ, R58 ;  /* 0x000000ffff227224 */ /* 0x000fe400078e003a */
.L_x_17468:
[----:B------:R-:W-:Y:S05]  /*1e30*/  BSYNC B0 ;  /* 0x0000000000007941 */ /* 0x000fea0003800000 */
.L_x_17466:
        /* <DEDUP_REMOVED lines=16> */
.L_x_17472:
[----:B------:R-:W-:Y:S05]  /*1f40*/  BSYNC B1 ;  /* 0x0000000000017941 */ /* 0x000fea0003800000 */
.L_x_17471:
        /* <DEDUP_REMOVED lines=44> */
.L_x_17470:
[----:B------:R-:W-:Y:S05]  /*2210*/  BSYNC B0 ;  /* 0x0000000000007941 */ /* 0x000fea0003800000 */
.L_x_17469:
        /* <DEDUP_REMOVED lines=8> */
.L_x_17465:
        /* <DEDUP_REMOVED lines=12> */
.L_x_17474:
[----:B------:R-:W-:Y:S02]  /*2360*/  IMAD.MOV.U32 R34, RZ, RZ, R58 ;  /* 0x000000ffff227224 */ /* 0x000fe400078e003a */
.L_x_17475:
[----:B------:R-:W-:Y:S05]  /*2370*/  BSYNC B0 ;  /* 0x0000000000007941 */ /* 0x000fea0003800000 */
.L_x_17473:
        /* <DEDUP_REMOVED lines=16> */
.L_x_17479:
[----:B------:R-:W-:Y:S05]  /*2480*/  BSYNC B1 ;  /* 0x0000000000017941 */ /* 0x000fea0003800000 */
.L_x_17478:
        /* <DEDUP_REMOVED lines=44> */
.L_x_17477:
[----:B------:R-:W-:Y:S05]  /*2750*/  BSYNC B0 ;  /* 0x0000000000007941 */ /* 0x000fea0003800000 */
.L_x_17476:
        /* <DEDUP_REMOVED lines=11> */
.L_x_17480:
        /* <DEDUP_REMOVED lines=12> */
.L_x_17483:
[----:B------:R-:W-:Y:S02]  /*28d0*/  IMAD.MOV.U32 R26, RZ, RZ, R58 ;  /* 0x000000ffff1a7224 */ /* 0x000fe400078e003a */
.L_x_17484:
[----:B------:R-:W-:Y:S05]  /*28e0*/  BSYNC B0 ;  /* 0x0000000000007941 */ /* 0x000fea0003800000 */
.L_x_17482:
        /* <DEDUP_REMOVED lines=16> */
.L_x_17488:
[----:B------:R-:W-:Y:S05]  /*29f0*/  BSYNC B1 ;  /* 0x0000000000017941 */ /* 0x000fea0003800000 */
.L_x_17487:
        /* <DEDUP_REMOVED lines=44> */
.L_x_17486:
[----:B------:R-:W-:Y:S05]  /*2cc0*/  BSYNC B0 ;  /* 0x0000000000007941 */ /* 0x000fea0003800000 */
.L_x_17485:
        /* <DEDUP_REMOVED lines=8> */
.L_x_17481:
        /* <DEDUP_REMOVED lines=12> */
.L_x_17490:
[----:B------:R-:W-:Y:S02]  /*2e10*/  IMAD.MOV.U32 R26, RZ, RZ, R58 ;  /* 0x000000ffff1a7224 */ /* 0x000fe400078e003a */
.L_x_17491:
[----:B------:R-:W-:Y:S05]  /*2e20*/  BSYNC B0 ;  /* 0x0000000000007941 */ /* 0x000fea0003800000 */
.L_x_17489:
        /* <DEDUP_REMOVED lines=16> */
.L_x_17495:
[----:B------:R-:W-:Y:S05]  /*2f30*/  BSYNC B1 ;  /* 0x0000000000017941 */ /* 0x000fea0003800000 */
.L_x_17494:
        /* <DEDUP_REMOVED lines=44> */
.L_x_17493:
[----:B------:R-:W-:Y:S05]  /*3200*/  BSYNC B0 ;  /* 0x0000000000007941 */ /* 0x000fea0003800000 */
.L_x_17492:
        /* <DEDUP_REMOVED lines=11> */
.L_x_17496:
        /* <DEDUP_REMOVED lines=12> */
.L_x_17499:
[----:B------:R-:W-:Y:S02]  /*3380*/  IMAD.MOV.U32 R32, RZ, RZ, R58 ;  /* 0x000000ffff207224 */ /* 0x000fe400078e003a */
.L_x_17500:
[----:B------:R-:W-:Y:S05]  /*3390*/  BSYNC B0 ;  /* 0x0000000000007941 */ /* 0x000fea0003800000 */
.L_x_17498:
        /* <DEDUP_REMOVED lines=16> */
.L_x_17504:
[----:B------:R-:W-:Y:S05]  /*34a0*/  BSYNC B1 ;  /* 0x0000000000017941 */ /* 0x000fea0003800000 */
.L_x_17503:
        /* <DEDUP_REMOVED lines=44> */
.L_x_17502:
[----:B------:R-:W-:Y:S05]  /*3770*/  BSYNC B0 ;  /* 0x0000000000007941 */ /* 0x000fea0003800000 */
.L_x_17501:
        /* <DEDUP_REMOVED lines=8> */
.L_x_17497:
[----:B------:R-:W-:Y:S02]  /*3800*/  SEL R24, RZ, 0x1000000, P4 ;  /* 0x01000000ff187807 */ /* 0x000fe40002000000 */
[----:B------:R-:W-:Y:S02]  /*3810*/  SEL R25, RZ, 0x10000, P3 ;  /* 0x00010000ff197807 */ /* 0x000fe40001800000 */
[----:B------:R-:W-:Y:S02]  /*3820*/  SEL R26, RZ, 0x100, P2 ;  /* 0x00000100ff1a7807 */ /* 0x000fe40001000000 */
[----:B------:R-:W-:Y:S02]  /*3830*/  SHF.L.U32 R36, R107, 0x2, RZ ;  /* 0x000000026b247819 */ /* 0x000fe400000006ff */
[----:B------:R-:W-:Y:S02]  /*3840*/  IADD3 R25, R26, R24, R25 ;  /* 0x000000181a197210 */ /* 0x000fe40007ffe019 */
[----:B------:R-:W-:-:S02]  /*3850*/  SEL R26, RZ, 0x1, P1 ;  /* 0x00000001ff1a7807 */ /* 0x000fc40000800000 */
[----:B------:R-:W-:Y:S02]  /*3860*/  LEA R32, P2, R107, c[0x0][0x188], 0x4 ;  /* 0x000062006b207a11 */ /* 0x000fe400078420ff */
[----:B------:R-:W-:Y:S01]  /*3870*/  SHF.R.U32.HI R37, RZ, 0x1e, R107 ;  /* 0x0000001eff257819 */ /* 0x000fe2000001166b */
[----:B------:R-:W-:Y:S01]  /*3880*/  IMAD.IADD R35, R25, 0x1, R26 ;  /* 0x0000000119237824 */ /* 0x000fe200078e021a */
[----:B------:R-:W-:Y:S02]  /*3890*/  IADD3 R24, P1, R36, c[0x0][0x190], RZ ;  /* 0x0000640024187a10 */ /* 0x000fe40007f3e0ff */
        /* <DEDUP_REMOVED lines=21> */
.L_x_17505:
[----:B------:R1:W5:Y:S04]  /*39f0*/  @P5 LDG.E.128 R48, [R30.64] ;  /* 0x000000061e305981 */ /* 0x000368000c1e1d00 */
[----:B------:R1:W5:Y:S04]  /*3a00*/  @P0 LDG.E.128 R44, [R28.64] ;  /* 0x000000061c2c0981 */ /* 0x000368000c1e1d00 */
        /* <DEDUP_REMOVED lines=13> */
.L_x_17507:
[----:B-1----:R-:W-:Y:S02]  /*3ae0*/  IMAD.MOV.U32 R37, RZ, RZ, R58 ;  /* 0x000000ffff257224 */ /* 0x002fe400078e003a */
.L_x_17508:
[----:B------:R-:W-:Y:S05]  /*3af0*/  BSYNC B0 ;  /* 0x0000000000007941 */ /* 0x000fea0003800000 */
.L_x_17506:
        /* <DEDUP_REMOVED lines=16> */
.L_x_17512:
[----:B------:R-:W-:Y:S05]  /*3c00*/  BSYNC B1 ;  /* 0x0000000000017941 */ /* 0x000fea0003800000 */
.L_x_17511:
        /* <DEDUP_REMOVED lines=44> */
.L_x_17510:
[----:B------:R-:W-:Y:S05]  /*3ed0*/  BSYNC B0 ;  /* 0x0000000000007941 */ /* 0x000fea0003800000 */
.L_x_17509:
[----:B------:R-:W0:Y:S01]  /*3ee0*/  I2F.U32 R28, R37 ;  /* 0x00000025001c7306 */ /* 0x000e220000201000 */
[----:B------:R-:W-:Y:S01]  /*3ef0*/  ISETP.NE.AND P6, PT, R81, RZ, PT ;  /* 0x000000ff5100720c */ /* 0x000fe20003fc5270 */
[----:B-----5:R-:W-:Y:S02]  /*3f00*/  FMUL.FTZ R24, R24, c[0x0][0x1e8] ;  /* 0x00007a0018187a20 */ /* 0x020fe40000410000 */
        /* <DEDUP_REMOVED lines=9> */
.L_x_17513:
        /* <DEDUP_REMOVED lines=12> */
.L_x_17516:
[----:B------:R-:W-:Y:S02]  /*4060*/  IMAD.MOV.U32 R24, RZ, RZ, R58 ;  /* 0x000000ffff187224 */ /* 0x000fe400078e003a */
.L_x_17517:
[----:B------:R-:W-:Y:S05]  /*4070*/  BSYNC B0 ;  /* 0x0000000000007941 */ /* 0x000fea0003800000 */
.L_x_17515:
        /* <DEDUP_REMOVED lines=16> */
.L_x_17521:
[----:B------:R-:W-:Y:S05]  /*4180*/  BSYNC B1 ;  /* 0x0000000000017941 */ /* 0x000fea0003800000 */
.L_x_17520:
        /* <DEDUP_REMOVED lines=44> */
.L_x_17519:
[----:B------:R-:W-:Y:S05]  /*4450*/  BSYNC B0 ;  /* 0x0000000000007941 */ /* 0x000fea0003800000 */
.L_x_17518:
        /* <DEDUP_REMOVED lines=8> */
.L_x_17514:
        /* <DEDUP_REMOVED lines=12> */
.L_x_17523:
[----:B------:R-:W-:Y:S02]  /*45a0*/  IMAD.MOV.U32 R24, RZ, RZ, R58 ;  /* 0x000000ffff187224 */ /* 0x000fe400078e003a */
.L_x_17524:
[----:B------:R-:W-:Y:S05]  /*45b0*/  BSYNC B0 ;  /* 0x0000000000007941 */ /* 0x000fea0003800000 */
.L_x_17522:
        /* <DEDUP_REMOVED lines=16> */
.L_x_17528:
[----:B------:R-:W-:Y:S05]  /*46c0*/  BSYNC B1 ;  /* 0x0000000000017941 */ /* 0x000fea0003800000 */
.L_x_17527:
        /* <DEDUP_REMOVED lines=44> */
.L_x_17526:
[----:B------:R-:W-:Y:S05]  /*4990*/  BSYNC B0 ;  /* 0x0000000000007941 */ /* 0x000fea0003800000 */
.L_x_17525:
        /* <DEDUP_REMOVED lines=11> */
.L_x_17529:
        /* <DEDUP_REMOVED lines=12> */
.L_x_17532:
[----:B------:R-:W-:Y:S02]  /*4b10*/  IMAD.MOV.U32 R34, RZ, RZ, R58 ;  /* 0x000000ffff227224 */ /* 0x000fe400078e003a */
.L_x_17533:
[----:B------:R-:W-:Y:S05]  /*4b20*/  BSYNC B0 ;  /* 0x0000000000007941 */ /* 0x000fea0003800000 */
.L_x_17531:
        /* <DEDUP_REMOVED lines=16> */
.L_x_17537:
[----:B------:R-:W-:Y:S05]  /*4c30*/  BSYNC B1 ;  /* 0x0000000000017941 */ /* 0x000fea0003800000 */
.L_x_17536:
        /* <DEDUP_REMOVED lines=44> */
.L_x_17535:
[----:B------:R-:W-:Y:S05]  /*4f00*/  BSYNC B0 ;  /* 0x0000000000007941 */ /* 0x000fea0003800000 */
.L_x_17534:
        /* <DEDUP_REMOVED lines=8> */
.L_x_17530:
        /* <DEDUP_REMOVED lines=12> */
.L_x_17539:
[----:B------:R-:W-:Y:S02]  /*5050*/  IMAD.MOV.U32 R34, RZ, RZ, R58 ;  /* 0x000000ffff227224 */ /* 0x000fe400078e003a */
.L_x_17540:
[----:B------:R-:W-:Y:S05]  /*5060*/  BSYNC B0 ;  /* 0x0000000000007941 */ /* 0x000fea0003800000 */
.L_x_17538:
        /* <DEDUP_REMOVED lines=16> */
.L_x_17544:
[----:B------:R-:W-:Y:S05]  /*5170*/  BSYNC B1 ;  /* 0x0000000000017941 */ /* 0x000fea0003800000 */
.L_x_17543:
        /* <DEDUP_REMOVED lines=44> */
.L_x_17542:
[----:B------:R-:W-:Y:S05]  /*5440*/  BSYNC B0 ;  /* 0x0000000000007941 */ /* 0x000fea0003800000 */
.L_x_17541:
        /* <DEDUP_REMOVED lines=11> */
.L_x_17545:
        /* <DEDUP_REMOVED lines=12> */
.L_x_17548:
[----:B------:R-:W-:Y:S02]  /*55c0*/  IMAD.MOV.U32 R26, RZ, RZ, R58 ;  /* 0x000000ffff1a7224 */ /* 0x000fe400078e003a */
.L_x_17549:
[----:B------:R-:W-:Y:S05]  /*55d0*/  BSYNC B0 ;  /* 0x0000000000007941 */ /* 0x000fea0003800000 */
.L_x_17547:
        /* <DEDUP_REMOVED lines=16> */
.L_x_17553:
[----:B------:R-:W-:Y:S05]  /*56e0*/  BSYNC B1 ;  /* 0x0000000000017941 */ /* 0x000fea0003800000 */
.L_x_17552:
        /* <DEDUP_REMOVED lines=44> */
.L_x_17551:
[----:B------:R-:W-:Y:S05]  /*59b0*/  BSYNC B0 ;  /* 0x0000000000007941 */ /* 0x000fea0003800000 */
.L_x_17550:
        /* <DEDUP_REMOVED lines=8> */
.L_x_17546:
        /* <DEDUP_REMOVED lines=12> */
.L_x_17555:
[----:B------:R-:W-:Y:S02]  /*5b00*/  IMAD.MOV.U32 R26, RZ, RZ, R58 ;  /* 0x000000ffff1a7224 */ /* 0x000fe400078e003a */
.L_x_17556:
[----:B------:R-:W-:Y:S05]  /*5b10*/  BSYNC B0 ;  /* 0x0000000000007941 */ /* 0x000fea0003800000 */
.L_x_17554:
        /* <DEDUP_REMOVED lines=16> */
.L_x_17560:
[----:B------:R-:W-:Y:S05]  /*5c20*/  BSYNC B1 ;  /* 0x0000000000017941 */ /* 0x000fea0003800000 */
.L_x_17559:
        /* <DEDUP_REMOVED lines=44> */
.L_x_17558:
[----:B------:R-:W-:Y:S05]  /*5ef0*/  BSYNC B0 ;  /* 0x0000000000007941 */ /* 0x000fea0003800000 */
.L_x_17557:
        /* <DEDUP_REMOVED lines=11> */
.L_x_17561:
        /* <DEDUP_REMOVED lines=12> */
.L_x_17564:
[----:B------:R-:W-:Y:S02]  /*6070*/  IMAD.MOV.U32 R32, RZ, RZ, R58 ;  /* 0x000000ffff207224 */ /* 0x000fe400078e003a */
.L_x_17565:
[----:B------:R-:W-:Y:S05]  /*6080*/  BSYNC B0 ;  /* 0x0000000000007941 */ /* 0x000fea0003800000 */
.L_x_17563:
        /* <DEDUP_REMOVED lines=16> */
.L_x_17569:
[----:B------:R-:W-:Y:S05]  /*6190*/  BSYNC B1 ;  /* 0x0000000000017941 */ /* 0x000fea0003800000 */
.L_x_17568:
        /* <DEDUP_REMOVED lines=44> */
.L_x_17567:
[----:B------:R-:W-:Y:S05]  /*6460*/  BSYNC B0 ;  /* 0x0000000000007941 */ /* 0x000fea0003800000 */
.L_x_17566:
        /* <DEDUP_REMOVED lines=8> */
.L_x_17562:
        /* <DEDUP_REMOVED lines=17> */
[----:B0-----:R-:W-:Y:S02]  /*6600*/  SHF.L.U32 R27, R2, 0x10, RZ ;  /* 0x00000010021b7819 */ /* 0x001fe400000006ff */
[----:B------:R-:W-:Y:S02]  /*6610*/  LOP3.LUT R26, R0, 0xffff, RZ, 0xc0, !PT ;  /* 0x0000ffff001a7812 */ /* 0x000fe400078ec0ff */
[----:B------:R-:W-:Y:S02]  /*6620*/  LOP3.LUT R27, R27, 0xff0000, RZ, 0xc0, !PT ;  /* 0x00ff00001b1b7812 */ /* 0x000fe400078ec0ff */
[----:B------:R-:W-:Y:S02]  /*6630*/  LOP3.LUT R33, R3, 0xff, RZ, 0xc0, !PT ;  /* 0x000000ff03217812 */ /* 0x000fe400078ec0ff */
[----:B------:R-:W-:Y:S01]  /*6640*/  LOP3.LUT R32, R4, 0xff, RZ, 0xc0, !PT ;  /* 0x000000ff04207812 */ /* 0x000fe200078ec0ff */
[----:B------:R-:W-:-:S04]  /*6650*/  IMAD R26, R26, 0x1000000, R27 ;  /* 0x010000001a1a7824 */ /* 0x000fc800078e021b */
[----:B------:R-:W-:Y:S02]  /*6660*/  IMAD R33, R33, 0x100, R26 ;  /* 0x0000010021217824 */ /* 0x000fe400078e021a */
[----:B------:R-:W-:-:S04]  /*6670*/  IMAD.WIDE.U32 R26, R101, R104, c[0x0][0x198] ;  /* 0x00006600651a7625 */ /* 0x000fc800078e0068 */
[----:B------:R-:W-:-:S05]  /*6680*/  IMAD.IADD R33, R33, 0x1, R32 ;  /* 0x0000000121217824 */ /* 0x000fca00078e0220 */
[----:B------:R0:W-:Y:S02]  /*6690*/  STG.E [R26.64], R33 ;  /* 0x000000211a007986 */ /* 0x0001e4000c101906 */
.L_x_17570:
[----:B------:R1:W5:Y:S04]  /*66a0*/  @P5 LDG.E.128 R48, [R30.64] ;  /* 0x000000061e305981 */ /* 0x000368000c1e1d00 */
[----:B------:R1:W5:Y:S04]  /*66b0*/  @P0 LDG.E.128 R44, [R28.64] ;  /* 0x000000061c2c0981 */ /* 0x000368000c1e1d00 */
        /* <DEDUP_REMOVED lines=13> */
.L_x_17572:
[----:B-1----:R-:W-:Y:S02]  /*6790*/  IMAD.MOV.U32 R52, RZ, RZ, R58 ;  /* 0x000000ffff347224 */ /* 0x002fe400078e003a */
.L_x_17573:
[----:B------:R-:W-:Y:S05]  /*67a0*/  BSYNC B0 ;  /* 0x0000000000007941 */ /* 0x000fea0003800000 */
.L_x_17571:
        /* <DEDUP_REMOVED lines=16> */
.L_x_17577:
[----:B------:R-:W-:Y:S05]  /*68b0*/  BSYNC B1 ;  /* 0x0000000000017941 */ /* 0x000fea0003800000 */
.L_x_17576:
        /* <DEDUP_REMOVED lines=44> */
.L_x_17575:
[----:B------:R-:W-:Y:S05]  /*6b80*/  BSYNC B0 ;  /* 0x0000000000007941 */ /* 0x000fea0003800000 */
.L_x_17574:
[----:B------:R-:W0:Y:S01]  /*6b90*/  I2F.U32 R28, R52 ;  /* 0x00000034001c7306 */ /* 0x000e220000201000 */
[----:B------:R-:W-:Y:S01]  /*6ba0*/  ISETP.NE.AND P6, PT, R81, RZ, PT ;  /* 0x000000ff5100720c */ /* 0x000fe20003fc5270 */
[----:B-----5:R-:W-:Y:S02]  /*6bb0*/  FMUL.FTZ R24, R24, c[0x0][0x1e8] ;  /* 0x00007a0018187a20 */ /* 0x020fe40000410000 */
        /* <DEDUP_REMOVED lines=9> */
.L_x_17578:
        /* <DEDUP_REMOVED lines=12> */
.L_x_17581:
[----:B------:R-:W-:Y:S02]  /*6d10*/  IMAD.MOV.U32 R24, RZ, RZ, R58 ;  /* 0x000000ffff187224 */ /* 0x000fe400078e003a */
.L_x_17582:
[----:B------:R-:W-:Y:S05]  /*6d20*/  BSYNC B0 ;  /* 0x0000000000007941 */ /* 0x000fea0003800000 */
.L_x_17580:
        /* <DEDUP_REMOVED lines=16> */
.L_x_17586:
[----:B------:R-:W-:Y:S05]  /*6e30*/  BSYNC B1 ;  /* 0x0000000000017941 */ /* 0x000fea0003800000 */
.L_x_17585:
        /* <DEDUP_REMOVED lines=44> */
.L_x_17584:
[----:B------:R-:W-:Y:S05]  /*7100*/  BSYNC B0 ;  /* 0x0000000000007941 */ /* 0x000fea0003800000 */
.L_x_17583:
        /* <DEDUP_REMOVED lines=8> */
.L_x_17579:
        /* <DEDUP_REMOVED lines=12> */
.L_x_17588:
[----:B------:R-:W-:Y:S02]  /*7250*/  IMAD.MOV.U32 R24, RZ, RZ, R58 ;  /* 0x000000ffff187224 */ /* 0x000fe400078e003a */
.L_x_17589:
[----:B------:R-:W-:Y:S05]  /*7260*/  BSYNC B0 ;  /* 0x0000000000007941 */ /* 0x000fea0003800000 */
.L_x_17587:
        /* <DEDUP_REMOVED lines=16> */
.L_x_17593:
[----:B------:R-:W-:Y:S05]  /*7370*/  BSYNC B1 ;  /* 0x0000000000017941 */ /* 0x000fea0003800000 */
.L_x_17592:
        /* <DEDUP_REMOVED lines=44> */
.L_x_17591:
[----:B------:R-:W-:Y:S05]  /*7640*/  BSYNC B0 ;  /* 0x0000000000007941 */ /* 0x000fea0003800000 */
.L_x_17590:
        /* <DEDUP_REMOVED lines=11> */
.L_x_17594:
        /* <DEDUP_REMOVED lines=12> */
.L_x_17597:
[----:B------:R-:W-:Y:S02]  /*77c0*/  IMAD.MOV.U32 R52, RZ, RZ, R58 ;  /* 0x000000ffff347224 */ /* 0x000fe400078e003a */
.L_x_17598:
[----:B------:R-:W-:Y:S05]  /*77d0*/  BSYNC B0 ;  /* 0x0000000000007941 */ /* 0x000fea0003800000 */
.L_x_17596:
        /* <DEDUP_REMOVED lines=16> */
.L_x_17602:
[----:B------:R-:W-:Y:S05]  /*78e0*/  BSYNC B1 ;  /* 0x0000000000017941 */ /* 0x000fea0003800000 */
.L_x_17601:
        /* <DEDUP_REMOVED lines=44> */
.L_x_17600:
[----:B------:R-:W-:Y:S05]  /*7bb0*/  BSYNC B0 ;  /* 0x0000000000007941 */ /* 0x000fea0003800000 */
.L_x_17599:
        /* <DEDUP_REMOVED lines=8> */
.L_x_17595:
        /* <DEDUP_REMOVED lines=12> */
.L_x_17604:
[----:B------:R-:W-:Y:S02]  /*7d00*/  IMAD.MOV.U32 R52, RZ, RZ, R58 ;  /* 0x000000ffff347224 */ /* 0x000fe400078e003a */
.L_x_17605:
[----:B------:R-:W-:Y:S05]  /*7d10*/  BSYNC B0 ;  /* 0x0000000000007941 */ /* 0x000fea0003800000 */
.L_x_17603:
        /* <DEDUP_REMOVED lines=16> */
.L_x_17609:
[----:B------:R-:W-:Y:S05]  /*7e20*/  BSYNC B1 ;  /* 0x0000000000017941 */ /* 0x000fea0003800000 */
.L_x_17608:
        /* <DEDUP_REMOVED lines=44> */
.L_x_17607:
[----:B------:R-:W-:Y:S05]  /*80f0*/  BSYNC B0 ;  /* 0x0000000000007941 */ /* 0x000fea0003800000 */
.L_x_17606:
        /* <DEDUP_REMOVED lines=11> */
.L_x_17610:
        /* <DEDUP_REMOVED lines=12> */
.L_x_17613:
[----:B------:R-:W-:Y:S02]  /*8270*/  IMAD.MOV.U32 R26, RZ, RZ, R58 ;  /* 0x000000ffff1a7224 */ /* 0x000fe400078e003a */
.L_x_17614:
[----:B------:R-:W-:Y:S05]  /*8280*/  BSYNC B0 ;  /* 0x0000000000007941 */ /* 0x000fea0003800000 */
.L_x_17612:
        /* <DEDUP_REMOVED lines=16> */
.L_x_17618:
[----:B------:R-:W-:Y:S05]  /*8390*/  BSYNC B1 ;  /* 0x0000000000017941 */ /* 0x000fea0003800000 */
.L_x_17617:
        /* <DEDUP_REMOVED lines=44> */
.L_x_17616:
[----:B------:R-:W-:Y:S05]  /*8660*/  BSYNC B0 ;  /* 0x0000000000007941 */ /* 0x000fea0003800000 */
.L_x_17615:
        /* <DEDUP_REMOVED lines=8> */
.L_x_17611:
        /* <DEDUP_REMOVED lines=12> */
.L_x_17620:
[----:B------:R-:W-:Y:S02]  /*87b0*/  IMAD.MOV.U32 R26, RZ, RZ, R58 ;  /* 0x000000ffff1a7224 */ /* 0x000fe400078e003a */
.L_x_17621:
[----:B------:R-:W-:Y:S05]  /*87c0*/  BSYNC B0 ;  /* 0x0000000000007941 */ /* 0x000fea0003800000 */
.L_x_17619:
        /* <DEDUP_REMOVED lines=16> */
.L_x_17625:
[----:B------:R-:W-:Y:S05]  /*88d0*/  BSYNC B1 ;  /* 0x0000000000017941 */ /* 0x000fea0003800000 */
.L_x_17624:
        /* <DEDUP_REMOVED lines=44> */
.L_x_17623:
[----:B------:R-:W-:Y:S05]  /*8ba0*/  BSYNC B0 ;  /* 0x0000000000007941 */ /* 0x000fea0003800000 */
.L_x_17622:
        /* <DEDUP_REMOVED lines=11> */
.L_x_17626:
        /* <DEDUP_REMOVED lines=12> */
.L_x_17629:
[----:B------:R-:W-:Y:S02]  /*8d20*/  IMAD.MOV.U32 R52, RZ, RZ, R58 ;  /* 0x000000ffff347224 */ /* 0x000fe400078e003a */
.L_x_17630:
[----:B------:R-:W-:Y:S05]  /*8d30*/  BSYNC B0 ;  /* 0x0000000000007941 */ /* 0x000fea0003800000 */
.L_x_17628:
        /* <DEDUP_REMOVED lines=16> */
.L_x_17634:
[----:B------:R-:W-:Y:S05]  /*8e40*/  BSYNC B1 ;  /* 0x0000000000017941 */ /* 0x000fea0003800000 */
.L_x_17633:
        /* <DEDUP_REMOVED lines=44> */
.L_x_17632:
[----:B------:R-:W-:Y:S05]  /*9110*/  BSYNC B0 ;  /* 0x0000000000007941 */ /* 0x000fea0003800000 */
.L_x_17631:
        /* <DEDUP_REMOVED lines=8> */
.L_x_17627:
        /* <DEDUP_REMOVED lines=20> */
[----:B------:R-:W-:-:S03]  /*92e0*/  LOP3.LUT R52, R4, 0xff, RZ, 0xc0, !PT ;  /* 0x000000ff04347812 */ /* 0x000fc600078ec0ff */
[----:B------:R-:W-:-:S04]  /*92f0*/  IMAD R26, R26, 0x1000000, R27 ;  /* 0x010000001a1a7824 */ /* 0x000fc800078e021b */
[----:B------:R-:W-:Y:S02]  /*9300*/  IMAD R53, R53, 0x100, R26 ;  /* 0x0000010035357824 */ /* 0x000fe400078e021a */
[----:B------:R-:W-:-:S03]  /*9310*/  IMAD.WIDE.U32 R26, R102, R104, c[0x0][0x198] ;  /* 0x00006600661a7625 */ /* 0x000fc600078e0068 */
[----:B------:R-:W-:-:S05]  /*9320*/  IADD3 R53, R53, R52, RZ ;  /* 0x0000003435357210 */ /* 0x000fca0007ffe0ff */
[----:B------:R0:W-:Y:S02]  /*9330*/  STG.E [R26.64], R53 ;  /* 0x000000351a007986 */ /* 0x0001e4000c101906 */
.L_x_17635:
        /* <DEDUP_REMOVED lines=15> */
.L_x_17637:
[----:B-1----:R-:W-:Y:S02]  /*9430*/  MOV R100, R58 ;  /* 0x0000003a00647202 */ /* 0x002fe40000000f00 */
.L_x_17638:
[----:B------:R-:W-:Y:S05]  /*9440*/  BSYNC B0 ;  /* 0x0000000000007941 */ /* 0x000fea0003800000 */
.L_x_17636:
        /* <DEDUP_REMOVED lines=16> */
.L_x_17642:
[----:B------:R-:W-:Y:S05]  /*9550*/  BSYNC B1 ;  /* 0x0000000000017941 */ /* 0x000fea0003800000 */
.L_x_17641:
        /* <DEDUP_REMOVED lines=44> */
.L_x_17640:
[----:B------:R-:W-:Y:S05]  /*9820*/  BSYNC B0 ;  /* 0x0000000000007941 */ /* 0x000fea0003800000 */
.L_x_17639:
        /* <DEDUP_REMOVED lines=12> */
.L_x_17643:
        /* <DEDUP_REMOVED lines=12> */
.L_x_17646:
[----:B------:R-:W-:Y:S02]  /*99b0*/  MOV R24, R58 ;  /* 0x0000003a00187202 */ /* 0x000fe40000000f00 */
.L_x_17647:
[----:B------:R-:W-:Y:S05]  /*99c0*/  BSYNC B0 ;  /* 0x0000000000007941 */ /* 0x000fea0003800000 */
.L_x_17645:
        /* <DEDUP_REMOVED lines=16> */
.L_x_17651:
[----:B------:R-:W-:Y:S05]  /*9ad0*/  BSYNC B1 ;  /* 0x0000000000017941 */ /* 0x000fea0003800000 */
.L_x_17650:
        /* <DEDUP_REMOVED lines=44> */
.L_x_17649:
[----:B------:R-:W-:Y:S05]  /*9da0*/  BSYNC B0 ;  /* 0x0000000000007941 */ /* 0x000fea0003800000 */
.L_x_17648:
        /* <DEDUP_REMOVED lines=8> */
.L_x_17644:
        /* <DEDUP_REMOVED lines=12> */
.L_x_17653:
[----:B------:R-:W-:Y:S02]  /*9ef0*/  IMAD.MOV.U32 R24, RZ, RZ, R58 ;  /* 0x000000ffff187224 */ /* 0x000fe400078e003a */
.L_x_17654:
[----:B------:R-:W-:Y:S05]  /*9f00*/  BSYNC B0 ;  /* 0x0000000000007941 */ /* 0x000fea0003800000 */
.L_x_17652:
        /* <DEDUP_REMOVED lines=16> */
.L_x_17658:
[----:B------:R-:W-:Y:S05]  /*a010*/  BSYNC B1 ;  /* 0x0000000000017941 */ /* 0x000fea0003800000 */
.L_x_17657:
        /* <DEDUP_REMOVED lines=44> */
.L_x_17656:
[----:B------:R-:W-:Y:S05]  /*a2e0*/  BSYNC B0 ;  /* 0x0000000000007941 */ /* 0x000fea0003800000 */
.L_x_17655:
        /* <DEDUP_REMOVED lines=11> */
.L_x_17659:
        /* <DEDUP_REMOVED lines=12> */
.L_x_17662:
[----:B------:R-:W-:Y:S02]  /*a460*/  IMAD.MOV.U32 R100, RZ, RZ, R58 ;  /* 0x000000ffff647224 */ /* 0x000fe400078e003a */
.L_x_17663:
[----:B------:R-:W-:Y:S05]  /*a470*/  BSYNC B0 ;  /* 0x0000000000007941 */ /* 0x000fea0003800000 */
.L_x_17661:
        /* <DEDUP_REMOVED lines=16> */
.L_x_17667:
[----:B------:R-:W-:Y:S05]  /*a580*/  BSYNC B1 ;  /* 0x0000000000017941 */ /* 0x000fea0003800000 */
.L_x_17666:
        /* <DEDUP_REMOVED lines=44> */
.L_x_17665:
[----:B------:R-:W-:Y:S05]  /*a850*/  BSYNC B0 ;  /* 0x0000000000007941 */ /* 0x000fea0003800000 */
.L_x_17664:
        /* <DEDUP_REMOVED lines=8> */
.L_x_17660:
        /* <DEDUP_REMOVED lines=12> */
.L_x_17669:
[----:B------:R-:W-:Y:S02]  /*a9a0*/  MOV R100, R58 ;  /* 0x0000003a00647202 */ /* 0x000fe40000000f00 */
.L_x_17670:
[----:B------:R-:W-:Y:S05]  /*a9b0*/  BSYNC B0 ;  /* 0x0000000000007941 */ /* 0x000fea0003800000 */
.L_x_17668:
        /* <DEDUP_REMOVED lines=16> */
.L_x_17674:
[----:B------:R-:W-:Y:S05]  /*aac0*/  BSYNC B1 ;  /* 0x0000000000017941 */ /* 0x000fea0003800000 */
.L_x_17673:
        /* <DEDUP_REMOVED lines=44> */
.L_x_17672:
[----:B------:R-:W-:Y:S05]  /*ad90*/  BSYNC B0 ;  /* 0x0000000000007941 */ /* 0x000fea0003800000 */
.L_x_17671:
        /* <DEDUP_REMOVED lines=11> */
.L_x_17675:
        /* <DEDUP_REMOVED lines=12> */
.L_x_17678:
[----:B------:R-:W-:Y:S02]  /*af10*/  MOV R26, R58 ;  /* 0x0000003a001a7202 */ /* 0x000fe40000000f00 */
.L_x_17679:
[----:B------:R-:W-:Y:S05]  /*af20*/  BSYNC B0 ;  /* 0x0000000000007941 */ /* 0x000fea0003800000 */
.L_x_17677:
        /* <DEDUP_REMOVED lines=16> */
.L_x_17683:
[----:B------:R-:W-:Y:S05]  /*b030*/  BSYNC B1 ;  /* 0x0000000000017941 */ /* 0x000fea0003800000 */
.L_x_17682:
        /* <DEDUP_REMOVED lines=44> */
.L_x_17681:
[----:B------:R-:W-:Y:S05]  /*b300*/  BSYNC B0 ;  /* 0x0000000000007941 */ /* 0x000fea0003800000 */
.L_x_17680:
        /* <DEDUP_REMOVED lines=8> */
.L_x_17676:
        /* <DEDUP_REMOVED lines=12> */
.L_x_17685:
[----:B------:R-:W-:Y:S02]  /*b450*/  IMAD.MOV.U32 R26, RZ, RZ, R58 ;  /* 0x000000ffff1a7224 */ /* 0x000fe400078e003a */
.L_x_17686:
[----:B------:R-:W-:Y:S05]  /*b460*/  BSYNC B0 ;  /* 0x0000000000007941 */ /* 0x000fea0003800000 */
.L_x_17684:
        /* <DEDUP_REMOVED lines=16> */
.L_x_17690:
[----:B------:R-:W-:Y:S05]  /*b570*/  BSYNC B1 ;  /* 0x0000000000017941 */ /* 0x000fea0003800000 */
.L_x_17689:
        /* <DEDUP_REMOVED lines=44> */
.L_x_17688:
[----:B------:R-:W-:Y:S05]  /*b840*/  BSYNC B0 ;  /* 0x0000000000007941 */ /* 0x000fea0003800000 */
.L_x_17687:
        /* <DEDUP_REMOVED lines=11> */
.L_x_17691:
        /* <DEDUP_REMOVED lines=12> */
.L_x_17694:
[----:B------:R-:W-:Y:S02]  /*b9c0*/  IMAD.MOV.U32 R100, RZ, RZ, R58 ;  /* 0x000000ffff647224 */ /* 0x000fe400078e003a */
.L_x_17695:
[----:B------:R-:W-:Y:S05]  /*b9d0*/  BSYNC B0 ;  /* 0x0000000000007941 */ /* 0x000fea0003800000 */
.L_x_17693:
        /* <DEDUP_REMOVED lines=16> */
.L_x_17699:
[----:B------:R-:W-:Y:S05]  /*bae0*/  BSYNC B1 ;  /* 0x0000000000017941 */ /* 0x000fea0003800000 */
.L_x_17698:
        /* <DEDUP_REMOVED lines=44> */
.L_x_17697:
[----:B------:R-:W-:Y:S05]  /*bdb0*/  BSYNC B0 ;  /* 0x0000000000007941 */ /* 0x000fea0003800000 */
.L_x_17696:
        /* <DEDUP_REMOVED lines=8> */
.L_x_17692:
        /* <DEDUP_REMOVED lines=26> */
.L_x_17700:
        /* <DEDUP_REMOVED lines=15> */
.L_x_17702:
[----:B-1----:R-:W-:Y:S02]  /*c0d0*/  IMAD.MOV.U32 R100, RZ, RZ, R58 ;  /* 0x000000ffff647224 */ /* 0x002fe400078e003a */
.L_x_17703:
[----:B------:R-:W-:Y:S05]  /*c0e0*/  BSYNC B0 ;  /* 0x0000000000007941 */ /* 0x000fea0003800000 */
.L_x_17701:
        /* <DEDUP_REMOVED lines=16> */
.L_x_17707:
[----:B------:R-:W-:Y:S05]  /*c1f0*/  BSYNC B1 ;  /* 0x0000000000017941 */ /* 0x000fea0003800000 */
.L_x_17706:
        /* <DEDUP_REMOVED lines=44> */
.L_x_17705:
[----:B------:R-:W-:Y:S05]  /*c4c0*/  BSYNC B0 ;  /* 0x0000000000007941 */ /* 0x000fea0003800000 */
.L_x_17704:
        /* <DEDUP_REMOVED lines=12> */
.L_x_17708:
        /* <DEDUP_REMOVED lines=12> */
.L_x_17711:
[----:B------:R-:W-:Y:S02]  /*c650*/  IMAD.MOV.U32 R100, RZ, RZ, R58 ;  /* 0x000000ffff647224 */ /* 0x000fe400078e003a */
.L_x_17712:
[----:B------:R-:W-:Y:S05]  /*c660*/  BSYNC B0 ;  /* 0x0000000000007941 */ /* 0x000fea0003800000 */
.L_x_17710:
        /* <DEDUP_REMOVED lines=16> */
.L_x_17716:
[----:B------:R-:W-:Y:S05]  /*c770*/  BSYNC B1 ;  /* 0x0000000000017941 */ /* 0x000fea0003800000 */
.L_x_17715:
        /* <DEDUP_REMOVED lines=44> */
.L_x_17714:
[----:B------:R-:W-:Y:S05]  /*ca40*/  BSYNC B0 ;  /* 0x0000000000007941 */ /* 0x000fea0003800000 */
.L_x_17713:
        /* <DEDUP_REMOVED lines=8> */
.L_x_17709:
        /* <DEDUP_REMOVED lines=12> */
.L_x_17718:
[----:B------:R-:W-:Y:S02]  /*cb90*/  IMAD.MOV.U32 R100, RZ, RZ, R58 ;  /* 0x000000ffff647224 */ /* 0x000fe400078e003a */
.L_x_17719:
[----:B------:R-:W-:Y:S05]  /*cba0*/  BSYNC B0 ;  /* 0x0000000000007941 */ /* 0x000fea0003800000 */
.L_x_17717:
        /* <DEDUP_REMOVED lines=16> */
.L_x_17723:
[----:B------:R-:W-:Y:S05]  /*ccb0*/  BSYNC B1 ;  /* 0x0000000000017941 */ /* 0x000fea0003800000 */
.L_x_17722:
        /* <DEDUP_REMOVED lines=44> */
.L_x_17721:
[----:B------:R-:W-:Y:S05]  /*cf80*/  BSYNC B0 ;  /* 0x0000000000007941 */ /* 0x000fea0003800000 */
.L_x_17720:
        /* <DEDUP_REMOVED lines=11> */
.L_x_17724:
        /* <DEDUP_REMOVED lines=12> */
.L_x_17727:
[----:B------:R-:W-:Y:S02]  /*d100*/  IMAD.MOV.U32 R100, RZ, RZ, R58 ;  /* 0x000000ffff647224 */ /* 0x000fe400078e003a */
.L_x_17728:
[----:B------:R-:W-:Y:S05]  /*d110*/  BSYNC B0 ;  /* 0x0000000000007941 */ /* 0x000fea0003800000 */
.L_x_17726:
        /* <DEDUP_REMOVED lines=16> */
.L_x_17732:
[----:B------:R-:W-:Y:S05]  /*d220*/  BSYNC B1 ;  /* 0x0000000000017941 */ /* 0x000fea0003800000 */
.L_x_17731:
        /* <DEDUP_REMOVED lines=44> */
.L_x_17730:
[----:B------:R-:W-:Y:S05]  /*d4f0*/  BSYNC B0 ;  /* 0x0000000000007941 */ /* 0x000fea0003800000 */
.L_x_17729:
        /* <DEDUP_REMOVED lines=8> */
.L_x_17725:
        /* <DEDUP_REMOVED lines=12> */
.L_x_17734:
[----:B------:R-:W-:Y:S02]  /*d640*/  IMAD.MOV.U32 R100, RZ, RZ, R58 ;  /* 0x000000ffff647224 */ /* 0x000fe400078e003a */
.L_x_17735:
[----:B------:R-:W-:Y:S05]  /*d650*/  BSYNC B0 ;  /* 0x0000000000007941 */ /* 0x000fea0003800000 */
.L_x_17733:
        /* <DEDUP_REMOVED lines=16> */
.L_x_17739:
[----:B------:R-:W-:Y:S05]  /*d760*/  BSYNC B1 ;  /* 0x0000000000017941 */ /* 0x000fea0003800000 */
.L_x_17738:
        /* <DEDUP_REMOVED lines=44> */
.L_x_17737:
[----:B------:R-:W-:Y:S05]  /*da30*/  BSYNC B0 ;  /* 0x0000000000007941 */ /* 0x000fea0003800000 */
.L_x_17736:
        /* <DEDUP_REMOVED lines=11> */
.L_x_17740:
        /* <DEDUP_REMOVED lines=12> */
.L_x_17743:
[----:B------:R-:W-:Y:S02]  /*dbb0*/  IMAD.MOV.U32 R100, RZ, RZ, R58 ;  /* 0x000000ffff647224 */ /* 0x000fe400078e003a */
.L_x_17744:
[----:B------:R-:W-:Y:S05]  /*dbc0*/  BSYNC B0 ;  /* 0x0000000000007941 */ /* 0x000fea0003800000 */
.L_x_17742:
        /* <DEDUP_REMOVED lines=16> */
.L_x_17748:
[----:B------:R-:W-:Y:S05]  /*dcd0*/  BSYNC B1 ;  /* 0x0000000000017941 */ /* 0x000fea0003800000 */
.L_x_17747:
        /* <DEDUP_REMOVED lines=44> */
.L_x_17746:
[----:B------:R-:W-:Y:S05]  /*dfa0*/  BSYNC B0 ;  /* 0x0000000000007941 */ /* 0x000fea0003800000 */
.L_x_17745:
        /* <DEDUP_REMOVED lines=8> */
.L_x_17741:
        /* <DEDUP_REMOVED lines=12> */
.L_x_17750:
[----:B------:R-:W-:Y:S02]  /*e0f0*/  IMAD.MOV.U32 R100, RZ, RZ, R58 ;  /* 0x000000ffff647224 */ /* 0x000fe400078e003a */
.L_x_17751:
[----:B------:R-:W-:Y:S05]  /*e100*/  BSYNC B0 ;  /* 0x0000000000007941 */ /* 0x000fea0003800000 */
.L_x_17749:
        /* <DEDUP_REMOVED lines=16> */
.L_x_17755:
[----:B------:R-:W-:Y:S05]  /*e210*/  BSYNC B1 ;  /* 0x0000000000017941 */ /* 0x000fea0003800000 */
.L_x_17754:
        /* <DEDUP_REMOVED lines=44> */
.L_x_17753:
[----:B------:R-:W-:Y:S05]  /*e4e0*/  BSYNC B0 ;  /* 0x0000000000007941 */ /* 0x000fea0003800000 */
.L_x_17752:
        /* <DEDUP_REMOVED lines=11> */
.L_x_17756:
        /* <DEDUP_REMOVED lines=12> */
.L_x_17759:
[----:B------:R-:W-:Y:S02]  /*e660*/  IMAD.MOV.U32 R100, RZ, RZ, R58 ;  /* 0x000000ffff647224 */ /* 0x000fe400078e003a */
.L_x_17760:
[----:B------:R-:W-:Y:S05]  /*e670*/  BSYNC B0 ;  /* 0x0000000000007941 */ /* 0x000fea0003800000 */
.L_x_17758:
        /* <DEDUP_REMOVED lines=16> */
.L_x_17764:
[----:B------:R-:W-:Y:S05]  /*e780*/  BSYNC B1 ;  /* 0x0000000000017941 */ /* 0x000fea0003800000 */
.L_x_17763:
        /* <DEDUP_REMOVED lines=44> */
.L_x_17762:
[----:B------:R-:W-:Y:S05]  /*ea50*/  BSYNC B0 ;  /* 0x0000000000007941 */ /* 0x000fea0003800000 */
.L_x_17761:
        /* <DEDUP_REMOVED lines=8> */
.L_x_17757:
        /* <DEDUP_REMOVED lines=20> */
[----:B------:R-:W-:Y:S02]  /*ec20*/  LOP3.LUT R100, R4, 0xff, RZ, 0xc0, !PT ;  /* 0x000000ff04647812 */ /* 0x000fe400078ec0ff */
[----:B------:R-:W-:-:S05]  /*ec30*/  LEA R54, R54, R55, 0x18 ;  /* 0x0000003736367211 */ /* 0x000fca00078ec0ff */
[----:B------:R-:W-:Y:S02]  /*ec40*/  IMAD R113, R113, 0x100, R54 ;  /* 0x0000010071717824 */ /* 0x000fe400078e0236 */
[----:B------:R-:W-:-:S04]  /*ec50*/  IMAD.WIDE.U32 R54, R105, R104, c[0x0][0x198] ;  /* 0x0000660069367625 */ /* 0x000fc800078e0068 */
[----:B------:R-:W-:-:S05]  /*ec60*/  IMAD.IADD R113, R113, 0x1, R100 ;  /* 0x0000000171717824 */ /* 0x000fca00078e0264 */
[----:B------:R0:W-:Y:S02]  /*ec70*/  STG.E [R54.64], R113 ;  /* 0x0000007136007986 */ /* 0x0001e4000c101906 */
.L_x_17765:
        /* <DEDUP_REMOVED lines=15> */
.L_x_17767:
[----:B-1----:R-:W-:Y:S02]  /*ed70*/  IMAD.MOV.U32 R100, RZ, RZ, R58 ;  /* 0x000000ffff647224 */ /* 0x002fe400078e003a */
.L_x_17768:
[----:B------:R-:W-:Y:S05]  /*ed80*/  BSYNC B0 ;  /* 0x0000000000007941 */ /* 0x000fea0003800000 */
.L_x_17766:
        /* <DEDUP_REMOVED lines=16> */
.L_x_17772:
[----:B------:R-:W-:Y:S05]  /*ee90*/  BSYNC B1 ;  /* 0x0000000000017941 */ /* 0x000fea0003800000 */
.L_x_17771:
        /* <DEDUP_REMOVED lines=44> */
.L_x_17770:
[----:B------:R-:W-:Y:S05]  /*f160*/  BSYNC B0 ;  /* 0x0000000000007941 */ /* 0x000fea0003800000 */
.L_x_17769:
        /* <DEDUP_REMOVED lines=12> */
.L_x_17773:
        /* <DEDUP_REMOVED lines=12> */
.L_x_17776:
[----:B------:R-:W-:Y:S02]  /*f2f0*/  IMAD.MOV.U32 R81, RZ, RZ, R58 ;  /* 0x000000ffff517224 */ /* 0x000fe400078e003a */
.L_x_17777:
[----:B------:R-:W-:Y:S05]  /*f300*/  BSYNC B0 ;  /* 0x0000000000007941 */ /* 0x000fea0003800000 */
.L_x_17775:
        /* <DEDUP_REMOVED lines=16> */
.L_x_17781:
[----:B------:R-:W-:Y:S05]  /*f410*/  BSYNC B1 ;  /* 0x0000000000017941 */ /* 0x000fea0003800000 */
.L_x_17780:
        /* <DEDUP_REMOVED lines=44> */
.L_x_17779:
[----:B------:R-:W-:Y:S05]  /*f6e0*/  BSYNC B0 ;  /* 0x0000000000007941 */ /* 0x000fea0003800000 */
.L_x_17778:
        /* <DEDUP_REMOVED lines=8> */
.L_x_17774:
        /* <DEDUP_REMOVED lines=12> */
.L_x_17783:
[----:B------:R-:W-:Y:S02]  /*f830*/  MOV R81, R58 ;  /* 0x0000003a00517202 */ /* 0x000fe40000000f00 */
.L_x_17784:
[----:B------:R-:W-:Y:S05]  /*f840*/  BSYNC B0 ;  /* 0x0000000000007941 */ /* 0x000fea0003800000 */
.L_x_17782:
        /* <DEDUP_REMOVED lines=16> */
.L_x_17788:
[----:B------:R-:W-:Y:S05]  /*f950*/  BSYNC B1 ;  /* 0x0000000000017941 */ /* 0x000fea0003800000 */
.L_x_17787:
        /* <DEDUP_REMOVED lines=44> */
.L_x_17786:
[----:B------:R-:W-:Y:S05]  /*fc20*/  BSYNC B0 ;  /* 0x0000000000007941 */ /* 0x000fea0003800000 */
.L_x_17785:
        /* <DEDUP_REMOVED lines=11> */
.L_x_17789:
        /* <DEDUP_REMOVED lines=12> */
.L_x_17792:
[----:B------:R-:W-:Y:S02]  /*fda0*/  MOV R81, R58 ;  /* 0x0000003a00517202 */ /* 0x000fe40000000f00 */
.L_x_17793:
[----:B------:R-:W-:Y:S05]  /*fdb0*/  BSYNC B0 ;  /* 0x0000000000007941 */ /* 0x000fea0003800000 */
.L_x_17791:
        /* <DEDUP_REMOVED lines=16> */
.L_x_17797:
[----:B------:R-:W-:Y:S05]  /*fec0*/  BSYNC B1 ;  /* 0x0000000000017941 */ /* 0x000fea0003800000 */
.L_x_17796:
        /* <DEDUP_REMOVED lines=44> */
.L_x_17795:
[----:B------:R-:W-:Y:S05]  /*10190*/  BSYNC B0 ;  /* 0x0000000000007941 */ /* 0x000fea0003800000 */
.L_x_17794:
        /* <DEDUP_REMOVED lines=8> */
.L_x_17790:
        /* <DEDUP_REMOVED lines=12> */
.L_x_17799:
[----:B------:R-:W-:Y:S02]  /*102e0*/  IMAD.MOV.U32 R81, RZ, RZ, R58 ;  /* 0x000000ffff517224 */ /* 0x000fe400078e003a */
.L_x_17800:
[----:B------:R-:W-:Y:S05]  /*102f0*/  BSYNC B0 ;  /* 0x0000000000007941 */ /* 0x000fea0003800000 */
.L_x_17798:
        /* <DEDUP_REMOVED lines=16> */
.L_x_17804:
[----:B------:R-:W-:Y:S05]  /*10400*/  BSYNC B1 ;  /* 0x0000000000017941 */ /* 0x000fea0003800000 */
.L_x_17803:
        /* <DEDUP_REMOVED lines=44> */
.L_x_17802:
[----:B------:R-:W-:Y:S05]  /*106d0*/  BSYNC B0 ;  /* 0x0000000000007941 */ /* 0x000fea0003800000 */
.L_x_17801:
        /* <DEDUP_REMOVED lines=11> */
.L_x_17805:
        /* <DEDUP_REMOVED lines=12> */
.L_x_17808:
[----:B------:R-:W-:Y:S02]  /*10850*/  IMAD.MOV.U32 R81, RZ, RZ, R58 ;  /* 0x000000ffff517224 */ /* 0x000fe400078e003a */
.L_x_17809:
[----:B------:R-:W-:Y:S05]  /*10860*/  BSYNC B0 ;  /* 0x0000000000007941 */ /* 0x000fea0003800000 */
.L_x_17807:
        /* <DEDUP_REMOVED lines=16> */
.L_x_17813:
[----:B------:R-:W-:Y:S05]  /*10970*/  BSYNC B1 ;  /* 0x0000000000017941 */ /* 0x000fea0003800000 */
.L_x_17812:
        /* <DEDUP_REMOVED lines=44> */
.L_x_17811:
[----:B------:R-:W-:Y:S05]  /*10c40*/  BSYNC B0 ;  /* 0x0000000000007941 */ /* 0x000fea0003800000 */
.L_x_17810:
        /* <DEDUP_REMOVED lines=8> */
.L_x_17806:
        /* <DEDUP_REMOVED lines=12> */
.L_x_17815:
[----:B------:R-:W-:Y:S02]  /*10d90*/  MOV R81, R58 ;  /* 0x0000003a00517202 */ /* 0x000fe40000000f00 */
.L_x_17816:
[----:B------:R-:W-:Y:S05]  /*10da0*/  BSYNC B0 ;  /* 0x0000000000007941 */ /* 0x000fea0003800000 */
.L_x_17814:
        /* <DEDUP_REMOVED lines=16> */
.L_x_17820:
[----:B------:R-:W-:Y:S05]  /*10eb0*/  BSYNC B1 ;  /* 0x0000000000017941 */ /* 0x000fea0003800000 */
.L_x_17819:
        /* <DEDUP_REMOVED lines=44> */
.L_x_17818:
[----:B------:R-:W-:Y:S05]  /*11180*/  BSYNC B0 ;  /* 0x0000000000007941 */ /* 0x000fea0003800000 */
.L_x_17817:
        /* <DEDUP_REMOVED lines=11> */
.L_x_17821:
        /* <DEDUP_REMOVED lines=12> */
.L_x_17824:
[----:B------:R-:W-:Y:S02]  /*11300*/  MOV R81, R58 ;  /* 0x0000003a00517202 */ /* 0x000fe40000000f00 */
.L_x_17825:
[----:B------:R-:W-:Y:S05]  /*11310*/  BSYNC B0 ;  /* 0x0000000000007941 */ /* 0x000fea0003800000 */
.L_x_17823:
        /* <DEDUP_REMOVED lines=16> */
.L_x_17829:
[----:B------:R-:W-:Y:S05]  /*11420*/  BSYNC B1 ;  /* 0x0000000000017941 */ /* 0x000fea0003800000 */
.L_x_17828:
        /* <DEDUP_REMOVED lines=44> */
.L_x_17827:
[----:B------:R-:W-:Y:S05]  /*116f0*/  BSYNC B0 ;  /* 0x0000000000007941 */ /* 0x000fea0003800000 */
.L_x_17826:
        /* <DEDUP_REMOVED lines=8> */
.L_x_17822:
[----:B------:R-:W-:Y:S01]  /*11780*/  ISETP.NE.AND P5, PT, R78, RZ, PT ;  /* 0x000000ff4e00720c */ /* 0x000fe20003fa5270 */
[----:B------:R-:W-:Y:S01]  /*11790*/  FADD.FTZ R78, RZ, R40 ;  /* 0x00000028ff4e7221 */ /* 0x000fe20000010000 */
[----:B------:R-:W-:Y:S02]  /*117a0*/  SEL R109, RZ, 0x1, P1 ;  /* 0x00000001ff6d7807 */ /* 0x000fe40000800000 */
[----:B------:R-:W-:Y:S01]  /*117b0*/  LOP3.LUT P0, RZ, R76, 0x1f, RZ, 0xc0, !PT ;  /* 0x0000001f4cff7812 */ /* 0x000fe2000780c0ff */
[----:B------:R-:W-:Y:S01]  /*117c0*/  FADD.FTZ R79, R78, R41 ;  /* 0x000000294e4f7221 */ /* 0x000fe20000010000 */
[----:B------:R-:W-:-:S03]  /*117d0*/  LOP3.LUT P1, RZ, R10, 0xff, RZ, 0xc0, !PT ;  /* 0x000000ff0aff7812 */ /* 0x000fc6000782c0ff */
        /* <DEDUP_REMOVED lines=17> */
[----:B------:R-:W-:-:S03]  /*118f0*/  SEL R81, RZ, 0x100, P2 ;  /* 0x00000100ff517807 */ /* 0x000fc60001000000 */
[----:B------:R-:W-:Y:S01]  /*11900*/  FADD.FTZ R111, R106, R25 ;  /* 0x000000196a6f7221 */ /* 0x000fe20000010000 */
[----:B------:R-:W-:Y:S01]  /*11910*/  IADD3 R78, R81, R78, R79 ;  /* 0x0000004e514e7210 */ /* 0x000fe20007ffe04f */
[----:B------:R-:W-:-:S04]  /*11920*/  IMAD.WIDE.U32 R80, R107, R80, c[0x0][0x188] ;  /* 0x000062006b507625 */ /* 0x000fc800078e0050 */
[----:B------:R-:W-:Y:S01]  /*11930*/  IMAD.IADD R109, R78, 0x1, R109 ;  /* 0x000000014e6d7824 */ /* 0x000fe200078e026d */
[----:B------:R0:W-:Y:S01]  /*11940*/  STG.E.128 [R80.64], R52 ;  /* 0x0000003450007986 */ /* 0x0001e2000c101d06 */
[----:B------:R-:W-:-:S04]  /*11950*/  IMAD.WIDE.U32 R78, R107, R104, c[0x0][0x190] ;  /* 0x000064006b4e7625 */ /* 0x000fc800078e0068 */
[----:B------:R-:W-:Y:S01]  /*11960*/  FADD.FTZ R106, R111, R26 ;  /* 0x0000001a6f6a7221 */ /* 0x000fe20000010000 */
[----:B------:R0:W-:Y:S03]  /*11970*/  STG.E [R78.64], R109 ;  /* 0x0000006d4e007986 */ /* 0x0001e6000c101906 */
        /* <DEDUP_REMOVED lines=17> */
.L_x_17830:
[----:B0-----:R-:W-:Y:S01]  /*11a90*/  @!P1 IADD3 R106, R106, 0x8, RZ ;  /* 0x000000086a6a9810 */ /* 0x001fe20007ffe0ff */
[----:B------:R-:W-:Y:S01]  /*11aa0*/  FADD.FTZ R108, R108, R55 ;  /* 0x000000376c6c7221 */ /* 0x000fe20000010000 */
[----:B------:R-:W-:Y:S05]  /*11ab0*/  BRA.DIV ~URZ, `(.L_x_17831) ;  /* 0x00000f727f007947 */ /* 0x000fea000b800000 */
[----:B------:R0:W1:Y:S02]  /*11ac0*/  SHFL.BFLY PT, R78, R108, 0x1, 0x1f ;  /* 0x0c201f006c4e7f89 */ /* 0x00006400000e0000 */
.L_x_17835:
        /* <DEDUP_REMOVED lines=68> */
.L_x_17836:
[----:B------:R-:W-:Y:S01]  /*11f10*/  SHF.R.U32.HI R109, RZ, 0x5, R76 ;  /* 0x00000005ff6d7819 */ /* 0x000fe2000001164c */
[----:B-1----:R-:W-:Y:S01]  /*11f20*/  FADD.FTZ R79, R111, R108 ;  /* 0x0000006c6f4f7221 */ /* 0x002fe20000010000 */
[----:B------:R-:W-:Y:S01]  /*11f30*/  WARPSYNC 0xffffffff ;  /* 0xffffffff00007948 */ /* 0x000fe20003800000 */
[----:B------:R-:W-:Y:S02]  /*11f40*/  LOP3.LUT R81, R76, 0x1f, RZ, 0xc0, !PT ;  /* 0x0000001f4c517812 */ /* 0x000fe400078ec0ff */
        /* <DEDUP_REMOVED lines=16> */
[----:B------:R-:W-:Y:S04]  /*12050*/  SHFL.DOWN PT, R119, R112, 0x2, 0x1f ;  /* 0x08401f0070777f89 */ /* 0x000fe800000e0000 */
        /* <DEDUP_REMOVED lines=10> */
[----:B------:R-:W-:Y:S02]  /*12100*/  FMUL.FTZ R113, R113, R113 ;  /* 0x0000007171717220 */ /* 0x000fe40000410000 */
[----:B--2---:R-:W-:Y:S01]  /*12110*/  FADD.FTZ R111, R108, R81 ;  /* 0x000000516c6f7221 */ /* 0x004fe20000010000 */
[----:B------:R-:W0:Y:S01]  /*12120*/  SHFL.DOWN PT, R80, R117, 0x2, 0x1f ;  /* 0x08401f0075507f89 */ /* 0x000e2200000e0000 */
[----:B------:R-:W-:-:S03]  /*12130*/  FMUL.FTZ R113, R113, R115 ;  /* 0x0000007371717220 */ /* 0x000fc60000410000 */
[----:B------:R-:W1:Y:S01]  /*12140*/  I2F R79, R78 ;  /* 0x0000004e004f7306 */ /* 0x000e620000201400 */
[----:B------:R-:W-:Y:S01]  /*12150*/  FMUL.FTZ R113, R113, R116 ;  /* 0x0000007471717220 */ /* 0x000fe20000410000 */
[----:B------:R-:W2:Y:S03]  /*12160*/  SHFL.DOWN PT, R115, R78, 0x1, 0x1f ;  /* 0x08201f004e737f89 */ /* 0x000ea600000e0000 */
[----:B------:R-:W-:-:S05]  /*12170*/  FFMA.FTZ R111, R114, R113, R111 ;  /* 0x00000071726f7223 */ /* 0x000fca000001006f */
[----:B------:R-:W3:Y:S01]  /*12180*/  SHFL.DOWN PT, R106, R111, 0x2, 0x1f ;  /* 0x08401f006f6a7f89 */ /* 0x000ee200000e0000 */
[----:B-1----:R-:W1:Y:S01]  /*12190*/  MUFU.RCP R81, R79 ;  /* 0x0000004f00517308 */ /* 0x002e620000001000 */
[----:B0-----:R-:W-:Y:S02]  /*121a0*/  FMUL.FTZ R108, R80, R119 ;  /* 0x00000077506c7220 */ /* 0x001fe40000410000 */
[----:B------:R-:W-:Y:S02]  /*121b0*/  FADD.FTZ R80, R117, -R80 ;  /* 0x8000005075507221 */ /* 0x000fe40000010000 */
[----:B------:R-:W-:Y:S02]  /*121c0*/  FFMA.FTZ R108, R104, R117, R108 ;  /* 0x00000075686c7223 */ /* 0x000fe4000001006c */
[----:B------:R-:W-:Y:S02]  /*121d0*/  FMUL.FTZ R113, R80, R80 ;  /* 0x0000005050717220 */ /* 0x000fe40000410000 */
[----:B--2---:R-:W-:-:S02]  /*121e0*/  IMAD.IADD R80, R78, 0x1, R115 ;  /* 0x000000014e507824 */ /* 0x004fc400078e0273 */
[----:B------:R-:W-:Y:S01]  /*121f0*/  FMUL.FTZ R113, R104, R113 ;  /* 0x0000007168717220 */ /* 0x000fe20000410000 */
[----:B------:R-:W-:Y:S01]  /*12200*/  I2F R115, R115 ;  /* 0x0000007300737306 */ /* 0x000fe20000201400 */
[----:B-1----:R-:W-:Y:S02]  /*12210*/  FMUL.FTZ R108, R81, R108 ;  /* 0x0000006c516c7220 */ /* 0x002fe40000410000 */
[----:B---3--:R-:W-:Y:S01]  /*12220*/  FADD.FTZ R106, R111, R106 ;  /* 0x0000006a6f6a7221 */ /* 0x008fe20000010000 */
[----:B------:R-:W-:Y:S01]  /*12230*/  LOP3.LUT R111, R76, 0xff, RZ, 0xc0, !PT ;  /* 0x000000ff4c6f7812 */ /* 0x000fe200078ec0ff */
[----:B------:R-:W-:Y:S01]  /*12240*/  FMUL.FTZ R113, R113, R119 ;  /* 0x0000007771717220 */ /* 0x000fe20000410000 */
        /* <DEDUP_REMOVED lines=13> */
[----:B------:R-:W0:Y:S01]  /*12320*/  SHFL.IDX PT, R117, R117, RZ, 0x1f ;  /* 0x00001fff75757589 */ /* 0x000e2200000e0000 */
[----:B------:R-:W-:Y:S02]  /*12330*/  @!P0 IMAD.MOV.U32 R108, RZ, RZ, 0x4 ;  /* 0x00000004ff6c8424 */ /* 0x000fe400078e00ff */
[----:B------:R-:W-:Y:S01]  /*12340*/  FFMA.FTZ R81, R78, R104, R81 ;  /* 0x000000684e517223 */ /* 0x000fe20000010051 */
[----:B------:R-:W-:Y:S01]  /*12350*/  MOV R104, c[0x0][0x1e0] ;  /* 0x0000780000687a02 */ /* 0x000fe20000000f00 */
[----:B------:R-:W-:-:S02]  /*12360*/  IMAD R78, R99, c[0x0][0x168], RZ ;  /* 0x00005a00634e7a24 */ /* 0x000fc400078e02ff */
[----:B------:R-:W-:Y:S02]  /*12370*/  @!P0 IMAD.WIDE R108, R99, R108, c[0x0][0x1a0] ;  /* 0x00006800636c8625 */ /* 0x000fe400078e026c */
[----:B------:R-:W1:Y:S01]  /*12380*/  SHFL.IDX PT, R81, R81, RZ, 0x1f ;  /* 0x00001fff51517589 */ /* 0x000e6200000e0000 */
[----:B------:R-:W-:-:S04]  /*12390*/  SHF.R.S32.HI R79, RZ, 0x1f, R78 ;  /* 0x0000001fff4f7819 */ /* 0x000fc8000001144e */
[----:B------:R-:W-:-:S04]  /*123a0*/  LEA.HI R78, R79, R78, RZ, 0x2 ;  /* 0x0000004e4f4e7211 */ /* 0x000fc800078f10ff */
[----:B------:R-:W-:Y:S01]  /*123b0*/  LEA.HI.SX32 R78, R78, R111, 0x1e ;  /* 0x0000006f4e4e7211 */ /* 0x000fe200078ff2ff */
[C---:B0-----:R-:W-:Y:S01]  /*123c0*/  FMUL.FTZ R80, R117.reuse, R117 ;  /* 0x0000007575507220 */ /* 0x041fe20000410000 */
[----:B------:R-:W-:Y:S01]  /*123d0*/  FSEL R79, R117, RZ, !P1 ;  /* 0x000000ff754f7208 */ /* 0x000fe20004800000 */
[----:B------:R0:W-:Y:S03]  /*123e0*/  @!P0 STG.E [R108.64], R117 ;  /* 0x000000756c008986 */ /* 0x0001e6000c101906 */
[----:B------:R-:W-:Y:S01]  /*123f0*/  FSEL R106, R80, RZ, P1 ;  /* 0x000000ff506a7208 */ /* 0x000fe20000800000 */
[C---:B------:R-:W-:Y:S02]  /*12400*/  FADD.FTZ R80, -R79.reuse, R37 ;  /* 0x000000254f507221 */ /* 0x040fe40000010100 */
[----:B------:R-:W-:Y:S02]  /*12410*/  FADD.FTZ R110, -R79, R28 ;  /* 0x0000001c4f6e7221 */ /* 0x000fe40000010100 */
[----:B-1----:R-:W-:-:S02]  /*12420*/  FFMA.FTZ R81, R81, R104, c[0x0][0x228] ;  /* 0x00008a0051517623 */ /* 0x002fc40000010068 */
[----:B------:R-:W-:Y:S02]  /*12430*/  @!P0 IMAD.MOV.U32 R28, RZ, RZ, 0x4 ;  /* 0x00000004ff1c8424 */ /* 0x000fe400078e00ff */
[----:B------:R-:W-:Y:S02]  /*12440*/  FADD.FTZ R37, R81, R106 ;  /* 0x0000006a51257221 */ /* 0x000fe40000010000 */
[C---:B------:R-:W-:Y:S02]  /*12450*/  FADD.FTZ R41, -R79.reuse, R41 ;  /* 0x000000294f297221 */ /* 0x040fe40000010100 */
[C---:B------:R-:W-:Y:S02]  /*12460*/  FADD.FTZ R118, -R79.reuse, R24 ;  /* 0x000000184f767221 */ /* 0x040fe40000010100 */
[----:B------:R-:W1:Y:S01]  /*12470*/  MUFU.RSQ R37, R37 ;  /* 0x0000002500257308 */ /* 0x000e620000001400 */
[C---:B------:R-:W-:Y:S02]  /*12480*/  FADD.FTZ R116, -R79.reuse, R25 ;  /* 0x000000194f747221 */ /* 0x040fe40000010100 */
[----:B------:R-:W-:-:S02]  /*12490*/  FADD.FTZ R40, -R79, R40 ;  /* 0x000000284f287221 */ /* 0x000fc40000010100 */
[C---:B------:R-:W-:Y:S02]  /*124a0*/  FADD.FTZ R42, -R79.reuse, R42 ;  /* 0x0000002a4f2a7221 */ /* 0x040fe40000010100 */
[----:B------:R-:W-:Y:S02]  /*124b0*/  FADD.FTZ R43, -R79, R43 ;  /* 0x0000002b4f2b7221 */ /* 0x000fe40000010100 */
[C---:B------:R-:W-:Y:S01]  /*124c0*/  @!P0 IMAD.WIDE R24, R99.reuse, R28, c[0x0][0x1a8] ;  /* 0x00006a0063188625 */ /* 0x040fe200078e021c */
[----:B------:R-:W-:Y:S02]  /*124d0*/  LEA R28, P1, R78, c[0x0][0x208], 0x4 ;  /* 0x000082004e1c7a11 */ /* 0x000fe400078220ff */
[----:B------:R-:W-:Y:S01]  /*124e0*/  IADD3 R99, R99, c[0x0][0x160], RZ ;  /* 0x0000580063637a10 */ /* 0x000fe20007ffe0ff */
[C---:B------:R-:W-:Y:S02]  /*124f0*/  FADD.FTZ R38, -R79.reuse, R38 ;  /* 0x000000264f267221 */ /* 0x040fe40000010100 */
[C---:B------:R-:W-:Y:S01]  /*12500*/  FADD.FTZ R106, -R79.reuse, R33 ;  /* 0x000000214f6a7221 */ /* 0x040fe20000010100 */
[----:B-1----:R1:W-:Y:S01]  /*12510*/  @!P0 STG.E [R24.64], R37 ;  /* 0x0000002518008986 */ /* 0x0023e2000c101906 */
[----:B------:R-:W-:Y:S01]  /*12520*/  FADD.FTZ R120, -R79, R26 ;  /* 0x0000001a4f787221 */ /* 0x000fe20000010100 */
[----:B------:R-:W-:Y:S01]  /*12530*/  ISETP.GE.AND P0, PT, R99, c[0x0][0x164], PT ;  /* 0x0000590063007a0c */ /* 0x000fe20003f06270 */
[----:B------:R-:W-:-:S02]  /*12540*/  FADD.FTZ R32, -R79, R32 ;  /* 0x000000204f207221 */ /* 0x000fc40000010100 */
[C---:B------:R-:W-:Y:S02]  /*12550*/  FADD.FTZ R34, -R79.reuse, R34 ;  /* 0x000000224f227221 */ /* 0x040fe40000010100 */
[C---:B0-----:R-:W-:Y:S02]  /*12560*/  FADD.FTZ R108, -R79.reuse, R35 ;  /* 0x000000234f6c7221 */ /* 0x041fe40000010100 */
[----:B------:R-:W-:Y:S02]  /*12570*/  FADD.FTZ R26, -R79, R53 ;  /* 0x000000354f1a7221 */ /* 0x000fe40000010100 */
[C---:B------:R-:W-:Y:S02]  /*12580*/  FMUL.FTZ R33, R37.reuse, R41 ;  /* 0x0000002925217220 */ /* 0x040fe40000410000 */
[C---:B------:R-:W-:Y:S02]  /*12590*/  FMUL.FTZ R53, R37.reuse, R40 ;  /* 0x0000002825357220 */ /* 0x040fe40000410000 */
[----:B------:R-:W-:-:S02]  /*125a0*/  FMUL.FTZ R41, R37, R42 ;  /* 0x0000002a25297220 */ /* 0x000fc40000410000 */
[----:B------:R-:W-:Y:S02]  /*125b0*/  FMUL.FTZ R35, R37, R43 ;  /* 0x0000002b25237220 */ /* 0x000fe40000410000 */
[C---:B------:R-:W-:Y:S02]  /*125c0*/  FADD.FTZ R36, -R79.reuse, R36 ;  /* 0x000000244f247221 */ /* 0x040fe40000010100 */
[C---:B------:R-:W-:Y:S02]  /*125d0*/  FADD.FTZ R104, -R79.reuse, R39 ;  /* 0x000000274f687221 */ /* 0x040fe40000010100 */
[C---:B------:R-:W-:Y:S02]  /*125e0*/  FADD.FTZ R54, -R79.reuse, R54 ;  /* 0x000000364f367221 */ /* 0x040fe40000010100 */
[----:B------:R-:W-:Y:S02]  /*125f0*/  FADD.FTZ R124, -R79, R52 ;  /* 0x000000344f7c7221 */ /* 0x000fe40000010100 */
[----:B-1----:R-:W-:-:S02]  /*12600*/  IMAD.MOV.U32 R24, RZ, RZ, 0x10 ;  /* 0x00000010ff187424 */ /* 0x002fc400078e00ff */
[----:B------:R-:W-:Y:S02]  /*12610*/  FMUL.FTZ R42, R37, R38 ;  /* 0x00000026252a7220 */ /* 0x000fe40000410000 */
[C---:B------:R-:W-:Y:S01]  /*12620*/  FADD.FTZ R112, -R79.reuse, R29 ;  /* 0x0000001d4f707221 */ /* 0x040fe20000010100 */
[----:B------:R-:W-:Y:S01]  /*12630*/  LEA.HI.X R29, R78, c[0x0][0x20c], RZ, 0x4, P1 ;  /* 0x000083004e1d7a11 */ /* 0x000fe200008f24ff */
[C---:B------:R-:W-:Y:S01]  /*12640*/  FADD.FTZ R30, -R79.reuse, R30 ;  /* 0x0000001e4f1e7221 */ /* 0x040fe20000010100 */
[----:B------:R-:W-:Y:S01]  /*12650*/  LOP3.LUT P1, RZ, R10, 0xff, RZ, 0xc0, !PT ;  /* 0x000000ff0aff7812 */ /* 0x000fe2000782c0ff */
[C---:B------:R-:W-:Y:S02]  /*12660*/  FADD.FTZ R114, -R79.reuse, R31 ;  /* 0x0000001f4f727221 */ /* 0x040fe40000010100 */
[----:B------:R-:W-:Y:S01]  /*12670*/  FADD.FTZ R52, -R79, R55 ;  /* 0x000000374f347221 */ /* 0x000fe20000010100 */
[----:B------:R-:W-:Y:S01]  /*12680*/  SEL R10, RZ, 0x1, P1 ;  /* 0x00000001ff0a7807 */ /* 0x000fe20000800000 */
[----:B------:R-:W-:-:S02]  /*12690*/  FMUL.FTZ R38, R37, R32 ;  /* 0x0000002025267220 */ /* 0x000fc40000410000 */
[----:B------:R-:W-:Y:S02]  /*126a0*/  FMUL.FTZ R39, R37, R34 ;  /* 0x0000002225277220 */ /* 0x000fe40000410000 */
[----:B------:R-:W-:Y:S02]  /*126b0*/  FADD.FTZ R122, -R79, R27 ;  /* 0x0000001b4f7a7221 */ /* 0x000fe40000010100 */
[----:B------:R-:W-:Y:S02]  /*126c0*/  FFMA.FTZ R35, R96, R35, R21 ;  /* 0x0000002360237223 */ /* 0x000fe40000010015 */
[----:B------:R-:W-:Y:S02]  /*126d0*/  FFMA.FTZ R34, R89, R41, R72 ;  /* 0x0000002959227223 */ /* 0x000fe40000010048 */
[----:B------:R-:W-:Y:S02]  /*126e0*/  FFMA.FTZ R33, R91, R33, R22 ;  /* 0x000000215b217223 */ /* 0x000fe40000010016 */
[----:B------:R-:W-:-:S02]  /*126f0*/  FFMA.FTZ R32, R98, R53, R73 ;  /* 0x0000003562207223 */ /* 0x000fc40000010049 */
[C---:B------:R-:W-:Y:S02]  /*12700*/  FMUL.FTZ R31, R37.reuse, R36 ;  /* 0x00000024251f7220 */ /* 0x040fe40000410000 */
[C---:B------:R-:W-:Y:S01]  /*12710*/  FMUL.FTZ R25, R37.reuse, R80 ;  /* 0x0000005025197220 */ /* 0x040fe20000410000 */
[----:B------:R0:W-:Y:S01]  /*12720*/  STG.E.128 [R28.64], R32 ;  /* 0x000000201c007986 */ /* 0x0001e2000c101d06 */
[C---:B------:R-:W-:Y:S02]  /*12730*/  FMUL.FTZ R27, R37.reuse, R104 ;  /* 0x00000068251b7220 */ /* 0x040fe40000410000 */
[C---:B------:R-:W-:Y:S02]  /*12740*/  FMUL.FTZ R78, R37.reuse, R54 ;  /* 0x00000036254e7220 */ /* 0x040fe40000410000 */
[C---:B------:R-:W-:Y:S02]  /*12750*/  FMUL.FTZ R106, R37.reuse, R106 ;  /* 0x0000006a256a7220 */ /* 0x040fe40000410000 */
[----:B------:R-:W-:-:S02]  /*12760*/  FMUL.FTZ R108, R37, R108 ;  /* 0x0000006c256c7220 */ /* 0x000fc40000410000 */
[----:B------:R-:W-:-:S04]  /*12770*/  IMAD.WIDE.U32 R54, R102, R24, c[0x0][0x208] ;  /* 0x0000820066367625 */ /* 0x000fc800078e0018 */
[----:B------:R-:W-:-:S04]  /*12780*/  IMAD.WIDE.U32 R80, R103, R24, c[0x0][0x208] ;  /* 0x0000820067507625 */ /* 0x000fc800078e0018 */
[C---:B------:R-:W-:Y:S02]  /*12790*/  FMUL.FTZ R110, R37.reuse, R110 ;  /* 0x0000006e256e7220 */ /* 0x040fe40000410000 */
[C---:B------:R-:W-:Y:S02]  /*127a0*/  FMUL.FTZ R112, R37.reuse, R112 ;  /* 0x0000007025707220 */ /* 0x040fe40000410000 */
[C---:B------:R-:W-:Y:S02]  /*127b0*/  FMUL.FTZ R43, R37.reuse, R30 ;  /* 0x0000001e252b7220 */ /* 0x040fe40000410000 */
[C---:B------:R-:W-:Y:S02]  /*127c0*/  FMUL.FTZ R114, R37.reuse, R114 ;  /* 0x0000007225727220 */ /* 0x040fe40000410000 */
[----:B------:R-:W-:Y:S02]  /*127d0*/  FMUL.FTZ R79, R37, R52 ;  /* 0x00000034254f7220 */ /* 0x000fe40000410000 */
[----:B------:R-:W-:-:S04]  /*127e0*/  IMAD.WIDE.U32 R102, R105, R24, c[0x0][0x208] ;  /* 0x0000820069667625 */ /* 0x000fc800078e0018 */
[C---:B------:R-:W-:Y:S02]  /*127f0*/  FMUL.FTZ R36, R37.reuse, R118 ;  /* 0x0000007625247220 */ /* 0x040fe40000410000 */
[C---:B------:R-:W-:Y:S02]  /*12800*/  FMUL.FTZ R116, R37.reuse, R116 ;  /* 0x0000007425747220 */ /* 0x040fe40000410000 */
[C---:B------:R-:W-:Y:S02]  /*12810*/  FMUL.FTZ R120, R37.reuse, R120 ;  /* 0x0000007825787220 */ /* 0x040fe40000410000 */
[C---:B------:R-:W-:Y:S02]  /*12820*/  FMUL.FTZ R122, R37.reuse, R122 ;  /* 0x0000007a257a7220 */ /* 0x040fe40000410000 */
[----:B------:R-:W-:Y:S02]  /*12830*/  FMUL.FTZ R41, R37, R26 ;  /* 0x0000001a25297220 */ /* 0x000fe40000410000 */
[----:B------:R-:W-:-:S04]  /*12840*/  IMAD.WIDE.U32 R52, R101, R24, c[0x0][0x208] ;  /* 0x0000820065347625 */ /* 0x000fc800078e0018 */
[----:B------:R-:W-:-:S04]  /*12850*/  IMAD.WIDE.U32 R104, R107, R24, c[0x0][0x208] ;  /* 0x000082006b687625 */ /* 0x000fc800078e0018 */
[----:B------:R-:W-:Y:S02]  /*12860*/  FMUL.FTZ R40, R37, R124 ;  /* 0x0000007c25287220 */ /* 0x000fe40000410000 */
[----:B------:R-:W-:Y:S02]  /*12870*/  FFMA.FTZ R27, R92, R27, R19 ;  /* 0x0000001b5c1b7223 */ /* 0x000fe40000010013 */
[----:B------:R-:W-:Y:S02]  /*12880*/  FFMA.FTZ R26, R85, R42, R70 ;  /* 0x0000002a551a7223 */ /* 0x000fe40000010046 */
[----:B------:R-:W-:Y:S02]  /*12890*/  FFMA.FTZ R25, R87, R25, R20 ;  /* 0x0000001957197223 */ /* 0x000fe40000010014 */
[----:B------:R-:W-:Y:S02]  /*128a0*/  FFMA.FTZ R24, R94, R31, R71 ;  /* 0x0000001f5e187223 */ /* 0x000fe40000010047 */
[----:B------:R-:W-:-:S02]  /*128b0*/  FFMA.FTZ R31, R88, R108, R17 ;  /* 0x0000006c581f7223 */ /* 0x000fc40000010011 */
[----:B------:R-:W-:Y:S01]  /*128c0*/  FFMA.FTZ R30, R77, R39, R68 ;  /* 0x000000274d1e7223 */ /* 0x000fe20000010044 */
[----:B------:R1:W-:Y:S01]  /*128d0*/  STG.E.128 [R52.64], R24 ;  /* 0x0000001834007986 */ /* 0x0003e2000c101d06 */
[----:B0-----:R-:W-:Y:S02]  /*128e0*/  FFMA.FTZ R29, R83, R106, R18 ;  /* 0x0000006a531d7223 */ /* 0x001fe40000010012 */
[----:B------:R-:W-:Y:S02]  /*128f0*/  FFMA.FTZ R28, R90, R38, R69 ;  /* 0x000000265a1c7223 */ /* 0x000fe40000010045 */
[----:B------:R-:W-:Y:S02]  /*12900*/  FFMA.FTZ R35, R9, R114, R16 ;  /* 0x0000007209237223 */ /* 0x000fe40000010010 */
        /* <DEDUP_REMOVED lines=13> */
[----:B------:R-:W-:-:S05]  /*129e0*/  FFMA.FTZ R40, R59, R40, R64 ;  /* 0x000000283b287223 */ /* 0x000fca0000010040 */
[----:B------:R1:W-:Y:S02]  /*129f0*/  STG.E.128 [R104.64], R40 ;  /* 0x0000002868007986 */ /* 0x0003e4000c101d06 */
[----:B-1----:R-:W-:Y:S01]  /*12a00*/  @P0 CALL.REL.NOINC `(.L_x_17833) ;  /* 0x0000001000000944 */ /* 0x002fe20003c00000 */
[----:B------:R-:W-:Y:S05]  /*12a10*/  BRA `(.L_x_17834) ;  /* 0xfffee1b000007947 */ /* 0x000fea000383ffff */
.L_x_17833:
[----:B------:R-:W-:Y:S05]  /*12a20*/  EXIT ;  /* 0x000000000000794d */ /* 0x000fea0003800000 */
.L_x_17831:
[----:B------:R-:W-:Y:S01]  /*12a30*/  HFMA2.MMA R111, -RZ, RZ, 0, 5.9604644775390625e-08 ;  /* 0x00000001ff6f7435 */ /* 0x000fe200000001ff */
[----:B------:R-:W-:Y:S01]  /*12a40*/  IMAD.MOV.U32 R79, RZ, RZ, 0x1f ;  /* 0x0000001fff4f7424 */ /* 0x000fe200078e00ff */
[----:B------:R-:W-:Y:S01]  /*12a50*/  MOV R80, 0x12a80 ;  /* 0x00012a8000507802 */ /* 0x000fe20000000f00 */
[----:B------:R-:W-:-:S03]  /*12a60*/  IMAD.MOV.U32 R104, RZ, RZ, -0x1 ;  /* 0xffffffffff687424 */ /* 0x000fc600078e00ff */
[----:B------:R-:W-:Y:S05]  /*12a70*/  CALL.REL.NOINC `($__internal_71_$__cuda_sm70_shflsync_bfly_p) ;  /* 0x0000069000007944 */ /* 0x000fea0003c00000 */
[----:B-1----:R-:W-:Y:S01]  /*12a80*/  MOV R78, R111 ;  /* 0x0000006f004e7202 */ /* 0x002fe20000000f00 */
[----:B0-----:R-:W-:Y:S05]  /*12a90*/  BRA `(.L_x_17835) ;  /* 0xfffff03000007947 */ /* 0x001fea000383ffff */
.L_x_17832:
[----:B------:R-:W-:Y:S01]  /*12aa0*/  IMAD.MOV.U32 R111, RZ, RZ, 0x2 ;  /* 0x00000002ff6f7424 */ /* 0x000fe200078e00ff */
[----:B------:R-:W-:Y:S01]  /*12ab0*/  MOV R104, 0xffffffff ;  /* 0xffffffff00687802 */ /* 0x000fe20000000f00 */
[----:B------:R-:W-:Y:S01]  /*12ac0*/  IMAD.MOV.U32 R79, RZ, RZ, 0x1f ;  /* 0x0000001fff4f7424 */ /* 0x000fe200078e00ff */
[----:B------:R-:W-:Y:S02]  /*12ad0*/  MOV R80, 0x12af0 ;  /* 0x00012af000507802 */ /* 0x000fe40000000f00 */
[----:B------:R-:W-:Y:S05]  /*12ae0*/  CALL.REL.NOINC `($__internal_71_$__cuda_sm70_shflsync_bfly_p) ;  /* 0x0000062000007944 */ /* 0x000fea0003c00000 */
[----:B01----:R-:W-:Y:S01]  /*12af0*/  FADD.FTZ R108, R108, R111 ;  /* 0x0000006f6c6c7221 */ /* 0x003fe20000010000 */
[----:B------:R-:W-:Y:S01]  /*12b00*/  MOV R104, 0xffffffff ;  /* 0xffffffff00687802 */ /* 0x000fe20000000f00 */
[----:B------:R-:W-:Y:S01]  /*12b10*/  IMAD.MOV.U32 R111, RZ, RZ, 0x4 ;  /* 0x00000004ff6f7424 */ /* 0x000fe200078e00ff */
[----:B------:R-:W-:Y:S01]  /*12b20*/  MOV R80, 0x12b50 ;  /* 0x00012b5000507802 */ /* 0x000fe20000000f00 */
[----:B------:R-:W-:-:S02]  /*12b30*/  IMAD.MOV.U32 R79, RZ, RZ, 0x1f ;  /* 0x0000001fff4f7424 */ /* 0x000fc400078e00ff */
        /* <DEDUP_REMOVED lines=67> */
[----:B------:R-:W-:Y:S05]  /*12f70*/  CALL.REL.NOINC `($__internal_71_$__cuda_sm70_shflsync_bfly_p) ;  /* 0x0000019000007944 */ /* 0x000fea0003c00000 */
[----:B01----:R-:W-:Y:S01]  /*12f80*/  FADD.FTZ R108, R108, R111 ;  /* 0x0000006f6c6c7221 */ /* 0x003fe20000010000 */
[----:B------:R-:W-:Y:S01]  /*12f90*/  MOV R104, 0xffffffff ;  /* 0xffffffff00687802 */ /* 0x000fe20000000f00 */
[----:B------:R-:W-:Y:S01]  /*12fa0*/  IMAD.MOV.U32 R111, RZ, RZ, 0x2 ;  /* 0x00000002ff6f7424 */ /* 0x000fe200078e00ff */
[----:B------:R-:W-:Y:S01]  /*12fb0*/  MOV R80, 0x12fe0 ;  /* 0x00012fe000507802 */ /* 0x000fe20000000f00 */
[----:B------:R-:W-:Y:S02]  /*12fc0*/  IMAD.MOV.U32 R79, RZ, RZ, 0x1f ;  /* 0x0000001fff4f7424 */ /* 0x000fe400078e00ff */
        /* <DEDUP_REMOVED lines=19> */
[----:B01----:R-:W-:Y:S05]  /*13100*/  BRA `(.L_x_17836) ;  /* 0xffffee0000007947 */ /* 0x003fea000383ffff */
        .weak           $__internal_71_$__cuda_sm70_shflsync_bfly_p
        .type           $__internal_71_$__cuda_sm70_shflsync_bfly_p,@function
        .size           $__internal_71_$__cuda_sm70_shflsync_bfly_p,(.L_x_20051 - $__internal_71_$__cuda_sm70_shflsync_bfly_p)
$__internal_71_$__cuda_sm70_shflsync_bfly_p:
[----:B------:R-:W-:Y:S01]  /*13110*/  IMAD.MOV.U32 R81, RZ, RZ, 0x0 ;  /* 0x00000000ff517424 */ /* 0x000fe200078e00ff */
[----:B------:R-:W-:Y:S04]  /*13120*/  WARPSYNC R104 ;  /* 0x0000006800007348 */ /* 0x000fe80003800000 */
[----:B------:R0:W1:Y:S01]  /*13130*/  SHFL.BFLY PT, R111, R108, R111, R79 ;  /* 0x0c00006f6c6f7389 */ /* 0x00006200000e004f */
[----:B------:R-:W-:Y:S05]  /*13140*/  RET.REL.NODEC R80 `(_ZN10layer_norm31ln_parallel_residual_fwd_kernelINS_13Kernel_traitsI6__halfffffjLj6144ELj1ELj1ELj8ELj16ENS_18Kernel_traits_baseILj6144ES2_ffffjLj256EEEEELb1ELb1ELb1EEEvNS_9FwdParamsE) ;  /* 0xfffeceb050007950 */ /* 0x000fea0003c3ffff */
.L_x_17837:
        /* <DEDUP_REMOVED lines=11> */
.L_x_20051:


//--------------------- .text._ZN10layer_norm31ln_parallel_residual_fwd_kernelINS_13Kernel_traitsIfffffjLj6144ELj1ELj1ELj8ELj16ENS_18Kernel_traits_baseILj6144EfffffjLj256EEEEELb0ELb0ELb0EEEvNS_9FwdParamsE --------------------------
	.section	.text._ZN10layer_norm31ln_parallel_residual_fwd_kernelINS_13Kernel_traitsIfffffjLj6144ELj1ELj1ELj8ELj16ENS_18Kernel_traits_baseILj6144EfffffjLj256EEEEELb0ELb0ELb0EEEvNS_9FwdParamsE,"ax",@progbits
	.sectioninfo	@"SHI_REGISTERS=166"
	.align	128
        .global         _ZN10layer_norm31ln_parallel_residual_fwd_kernelINS_13Kernel_traitsIfffffjLj6144ELj1ELj1ELj8ELj16ENS_18Kernel_traits_baseILj6144EfffffjLj256EEEEELb0ELb0ELb0EEEvNS_9FwdParamsE
        .type           _ZN10layer_norm31ln_parallel_residual_fwd_kernelINS_13Kernel_traitsIfffffjLj6144ELj1ELj1ELj8ELj16ENS_18Kernel_traits_baseILj6144EfffffjLj256EEEEELb0ELb0ELb0EEEvNS_9FwdParamsE,@function
        .size           _ZN10layer_norm31ln_parallel_residual_fwd_kernelINS_13Kernel_traitsIfffffjLj6144ELj1ELj1ELj8ELj16ENS_18Kernel_traits_baseILj6144EfffffjLj256EEEEELb0ELb0ELb0EEEvNS_9FwdParamsE,(.L_x_20052 - _ZN10layer_norm31ln_parallel_residual_fwd_kernelINS_13Kernel_traitsIfffffjLj6144ELj1ELj1ELj8ELj16ENS_18Kernel_traits_baseILj6144EfffffjLj256EEEEELb0ELb0ELb0EEEvNS_9FwdParamsE)
        .other          _ZN10layer_norm31ln_parallel_residual_fwd_kernelINS_13Kernel_traitsIfffffjLj6144ELj1ELj1ELj8ELj16ENS_18Kernel_traits_baseILj6144EfffffjLj256EEEEELb0ELb0ELb0EEEvNS_9FwdParamsE,@"STO_CUDA_ENTRY STV_DEFAULT"
_ZN10layer_norm31ln_parallel_residual_fwd_kernelINS_13Kernel_traitsIfffffjLj6144ELj1ELj1ELj8ELj16ENS_18Kernel_traits_baseILj6144EfffffjLj256EEEEELb0ELb0ELb0EEEvNS_9FwdParamsE:
.text._ZN10layer_norm31ln_parallel_residual_fwd_kernelINS_13Kernel_traitsIfffffjLj6144ELj1ELj1ELj8ELj16ENS_18Kernel_traits_baseILj6144EfffffjLj256EEEEELb0ELb0ELb0EEEvNS_9FwdParamsE:
        /* <DEDUP_REMOVED lines=19> */
[----:B------:R-:W-:Y:S01]  /*0130*/  HFMA2.MMA R13, -RZ, RZ, 0, 9.5367431640625e-07 ;  /* 0x00000010ff0d7435 */ /* 0x000fe200000001ff */
[----:B------:R-:W-:Y:S01]  /*0140*/  ISETP.NE.U32.AND P2, PT, RZ, c[0x0][0x220], PT ;  /* 0x00008800ff007a0c */ /* 0x000fe20003f45070 */
[----:B------:R-:W-:Y:S01]  /*0150*/  CS2R R6, SRZ ;  /* 0x0000000000067805 */ /* 0x000fe2000001ff00 */
[----:B------:R-:W-:Y:S01]  /*0160*/  ISETP.NE.AND.EX P1, PT, RZ, c[0x0][0x21c], PT, P1 ;  /* 0x00008700ff007a0c */ /* 0x000fe20003f25310 */
[----:B------:R-:W-:Y:S01]  /*0170*/  CS2R R4, SRZ ;  /* 0x0000000000047805 */ /* 0x000fe2000001ff00 */
[----:B------:R-:W-:Y:S01]  /*0180*/  ISETP.NE.AND.EX P2, PT, RZ, c[0x0][0x224], PT, P2 ;  /* 0x00008900ff007a0c */ /* 0x000fe20003f45320 */
[----:B------:R-:W-:Y:S01]  /*0190*/  CS2R R10, SRZ ;  /* 0x00000000000a7805 */ /* 0x000fe2000001ff00 */
[C---:B------:R-:W-:Y:S02]  /*01a0*/  SHF.L.U32 R22, R92.reuse, 0x4, RZ ;  /* 0x000000045c167819 */ /* 0x040fe400000006ff */
[C---:B------:R-:W-:Y:S01]  /*01b0*/  SHF.L.U64.HI R8, R92.reuse, 0x4, RZ ;  /* 0x000000045c087819 */ /* 0x040fe200000102ff */
[----:B------:R-:W-:-:S06]  /*01c0*/  IMAD.WIDE.U32 R12, R92, R13, c[0x0][0x1b0] ;  /* 0x00006c005c0c7625 */ /* 0x000fcc00078e000d */
[C---:B------:R-:W-:Y:S01]  /*01d0*/  @P1 LEA R20, P3, R92.reuse, c[0x0][0x218], 0x4 ;  /* 0x000086005c141a11 */ /* 0x040fe200078620ff */
[----:B------:R-:W5:Y:S03]  /*01e0*/  LDG.E.128 R12, [R12.64] ;  /* 0x000000040c0c7981 */ /* 0x000f66000c1e1d00 */
[----:B------:R-:W-:Y:S02]  /*01f0*/  @P1 LEA.HI.X R21, R92, c[0x0][0x21c], RZ, 0x4, P3 ;  /* 0x000087005c151a11 */ /* 0x000fe400018f24ff */
[----:B------:R-:W-:-:S03]  /*0200*/  IADD3 R16, P3, R22, c[0x0][0x1b8], RZ ;  /* 0x00006e0016107a10 */ /* 0x000fc60007f7e0ff */
[----:B------:R0:W5:Y:S01]  /*0210*/  @P1 LDG.E.128 R4, [R20.64] ;  /* 0x0000000414041981 */ /* 0x000162000c1e1d00 */
[----:B------:R-:W-:Y:S02]  /*0220*/  IADD3.X R17, R8, c[0x0][0x1bc], RZ, P3, !PT ;  /* 0x00006f0008117a10 */ /* 0x000fe40001ffe4ff */
[----:B------:R-:W-:-:S04]  /*0230*/  @P2 IADD3 R22, P3, R22, c[0x0][0x220], RZ ;  /* 0x0000880016162a10 */ /* 0x000fc80007f7e0ff */
[----:B------:R-:W-:Y:S01]  /*0240*/  @P2 IADD3.X R23, R8, c[0x0][0x224], RZ, P3, !PT ;  /* 0x0000890008172a10 */ /* 0x000fe20001ffe4ff */
[----:B------:R-:W5:Y:S01]  /*0250*/  LDG.E.128 R16, [R16.64] ;  /* 0x0000000410107981 */ /* 0x000f62000c1e1d00 */
[----:B------:R-:W-:-:S06]  /*0260*/  CS2R R8, SRZ ;  /* 0x0000000000087805 */ /* 0x000fcc000001ff00 */
[----:B------:R0:W5:Y:S01]  /*0270*/  @P2 LDG.E.128 R8, [R22.64] ;  /* 0x0000000416082981 */ /* 0x000162000c1e1d00 */
[----:B------:R-:W-:-:S03]  /*0280*/  LOP3.LUT R92, R92, 0x100, RZ, 0xfc, !PT ;  /* 0x000001005c5c7812 */ /* 0x000fc600078efcff */
.L_x_17839:
[----:B------:R-:W-:Y:S05]  /*0290*/  BSYNC B0 ;  /* 0x0000000000007941 */ /* 0x000fea0003800000 */
.L_x_17838:
        /* <DEDUP_REMOVED lines=8> */
[----:B------:R-:W-:Y:S02]  /*0320*/  ISETP.NE.AND.EX P2, PT, RZ, c[0x0][0x224], PT, P2 ;  /* 0x00008900ff007a0c */ /* 0x000fe40003f45320 */
[----:B------:R-:W-:-:S02]  /*0330*/  SHF.L.U32 R38, R92, 0x4, RZ ;  /* 0x000000045c267819 */ /* 0x000fc400000006ff */
[----:B------:R-:W-:Y:S02]  /*0340*/  SHF.L.U64.HI R24, R92, 0x4, RZ ;  /* 0x000000045c187819 */ /* 0x000fe400000102ff */
[----:B------:R-:W-:-:S05]  /*0350*/  MOV R29, 0x10 ;  /* 0x00000010001d7802 */ /* 0x000fca0000000f00 */
[C---:B------:R-:W-:Y:S01]  /*0360*/  @P1 LEA R36, P3, R92.reuse, c[0x0][0x218], 0x4 ;  /* 0x000086005c241a11 */ /* 0x040fe200078620ff */
[----:B------:R-:W-:-:S03]  /*0370*/  IMAD.WIDE.U32 R28, R92, R29, c[0x0][0x1b0] ;  /* 0x00006c005c1c7625 */ /* 0x000fc600078e001d */
[----:B------:R-:W-:Y:S02]  /*0380*/  @P1 LEA.HI.X R37, R92, c[0x0][0x21c], RZ, 0x4, P3 ;  /* 0x000087005c251a11 */ /* 0x000fe400018f24ff */
[----:B------:R-:W-:Y:S01]  /*0390*/  IADD3 R32, P3, R38, c[0x0][0x1b8], RZ ;  /* 0x00006e0026207a10 */ /* 0x000fe20007f7e0ff */
[----:B------:R-:W5:Y:S03]  /*03a0*/  LDG.E.128 R28, [R28.64] ;  /* 0x000000041c1c7981 */ /* 0x000f66000c1e1d00 */
[----:B------:R-:W-:Y:S01]  /*03b0*/  IADD3.X R33, R24, c[0x0][0x1bc], RZ, P3, !PT ;  /* 0x00006f0018217a10 */ /* 0x000fe20001ffe4ff */
[----:B------:R0:W5:Y:S01]  /*03c0*/  @P1 LDG.E.128 R20, [R36.64] ;  /* 0x0000000424141981 */ /* 0x000162000c1e1d00 */
[----:B------:R-:W-:-:S04]  /*03d0*/  @P2 IADD3 R38, P3, R38, c[0x0][0x220], RZ ;  /* 0x0000880026262a10 */ /* 0x000fc80007f7e0ff */
[----:B------:R-:W-:Y:S01]  /*03e0*/  @P2 IADD3.X R39, R24, c[0x0][0x224], RZ, P3, !PT ;  /* 0x0000890018272a10 */ /* 0x000fe20001ffe4ff */
[----:B------:R-:W5:Y:S01]  /*03f0*/  LDG.E.128 R32, [R32.64] ;  /* 0x0000000420207981 */ /* 0x000f62000c1e1d00 */
[----:B------:R-:W-:-:S06]  /*0400*/  CS2R R24, SRZ ;  /* 0x0000000000187805 */ /* 0x000fcc000001ff00 */
[----:B------:R0:W5:Y:S01]  /*0410*/  @P2 LDG.E.128 R24, [R38.64] ;  /* 0x0000000426182981 */ /* 0x000162000c1e1d00 */
[----:B------:R-:W-:-:S03]  /*0420*/  IADD3 R92, R92, 0x100, RZ ;  /* 0x000001005c5c7810 */ /* 0x000fc60007ffe0ff */
.L_x_17841:
[----:B------:R-:W-:Y:S05]  /*0430*/  BSYNC B0 ;  /* 0x0000000000007941 */ /* 0x000fea0003800000 */
.L_x_17840:
[----:B------:R-:W-:Y:S01]  /*0440*/  BSSY B0, `(.L_x_17842) ;  /* 0x0000019000007945 */ /* 0x000fe20003800000 */
[----:B------:R-:W-:Y:S05]  /*0450*/  @!P5 BRA `(.L_x_17843) ;  /* 0x000001700000d947 */ /* 0x000fea0003800000 */
[----:B------:R-:W-:Y:S01]  /*0460*/  ISETP.NE.U32.AND P1, PT, RZ, c[0x0][0x218], PT ;  /* 0x00008600ff007a0c */ /* 0x000fe20003f25070 */
[----:B------:R-:W-:Y:S01]  /*0470*/  HFMA2.MMA R45, -RZ, RZ, 0, 9.5367431640625e-07 ;  /* 0x00000010ff2d7435 */ /* 0x000fe200000001ff */
[----:B------:R-:W-:Y:S01]  /*0480*/  ISETP.NE.U32.AND P2, PT, RZ, c[0x0][0x220], PT ;  /* 0x00008800ff007a0c */ /* 0x000fe20003f45070 */
[----:B0-----:R-:W-:Y:S01]  /*0490*/  CS2R R38, SRZ ;  /* 0x0000000000267805 */ /* 0x001fe2000001ff00 */
[----:B------:R-:W-:Y:S01]  /*04a0*/  ISETP.NE.AND.EX P1, PT, RZ, c[0x0][0x21c], PT, P1 ;  /* 0x00008700ff007a0c */ /* 0x000fe20003f25310 */
[----:B------:R-:W-:Y:S01]  /*04b0*/  CS2R R36, SRZ ;  /* 0x0000000000247805 */ /* 0x000fe2000001ff00 */
[----:B------:R-:W-:Y:S01]  /*04c0*/  ISETP.NE.AND.EX P2, PT, RZ, c[0x0][0x224], PT, P2 ;  /* 0x00008900ff007a0c */ /* 0x000fe20003f45320 */
[----:B------:R-:W-:Y:S01]  /*04d0*/  CS2R R42, SRZ ;  /* 0x00000000002a7805 */ /* 0x000fe2000001ff00 */
[----:B------:R-:W-:-:S02]  /*04e0*/  SHF.L.U32 R54, R92, 0x4, RZ ;  /* 0x000000045c367819 */ /* 0x000fc400000006ff */
        /* <DEDUP_REMOVED lines=13> */
[----:B------:R-:W-:-:S03]  /*05c0*/  IADD3 R92, R92, 0x100, RZ ;  /* 0x000001005c5c7810 */ /* 0x000fc60007ffe0ff */
.L_x_17843:
[----:B------:R-:W-:Y:S05]  /*05d0*/  BSYNC B0 ;  /* 0x0000000000007941 */ /* 0x000fea0003800000 */
.L_x_17842:
        /* <DEDUP_REMOVED lines=25> */
.L_x_17845:
[----:B------:R-:W-:Y:S05]  /*0770*/  BSYNC B0 ;  /* 0x0000000000007941 */ /* 0x000fea0003800000 */
.L_x_17844:
[----:B------:R-:W-:Y:S01]  /*0780*/  ISETP.GE.U32.AND P1, PT, R2, 0x500, PT ;  /* 0x000005000200780c */ /* 0x000fe20003f26070 */
[----:B------:R-:W-:Y:S03]  /*0790*/  BSSY B0, `(.L_x_17846) ;  /* 0x000001a000007945 */ /* 0x000fe60003800000 */
[----:B0-----:R-:W-:-:S09]  /*07a0*/  P2R R68, PR, RZ, 0x2 ;  /* 0x00000002ff447803 */ /* 0x001fd20000000000 */
[----:B------:R-:W-:Y:S05]  /*07b0*/  @!P1 BRA `(.L_x_17847) ;  /* 0x0000017000009947 */ /* 0x000fea0003800000 */
[----:B------:R-:W-:Y:S01]  /*07c0*/  ISETP.NE.U32.AND P1, PT, RZ, c[0x0][0x218], PT ;  /* 0x00008600ff007a0c */ /* 0x000fe20003f25070 */
[----:B------:R-:W-:Y:S01]  /*07d0*/  CS2R R70, SRZ ;  /* 0x0000000000467805 */ /* 0x000fe2000001ff00 */
[----:B------:R-:W-:Y:S01]  /*07e0*/  CS2R R68, SRZ ;  /* 0x0000000000447805 */ /* 0x000fe2000001ff00 */
[----:B------:R-:W-:Y:S01]  /*07f0*/  IMAD.SHL.U32 R84, R92, 0x10, RZ ;  /* 0x000000105c547824 */ /* 0x000fe200078e00ff */
[----:B------:R-:W-:-:S13]  /*0800*/  ISETP.NE.AND.EX P1, PT, RZ, c[0x0][0x21c], PT, P1 ;  /* 0x00008700ff007a0c */ /* 0x000fda0003f25310 */
[----:B------:R-:W-:-:S04]  /*0810*/  @P1 LEA R76, P2, R92, c[0x0][0x218], 0x4 ;  /* 0x000086005c4c1a11 */ /* 0x000fc800078420ff */
[C---:B------:R-:W-:Y:S02]  /*0820*/  @P1 LEA.HI.X R77, R92.reuse, c[0x0][0x21c], RZ, 0x4, P2 ;  /* 0x000087005c4d1a11 */ /* 0x040fe400010f24ff */
[----:B------:R-:W-:Y:S01]  /*0830*/  ISETP.NE.U32.AND P2, PT, RZ, c[0x0][0x220], PT ;  /* 0x00008800ff007a0c */ /* 0x000fe20003f45070 */
[----:B------:R-:W-:Y:S01]  /*0840*/  HFMA2.MMA R79, -RZ, RZ, 0, 9.5367431640625e-07 ;  /* 0x00000010ff4f7435 */ /* 0x000fe200000001ff */
[----:B------:R-:W-:Y:S01]  /*0850*/  SHF.L.U64.HI R72, R92, 0x4, RZ ;  /* 0x000000045c487819 */ /* 0x000fe200000102ff */
[----:B------:R0:W5:Y:S01]  /*0860*/  @P1 LDG.E.128 R68, [R76.64] ;  /* 0x000000044c441981 */ /* 0x000162000c1e1d00 */
[----:B------:R-:W-:Y:S02]  /*0870*/  ISETP.NE.AND.EX P2, PT, RZ, c[0x0][0x224], PT, P2 ;  /* 0x00008900ff007a0c */ /* 0x000fe40003f45320 */
[----:B------:R-:W-:-:S04]  /*0880*/  IADD3 R80, P1, R84, c[0x0][0x1b8], RZ ;  /* 0x00006e0054507a10 */ /* 0x000fc80007f3e0ff */
[----:B------:R-:W-:Y:S01]  /*0890*/  IADD3.X R81, R72, c[0x0][0x1bc], RZ, P1, !PT ;  /* 0x00006f0048517a10 */ /* 0x000fe20000ffe4ff */
[----:B------:R-:W-:Y:S01]  /*08a0*/  CS2R R74, SRZ ;  /* 0x00000000004a7805 */ /* 0x000fe2000001ff00 */
[----:B0-----:R-:W-:-:S04]  /*08b0*/  IMAD.WIDE.U32 R76, R92, R79, c[0x0][0x1b0] ;  /* 0x00006c005c4c7625 */ /* 0x001fc800078e004f */
[----:B------:R-:W5:Y:S01]  /*08c0*/  LDG.E.128 R80, [R80.64] ;  /* 0x0000000450507981 */ /* 0x000f62000c1e1d00 */
[----:B------:R-:W-:-:S03]  /*08d0*/  @P2 IADD3 R84, P1, R84, c[0x0][0x220], RZ ;  /* 0x0000880054542a10 */ /* 0x000fc60007f3e0ff */
[----:B------:R-:W5:Y:S01]  /*08e0*/  LDG.E.128 R76, [R76.64] ;  /* 0x000000044c4c7981 */ /* 0x000f62000c1e1d00 */
[----:B------:R-:W-:Y:S02]  /*08f0*/  @P2 IADD3.X R85, R72, c[0x0][0x224], RZ, P1, !PT ;  /* 0x0000890048552a10 */ /* 0x000fe40000ffe4ff */
[----:B------:R-:W-:-:S06]  /*0900*/  CS2R R72, SRZ ;  /* 0x0000000000487805 */ /* 0x000fcc000001ff00 */
[----:B------:R0:W5:Y:S01]  /*0910*/  @P2 LDG.E.128 R72, [R84.64] ;  /* 0x0000000454482981 */ /* 0x000162000c1e1d00 */
[----:B------:R-:W-:-:S03]  /*0920*/  IADD3 R92, R92, 0x100, RZ ;  /* 0x000001005c5c7810 */ /* 0x000fc60007ffe0ff */
.L_x_17847:
[----:B------:R-:W-:Y:S05]  /*0930*/  BSYNC B0 ;  /* 0x0000000000007941 */ /* 0x000fea0003800000 */
.L_x_17846:
[----:B------:R-:W-:Y:S01]  /*0940*/  ISETP.GE.U32.AND P1, PT, R2, 0x600, PT ;  /* 0x000006000200780c */ /* 0x000fe20003f26070 */
[----:B------:R-:W-:Y:S03]  /*0950*/  BSSY B0, `(.L_x_17848) ;  /* 0x0000019000007945 */ /* 0x000fe60003800000 */
[----:B0-----:R-:W-:-:S09]  /*0960*/  P2R R84, PR, RZ, 0x2 ;  /* 0x00000002ff547803 */ /* 0x001fd20000000000 */
[----:B------:R-:W-:Y:S05]  /*0970*/  @!P1 BRA `(.L_x_17849) ;  /* 0x0000016000009947 */ /* 0x000fea0003800000 */
[----:B------:R-:W-:Y:S01]  /*0980*/  SHF.L.U32 R102, R92, 0x4, RZ ;  /* 0x000000045c667819 */ /* 0x000fe200000006ff */
[----:B------:R-:W-:Y:S01]  /*0990*/  CS2R R86, SRZ ;  /* 0x0000000000567805 */ /* 0x000fe2000001ff00 */
[----:B------:R-:W-:Y:S02]  /*09a0*/  SHF.R.U32.HI R84, RZ, 0x1c, R92 ;  /* 0x0000001cff547819 */ /* 0x000fe4000001165c */
[----:B------:R-:W-:-:S04]  /*09b0*/  IADD3 R96, P1, R102, c[0x0][0x1b8], RZ ;  /* 0x00006e0066607a10 */ /* 0x000fc80007f3e0ff */
[----:B------:R-:W-:Y:S02]  /*09c0*/  IADD3.X R97, R84, c[0x0][0x1bc], RZ, P1, !PT ;  /* 0x00006f0054617a10 */ /* 0x000fe40000ffe4ff */
[----:B------:R-:W-:-:S04]  /*09d0*/  ISETP.NE.U32.AND P1, PT, RZ, c[0x0][0x220], PT ;  /* 0x00008800ff007a0c */ /* 0x000fc80003f25070 */
[----:B------:R-:W-:Y:S02]  /*09e0*/  ISETP.NE.AND.EX P1, PT, RZ, c[0x0][0x224], PT, P1 ;  /* 0x00008900ff007a0c */ /* 0x000fe40003f25310 */
[----:B------:R-:W-:Y:S01]  /*09f0*/  MOV R93, 0x10 ;  /* 0x00000010005d7802 */ /* 0x000fe20000000f00 */
[----:B------:R-:W-:Y:S01]  /*0a00*/  CS2R R90, SRZ ;  /* 0x00000000005a7805 */ /* 0x000fe2000001ff00 */
[----:B------:R-:W-:Y:S01]  /*0a10*/  CS2R R88, SRZ ;  /* 0x0000000000587805 */ /* 0x000fe2000001ff00 */
[----:B------:R-:W5:Y:S08]  /*0a20*/  LDG.E.128 R96, [R96.64] ;  /* 0x0000000460607981 */ /* 0x000f70000c1e1d00 */
[----:B------:R-:W-:-:S04]  /*0a30*/  @P1 IADD3 R102, P2, R102, c[0x0][0x220], RZ ;  /* 0x0000880066661a10 */ /* 0x000fc80007f5e0ff */
[----:B------:R-:W-:Y:S02]  /*0a40*/  @P1 IADD3.X R103, R84, c[0x0][0x224], RZ, P2, !PT ;  /* 0x0000890054671a10 */ /* 0x000fe400017fe4ff */
[----:B------:R-:W-:Y:S01]  /*0a50*/  ISETP.NE.U32.AND P2, PT, RZ, c[0x0][0x218], PT ;  /* 0x00008600ff007a0c */ /* 0x000fe20003f45070 */
[----:B------:R-:W-:Y:S02]  /*0a60*/  CS2R R84, SRZ ;  /* 0x0000000000547805 */ /* 0x000fe4000001ff00 */
[----:B------:R0:W5:Y:S01]  /*0a70*/  @P1 LDG.E.128 R88, [R102.64] ;  /* 0x0000000466581981 */ /* 0x000162000c1e1d00 */
[----:B------:R-:W-:-:S13]  /*0a80*/  ISETP.NE.AND.EX P2, PT, RZ, c[0x0][0x21c], PT, P2 ;  /* 0x00008700ff007a0c */ /* 0x000fda0003f45320 */
[----:B------:R-:W-:-:S04]  /*0a90*/  @P2 LEA R100, P3, R92, c[0x0][0x218], 0x4 ;  /* 0x000086005c642a11 */ /* 0x000fc800078620ff */
[C---:B------:R-:W-:Y:S01]  /*0aa0*/  @P2 LEA.HI.X R101, R92.reuse, c[0x0][0x21c], RZ, 0x4, P3 ;  /* 0x000087005c652a11 */ /* 0x040fe200018f24ff */
[----:B------:R-:W-:-:S04]  /*0ab0*/  IMAD.WIDE.U32 R92, R92, R93, c[0x0][0x1b0] ;  /* 0x00006c005c5c7625 */ /* 0x000fc800078e005d */
[----:B------:R0:W5:Y:S04]  /*0ac0*/  @P2 LDG.E.128 R84, [R100.64] ;  /* 0x0000000464542981 */ /* 0x000168000c1e1d00 */
[----:B------:R-:W5:Y:S02]  /*0ad0*/  LDG.E.128 R92, [R92.64] ;  /* 0x000000045c5c7981 */ /* 0x000f64000c1e1d00 */
.L_x_17849:
[----:B------:R-:W-:Y:S05]  /*0ae0*/  BSYNC B0 ;  /* 0x0000000000007941 */ /* 0x000fea0003800000 */
.L_x_17848:
        /* <DEDUP_REMOVED lines=23> */
[----:B------:R-:W-:Y:S01]  /*0c60*/  LOP3.LUT P1, RZ, R100, c[0x0][0x178], RZ, 0xfc, !PT ;  /* 0x00005e0064ff7a12 */ /* 0x000fe2000782fcff */
[----:B------:R-:W-:Y:S01]  /*0c70*/  IMAD.MOV.U32 R100, RZ, RZ, c[0x0][0x184] ;  /* 0x00006100ff647624 */ /* 0x000fe200078e00ff */
[----:B------:R-:W-:-:S04]  /*0c80*/  IADD3 R103, R102, R103, RZ ;  /* 0x0000006766677210 */ /* 0x000fc80007ffe0ff */
[----:B------:R-:W-:Y:S02]  /*0c90*/  LOP3.LUT P1, RZ, R100, c[0x0][0x17c], RZ, 0xfc, P1 ;  /* 0x00005f0064ff7a12 */ /* 0x000fe4000082fcff */
[----:B------:R-:W-:Y:S01]  /*0ca0*/  SHF.L.U32 R138, R103, 0x2, RZ ;  /* 0x00000002678a7819 */ /* 0x000fe200000006ff */
[----:B0-----:R-:W0:Y:S08]  /*0cb0*/  MUFU.RCP R3, R3 ;  /* 0x0000000300037308 */ /* 0x001e300000001000 */
.L_x_17973:
        /* <DEDUP_REMOVED lines=29> */
.L_x_17853:
[----:B-----5:R-:W-:Y:S01]  /*0e90*/  FADD.FTZ R124, R104, R124 ;  /* 0x0000007c687c7221 */ /* 0x020fe20000010000 */
[----:B------:R-:W-:Y:S05]  /*0ea0*/  BRA `(.L_x_17854) ;  /* 0x0000002000007947 */ /* 0x000fea0003800000 */
.L_x_17852:
[----:B-1---5:R-:W-:-:S04]  /*0eb0*/  FADD.FTZ R124, R100, R124 ;  /* 0x0000007c647c7221 */ /* 0x022fc80000010000 */
[----:B------:R-:W-:-:S05]  /*0ec0*/  @P2 FADD.FTZ R124, R104, R124 ;  /* 0x0000007c687c2221 */ /* 0x000fca0000010000 */
.L_x_17854:
[----:B-----5:R-:W-:Y:S02]  /*0ed0*/  MOV R108, R124 ;  /* 0x0000007c006c7202 */ /* 0x020fe40000000f00 */
.L_x_17855:
[----:B------:R-:W-:Y:S05]  /*0ee0*/  @P3 BRA `(.L_x_17856) ;  /* 0x0000007000003947 */ /* 0x000fea0003800000 */
[----:B------:R-:W-:-:S04]  /*0ef0*/  ISETP.NE.U32.AND P4, PT, RZ, c[0x0][0x180], PT ;  /* 0x00006000ff007a0c */ /* 0x000fc80003f85070 */
[----:B------:R-:W-:-:S13]  /*0f00*/  ISETP.NE.AND.EX P4, PT, RZ, c[0x0][0x184], PT, P4 ;  /* 0x00006100ff007a0c */ /* 0x000fda0003f85340 */
[----:B------:R-:W-:Y:S05]  /*0f10*/  @P4 BRA `(.L_x_17857) ;  /* 0x0000002000004947 */ /* 0x000fea0003800000 */
[----:B------:R-:W-:Y:S05]  /*0f20*/  @P1 BRA `(.L_x_17858) ;  /* 0x0000005000001947 */ /* 0x000fea0003800000 */
[----:B------:R-:W-:Y:S05]  /*0f30*/  BRA `(.L_x_17859) ;  /* 0x0000005000007947 */ /* 0x000fea0003800000 */
.L_x_17857:
[----:B-----5:R-:W-:Y:S01]  /*0f40*/  FADD.FTZ R125, R105, R125 ;  /* 0x0000007d697d7221 */ /* 0x020fe20000010000 */
[----:B------:R-:W-:Y:S05]  /*0f50*/  BRA `(.L_x_17858) ;  /* 0x0000002000007947 */ /* 0x000fea0003800000 */
.L_x_17856:
[----:B-----5:R-:W-:-:S04]  /*0f60*/  FADD.FTZ R125, R101, R125 ;  /* 0x0000007d657d7221 */ /* 0x020fc80000010000 */
[----:B------:R-:W-:-:S05]  /*0f70*/  @P2 FADD.FTZ R125, R105, R125 ;  /* 0x0000007d697d2221 */ /* 0x000fca0000010000 */
.L_x_17858:
[----:B-----5:R-:W-:Y:S02]  /*0f80*/  MOV R109, R125 ;  /* 0x0000007d006d7202 */ /* 0x020fe40000000f00 */
.L_x_17859:
[----:B------:R-:W-:Y:S05]  /*0f90*/  @P3 BRA `(.L_x_17860) ;  /* 0x0000007000003947 */ /* 0x000fea0003800000 */
[----:B------:R-:W-:-:S04]  /*0fa0*/  ISETP.NE.U32.AND P4, PT, RZ, c[0x0][0x180], PT ;  /* 0x00006000ff007a0c */ /* 0x000fc80003f85070 */
[----:B------:R-:W-:-:S13]  /*0fb0*/  ISETP.NE.AND.EX P4, PT, RZ, c[0x0][0x184], PT, P4 ;  /* 0x00006100ff007a0c */ /* 0x000fda0003f85340 */
[----:B------:R-:W-:Y:S05]  /*0fc0*/  @P4 BRA `(.L_x_17861) ;  /* 0x0000002000004947 */ /* 0x000fea0003800000 */
[----:B------:R-:W-:Y:S05]  /*0fd0*/  @P1 BRA `(.L_x_17862) ;  /* 0x0000005000001947 */ /* 0x000fea0003800000 */
[----:B------:R-:W-:Y:S05]  /*0fe0*/  BRA `(.L_x_17863) ;  /* 0x0000005000007947 */ /* 0x000fea0003800000 */
.L_x_17861:
[----:B-----5:R-:W-:Y:S01]  /*0ff0*/  FADD.FTZ R126, R106, R126 ;  /* 0x0000007e6a7e7221 */ /* 0x020fe20000010000 */
[----:B------:R-:W-:Y:S05]  /*1000*/  BRA `(.L_x_17862) ;  /* 0x0000002000007947 */ /* 0x000fea0003800000 */
.L_x_17860:
[----:B-----5:R-:W-:-:S04]  /*1010*/  FADD.FTZ R126, R102, R126 ;  /* 0x0000007e667e7221 */ /* 0x020fc80000010000 */
[----:B------:R-:W-:-:S05]  /*1020*/  @P2 FADD.FTZ R126, R106, R126 ;  /* 0x0000007e6a7e2221 */ /* 0x000fca0000010000 */
.L_x_17862:
[----:B-----5:R-:W-:Y:S02]  /*1030*/  MOV R110, R126 ;  /* 0x0000007e006e7202 */ /* 0x020fe40000000f00 */
.L_x_17863:
[----:B------:R-:W-:Y:S05]  /*1040*/  @P3 BRA `(.L_x_17864) ;  /* 0x0000007000003947 */ /* 0x000fea0003800000 */
[----:B------:R-:W-:-:S04]  /*1050*/  ISETP.NE.U32.AND P2, PT, RZ, c[0x0][0x180], PT ;  /* 0x00006000ff007a0c */ /* 0x000fc80003f45070 */
[----:B------:R-:W-:-:S13]  /*1060*/  ISETP.NE.AND.EX P2, PT, RZ, c[0x0][0x184], PT, P2 ;  /* 0x00006100ff007a0c */ /* 0x000fda0003f45320 */
[----:B------:R-:W-:Y:S05]  /*1070*/  @P2 BRA `(.L_x_17865) ;  /* 0x0000002000002947 */ /* 0x000fea0003800000 */
[----:B------:R-:W-:Y:S05]  /*1080*/  @P1 BRA `(.L_x_17866) ;  /* 0x0000005000001947 */ /* 0x000fea0003800000 */
[----:B------:R-:W-:Y:S05]  /*1090*/  BRA `(.L_x_17867) ;  /* 0x0000005000007947 */ /* 0x000fea0003800000 */
.L_x_17865:
[----:B-----5:R-:W-:Y:S01]  /*10a0*/  FADD.FTZ R127, R107, R127 ;  /* 0x0000007f6b7f7221 */ /* 0x020fe20000010000 */
[----:B------:R-:W-:Y:S05]  /*10b0*/  BRA `(.L_x_17866) ;  /* 0x0000002000007947 */ /* 0x000fea0003800000 */
.L_x_17864:
[----:B-----5:R-:W-:-:S04]  /*10c0*/  FADD.FTZ R127, R103, R127 ;  /* 0x0000007f677f7221 */ /* 0x020fc80000010000 */
[----:B------:R-:W-:-:S05]  /*10d0*/  @P2 FADD.FTZ R127, R107, R127 ;  /* 0x0000007f6b7f2221 */ /* 0x000fca0000010000 */
.L_x_17866:
[----:B-----5:R-:W-:Y:S02]  /*10e0*/  MOV R111, R127 ;  /* 0x0000007f006f7202 */ /* 0x020fe40000000f00 */
.L_x_17867:
[C---:B------:R-:W-:Y:S02]  /*10f0*/  @P1 LEA R140, P2, R139.reuse, c[0x0][0x188], 0x4 ;  /* 0x000062008b8c1a11 */ /* 0x040fe400078420ff */
[C---:B------:R-:W-:Y:S02]  /*1100*/  IADD3 R142, R139.reuse, 0x100, RZ ;  /* 0x000001008b8e7810 */ /* 0x040fe40007ffe0ff */
[----:B------:R-:W-:-:S05]  /*1110*/  @P1 LEA.HI.X R141, R139, c[0x0][0x18c], RZ, 0x4, P2 ;  /* 0x000063008b8d1a11 */ /* 0x000fca00010f24ff */
[----:B------:R1:W-:Y:S04]  /*1120*/  @P1 STG.E.128 [R140.64], R108 ;  /* 0x0000006c8c001986 */ /* 0x0003e8000c101d04 */
.L_x_17851:
[----:B------:R-:W-:Y:S05]  /*1130*/  BSYNC B0 ;  /* 0x0000000000007941 */ /* 0x000fea0003800000 */
.L_x_17850:
[----:B------:R-:W-:Y:S01]  /*1140*/  ISETP.GE.U32.AND P2, PT, R2, 0x200, PT ;  /* 0x000002000200780c */ /* 0x000fe20003f46070 */
[----:B------:R-:W-:-:S12]  /*1150*/  BSSY B0, `(.L_x_17868) ;  /* 0x0000041000007945 */ /* 0x000fd80003800000 */
[----:B------:R-:W-:Y:S05]  /*1160*/  @!P2 BRA `(.L_x_17869) ;  /* 0x000003f00000a947 */ /* 0x000fea0003800000 */
[----:B------:R-:W-:-:S04]  /*1170*/  ISETP.NE.U32.AND P3, PT, RZ, c[0x0][0x178], PT ;  /* 0x00005e00ff007a0c */ /* 0x000fc80003f65070 */
[----:B------:R-:W-:-:S13]  /*1180*/  ISETP.NE.AND.EX P3, PT, RZ, c[0x0][0x17c], PT, P3 ;  /* 0x00005f00ff007a0c */ /* 0x000fda0003f65330 */
[----:B-1----:R-:W-:-:S04]  /*1190*/  @P3 LEA R140, P2, R142, c[0x0][0x178], 0x4 ;  /* 0x00005e008e8c3a11 */ /* 0x002fc800078420ff */
        /* <DEDUP_REMOVED lines=18> */
.L_x_17871:
[----:B-----5:R-:W-:Y:S01]  /*12c0*/  FADD.FTZ R128, R104, R128 ;  /* 0x0000008068807221 */ /* 0x020fe20000010000 */
[----:B------:R-:W-:Y:S05]  /*12d0*/  BRA `(.L_x_17872) ;  /* 0x0000002000007947 */ /* 0x000fea0003800000 */
.L_x_17870:
[----:B-1---5:R-:W-:-:S04]  /*12e0*/  FADD.FTZ R128, R100, R128 ;  /* 0x0000008064807221 */ /* 0x022fc80000010000 */
[----:B------:R-:W-:-:S05]  /*12f0*/  @P2 FADD.FTZ R128, R104, R128 ;  /* 0x0000008068802221 */ /* 0x000fca0000010000 */
.L_x_17872:
[----:B-----5:R-:W-:Y:S02]  /*1300*/  MOV R108, R128 ;  /* 0x00000080006c7202 */ /* 0x020fe40000000f00 */
.L_x_17873:
[----:B------:R-:W-:Y:S05]  /*1310*/  @P3 BRA `(.L_x_17874) ;  /* 0x0000007000003947 */ /* 0x000fea0003800000 */
[----:B------:R-:W-:-:S04]  /*1320*/  ISETP.NE.U32.AND P4, PT, RZ, c[0x0][0x180], PT ;  /* 0x00006000ff007a0c */ /* 0x000fc80003f85070 */
[----:B------:R-:W-:-:S13]  /*1330*/  ISETP.NE.AND.EX P4, PT, RZ, c[0x0][0x184], PT, P4 ;  /* 0x00006100ff007a0c */ /* 0x000fda0003f85340 */
[----:B------:R-:W-:Y:S05]  /*1340*/  @P4 BRA `(.L_x_17875) ;  /* 0x0000002000004947 */ /* 0x000fea0003800000 */
[----:B------:R-:W-:Y:S05]  /*1350*/  @P1 BRA `(.L_x_17876) ;  /* 0x0000005000001947 */ /* 0x000fea0003800000 */
[----:B------:R-:W-:Y:S05]  /*1360*/  BRA `(.L_x_17877) ;  /* 0x0000005000007947 */ /* 0x000fea0003800000 */
.L_x_17875:
[----:B-----5:R-:W-:Y:S01]  /*1370*/  FADD.FTZ R129, R105, R129 ;  /* 0x0000008169817221 */ /* 0x020fe20000010000 */
[----:B------:R-:W-:Y:S05]  /*1380*/  BRA `(.L_x_17876) ;  /* 0x0000002000007947 */ /* 0x000fea0003800000 */
.L_x_17874:
[----:B-----5:R-:W-:-:S04]  /*1390*/  FADD.FTZ R129, R101, R129 ;  /* 0x0000008165817221 */ /* 0x020fc80000010000 */
[----:B------:R-:W-:-:S05]  /*13a0*/  @P2 FADD.FTZ R129, R105, R129 ;  /* 0x0000008169812221 */ /* 0x000fca0000010000 */
.L_x_17876:
[----:B-----5:R-:W-:Y:S02]  /*13b0*/  MOV R109, R129 ;  /* 0x00000081006d7202 */ /* 0x020fe40000000f00 */
.L_x_17877:
[----:B------:R-:W-:Y:S05]  /*13c0*/  @P3 BRA `(.L_x_17878) ;  /* 0x0000007000003947 */ /* 0x000fea0003800000 */
[----:B------:R-:W-:-:S04]  /*13d0*/  ISETP.NE.U32.AND P4, PT, RZ, c[0x0][0x180], PT ;  /* 0x00006000ff007a0c */ /* 0x000fc80003f85070 */
[----:B------:R-:W-:-:S13]  /*13e0*/  ISETP.NE.AND.EX P4, PT, RZ, c[0x0][0x184], PT, P4 ;  /* 0x00006100ff007a0c */ /* 0x000fda0003f85340 */
[----:B------:R-:W-:Y:S05]  /*13f0*/  @P4 BRA `(.L_x_17879) ;  /* 0x0000002000004947 */ /* 0x000fea0003800000 */
[----:B------:R-:W-:Y:S05]  /*1400*/  @P1 BRA `(.L_x_17880) ;  /* 0x0000005000001947 */ /* 0x000fea0003800000 */
[----:B------:R-:W-:Y:S05]  /*1410*/  BRA `(.L_x_17881) ;  /* 0x0000005000007947 */ /* 0x000fea0003800000 */
.L_x_17879:
[----:B-----5:R-:W-:Y:S01]  /*1420*/  FADD.FTZ R130, R106, R130 ;  /* 0x000000826a827221 */ /* 0x020fe20000010000 */
[----:B------:R-:W-:Y:S05]  /*1430*/  BRA `(.L_x_17880) ;  /* 0x0000002000007947 */ /* 0x000fea0003800000 */
.L_x_17878:
[----:B-----5:R-:W-:-:S04]  /*1440*/  FADD.FTZ R130, R102, R130 ;  /* 0x0000008266827221 */ /* 0x020fc80000010000 */
[----:B------:R-:W-:-:S05]  /*1450*/  @P2 FADD.FTZ R130, R106, R130 ;  /* 0x000000826a822221 */ /* 0x000fca0000010000 */
.L_x_17880:
[----:B-----5:R-:W-:Y:S02]  /*1460*/  MOV R110, R130 ;  /* 0x00000082006e7202 */ /* 0x020fe40000000f00 */
.L_x_17881:
[----:B------:R-:W-:Y:S05]  /*1470*/  @P3 BRA `(.L_x_17882) ;  /* 0x0000007000003947 */ /* 0x000fea0003800000 */
[----:B------:R-:W-:-:S04]  /*1480*/  ISETP.NE.U32.AND P2, PT, RZ, c[0x0][0x180], PT ;  /* 0x00006000ff007a0c */ /* 0x000fc80003f45070 */
[----:B------:R-:W-:-:S13]  /*1490*/  ISETP.NE.AND.EX P2, PT, RZ, c[0x0][0x184], PT, P2 ;  /* 0x00006100ff007a0c */ /* 0x000fda0003f45320 */
[----:B------:R-:W-:Y:S05]  /*14a0*/  @P2 BRA `(.L_x_17883) ;  /* 0x0000002000002947 */ /* 0x000fea0003800000 */
[----:B------:R-:W-:Y:S05]  /*14b0*/  @P1 BRA `(.L_x_17884) ;  /* 0x0000005000001947 */ /* 0x000fea0003800000 */
[----:B------:R-:W-:Y:S05]  /*14c0*/  BRA `(.L_x_17885) ;  /* 0x0000005000007947 */ /* 0x000fea0003800000 */
.L_x_17883:
[----:B-----5:R-:W-:Y:S01]  /*14d0*/  FADD.FTZ R131, R107, R131 ;  /* 0x000000836b837221 */ /* 0x020fe20000010000 */
[----:B------:R-:W-:Y:S05]  /*14e0*/  BRA `(.L_x_17884) ;  /* 0x0000002000007947 */ /* 0x000fea0003800000 */
.L_x_17882:
[----:B-----5:R-:W-:-:S04]  /*14f0*/  FADD.FTZ R131, R103, R131 ;  /* 0x0000008367837221 */ /* 0x020fc80000010000 */
[----:B------:R-:W-:-:S05]  /*1500*/  @P2 FADD.FTZ R131, R107, R131 ;  /* 0x000000836b832221 */ /* 0x000fca0000010000 */
.L_x_17884:
[----:B-----5:R-:W-:Y:S02]  /*1510*/  MOV R111, R131 ;  /* 0x00000083006f7202 */ /* 0x020fe40000000f00 */
.L_x_17885:
[----:B------:R-:W-:-:S04]  /*1520*/  @P1 LEA R140, P2, R142, c[0x0][0x188], 0x4 ;  /* 0x000062008e8c1a11 */ /* 0x000fc800078420ff */
[C---:B------:R-:W-:Y:S02]  /*1530*/  @P1 LEA.HI.X R141, R142.reuse, c[0x0][0x18c], RZ, 0x4, P2 ;  /* 0x000063008e8d1a11 */ /* 0x040fe400010f24ff */
[----:B------:R-:W-:-:S03]  /*1540*/  IADD3 R142, R142, 0x100, RZ ;  /* 0x000001008e8e7810 */ /* 0x000fc60007ffe0ff */
[----:B------:R1:W-:Y:S04]  /*1550*/  @P1 STG.E.128 [R140.64], R108 ;  /* 0x0000006c8c001986 */ /* 0x0003e8000c101d04 */
.L_x_17869:
[----:B------:R-:W-:Y:S05]  /*1560*/  BSYNC B0 ;  /* 0x0000000000007941 */ /* 0x000fea0003800000 */
.L_x_17868:
[----:B------:R-:W-:Y:S01]  /*1570*/  ISETP.GE.U32.AND P2, PT, R2, 0x300, PT ;  /* 0x000003000200780c */ /* 0x000fe20003f46070 */
[----:B------:R-:W-:-:S12]  /*1580*/  BSSY B0, `(.L_x_17886) ;  /* 0x0000041000007945 */ /* 0x000fd80003800000 */
[----:B------:R-:W-:Y:S05]  /*1590*/  @!P2 BRA `(.L_x_17887) ;  /* 0x000003f00000a947 */ /* 0x000fea0003800000 */
[----:B------:R-:W-:-:S04]  /*15a0*/  ISETP.NE.U32.AND P3, PT, RZ, c[0x0][0x178], PT ;  /* 0x00005e00ff007a0c */ /* 0x000fc80003f65070 */
[----:B------:R-:W-:-:S13]  /*15b0*/  ISETP.NE.AND.EX P3, PT, RZ, c[0x0][0x17c], PT, P3 ;  /* 0x00005f00ff007a0c */ /* 0x000fda0003f65330 */
[----:B-1----:R-:W-:-:S04]  /*15c0*/  @P3 LEA R140, P2, R142, c[0x0][0x178], 0x4 ;  /* 0x00005e008e8c3a11 */ /* 0x002fc800078420ff */
        /* <DEDUP_REMOVED lines=18> */
.L_x_17889:
[----:B-----5:R-:W-:Y:S01]  /*16f0*/  FADD.FTZ R112, R104, R112 ;  /* 0x0000007068707221 */ /* 0x020fe20000010000 */
[----:B------:R-:W-:Y:S05]  /*1700*/  BRA `(.L_x_17890) ;  /* 0x0000002000007947 */ /* 0x000fea0003800000 */
.L_x_17888:
[----:B-1---5:R-:W-:-:S04]  /*1710*/  FADD.FTZ R112, R100, R112 ;  /* 0x0000007064707221 */ /* 0x022fc80000010000 */
[----:B------:R-:W-:-:S05]  /*1720*/  @P2 FADD.FTZ R112, R104, R112 ;  /* 0x0000007068702221 */ /* 0x000fca0000010000 */
.L_x_17890:
[----:B-----5:R-:W-:Y:S02]  /*1730*/  MOV R108, R112 ;  /* 0x00000070006c7202 */ /* 0x020fe40000000f00 */
.L_x_17891:
[----:B------:R-:W-:Y:S05]  /*1740*/  @P3 BRA `(.L_x_17892) ;  /* 0x0000007000003947 */ /* 0x000fea0003800000 */
[----:B------:R-:W-:-:S04]  /*1750*/  ISETP.NE.U32.AND P4, PT, RZ, c[0x0][0x180], PT ;  /* 0x00006000ff007a0c */ /* 0x000fc80003f85070 */
[----:B------:R-:W-:-:S13]  /*1760*/  ISETP.NE.AND.EX P4, PT, RZ, c[0x0][0x184], PT, P4 ;  /* 0x00006100ff007a0c */ /* 0x000fda0003f85340 */
[----:B------:R-:W-:Y:S05]  /*1770*/  @P4 BRA `(.L_x_17893) ;  /* 0x0000002000004947 */ /* 0x000fea0003800000 */
[----:B------:R-:W-:Y:S05]  /*1780*/  @P1 BRA `(.L_x_17894) ;  /* 0x0000005000001947 */ /* 0x000fea0003800000 */
[----:B------:R-:W-:Y:S05]  /*1790*/  BRA `(.L_x_17895) ;  /* 0x0000005000007947 */ /* 0x000fea0003800000 */
.L_x_17893:
[----:B-----5:R-:W-:Y:S01]  /*17a0*/  FADD.FTZ R113, R105, R113 ;  /* 0x0000007169717221 */ /* 0x020fe20000010000 */
[----:B------:R-:W-:Y:S05]  /*17b0*/  BRA `(.L_x_17894) ;  /* 0x0000002000007947 */ /* 0x000fea0003800000 */
.L_x_17892:
[----:B-----5:R-:W-:-:S04]  /*17c0*/  FADD.FTZ R113, R101, R113 ;  /* 0x0000007165717221 */ /* 0x020fc80000010000 */
[----:B------:R-:W-:-:S05]  /*17d0*/  @P2 FADD.FTZ R113, R105, R113 ;  /* 0x0000007169712221 */ /* 0x000fca0000010000 */
.L_x_17894:
[----:B-----5:R-:W-:Y:S02]  /*17e0*/  MOV R109, R113 ;  /* 0x00000071006d7202 */ /* 0x020fe40000000f00 */
.L_x_17895:
[----:B------:R-:W-:Y:S05]  /*17f0*/  @P3 BRA `(.L_x_17896) ;  /* 0x0000007000003947 */ /* 0x000fea0003800000 */
[----:B------:R-:W-:-:S04]  /*1800*/  ISETP.NE.U32.AND P4, PT, RZ, c[0x0][0x180], PT ;  /* 0x00006000ff007a0c */ /* 0x000fc80003f85070 */
[----:B------:R-:W-:-:S13]  /*1810*/  ISETP.NE.AND.EX P4, PT, RZ, c[0x0][0x184], PT, P4 ;  /* 0x00006100ff007a0c */ /* 0x000fda0003f85340 */
[----:B------:R-:W-:Y:S05]  /*1820*/  @P4 BRA `(.L_x_17897) ;  /* 0x0000002000004947 */ /* 0x000fea0003800000 */
[----:B------:R-:W-:Y:S05]  /*1830*/  @P1 BRA `(.L_x_17898) ;  /* 0x0000005000001947 */ /* 0x000fea0003800000 */
[----:B------:R-:W-:Y:S05]  /*1840*/  BRA `(.L_x_17899) ;  /* 0x0000005000007947 */ /* 0x000fea0003800000 */
.L_x_17897:
[----:B-----5:R-:W-:Y:S01]  /*1850*/  FADD.FTZ R114, R106, R114 ;  /* 0x000000726a727221 */ /* 0x020fe20000010000 */
[----:B------:R-:W-:Y:S05]  /*1860*/  BRA `(.L_x_17898) ;  /* 0x0000002000007947 */ /* 0x000fea0003800000 */
.L_x_17896:
[----:B-----5:R-:W-:-:S04]  /*1870*/  FADD.FTZ R114, R102, R114 ;  /* 0x0000007266727221 */ /* 0x020fc80000010000 */
[----:B------:R-:W-:-:S05]  /*1880*/  @P2 FADD.FTZ R114, R106, R114 ;  /* 0x000000726a722221 */ /* 0x000fca0000010000 */
.L_x_17898:
[----:B-----5:R-:W-:Y:S02]  /*1890*/  MOV R110, R114 ;  /* 0x00000072006e7202 */ /* 0x020fe40000000f00 */
.L_x_17899:
[----:B------:R-:W-:Y:S05]  /*18a0*/  @P3 BRA `(.L_x_17900) ;  /* 0x0000007000003947 */ /* 0x000fea0003800000 */
[----:B------:R-:W-:-:S04]  /*18b0*/  ISETP.NE.U32.AND P2, PT, RZ, c[0x0][0x180], PT ;  /* 0x00006000ff007a0c */ /* 0x000fc80003f45070 */
[----:B------:R-:W-:-:S13]  /*18c0*/  ISETP.NE.AND.EX P2, PT, RZ, c[0x0][0x184], PT, P2 ;  /* 0x00006100ff007a0c */ /* 0x000fda0003f45320 */
[----:B------:R-:W-:Y:S05]  /*18d0*/  @P2 BRA `(.L_x_17901) ;  /* 0x0000002000002947 */ /* 0x000fea0003800000 */
[----:B------:R-:W-:Y:S05]  /*18e0*/  @P1 BRA `(.L_x_17902) ;  /* 0x0000005000001947 */ /* 0x000fea0003800000 */
[----:B------:R-:W-:Y:S05]  /*18f0*/  BRA `(.L_x_17903) ;  /* 0x0000005000007947 */ /* 0x000fea0003800000 */
.L_x_17901:
[----:B-----5:R-:W-:Y:S01]  /*1900*/  FADD.FTZ R115, R107, R115 ;  /* 0x000000736b737221 */ /* 0x020fe20000010000 */
[----:B------:R-:W-:Y:S05]  /*1910*/  BRA `(.L_x_17902) ;  /* 0x0000002000007947 */ /* 0x000fea0003800000 */
.L_x_17900:
[----:B-----5:R-:W-:-:S04]  /*1920*/  FADD.FTZ R115, R103, R115 ;  /* 0x0000007367737221 */ /* 0x020fc80000010000 */
[----:B------:R-:W-:-:S05]  /*1930*/  @P2 FADD.FTZ R115, R107, R115 ;  /* 0x000000736b732221 */ /* 0x000fca0000010000 */
.L_x_17902:
[----:B-----5:R-:W-:Y:S02]  /*1940*/  MOV R111, R115 ;  /* 0x00000073006f7202 */ /* 0x020fe40000000f00 */
.L_x_17903:
[----:B------:R-:W-:-:S04]  /*1950*/  @P1 LEA R140, P2, R142, c[0x0][0x188], 0x4 ;  /* 0x000062008e8c1a11 */ /* 0x000fc800078420ff */
[C---:B------:R-:W-:Y:S02]  /*1960*/  @P1 LEA.HI.X R141, R142.reuse, c[0x0][0x18c], RZ, 0x4, P2 ;  /* 0x000063008e8d1a11 */ /* 0x040fe400010f24ff */
[----:B------:R-:W-:-:S03]  /*1970*/  IADD3 R142, R142, 0x100, RZ ;  /* 0x000001008e8e7810 */ /* 0x000fc60007ffe0ff */
[----:B------:R1:W-:Y:S04]  /*1980*/  @P1 STG.E.128 [R140.64], R108 ;  /* 0x0000006c8c001986 */ /* 0x0003e8000c101d04 */
.L_x_17887:
[----:B------:R-:W-:Y:S05]  /*1990*/  BSYNC B0 ;  /* 0x0000000000007941 */ /* 0x000fea0003800000 */
.L_x_17886:
        /* <DEDUP_REMOVED lines=24> */
.L_x_17907:
[----:B-----5:R-:W-:Y:S01]  /*1b20*/  FADD.FTZ R116, R104, R116 ;  /* 0x0000007468747221 */ /* 0x020fe20000010000 */
[----:B------:R-:W-:Y:S05]  /*1b30*/  BRA `(.L_x_17908) ;  /* 0x0000002000007947 */ /* 0x000fea0003800000 */
.L_x_17906:
[----:B-1---5:R-:W-:-:S04]  /*1b40*/  FADD.FTZ R116, R100, R116 ;  /* 0x0000007464747221 */ /* 0x022fc80000010000 */
[----:B------:R-:W-:-:S05]  /*1b50*/  @P2 FADD.FTZ R116, R104, R116 ;  /* 0x0000007468742221 */ /* 0x000fca0000010000 */
.L_x_17908:
[----:B-----5:R-:W-:Y:S02]  /*1b60*/  MOV R108, R116 ;  /* 0x00000074006c7202 */ /* 0x020fe40000000f00 */
.L_x_17909:
[----:B------:R-:W-:Y:S05]  /*1b70*/  @P3 BRA `(.L_x_17910) ;  /* 0x0000007000003947 */ /* 0x000fea0003800000 */
[----:B------:R-:W-:-:S04]  /*1b80*/  ISETP.NE.U32.AND P4, PT, RZ, c[0x0][0x180], PT ;  /* 0x00006000ff007a0c */ /* 0x000fc80003f85070 */
[----:B------:R-:W-:-:S13]  /*1b90*/  ISETP.NE.AND.EX P4, PT, RZ, c[0x0][0x184], PT, P4 ;  /* 0x00006100ff007a0c */ /* 0x000fda0003f85340 */
[----:B------:R-:W-:Y:S05]  /*1ba0*/  @P4 BRA `(.L_x_17911) ;  /* 0x0000002000004947 */ /* 0x000fea0003800000 */
[----:B------:R-:W-:Y:S05]  /*1bb0*/  @P1 BRA `(.L_x_17912) ;  /* 0x0000005000001947 */ /* 0x000fea0003800000 */
[----:B------:R-:W-:Y:S05]  /*1bc0*/  BRA `(.L_x_17913) ;  /* 0x0000005000007947 */ /* 0x000fea0003800000 */
.L_x_17911:
[----:B-----5:R-:W-:Y:S01]  /*1bd0*/  FADD.FTZ R117, R105, R117 ;  /* 0x0000007569757221 */ /* 0x020fe20000010000 */
[----:B------:R-:W-:Y:S05]  /*1be0*/  BRA `(.L_x_17912) ;  /* 0x0000002000007947 */ /* 0x000fea0003800000 */
.L_x_17910:
[----:B-----5:R-:W-:-:S04]  /*1bf0*/  FADD.FTZ R117, R101, R117 ;  /* 0x0000007565757221 */ /* 0x020fc80000010000 */
[----:B------:R-:W-:-:S05]  /*1c00*/  @P2 FADD.FTZ R117, R105, R117 ;  /* 0x0000007569752221 */ /* 0x000fca0000010000 */
.L_x_17912:
[----:B-----5:R-:W-:Y:S02]  /*1c10*/  MOV R109, R117 ;  /* 0x00000075006d7202 */ /* 0x020fe40000000f00 */
.L_x_17913:
[----:B------:R-:W-:Y:S05]  /*1c20*/  @P3 BRA `(.L_x_17914) ;  /* 0x0000007000003947 */ /* 0x000fea0003800000 */
[----:B------:R-:W-:-:S04]  /*1c30*/  ISETP.NE.U32.AND P4, PT, RZ, c[0x0][0x180], PT ;  /* 0x00006000ff007a0c */ /* 0x000fc80003f85070 */
[----:B------:R-:W-:-:S13]  /*1c40*/  ISETP.NE.AND.EX P4, PT, RZ, c[0x0][0x184], PT, P4 ;  /* 0x00006100ff007a0c */ /* 0x000fda0003f85340 */
[----:B------:R-:W-:Y:S05]  /*1c50*/  @P4 BRA `(.L_x_17915) ;  /* 0x0000002000004947 */ /* 0x000fea0003800000 */
[----:B------:R-:W-:Y:S05]  /*1c60*/  @P1 BRA `(.L_x_17916) ;  /* 0x0000005000001947 */ /* 0x000fea0003800000 */
[----:B------:R-:W-:Y:S05]  /*1c70*/  BRA `(.L_x_17917) ;  /* 0x0000005000007947 */ /* 0x000fea0003800000 */
.L_x_17915:
[----:B-----5:R-:W-:Y:S01]  /*1c80*/  FADD.FTZ R118, R106, R118 ;  /* 0x000000766a767221 */ /* 0x020fe20000010000 */
[----:B------:R-:W-:Y:S05]  /*1c90*/  BRA `(.L_x_17916) ;  /* 0x0000002000007947 */ /* 0x000fea0003800000 */
.L_x_17914:
[----:B-----5:R-:W-:-:S04]  /*1ca0*/  FADD.FTZ R118, R102, R118 ;  /* 0x0000007666767221 */ /* 0x020fc80000010000 */
[----:B------:R-:W-:-:S05]  /*1cb0*/  @P2 FADD.FTZ R118, R106, R118 ;  /* 0x000000766a762221 */ /* 0x000fca0000010000 */
.L_x_17916:
[----:B-----5:R-:W-:Y:S02]  /*1cc0*/  MOV R110, R118 ;  /* 0x00000076006e7202 */ /* 0x020fe40000000f00 */
.L_x_17917:
[----:B------:R-:W-:Y:S05]  /*1cd0*/  @P3 BRA `(.L_x_17918) ;  /* 0x0000007000003947 */ /* 0x000fea0003800000 */
[----:B------:R-:W-:-:S04]  /*1ce0*/  ISETP.NE.U32.AND P2, PT, RZ, c[0x0][0x180], PT ;  /* 0x00006000ff007a0c */ /* 0x000fc80003f45070 */
[----:B------:R-:W-:-:S13]  /*1cf0*/  ISETP.NE.AND.EX P2, PT, RZ, c[0x0][0x184], PT, P2 ;  /* 0x00006100ff007a0c */ /* 0x000fda0003f45320 */
[----:B------:R-:W-:Y:S05]  /*1d00*/  @P2 BRA `(.L_x_17919) ;  /* 0x0000002000002947 */ /* 0x000fea0003800000 */
[----:B------:R-:W-:Y:S05]  /*1d10*/  @P1 BRA `(.L_x_17920) ;  /* 0x0000005000001947 */ /* 0x000fea0003800000 */
[----:B------:R-:W-:Y:S05]  /*1d20*/  BRA `(.L_x_17921) ;  /* 0x0000005000007947 */ /* 0x000fea0003800000 */
.L_x_17919:
[----:B-----5:R-:W-:Y:S01]  /*1d30*/  FADD.FTZ R119, R107, R119 ;  /* 0x000000776b777221 */ /* 0x020fe20000010000 */
[----:B------:R-:W-:Y:S05]  /*1d40*/  BRA `(.L_x_17920) ;  /* 0x0000002000007947 */ /* 0x000fea0003800000 */
.L_x_17918:
[----:B-----5:R-:W-:-:S04]  /*1d50*/  FADD.FTZ R119, R103, R119 ;  /* 0x0000007767777221 */ /* 0x020fc80000010000 */
[----:B------:R-:W-:-:S05]  /*1d60*/  @P2 FADD.FTZ R119, R107, R119 ;  /* 0x000000776b772221 */ /* 0x000fca0000010000 */
.L_x_17920:
[----:B-----5:R-:W-:Y:S02]  /*1d70*/  MOV R111, R119 ;  /* 0x00000077006f7202 */ /* 0x020fe40000000f00 */
.L_x_17921:
[----:B------:R-:W-:-:S04]  /*1d80*/  @P1 LEA R140, P2, R142, c[0x0][0x188], 0x4 ;  /* 0x000062008e8c1a11 */ /* 0x000fc800078420ff */
[C---:B------:R-:W-:Y:S02]  /*1d90*/  @P1 LEA.HI.X R141, R142.reuse, c[0x0][0x18c], RZ, 0x4, P2 ;  /* 0x000063008e8d1a11 */ /* 0x040fe400010f24ff */
[----:B------:R-:W-:-:S03]  /*1da0*/  IADD3 R142, R142, 0x100, RZ ;  /* 0x000001008e8e7810 */ /* 0x000fc60007ffe0ff */
[----:B------:R1:W-:Y:S04]  /*1db0*/  @P1 STG.E.128 [R140.64], R108 ;  /* 0x0000006c8c001986 */ /* 0x0003e8000c101d04 */
.L_x_17905:
[----:B------:R-:W-:Y:S05]  /*1dc0*/  BSYNC B0 ;  /* 0x0000000000007941 */ /* 0x000fea0003800000 */
.L_x_17904:
        /* <DEDUP_REMOVED lines=24> */
.L_x_17925:
[----:B-----5:R-:W-:Y:S01]  /*1f50*/  FADD.FTZ R120, R104, R120 ;  /* 0x0000007868787221 */ /* 0x020fe20000010000 */
[----:B------:R-:W-:Y:S05]  /*1f60*/  BRA `(.L_x_17926) ;  /* 0x0000002000007947 */ /* 0x000fea0003800000 */
.L_x_17924:
[----:B-1---5:R-:W-:-:S04]  /*1f70*/  FADD.FTZ R120, R100, R120 ;  /* 0x0000007864787221 */ /* 0x022fc80000010000 */
[----:B------:R-:W-:-:S05]  /*1f80*/  @P2 FADD.FTZ R120, R104, R120 ;  /* 0x0000007868782221 */ /* 0x000fca0000010000 */
.L_x_17926:
[----:B-----5:R-:W-:Y:S02]  /*1f90*/  MOV R108, R120 ;  /* 0x00000078006c7202 */ /* 0x020fe40000000f00 */
.L_x_17927:
[----:B------:R-:W-:Y:S05]  /*1fa0*/  @P3 BRA `(.L_x_17928) ;  /* 0x0000007000003947 */ /* 0x000fea0003800000 */
[----:B------:R-:W-:-:S04]  /*1fb0*/  ISETP.NE.U32.AND P4, PT, RZ, c[0x0][0x180], PT ;  /* 0x00006000ff007a0c */ /* 0x000fc80003f85070 */
[----:B------:R-:W-:-:S13]  /*1fc0*/  ISETP.NE.AND.EX P4, PT, RZ, c[0x0][0x184], PT, P4 ;  /* 0x00006100ff007a0c */ /* 0x000fda0003f85340 */
[----:B------:R-:W-:Y:S05]  /*1fd0*/  @P4 BRA `(.L_x_17929) ;  /* 0x0000002000004947 */ /* 0x000fea0003800000 */
[----:B------:R-:W-:Y:S05]  /*1fe0*/  @P1 BRA `(.L_x_17930) ;  /* 0x0000005000001947 */ /* 0x000fea0003800000 */
[----:B------:R-:W-:Y:S05]  /*1ff0*/  BRA `(.L_x_17931) ;  /* 0x0000005000007947 */ /* 0x000fea0003800000 */
.L_x_17929:
[----:B-----5:R-:W-:Y:S01]  /*2000*/  FADD.FTZ R121, R105, R121 ;  /* 0x0000007969797221 */ /* 0x020fe20000010000 */
[----:B------:R-:W-:Y:S05]  /*2010*/  BRA `(.L_x_17930) ;  /* 0x0000002000007947 */ /* 0x000fea0003800000 */
.L_x_17928:
[----:B-----5:R-:W-:-:S04]  /*2020*/  FADD.FTZ R121, R101, R121 ;  /* 0x0000007965797221 */ /* 0x020fc80000010000 */
[----:B------:R-:W-:-:S05]  /*2030*/  @P2 FADD.FTZ R121, R105, R121 ;  /* 0x0000007969792221 */ /* 0x000fca0000010000 */
.L_x_17930:
[----:B-----5:R-:W-:Y:S02]  /*2040*/  MOV R109, R121 ;  /* 0x00000079006d7202 */ /* 0x020fe40000000f00 */
.L_x_17931:
[----:B------:R-:W-:Y:S05]  /*2050*/  @P3 BRA `(.L_x_17932) ;  /* 0x0000007000003947 */ /* 0x000fea0003800000 */
[----:B------:R-:W-:-:S04]  /*2060*/  ISETP.NE.U32.AND P4, PT, RZ, c[0x0][0x180], PT ;  /* 0x00006000ff007a0c */ /* 0x000fc80003f85070 */
[----:B------:R-:W-:-:S13]  /*2070*/  ISETP.NE.AND.EX P4, PT, RZ, c[0x0][0x184], PT, P4 ;  /* 0x00006100ff007a0c */ /* 0x000fda0003f85340 */
[----:B------:R-:W-:Y:S05]  /*2080*/  @P4 BRA `(.L_x_17933) ;  /* 0x0000002000004947 */ /* 0x000fea0003800000 */
[----:B------:R-:W-:Y:S05]  /*2090*/  @P1 BRA `(.L_x_17934) ;  /* 0x0000005000001947 */ /* 0x000fea0003800000 */
[----:B------:R-:W-:Y:S05]  /*20a0*/  BRA `(.L_x_17935) ;  /* 0x0000005000007947 */ /* 0x000fea0003800000 */
.L_x_17933:
[----:B-----5:R-:W-:Y:S01]  /*20b0*/  FADD.FTZ R122, R106, R122 ;  /* 0x0000007a6a7a7221 */ /* 0x020fe20000010000 */
[----:B------:R-:W-:Y:S05]  /*20c0*/  BRA `(.L_x_17934) ;  /* 0x0000002000007947 */ /* 0x000fea0003800000 */
.L_x_17932:
[----:B-----5:R-:W-:-:S04]  /*20d0*/  FADD.FTZ R122, R102, R122 ;  /* 0x0000007a667a7221 */ /* 0x020fc80000010000 */
[----:B------:R-:W-:-:S05]  /*20e0*/  @P2 FADD.FTZ R122, R106, R122 ;  /* 0x0000007a6a7a2221 */ /* 0x000fca0000010000 */
.L_x_17934:
[----:B-----5:R-:W-:Y:S02]  /*20f0*/  MOV R110, R122 ;  /* 0x0000007a006e7202 */ /* 0x020fe40000000f00 */
.L_x_17935:
[----:B------:R-:W-:Y:S05]  /*2100*/  @P3 BRA `(.L_x_17936) ;  /* 0x0000007000003947 */ /* 0x000fea0003800000 */
[----:B------:R-:W-:-:S04]  /*2110*/  ISETP.NE.U32.AND P2, PT, RZ, c[0x0][0x180], PT ;  /* 0x00006000ff007a0c */ /* 0x000fc80003f45070 */
[----:B------:R-:W-:-:S13]  /*2120*/  ISETP.NE.AND.EX P2, PT, RZ, c[0x0][0x184], PT, P2 ;  /* 0x00006100ff007a0c */ /* 0x000fda0003f45320 */
[----:B------:R-:W-:Y:S05]  /*2130*/  @P2 BRA `(.L_x_17937) ;  /* 0x0000002000002947 */ /* 0x000fea0003800000 */
[----:B------:R-:W-:Y:S05]  /*2140*/  @P1 BRA `(.L_x_17938) ;  /* 0x0000005000001947 */ /* 0x000fea0003800000 */
[----:B------:R-:W-:Y:S05]  /*2150*/  BRA `(.L_x_17939) ;  /* 0x0000005000007947 */ /* 0x000fea0003800000 */
.L_x_17937:
[----:B-----5:R-:W-:Y:S01]  /*2160*/  FADD.FTZ R123, R107, R123 ;  /* 0x0000007b6b7b7221 */ /* 0x020fe20000010000 */
[----:B------:R-:W-:Y:S05]  /*2170*/  BRA `(.L_x_17938) ;  /* 0x0000002000007947 */ /* 0x000fea0003800000 */
.L_x_17936:
[----:B-----5:R-:W-:-:S04]  /*2180*/  FADD.FTZ R123, R103, R123 ;  /* 0x0000007b677b7221 */ /* 0x020fc80000010000 */
[----:B------:R-:W-:-:S05]  /*2190*/  @P2 FADD.FTZ R123, R107, R123 ;  /* 0x0000007b6b7b2221 */ /* 0x000fca0000010000 */
.L_x_17938:
[----:B-----5:R-:W-:Y:S02]  /*21a0*/  MOV R111, R123 ;  /* 0x0000007b006f7202 */ /* 0x020fe40000000f00 */
.L_x_17939:
[----:B------:R-:W-:-:S04]  /*21b0*/  @P1 LEA R140, P2, R142, c[0x0][0x188], 0x4 ;  /* 0x000062008e8c1a11 */ /* 0x000fc800078420ff */
[C---:B------:R-:W-:Y:S02]  /*21c0*/  @P1 LEA.HI.X R141, R142.reuse, c[0x0][0x18c], RZ, 0x4, P2 ;  /* 0x000063008e8d1a11 */ /* 0x040fe400010f24ff */
[----:B------:R-:W-:-:S03]  /*21d0*/  IADD3 R142, R142, 0x100, RZ ;  /* 0x000001008e8e7810 */ /* 0x000fc60007ffe0ff */
[----:B------:R1:W-:Y:S04]  /*21e0*/  @P1 STG.E.128 [R140.64], R108 ;  /* 0x0000006c8c001986 */ /* 0x0003e8000c101d04 */
.L_x_17923:
[----:B------:R-:W-:Y:S05]  /*21f0*/  BSYNC B0 ;  /* 0x0000000000007941 */ /* 0x000fea0003800000 */
.L_x_17922:
        /* <DEDUP_REMOVED lines=24> */
.L_x_17943:
[----:B-----5:R-:W-:Y:S01]  /*2380*/  FADD.FTZ R132, R104, R132 ;  /* 0x0000008468847221 */ /* 0x020fe20000010000 */
[----:B------:R-:W-:Y:S05]  /*2390*/  BRA `(.L_x_17944) ;  /* 0x0000002000007947 */ /* 0x000fea0003800000 */
.L_x_17942:
[----:B-1---5:R-:W-:-:S04]  /*23a0*/  FADD.FTZ R132, R100, R132 ;  /* 0x0000008464847221 */ /* 0x022fc80000010000 */
[----:B------:R-:W-:-:S05]  /*23b0*/  @P2 FADD.FTZ R132, R104, R132 ;  /* 0x0000008468842221 */ /* 0x000fca0000010000 */
.L_x_17944:
[----:B-----5:R-:W-:Y:S02]  /*23c0*/  MOV R108, R132 ;  /* 0x00000084006c7202 */ /* 0x020fe40000000f00 */
.L_x_17945:
[----:B------:R-:W-:Y:S05]  /*23d0*/  @P3 BRA `(.L_x_17946) ;  /* 0x0000007000003947 */ /* 0x000fea0003800000 */
[----:B------:R-:W-:-:S04]  /*23e0*/  ISETP.NE.U32.AND P4, PT, RZ, c[0x0][0x180], PT ;  /* 0x00006000ff007a0c */ /* 0x000fc80003f85070 */
[----:B------:R-:W-:-:S13]  /*23f0*/  ISETP.NE.AND.EX P4, PT, RZ, c[0x0][0x184], PT, P4 ;  /* 0x00006100ff007a0c */ /* 0x000fda0003f85340 */
[----:B------:R-:W-:Y:S05]  /*2400*/  @P4 BRA `(.L_x_17947) ;  /* 0x0000002000004947 */ /* 0x000fea0003800000 */
[----:B------:R-:W-:Y:S05]  /*2410*/  @P1 BRA `(.L_x_17948) ;  /* 0x0000005000001947 */ /* 0x000fea0003800000 */
[----:B------:R-:W-:Y:S05]  /*2420*/  BRA `(.L_x_17949) ;  /* 0x0000005000007947 */ /* 0x000fea0003800000 */
.L_x_17947:
[----:B-----5:R-:W-:Y:S01]  /*2430*/  FADD.FTZ R133, R105, R133 ;  /* 0x0000008569857221 */ /* 0x020fe20000010000 */
[----:B------:R-:W-:Y:S05]  /*2440*/  BRA `(.L_x_17948) ;  /* 0x0000002000007947 */ /* 0x000fea0003800000 */
.L_x_17946:
[----:B-----5:R-:W-:-:S04]  /*2450*/  FADD.FTZ R133, R101, R133 ;  /* 0x0000008565857221 */ /* 0x020fc80000010000 */
[----:B------:R-:W-:-:S05]  /*2460*/  @P2 FADD.FTZ R133, R105, R133 ;  /* 0x0000008569852221 */ /* 0x000fca0000010000 */
.L_x_17948:
[----:B-----5:R-:W-:Y:S02]  /*2470*/  MOV R109, R133 ;  /* 0x00000085006d7202 */ /* 0x020fe40000000f00 */
.L_x_17949:
[----:B------:R-:W-:Y:S05]  /*2480*/  @P3 BRA `(.L_x_17950) ;  /* 0x0000007000003947 */ /* 0x000fea0003800000 */
[----:B------:R-:W-:-:S04]  /*2490*/  ISETP.NE.U32.AND P4, PT, RZ, c[0x0][0x180], PT ;  /* 0x00006000ff007a0c */ /* 0x000fc80003f85070 */
[----:B------:R-:W-:-:S13]  /*24a0*/  ISETP.NE.AND.EX P4, PT, RZ, c[0x0][0x184], PT, P4 ;  /* 0x00006100ff007a0c */ /* 0x000fda0003f85340 */
[----:B------:R-:W-:Y:S05]  /*24b0*/  @P4 BRA `(.L_x_17951) ;  /* 0x0000002000004947 */ /* 0x000fea0003800000 */
[----:B------:R-:W-:Y:S05]  /*24c0*/  @P1 BRA `(.L_x_17952) ;  /* 0x0000005000001947 */ /* 0x000fea0003800000 */
[----:B------:R-:W-:Y:S05]  /*24d0*/  BRA `(.L_x_17953) ;  /* 0x0000005000007947 */ /* 0x000fea0003800000 */
.L_x_17951:
[----:B-----5:R-:W-:Y:S01]  /*24e0*/  FADD.FTZ R134, R106, R134 ;  /* 0x000000866a867221 */ /* 0x020fe20000010000 */
[----:B------:R-:W-:Y:S05]  /*24f0*/  BRA `(.L_x_17952) ;  /* 0x0000002000007947 */ /* 0x000fea0003800000 */
.L_x_17950:
[----:B-----5:R-:W-:-:S04]  /*2500*/  FADD.FTZ R134, R102, R134 ;  /* 0x0000008666867221 */ /* 0x020fc80000010000 */
[----:B------:R-:W-:-:S05]  /*2510*/  @P2 FADD.FTZ R134, R106, R134 ;  /* 0x000000866a862221 */ /* 0x000fca0000010000 */
.L_x_17952:
[----:B-----5:R-:W-:Y:S02]  /*2520*/  MOV R110, R134 ;  /* 0x00000086006e7202 */ /* 0x020fe40000000f00 */
.L_x_17953:
[----:B------:R-:W-:Y:S05]  /*2530*/  @P3 BRA `(.L_x_17954) ;  /* 0x0000007000003947 */ /* 0x000fea0003800000 */
[----:B------:R-:W-:-:S04]  /*2540*/  ISETP.NE.U32.AND P2, PT, RZ, c[0x0][0x180], PT ;  /* 0x00006000ff007a0c */ /* 0x000fc80003f45070 */
[----:B------:R-:W-:-:S13]  /*2550*/  ISETP.NE.AND.EX P2, PT, RZ, c[0x0][0x184], PT, P2 ;  /* 0x00006100ff007a0c */ /* 0x000fda0003f45320 */
[----:B------:R-:W-:Y:S05]  /*2560*/  @P2 BRA `(.L_x_17955) ;  /* 0x0000002000002947 */ /* 0x000fea0003800000 */
[----:B------:R-:W-:Y:S05]  /*2570*/  @P1 BRA `(.L_x_17956) ;  /* 0x0000005000001947 */ /* 0x000fea0003800000 */
[----:B------:R-:W-:Y:S05]  /*2580*/  BRA `(.L_x_17957) ;  /* 0x0000005000007947 */ /* 0x000fea0003800000 */
.L_x_17955:
[----:B-----5:R-:W-:Y:S01]  /*2590*/  FADD.FTZ R135, R107, R135 ;  /* 0x000000876b877221 */ /* 0x020fe20000010000 */
[----:B------:R-:W-:Y:S05]  /*25a0*/  BRA `(.L_x_17956) ;  /* 0x0000002000007947 */ /* 0x000fea0003800000 */
.L_x_17954:
[----:B-----5:R-:W-:-:S04]  /*25b0*/  FADD.FTZ R135, R103, R135 ;  /* 0x0000008767877221 */ /* 0x020fc80000010000 */
[----:B------:R-:W-:-:S05]  /*25c0*/  @P2 FADD.FTZ R135, R107, R135 ;  /* 0x000000876b872221 */ /* 0x000fca0000010000 */
.L_x_17956:
[----:B-----5:R-:W-:Y:S02]  /*25d0*/  MOV R111, R135 ;  /* 0x00000087006f7202 */ /* 0x020fe40000000f00 */
.L_x_17957:
[----:B------:R-:W-:-:S04]  /*25e0*/  @P1 LEA R140, P2, R142, c[0x0][0x188], 0x4 ;  /* 0x000062008e8c1a11 */ /* 0x000fc800078420ff */
[----:B------:R-:W-:-:S05]  /*25f0*/  @P1 LEA.HI.X R141, R142, c[0x0][0x18c], RZ, 0x4, P2 ;  /* 0x000063008e8d1a11 */ /* 0x000fca00010f24ff */
[----:B------:R1:W-:Y:S04]  /*2600*/  @P1 STG.E.128 [R140.64], R108 ;  /* 0x0000006c8c001986 */ /* 0x0003e8000c101d04 */
.L_x_17941:
[----:B------:R-:W-:Y:S05]  /*2610*/  BSYNC B0 ;  /* 0x0000000000007941 */ /* 0x000fea0003800000 */
.L_x_17940:
[----:B-1---5:R-:W-:Y:S01]  /*2620*/  FADD.FTZ R140, RZ, R124 ;  /* 0x0000007cff8c7221 */ /* 0x022fe20000010000 */
        /* <DEDUP_REMOVED lines=34> */
[----:B------:R1:W2:Y:S02]  /*2850*/  SHFL.BFLY PT, R140, R141, 0x1, 0x1f ;  /* 0x0c201f008d8c7f89 */ /* 0x0002a400000e0000 */
.L_x_17974:
        /* <DEDUP_REMOVED lines=69> */
.L_x_17975:
[----:B------:R-:W-:Y:S01]  /*2cb0*/  LOP3.LUT P2, RZ, R0, 0x1f, RZ, 0xc0, !PT ;  /* 0x0000001f00ff7812 */ /* 0x000fe2000784c0ff */
[----:B-1----:R-:W-:Y:S01]  /*2cc0*/  FADD.FTZ R141, R148, R143 ;  /* 0x0000008f948d7221 */ /* 0x002fe20000010000 */
[----:B------:R-:W-:Y:S01]  /*2cd0*/  SHF.R.U32.HI R144, RZ, 0x5, R0 ;  /* 0x00000005ff907819 */ /* 0x000fe20000011600 */
[----:B------:R-:W-:Y:S01]  /*2ce0*/  WARPSYNC 0xffffffff ;  /* 0xffffffff00007948 */ /* 0x000fe20003800000 */
[----:B------:R-:W-:Y:S02]  /*2cf0*/  LOP3.LUT R145, R0, 0x1f, RZ, 0xc0, !PT ;  /* 0x0000001f00917812 */ /* 0x000fe400078ec0ff */
[----:B0-----:R-:W-:-:S07]  /*2d00*/  LOP3.LUT R143, R144, 0x7, RZ, 0xc0, !PT ;  /* 0x00000007908f7812 */ /* 0x001fce00078ec0ff */
[----:B------:R-:W-:-:S05]  /*2d10*/  @!P2 IADD3 R144, R142, R143, RZ ;  /* 0x0000008f8e90a210 */ /* 0x000fca0007ffe0ff */
[----:B------:R0:W-:Y:S01]  /*2d20*/  @!P2 STS.64 [R144.X8], R140 ;  /* 0x0000008c9000a388 */ /* 0x0001e20000008a00 */
[----:B------:R-:W-:-:S12]  /*2d30*/  ISETP.GT.U32.AND P2, PT, R145, 0x7, PT ;  /* 0x000000079100780c */ /* 0x000fd80003f44070 */
[----:B------:R-:W-:Y:S01]  /*2d40*/  BAR.SYNC.DEFER_BLOCKING 0x0 ;  /* 0x0000000000007b1d */ /* 0x000fe20000010000 */
[----:B------:R-:W-:Y:S01]  /*2d50*/  @!P2 IADD3 R142, R142, R145, RZ ;  /* 0x000000918e8ea210 */ /* 0x000fe20007ffe0ff */
[----:B0-----:R-:W-:Y:S01]  /*2d60*/  HFMA2.MMA R140, -RZ, RZ, 0, 0 ;  /* 0x00000000ff8c7435 */ /* 0x001fe200000001ff */
[----:B------:R-:W-:-:S03]  /*2d70*/  CS2R R144, SRZ ;  /* 0x0000000000907805 */ /* 0x000fc6000001ff00 */
[----:B------:R-:W-:Y:S02]  /*2d80*/  BSSY B0, `(.L_x_17960) ;  /* 0x000005c000007945 */ /* 0x000fe40003800000 */
[----:B------:R-:W-:-:S04]  /*2d90*/  @!P2 MOV R140, R138 ;  /* 0x0000008a008ca202 */ /* 0x000fc80000000f00 */
        /* <DEDUP_REMOVED lines=8> */
[----:B--2---:R-:W-:Y:S01]  /*2e20*/  MUFU.RCP R149, R148 ;  /* 0x0000009400957308 */ /* 0x004fe20000001000 */
[----:B-1----:R-:W1:Y:S01]  /*2e30*/  SHFL.DOWN PT, R147, R144, 0x4, 0x1f ;  /* 0x08801f0090937f89 */ /* 0x002e6200000e0000 */
[----:B0-----:R-:W-:-:S06]  /*2e40*/  IMAD.IADD R152, R146, 0x1, R155 ;  /* 0x0000000192987824 */ /* 0x001fcc00078e029b */
[----:B------:R-:W0:Y:S01]  /*2e50*/  I2F R154, R152 ;  /* 0x00000098009a7306 */ /* 0x000e220000201400 */
[----:B------:R-:W-:Y:S07]  /*2e60*/  SHFL.DOWN PT, R159, R152, 0x1, 0x1f ;  /* 0x08201f00989f7f89 */ /* 0x000fee00000e0000 */
[----:B------:R-:W2:Y:S08]  /*2e70*/  I2F R155, R155 ;  /* 0x0000009b009b7306 */ /* 0x000eb00000201400 */
[----:B0-----:R-:W0:Y:S01]  /*2e80*/  MUFU.RCP R146, R154 ;  /* 0x0000009a00927308 */ /* 0x001e220000001000 */
[----:B-1----:R-:W-:-:S04]  /*2e90*/  FMUL.FTZ R142, R147, R141 ;  /* 0x0000008d938e7220 */ /* 0x002fc80000410000 */
[----:B------:R-:W-:Y:S02]  /*2ea0*/  FFMA.FTZ R142, R151, R144, R142 ;  /* 0x00000090978e7223 */ /* 0x000fe4000001008e */
[----:B------:R-:W-:Y:S02]  /*2eb0*/  FADD.FTZ R144, -R147, R144 ;  /* 0x0000009093907221 */ /* 0x000fe40000010100 */
[----:B------:R-:W-:Y:S02]  /*2ec0*/  FMUL.FTZ R153, R149, R142 ;  /* 0x0000008e95997220 */ /* 0x000fe40000410000 */
[----:B------:R-:W-:-:S03]  /*2ed0*/  FMUL.FTZ R144, R144, R144 ;  /* 0x0000009090907220 */ /* 0x000fc60000410000 */
[----:B------:R-:W2:Y:S01]  /*2ee0*/  SHFL.DOWN PT, R150, R153, 0x2, 0x1f ;  /* 0x08401f0099967f89 */ /* 0x000ea200000e0000 */
[----:B------:R-:W-:-:S04]  /*2ef0*/  FMUL.FTZ R144, R144, R151 ;  /* 0x0000009790907220 */ /* 0x000fc80000410000 */
[----:B------:R-:W-:Y:S02]  /*2f00*/  FMUL.FTZ R144, R144, R141 ;  /* 0x0000008d90907220 */ /* 0x000fe40000410000 */
[----:B--2---:R-:W-:Y:S02]  /*2f10*/  FMUL.FTZ R140, R150, R155 ;  /* 0x0000009b968c7220 */ /* 0x004fe40000410000 */
        /* <DEDUP_REMOVED lines=9> */
[----:B------:R-:W1:Y:S08]  /*2fb0*/  I2F R158, R140 ;  /* 0x0000008c009e7306 */ /* 0x000e700000201400 */
[----:B-1----:R-:W1:Y:S01]  /*2fc0*/  MUFU.RCP R158, R158 ;  /* 0x0000009e009e7308 */ /* 0x002e620000001000 */
[----:B0-----:R-:W-:-:S02]  /*2fd0*/  FMUL.FTZ R142, R156, R159 ;  /* 0x0000009f9c8e7220 */ /* 0x001fc40000410000 */
[----:B------:R-:W-:Y:S02]  /*2fe0*/  FADD.FTZ R156, R157, -R156 ;  /* 0x8000009c9d9c7221 */ /* 0x000fe40000010000 */
[----:B------:R-:W-:-:S04]  /*2ff0*/  FFMA.FTZ R161, R154, R157, R142 ;  /* 0x0000009d9aa17223 */ /* 0x000fc8000001008e */
[----:B-1----:R-:W-:-:S06]  /*3000*/  FMUL.FTZ R161, R158, R161 ;  /* 0x000000a19ea17220 */ /* 0x002fcc0000410000 */
[----:B------:R-:W0:Y:S02]  /*3010*/  SHFL.IDX PT, R161, R161, RZ, 0x1f ;  /* 0x00001fffa1a17589 */ /* 0x000e2400000e0000 */
[C---:B0-----:R-:W-:Y:S01]  /*3020*/  FMUL.FTZ R142, R161.reuse, R161 ;  /* 0x000000a1a18e7220 */ /* 0x041fe20000410000 */
[----:B------:R-:W-:-:S04]  /*3030*/  FSEL R140, R161, RZ, !P2 ;  /* 0x000000ffa18c7208 */ /* 0x000fc80005000000 */
[----:B------:R-:W-:Y:S02]  /*3040*/  FSEL R163, R142, RZ, P2 ;  /* 0x000000ff8ea37208 */ /* 0x000fe40001000000 */
[----:B------:R-:W0:Y:S01]  /*3050*/  SHFL.DOWN PT, R142, R145, 0x4, 0x1f ;  /* 0x08801f00918e7f89 */ /* 0x000e2200000e0000 */
[----:B------:R-:W-:-:S13]  /*3060*/  LOP3.LUT P2, RZ, R143, 0x1f, R0, 0xf8, !PT ;  /* 0x0000001f8fff7812 */ /* 0x000fda000784f800 */
[----:B------:R-:W-:Y:S01]  /*3070*/  @!P2 MOV R143, 0x4 ;  /* 0x00000004008fa802 */ /* 0x000fe20000000f00 */
[----:B0-----:R-:W-:Y:S02]  /*3080*/  FADD.FTZ R142, R142, R145 ;  /* 0x000000918e8e7221 */ /* 0x001fe40000010000 */
[----:B------:R-:W-:Y:S02]  /*3090*/  FMUL.FTZ R145, R156, R156 ;  /* 0x0000009c9c917220 */ /* 0x000fe40000410000 */
[----:B------:R-:W-:Y:S02]  /*30a0*/  FFMA.FTZ R142, R149, R144, R142 ;  /* 0x00000090958e7223 */ /* 0x000fe4000001008e */
[----:B------:R-:W-:-:S03]  /*30b0*/  FMUL.FTZ R154, R154, R145 ;  /* 0x000000919a9a7220 */ /* 0x000fc60000410000 */
[----:B------:R-:W0:Y:S01]  /*30c0*/  SHFL.DOWN PT, R141, R142, 0x2, 0x1f ;  /* 0x08401f008e8d7f89 */ /* 0x000e2200000e0000 */
[----:B------:R-:W-:Y:S02]  /*30d0*/  FMUL.FTZ R154, R154, R159 ;  /* 0x0000009f9a9a7220 */ /* 0x000fe40000410000 */
[----:B0-----:R-:W-:Y:S01]  /*30e0*/  FADD.FTZ R141, R142, R141 ;  /* 0x0000008d8e8d7221 */ /* 0x001fe20000010000 */
[----:B------:R-:W-:-:S03]  /*30f0*/  MOV R142, c[0x0][0x1e0] ;  /* 0x00007800008e7a02 */ /* 0x000fc60000000f00 */
[----:B------:R-:W-:-:S05]  /*3100*/  FFMA.FTZ R141, R146, R147, R141 ;  /* 0x00000093928d7223 */ /* 0x000fca000001008d */
[----:B------:R-:W0:Y:S02]  /*3110*/  SHFL.DOWN PT, R144, R141, 0x1, 0x1f ;  /* 0x08201f008d907f89 */ /* 0x000e2400000e0000 */
[----:B0-----:R-:W-:-:S04]  /*3120*/  FADD.FTZ R145, R141, R144 ;  /* 0x000000908d917221 */ /* 0x001fc80000010000 */
[----:B------:R-:W-:-:S05]  /*3130*/  FFMA.FTZ R154, R158, R154, R145 ;  /* 0x0000009a9e9a7223 */ /* 0x000fca0000010091 */
[----:B------:R-:W0:Y:S02]  /*3140*/  SHFL.IDX PT, R145, R154, RZ, 0x1f ;  /* 0x00001fff9a917589 */ /* 0x000e2400000e0000 */
[----:B0-----:R-:W-:Y:S01]  /*3150*/  FFMA.FTZ R142, R145, R142, c[0x0][0x228] ;  /* 0x00008a00918e7623 */ /* 0x001fe2000001008e */
[----:B------:R-:W-:-:S03]  /*3160*/  @!P2 MOV R145, 0x4 ;  /* 0x000000040091a802 */ /* 0x000fc60000000f00 */
[----:B------:R-:W-:Y:S02]  /*3170*/  FADD.FTZ R163, R142, R163 ;  /* 0x000000a38ea37221 */ /* 0x000fe40000010000 */
[C---:B------:R-:W-:Y:S02]  /*3180*/  @!P2 IMAD.WIDE R142, R136.reuse, R143, c[0x0][0x1a0] ;  /* 0x00006800888ea625 */ /* 0x040fe400078e028f */
[----:B------:R-:W0:Y:S02]  /*3190*/  MUFU.RSQ R141, R163 ;  /* 0x000000a3008d7308 */ /* 0x000e240000001400 */
[----:B------:R-:W-:Y:S01]  /*31a0*/  @!P2 IMAD.WIDE R144, R136, R145, c[0x0][0x1a8] ;  /* 0x00006a008890a625 */ /* 0x000fe200078e0291 */
[----:B------:R1:W-:Y:S04]  /*31b0*/  @!P2 STG.E [R142.64], R161 ;  /* 0x000000a18e00a986 */ /* 0x0003e8000c101904 */
[----:B0-----:R1:W-:Y:S01]  /*31c0*/  @!P2 STG.E [R144.64], R141 ;  /* 0x0000008d9000a986 */ /* 0x0013e2000c101904 */
[----:B------:R-:W-:Y:S05]  /*31d0*/  @!P0 BRA `(.L_x_17961) ;  /* 0x0000016000008947 */ /* 0x000fea0003800000 */
[--C-:B------:R-:W-:Y:S01]  /*31e0*/  FADD.FTZ R146, R126, -R140.reuse ;  /* 0x8000008c7e927221 */ /* 0x100fe20000010000 */
[----:B------:R-:W-:Y:S01]  /*31f0*/  MOV R150, 0x10 ;  /* 0x0000001000967802 */ /* 0x000fe20000000f00 */
[----:B-1----:R-:W-:-:S02]  /*3200*/  FADD.FTZ R142, R124, -R140 ;  /* 0x8000008c7c8e7221 */ /* 0x002fc40000010000 */
[--C-:B------:R-:W-:Y:S02]  /*3210*/  FADD.FTZ R148, R127, -R140.reuse ;  /* 0x8000008c7f947221 */ /* 0x100fe40000010000 */
[----:B------:R-:W-:Y:S02]  /*3220*/  FADD.FTZ R144, R125, -R140 ;  /* 0x8000008c7d907221 */ /* 0x000fe40000010000 */
[C---:B------:R-:W-:Y:S02]  /*3230*/  FMUL.FTZ R149, R141.reuse, R146 ;  /* 0x000000928d957220 */ /* 0x040fe40000410000 */
[C---:B------:R-:W-:Y:S02]  /*3240*/  FMUL.FTZ R148, R141.reuse, R148 ;  /* 0x000000948d947220 */ /* 0x040fe40000410000 */
[C---:B------:R-:W-:Y:S02]  /*3250*/  FMUL.FTZ R146, R141.reuse, R144 ;  /* 0x000000908d927220 */ /* 0x040fe40000410000 */
[----:B------:R-:W-:-:S02]  /*3260*/  FMUL.FTZ R147, R141, R142 ;  /* 0x0000008e8d937220 */ /* 0x000fc40000410000 */
[----:B------:R-:W-:-:S04]  /*3270*/  IMAD.WIDE.U32 R142, R139, R150, c[0x0][0x208] ;  /* 0x000082008b8e7625 */ /* 0x000fc800078e0096 */
[C---:B------:R-:W-:Y:S01]  /*3280*/  IMAD.WIDE.U32 R144, R139.reuse, R150, c[0x0][0x210] ;  /* 0x000084008b907625 */ /* 0x040fe200078e0096 */
[----:B------:R-:W-:-:S03]  /*3290*/  IADD3 R139, R139, 0x100, RZ ;  /* 0x000001008b8b7810 */ /* 0x000fc60007ffe0ff */
[----:B------:R-:W-:Y:S02]  /*32a0*/  FFMA.FTZ R155, R15, R148, R7 ;  /* 0x000000940f9b7223 */ /* 0x000fe40000010007 */
[----:B------:R-:W-:Y:S02]  /*32b0*/  FFMA.FTZ R154, R14, R149, R6 ;  /* 0x000000950e9a7223 */ /* 0x000fe40000010006 */
        /* <DEDUP_REMOVED lines=8> */
.L_x_17961:
[----:B------:R-:W-:Y:S05]  /*3340*/  BSYNC B0 ;  /* 0x0000000000007941 */ /* 0x000fea0003800000 */
.L_x_17960:
        /* <DEDUP_REMOVED lines=25> */
.L_x_17963:
[----:B------:R-:W-:Y:S05]  /*34e0*/  BSYNC B0 ;  /* 0x0000000000007941 */ /* 0x000fea0003800000 */
.L_x_17962:
[----:B------:R-:W-:Y:S01]  /*34f0*/  ISETP.GE.U32.AND P2, PT, R2, 0x300, PT ;  /* 0x000003000200780c */ /* 0x000fe20003f46070 */
[----:B------:R-:W-:-:S12]  /*3500*/  BSSY B0, `(.L_x_17964) ;  /* 0x0000018000007945 */ /* 0x000fd80003800000 */
[----:B------:R-:W-:Y:S05]  /*3510*/  @!P2 BRA `(.L_x_17965) ;  /* 0x000001600000a947 */ /* 0x000fea0003800000 */
[--C-:B------:R-:W-:Y:S01]  /*3520*/  FADD.FTZ R146, R114, -R140.reuse ;  /* 0x8000008c72927221 */ /* 0x100fe20000010000 */
[----:B0-----:R-:W-:Y:S01]  /*3530*/  MOV R150, 0x10 ;  /* 0x0000001000967802 */ /* 0x001fe20000000f00 */
        /* <DEDUP_REMOVED lines=20> */
.L_x_17965:
[----:B------:R-:W-:Y:S05]  /*3680*/  BSYNC B0 ;  /* 0x0000000000007941 */ /* 0x000fea0003800000 */
.L_x_17964:
        /* <DEDUP_REMOVED lines=25> */
.L_x_17967:
[----:B------:R-:W-:Y:S05]  /*3820*/  BSYNC B0 ;  /* 0x0000000000007941 */ /* 0x000fea0003800000 */
.L_x_17966:
        /* <DEDUP_REMOVED lines=25> */
.L_x_17969:
[----:B------:R-:W-:Y:S05]  /*39c0*/  BSYNC B0 ;  /* 0x0000000000007941 */ /* 0x000fea0003800000 */
.L_x_17968:
[----:B------:R-:W-:Y:S01]  /*39d0*/  ISETP.GE.U32.AND P2, PT, R2, 0x600, PT ;  /* 0x000006000200780c */ /* 0x000fe20003f46070 */
        /* <DEDUP_REMOVED lines=12> */
[----:B------:R-:W-:-:S04]  /*3aa0*/  IMAD.WIDE.U32 R142, R139, R150, c[0x0][0x210] ;  /* 0x000084008b8e7625 */ /* 0x000fc800078e0096 */
[-C--:B------:R-:W-:Y:S02]  /*3ab0*/  FFMA.FTZ R151, R95, R148.reuse, R87 ;  /* 0x000000945f977223 */ /* 0x080fe40000010057 */
[----:B------:R-:W-:Y:S02]  /*3ac0*/  FFMA.FTZ R155, R99, R148, R91 ;  /* 0x00000094639b7223 */ /* 0x000fe4000001005b */
[----:B------:R-:W-:Y:S02]  /*3ad0*/  FFMA.FTZ R150, R94, R147, R86 ;  /* 0x000000935e967223 */ /* 0x000fe40000010056 */
[----:B------:R-:W-:Y:S02]  /*3ae0*/  FFMA.FTZ R149, R93, R144, R85 ;  /* 0x000000905d957223 */ /* 0x000fe40000010055 */
[----:B------:R-:W-:Y:S02]  /*3af0*/  FFMA.FTZ R148, R92, R145, R84 ;  /* 0x000000915c947223 */ /* 0x000fe40000010054 */
[----:B------:R-:W-:-:S02]  /*3b00*/  FFMA.FTZ R154, R98, R147, R90 ;  /* 0x00000093629a7223 */ /* 0x000fc4000001005a */
[----:B------:R-:W-:Y:S01]  /*3b10*/  FFMA.FTZ R153, R97, R144, R89 ;  /* 0x0000009061997223 */ /* 0x000fe20000010059 */
[----:B------:R0:W-:Y:S01]  /*3b20*/  STG.E.128 [R140.64], R148 ;  /* 0x000000948c007986 */ /* 0x0001e2000c101d04 */
[----:B------:R-:W-:-:S05]  /*3b30*/  FFMA.FTZ R152, R96, R145, R88 ;  /* 0x0000009160987223 */ /* 0x000fca0000010058 */
[----:B------:R0:W-:Y:S02]  /*3b40*/  STG.E.128 [R142.64], R152 ;  /* 0x000000988e007986 */ /* 0x0001e4000c101d04 */
.L_x_17971:
[----:B------:R-:W-:Y:S05]  /*3b50*/  BSYNC B0 ;  /* 0x0000000000007941 */ /* 0x000fea0003800000 */
.L_x_17970:
[----:B------:R-:W-:Y:S02]  /*3b60*/  LOP3.LUT P2, RZ, R137, 0xff, RZ, 0xc0, !PT ;  /* 0x000000ff89ff7812 */ /* 0x000fe4000784c0ff */
[----:B------:R-:W-:Y:S02]  /*3b70*/  IADD3 R136, R136, c[0x0][0x160], RZ ;  /* 0x0000580088887a10 */ /* 0x000fe40007ffe0ff */
[----:B------:R-:W-:Y:S02]  /*3b80*/  SEL R137, RZ, 0x1, P2 ;  /* 0x00000001ff897807 */ /* 0x000fe40001000000 */
[----:B------:R-:W-:-:S13]  /*3b90*/  ISETP.GE.AND P2, PT, R136, c[0x0][0x164], PT ;  /* 0x0000590088007a0c */ /* 0x000fda0003f46270 */
[----:B01----:R-:W-:Y:S01]  /*3ba0*/  @P2 CALL.REL.NOINC `(.L_x_17972) ;  /* 0x0000001000002944 */ /* 0x003fe20003c00000 */
[----:B------:R-:W-:Y:S05]  /*3bb0*/  BRA `(.L_x_17973) ;  /* 0xffffd10000007947 */ /* 0x000fea000383ffff */
.L_x_17972:
[----:B------:R-:W-:Y:S05]  /*3bc0*/  EXIT ;  /* 0x000000000000794d */ /* 0x000fea0003800000 */
.L_x_17958:
[----:B------:R-:W-:Y:S01]  /*3bd0*/  IMAD.MOV.U32 R148, RZ, RZ, 0x1 ;  /* 0x00000001ff947424 */ /* 0x000fe200078e00ff */
[----:B------:R-:W-:Y:S02]  /*3be0*/  MOV R146, 0x1f ;  /* 0x0000001f00927802 */ /* 0x000fe40000000f00 */
[----:B------:R-:W-:Y:S02]  /*3bf0*/  MOV R147, 0xffffffff ;  /* 0xffffffff00937802 */ /* 0x000fe40000000f00 */
[----:B------:R-:W-:Y:S02]  /*3c00*/  MOV R144, 0x3c20 ;  /* 0x00003c2000907802 */ /* 0x000fe40000000f00 */
[----:B0-----:R-:W-:Y:S05]  /*3c10*/  CALL.REL.NOINC `($__internal_72_$__cuda_sm70_shflsync_bfly_p) ;  /* 0x000006b000007944 */ /* 0x001fea0003c00000 */
[----:B-1----:R-:W-:Y:S01]  /*3c20*/  MOV R140, R148 ;  /* 0x00000094008c7202 */ /* 0x002fe20000000f00 */
[----:B0-----:R-:W-:Y:S05]  /*3c30*/  BRA `(.L_x_17974) ;  /* 0xffffec2000007947 */ /* 0x001fea000383ffff */
.L_x_17959:
[----:B------:R-:W-:Y:S01]  /*3c40*/  HFMA2.MMA R148, -RZ, RZ, 0, 1.1920928955078125e-07 ;  /* 0x00000002ff947435 */ /* 0x000fe200000001ff */
[----:B------:R-:W-:Y:S02]  /*3c50*/  MOV R146, 0x1f ;  /* 0x0000001f00927802 */ /* 0x000fe40000000f00 */
[----:B------:R-:W-:Y:S02]  /*3c60*/  MOV R147, 0xffffffff ;  /* 0xffffffff00937802 */ /* 0x000fe40000000f00 */
[----:B------:R-:W-:-:S02]  /*3c70*/  MOV R144, 0x3c90 ;  /* 0x00003c9000907802 */ /* 0x000fc40000000f00 */
[----:B0-----:R-:W-:Y:S05]  /*3c80*/  CALL.REL.NOINC `($__internal_72_$__cuda_sm70_shflsync_bfly_p) ;  /* 0x0000064000007944 */ /* 0x001fea0003c00000 */
[----:B01----:R-:W-:Y:S01]  /*3c90*/  FADD.FTZ R141, R141, R148 ;  /* 0x000000948d8d7221 */ /* 0x003fe20000010000 */
[----:B------:R-:W-:Y:S01]  /*3ca0*/  HFMA2.MMA R148, -RZ, RZ, 0, 2.384185791015625e-07 ;  /* 0x00000004ff947435 */ /* 0x000fe200000001ff */
[----:B------:R-:W-:-:S02]  /*3cb0*/  MOV R146, 0x1f ;  /* 0x0000001f00927802 */ /* 0x000fc40000000f00 */
[----:B------:R-:W-:Y:S02]  /*3cc0*/  MOV R147, 0xffffffff ;  /* 0xffffffff00937802 */ /* 0x000fe40000000f00 */
[----:B------:R-:W-:Y:S02]  /*3cd0*/  MOV R144, 0x3cf0 ;  /* 0x00003cf000907802 */ /* 0x000fe40000000f00 */
[----:B------:R-:W-:Y:S05]  /*3ce0*/  CALL.REL.NOINC `($__internal_72_$__cuda_sm70_shflsync_bfly_p) ;  /* 0x000005e000007944 */ /* 0x000fea0003c00000 */
[----:B01----:R-:W-:Y:S01]  /*3cf0*/  FADD.FTZ R141, R141, R148 ;  /* 0x000000948d8d7221 */ /* 0x003fe20000010000 */
[----:B------:R-:W-:Y:S01]  /*3d00*/  HFMA2.MMA R148, -RZ, RZ, 0, 4.76837158203125e-07 ;  /* 0x00000008ff947435 */ /* 0x000fe200000001ff */
[----:B------:R-:W-:Y:S01]  /*3d10*/  IMAD.MOV.U32 R146, RZ, RZ, 0x1f ;  /* 0x0000001fff927424 */ /* 0x000fe200078e00ff */
[----:B------:R-:W-:Y:S02]  /*3d20*/  MOV R147, 0xffffffff ;  /* 0xffffffff00937802 */ /* 0x000fe40000000f00 */
[----:B------:R-:W-:Y:S02]  /*3d30*/  MOV R144, 0x3d50 ;  /* 0x00003d5000907802 */ /* 0x000fe40000000f00 */
[----:B------:R-:W-:Y:S05]  /*3d40*/  CALL.REL.NOINC `($__internal_72_$__cuda_sm70_shflsync_bfly_p) ;  /* 0x0000058000007944 */ /* 0x000fea0003c00000 */
[----:B01----:R-:W-:Y:S01]  /*3d50*/  FADD.FTZ R141, R141, R148 ;  /* 0x000000948d8d7221 */ /* 0x003fe20000010000 */
[----:B------:R-:W-:Y:S01]  /*3d60*/  HFMA2.MMA R148, -RZ, RZ, 0, 9.5367431640625e-07 ;  /* 0x00000010ff947435 */ /* 0x000fe200000001ff */
[----:B------:R-:W-:Y:S02]  /*3d70*/  MOV R146, 0x1f ;  /* 0x0000001f00927802 */ /* 0x000fe40000000f00 */
[----:B------:R-:W-:-:S02]  /*3d80*/  MOV R147, 0xffffffff ;  /* 0xffffffff00937802 */ /* 0x000fc40000000f00 */
[----:B------:R-:W-:Y:S02]  /*3d90*/  MOV R144, 0x3db0 ;  /* 0x00003db000907802 */ /* 0x000fe40000000f00 */
[----:B------:R-:W-:Y:S05]  /*3da0*/  CALL.REL.NOINC `($__internal_72_$__cuda_sm70_shflsync_bfly_p) ;  /* 0x0000052000007944 */ /* 0x000fea0003c00000 */
        /* <DEDUP_REMOVED lines=55> */
[----:B------:R-:W-:Y:S05]  /*4120*/  CALL.REL.NOINC `($__internal_72_$__cuda_sm70_shflsync_bfly_p) ;  /* 0x000001a000007944 */ /* 0x000fea0003c00000 */
[----:B01----:R-:W-:Y:S01]  /*4130*/  FADD.FTZ R141, R141, R148 ;  /* 0x000000948d8d7221 */ /* 0x003fe20000010000 */
[----:B------:R-:W-:Y:S01]  /*4140*/  HFMA2.MMA R148, -RZ, RZ, 0, 1.1920928955078125e-07 ;  /* 0x00000002ff947435 */ /* 0x000fe200000001ff */
[----:B------:R-:W-:Y:S02]  /*4150*/  MOV R146, 0x1f ;  /* 0x0000001f00927802 */ /* 0x000fe40000000f00 */
[----:B------:R-:W-:Y:S02]  /*4160*/  MOV R147, 0xffffffff ;  /* 0xffffffff00937802 */ /* 0x000fe40000000f00 */
[----:B------:R-:W-:Y:S02]  /*4170*/  MOV R144, 0x4190 ;  /* 0x0000419000907802 */ /* 0x000fe40000000f00 */
[----:B------:R-:W-:Y:S05]  /*4180*/  CALL.REL.NOINC `($__internal_72_$__cuda_sm70_shflsync_bfly_p) ;  /* 0x0000014000007944 */ /* 0x000fea0003c00000 */
[----:B0-----:R-:W-:Y:S01]  /*4190*/  HFMA2.MMA R146, -RZ, RZ, 0, 1.847743988037109375e-06 ;  /* 0x0000001fff927435 */ /* 0x001fe200000001ff */
[----:B-1----:R-:W-:Y:S01]  /*41a0*/  FADD.FTZ R141, R141, R148 ;  /* 0x000000948d8d7221 */ /* 0x002fe20000010000 */
[----:B------:R-:W-:Y:S01]  /*41b0*/  MOV R147, 0xffffffff ;  /* 0xffffffff00937802 */ /* 0x000fe20000000f00 */
[----:B------:R-:W-:Y:S01]  /*41c0*/  IMAD.MOV.U32 R148, RZ, RZ, 0x4 ;  /* 0x00000004ff947424 */ /* 0x000fe200078e00ff */
[----:B------:R-:W-:-:S02]  /*41d0*/  MOV R144, 0x41f0 ;  /* 0x000041f000907802 */ /* 0x000fc40000000f00 */
[----:B------:R-:W-:Y:S05]  /*41e0*/  CALL.REL.NOINC `($__internal_72_$__cuda_sm70_shflsync_bfly_p) ;  /* 0x000000e000007944 */ /* 0x000fea0003c00000 */
[----:B01----:R-:W-:Y:S01]  /*41f0*/  FADD.FTZ R141, R141, R148 ;  /* 0x000000948d8d7221 */ /* 0x003fe20000010000 */
[----:B------:R-:W-:Y:S01]  /*4200*/  HFMA2.MMA R148, -RZ, RZ, 0, 4.76837158203125e-07 ;  /* 0x00000008ff947435 */ /* 0x000fe200000001ff */
[----:B------:R-:W-:-:S02]  /*4210*/  MOV R146, 0x1f ;  /* 0x0000001f00927802 */ /* 0x000fc40000000f00 */
[----:B------:R-:W-:Y:S02]  /*4220*/  MOV R147, 0xffffffff ;  /* 0xffffffff00937802 */ /* 0x000fe40000000f00 */
[----:B------:R-:W-:Y:S02]  /*4230*/  MOV R144, 0x4250 ;  /* 0x0000425000907802 */ /* 0x000fe40000000f00 */
[----:B------:R-:W-:Y:S05]  /*4240*/  CALL.REL.NOINC `($__internal_72_$__cuda_sm70_shflsync_bfly_p) ;  /* 0x0000008000007944 */ /* 0x000fea0003c00000 */
[----:B-1----:R-:W-:Y:S01]  /*4250*/  FADD.FTZ R143, R141, R148 ;  /* 0x000000948d8f7221 */ /* 0x002fe20000010000 */
[----:B------:R-:W-:Y:S01]  /*4260*/  HFMA2.MMA R148, -RZ, RZ, 0, 9.5367431640625e-07 ;  /* 0x00000010ff947435 */ /* 0x000fe200000001ff */
[----:B0-----:R-:W-:Y:S02]  /*4270*/  MOV R146, 0x1f ;  /* 0x0000001f00927802 */ /* 0x001fe40000000f00 */
[----:B------:R-:W-:Y:S02]  /*4280*/  MOV R147, 0xffffffff ;  /* 0xffffffff00937802 */ /* 0x000fe40000000f00 */
[----:B------:R-:W-:Y:S02]  /*4290*/  MOV R141, R143 ;  /* 0x0000008f008d7202 */ /* 0x000fe40000000f00 */
[----:B------:R-:W-:-:S02]  /*42a0*/  MOV R144, 0x42c0 ;  /* 0x000042c000907802 */ /* 0x000fc40000000f00 */
[----:B------:R-:W-:Y:S05]  /*42b0*/  CALL.REL.NOINC `($__internal_72_$__cuda_sm70_shflsync_bfly_p) ;  /* 0x0000001000007944 */ /* 0x000fea0003c00000 */
[----:B01----:R-:W-:Y:S05]  /*42c0*/  BRA `(.L_x_17975) ;  /* 0xffffe9e000007947 */ /* 0x003fea000383ffff */
        .weak           $__internal_72_$__cuda_sm70_shflsync_bfly_p
        .type           $__internal_72_$__cuda_sm70_shflsync_bfly_p,@function
        .size           $__internal_72_$__cuda_sm70_shflsync_bfly_p,(.L_x_20052 - $__internal_72_$__cuda_sm70_shflsync_bfly_p)
$__internal_72_$__cuda_sm70_shflsync_bfly_p:
[----:B------:R-:W-:Y:S01]  /*42d0*/  HFMA2.MMA R145, -RZ, RZ, 0, 0 ;  /* 0x00000000ff917435 */ /* 0x000fe200000001ff */
[----:B------:R-:W-:Y:S04]  /*42e0*/  WARPSYNC R147 ;  /* 0x0000009300007348 */ /* 0x000fe80003800000 */
[----:B------:R0:W1:Y:S01]  /*42f0*/  SHFL.BFLY PT, R148, R141, R148, R146 ;  /* 0x0c0000948d947389 */ /* 0x00006200000e0092 */
[----:B------:R-:W-:Y:S05]  /*4300*/  RET.REL.NODEC R144 `(_ZN10layer_norm31ln_parallel_residual_fwd_kernelINS_13Kernel_traitsIfffffjLj6144ELj1ELj1ELj8ELj16ENS_18Kernel_traits_baseILj6144EfffffjLj256EEEEELb0ELb0ELb0EEEvNS_9FwdParamsE) ;  /* 0xffffbcf090007950 */ /* 0x000fea0003c3ffff */
.L_x_17976:
        /* <DEDUP_REMOVED lines=15> */
.L_x_20052:


//--------------------- .text._ZN10layer_norm31ln_parallel_residual_fwd_kernelINS_13Kernel_traitsIfffffjLj6144ELj1ELj1ELj8ELj16ENS_18Kernel_traits_baseILj6144EfffffjLj256EEEEELb0ELb0ELb1EEEvNS_9FwdParamsE --------------------------
	.section	.text._ZN10layer_norm31ln_parallel_residual_fwd_kernelINS_13Kernel_traitsIfffffjLj6144ELj1ELj1ELj8ELj16ENS_18Kernel_traits_baseILj6144EfffffjLj256EEEEELb0ELb0ELb1EEEvNS_9FwdParamsE,"ax",@progbits
	.sectioninfo	@"SHI_REGISTERS=170"
	.align	128
        .global         _ZN10layer_norm31ln_parallel_residual_fwd_kernelINS_13Kernel_traitsIfffffjLj6144ELj1ELj1ELj8ELj16ENS_18Kernel_traits_baseILj6144EfffffjLj256EEEEELb0ELb0ELb1EEEvNS_9FwdParamsE
        .type           _ZN10layer_norm31ln_parallel_residual_fwd_kernelINS_13Kernel_traitsIfffffjLj6144ELj1ELj1ELj8ELj16ENS_18Kernel_traits_baseILj6144EfffffjLj256EEEEELb0ELb0ELb1EEEvNS_9FwdParamsE,@function
        .size           _ZN10layer_norm31ln_parallel_residual_fwd_kernelINS_13Kernel_traitsIfffffjLj6144ELj1ELj1ELj8ELj16ENS_18Kernel_traits_baseILj6144EfffffjLj256EEEEELb0ELb0ELb1EEEvNS_9FwdParamsE,(.L_x_20053 - _ZN10layer_norm31ln_parallel_residual_fwd_kernelINS_13Kernel_traitsIfffffjLj6144ELj1ELj1ELj8ELj16ENS_18Kernel_traits_baseILj6144EfffffjLj256EEEEELb0ELb0ELb1EEEvNS_9FwdParamsE)
        .other          _ZN10layer_norm31ln_parallel_residual_fwd_kernelINS_13Kernel_traitsIfffffjLj6144ELj1ELj1ELj8ELj16ENS_18Kernel_traits_baseILj6144EfffffjLj256EEEEELb0ELb0ELb1EEEvNS_9FwdParamsE,@"STO_CUDA_ENTRY STV_DEFAULT"
_ZN10layer_norm31ln_parallel_residual_fwd_kernelINS_13Kernel_traitsIfffffjLj6144ELj1ELj1ELj8ELj16ENS_18Kernel_traits_baseILj6144EfffffjLj256EEEEELb0ELb0ELb1EEEvNS_9FwdParamsE:
.text._ZN10layer_norm31ln_parallel_residual_fwd_kernelINS_13Kernel_traitsIfffffjLj6144ELj1ELj1ELj8ELj16ENS_18Kernel_traits_baseILj6144EfffffjLj256EEEEELb0ELb0ELb1EEEvNS_9FwdParamsE:
        /* <DEDUP_REMOVED lines=74> */
[----:B------:R-:W-:Y:S01]  /*04a0*/  SHF.R.U32.HI R139, RZ, 0x5, R0 ;  /* 0x00000005ff8b7819 */ /* 0x000fe20000011600 */
[----:B------:R-:W-:Y:S01]  /*04b0*/  ULDC.U8 UR6, c[0x0][0x1f0] ;  /* 0x00007c0000067ab9 */ /* 0x000fe20000000000 */
[----:B------:R-:W-:-:S02]  /*04c0*/  LOP3.LUT P0, RZ, R104, c[0x0][0x178], RZ, 0xfc, !PT ;  /* 0x00005e0068ff7a12 */ /* 0x000fc4000780fcff */
[----:B------:R-:W-:Y:S02]  /*04d0*/  MOV R104, c[0x0][0x184] ;  /* 0x0000610000687a02 */ /* 0x000fe40000000f00 */
[----:B------:R-:W-:Y:S02]  /*04e0*/  LEA R136, R136, 0x8, 0x3 ;  /* 0x0000000888887811 */ /* 0x000fe400078e18ff */
[----:B------:R-:W-:Y:S02]  /*04f0*/  LOP3.LUT P0, RZ, R104, c[0x0][0x17c], RZ, 0xfc, P0 ;  /* 0x00005f0068ff7a12 */ /* 0x000fe4000000fcff */
[----:B------:R-:W-:Y:S02]  /*0500*/  LOP3.LUT R137, R0, 0x1f, RZ, 0xc0, !PT ;  /* 0x0000001f00897812 */ /* 0x000fe400078ec0ff */
[----:B0-----:R-:W-:Y:S02]  /*0510*/  LOP3.LUT R139, R139, 0x7, RZ, 0xc0, !PT ;  /* 0x000000078b8b7812 */ /* 0x001fe400078ec0ff */
.L_x_18076:
[----:B------:R-:W-:Y:S01]  /*0520*/  ISETP.NE.U32.AND P1, PT, RZ, c[0x0][0x178], PT ;  /* 0x00005e00ff007a0c */ /* 0x000fe20003f25070 */
[----:B------:R-:W-:Y:S01]  /*0530*/  IMAD R112, R3, c[0x0][0x168], RZ ;  /* 0x00005a0003707a24 */ /* 0x000fe200078e02ff */
[----:B------:R-:W-:-:S02]  /*0540*/  ISETP.NE.U32.AND P2, PT, RZ, c[0x0][0x180], PT ;  /* 0x00006000ff007a0c */ /* 0x000fc40003f45070 */
[----:B------:R-:W-:Y:S02]  /*0550*/  ISETP.NE.AND.EX P1, PT, RZ, c[0x0][0x17c], PT, P1 ;  /* 0x00005f00ff007a0c */ /* 0x000fe40003f25310 */
[----:B------:R-:W-:Y:S02]  /*0560*/  ISETP.NE.AND.EX P2, PT, RZ, c[0x0][0x184], PT, P2 ;  /* 0x00006100ff007a0c */ /* 0x000fe40003f45320 */
[----:B------:R-:W-:Y:S02]  /*0570*/  SHF.R.S32.HI R113, RZ, 0x1f, R112 ;  /* 0x0000001fff717819 */ /* 0x000fe40000011470 */
        /* <DEDUP_REMOVED lines=8> */
[----:B-----5:R-:W5:Y:S04]  /*0600*/  LDG.E.128 R112, [R112.64] ;  /* 0x0000000470707981 */ /* 0x020f68000c1e1d00 */
        /* <DEDUP_REMOVED lines=10> */
.L_x_17978:
[----:B-----5:R-:W-:Y:S01]  /*06b0*/  FADD.FTZ R112, R104, R112 ;  /* 0x0000007068707221 */ /* 0x020fe20000010000 */
[----:B------:R-:W-:Y:S05]  /*06c0*/  BRA `(.L_x_17979) ;  /* 0x0000002000007947 */ /* 0x000fea0003800000 */
.L_x_17977:
[----:B0----5:R-:W-:-:S04]  /*06d0*/  FADD.FTZ R112, R100, R112 ;  /* 0x0000007064707221 */ /* 0x021fc80000010000 */
[----:B------:R-:W-:-:S05]  /*06e0*/  @P2 FADD.FTZ R112, R104, R112 ;  /* 0x0000007068702221 */ /* 0x000fca0000010000 */
.L_x_17979:
[----:B-----5:R-:W-:Y:S02]  /*06f0*/  MOV R108, R112 ;  /* 0x00000070006c7202 */ /* 0x020fe40000000f00 */
.L_x_17980:
[----:B------:R-:W-:Y:S05]  /*0700*/  @P3 BRA `(.L_x_17981) ;  /* 0x0000007000003947 */ /* 0x000fea0003800000 */
[----:B------:R-:W-:-:S04]  /*0710*/  ISETP.NE.U32.AND P4, PT, RZ, c[0x0][0x180], PT ;  /* 0x00006000ff007a0c */ /* 0x000fc80003f85070 */
[----:B------:R-:W-:-:S13]  /*0720*/  ISETP.NE.AND.EX P4, PT, RZ, c[0x0][0x184], PT, P4 ;  /* 0x00006100ff007a0c */ /* 0x000fda0003f85340 */
[----:B------:R-:W-:Y:S05]  /*0730*/  @P4 BRA `(.L_x_17982) ;  /* 0x0000002000004947 */ /* 0x000fea0003800000 */
[----:B------:R-:W-:Y:S05]  /*0740*/  @P0 BRA `(.L_x_17983) ;  /* 0x0000005000000947 */ /* 0x000fea0003800000 */
[----:B------:R-:W-:Y:S05]  /*0750*/  BRA `(.L_x_17984) ;  /* 0x0000005000007947 */ /* 0x000fea0003800000 */
.L_x_17982:
[----:B-----5:R-:W-:Y:S01]  /*0760*/  FADD.FTZ R113, R105, R113 ;  /* 0x0000007169717221 */ /* 0x020fe20000010000 */
[----:B------:R-:W-:Y:S05]  /*0770*/  BRA `(.L_x_17983) ;  /* 0x0000002000007947 */ /* 0x000fea0003800000 */
.L_x_17981:
[----:B-----5:R-:W-:-:S04]  /*0780*/  FADD.FTZ R113, R101, R113 ;  /* 0x0000007165717221 */ /* 0x020fc80000010000 */
[----:B------:R-:W-:-:S05]  /*0790*/  @P2 FADD.FTZ R113, R105, R113 ;  /* 0x0000007169712221 */ /* 0x000fca0000010000 */
.L_x_17983:
[----:B-----5:R-:W-:Y:S02]  /*07a0*/  MOV R109, R113 ;  /* 0x00000071006d7202 */ /* 0x020fe40000000f00 */
.L_x_17984:
[----:B------:R-:W-:Y:S05]  /*07b0*/  @P3 BRA `(.L_x_17985) ;  /* 0x0000007000003947 */ /* 0x000fea0003800000 */
[----:B------:R-:W-:-:S04]  /*07c0*/  ISETP.NE.U32.AND P4, PT, RZ, c[0x0][0x180], PT ;  /* 0x00006000ff007a0c */ /* 0x000fc80003f85070 */
[----:B------:R-:W-:-:S13]  /*07d0*/  ISETP.NE.AND.EX P4, PT, RZ, c[0x0][0x184], PT, P4 ;  /* 0x00006100ff007a0c */ /* 0x000fda0003f85340 */
[----:B------:R-:W-:Y:S05]  /*07e0*/  @P4 BRA `(.L_x_17986) ;  /* 0x0000002000004947 */ /* 0x000fea0003800000 */
[----:B------:R-:W-:Y:S05]  /*07f0*/  @P0 BRA `(.L_x_17987) ;  /* 0x0000005000000947 */ /* 0x000fea0003800000 */
[----:B------:R-:W-:Y:S05]  /*0800*/  BRA `(.L_x_17988) ;  /* 0x0000005000007947 */ /* 0x000fea0003800000 */
.L_x_17986:
[----:B-----5:R-:W-:Y:S01]  /*0810*/  FADD.FTZ R114, R106, R114 ;  /* 0x000000726a727221 */ /* 0x020fe20000010000 */
[----:B------:R-:W-:Y:S05]  /*0820*/  BRA `(.L_x_17987) ;  /* 0x0000002000007947 */ /* 0x000fea0003800000 */
.L_x_17985:
[----:B-----5:R-:W-:-:S04]  /*0830*/  FADD.FTZ R114, R102, R114 ;  /* 0x0000007266727221 */ /* 0x020fc80000010000 */
[----:B------:R-:W-:-:S05]  /*0840*/  @P2 FADD.FTZ R114, R106, R114 ;  /* 0x000000726a722221 */ /* 0x000fca0000010000 */
.L_x_17987:
[----:B-----5:R-:W-:Y:S02]  /*0850*/  MOV R110, R114 ;  /* 0x00000072006e7202 */ /* 0x020fe40000000f00 */
.L_x_17988:
[----:B------:R-:W-:Y:S05]  /*0860*/  @P3 BRA `(.L_x_17989) ;  /* 0x0000007000003947 */ /* 0x000fea0003800000 */
[----:B------:R-:W-:-:S04]  /*0870*/  ISETP.NE.U32.AND P4, PT, RZ, c[0x0][0x180], PT ;  /* 0x00006000ff007a0c */ /* 0x000fc80003f85070 */
[----:B------:R-:W-:-:S13]  /*0880*/  ISETP.NE.AND.EX P4, PT, RZ, c[0x0][0x184], PT, P4 ;  /* 0x00006100ff007a0c */ /* 0x000fda0003f85340 */
[----:B------:R-:W-:Y:S05]  /*0890*/  @P4 BRA `(.L_x_17990) ;  /* 0x0000002000004947 */ /* 0x000fea0003800000 */
[----:B------:R-:W-:Y:S05]  /*08a0*/  @P0 BRA `(.L_x_17991) ;  /* 0x0000005000000947 */ /* 0x000fea0003800000 */
[----:B------:R-:W-:Y:S05]  /*08b0*/  BRA `(.L_x_17992) ;  /* 0x0000005000007947 */ /* 0x000fea0003800000 */
.L_x_17990:
[----:B-----5:R-:W-:Y:S01]  /*08c0*/  FADD.FTZ R115, R107, R115 ;  /* 0x000000736b737221 */ /* 0x020fe20000010000 */
[----:B------:R-:W-:Y:S05]  /*08d0*/  BRA `(.L_x_17991) ;  /* 0x0000002000007947 */ /* 0x000fea0003800000 */
.L_x_17989:
[----:B-----5:R-:W-:-:S04]  /*08e0*/  FADD.FTZ R115, R103, R115 ;  /* 0x0000007367737221 */ /* 0x020fc80000010000 */
[----:B------:R-:W-:-:S05]  /*08f0*/  @P2 FADD.FTZ R115, R107, R115 ;  /* 0x000000736b732221 */ /* 0x000fca0000010000 */
.L_x_17991:
[----:B-----5:R-:W-:Y:S02]  /*0900*/  MOV R111, R115 ;  /* 0x00000073006f7202 */ /* 0x020fe40000000f00 */
.L_x_17992:
[C---:B------:R-:W-:Y:S02]  /*0910*/  @P0 LEA R120, P4, R142.reuse, c[0x0][0x188], 0x4 ;  /* 0x000062008e780a11 */ /* 0x040fe400078820ff */
[C---:B------:R-:W-:Y:S02]  /*0920*/  IADD3 R140, R142.reuse, 0x100, RZ ;  /* 0x000001008e8c7810 */ /* 0x040fe40007ffe0ff */
[----:B------:R-:W-:Y:S02]  /*0930*/  @P0 LEA.HI.X R121, R142, c[0x0][0x18c], RZ, 0x4, P4 ;  /* 0x000063008e790a11 */ /* 0x000fe400020f24ff */
[C---:B------:R-:W-:Y:S01]  /*0940*/  @P1 LEA R122, P4, R140.reuse, c[0x0][0x178], 0x4 ;  /* 0x00005e008c7a1a11 */ /* 0x040fe200078820ff */
[C---:B------:R-:W-:Y:S01]  /*0950*/  IMAD.WIDE.U32 R116, R140.reuse, R152, c[0x0][0x170] ;  /* 0x00005c008c747625 */ /* 0x040fe200078e0098 */
[C---:B------:R-:W-:Y:S01]  /*0960*/  @P2 LEA R124, P5, R140.reuse, c[0x0][0x180], 0x4 ;  /* 0x000060008c7c2a11 */ /* 0x040fe200078a20ff */
[----:B------:R0:W-:Y:S01]  /*0970*/  @P0 STG.E.128 [R120.64], R108 ;  /* 0x0000006c78000986 */ /* 0x0001e2000c101d04 */
[----:B------:R-:W-:-:S02]  /*0980*/  @P1 LEA.HI.X R123, R140, c[0x0][0x17c], RZ, 0x4, P4 ;  /* 0x00005f008c7b1a11 */ /* 0x000fc400020f24ff */
[----:B------:R-:W-:Y:S01]  /*0990*/  @P2 LEA.HI.X R125, R140, c[0x0][0x184], RZ, 0x4, P5 ;  /* 0x000061008c7d2a11 */ /* 0x000fe200028f24ff */
[----:B------:R-:W5:Y:S04]  /*09a0*/  LDG.E.128 R116, [R116.64] ;  /* 0x0000000474747981 */ /* 0x000f68000c1e1d00 */
        /* <DEDUP_REMOVED lines=8> */
.L_x_17994:
[----:B-----5:R-:W-:Y:S01]  /*0a30*/  FADD.FTZ R116, R104, R116 ;  /* 0x0000007468747221 */ /* 0x020fe20000010000 */
[----:B------:R-:W-:Y:S05]  /*0a40*/  BRA `(.L_x_17995) ;  /* 0x0000002000007947 */ /* 0x000fea0003800000 */
.L_x_17993:
[----:B-----5:R-:W-:-:S04]  /*0a50*/  FADD.FTZ R116, R100, R116 ;  /* 0x0000007464747221 */ /* 0x020fc80000010000 */
[----:B------:R-:W-:-:S05]  /*0a60*/  @P2 FADD.FTZ R116, R104, R116 ;  /* 0x0000007468742221 */ /* 0x000fca0000010000 */
.L_x_17995:
[----:B0-----:R-:W-:Y:S02]  /*0a70*/  MOV R108, R116 ;  /* 0x00000074006c7202 */ /* 0x001fe40000000f00 */
.L_x_17996:
[----:B------:R-:W-:Y:S05]  /*0a80*/  @P3 BRA `(.L_x_17997) ;  /* 0x0000007000003947 */ /* 0x000fea0003800000 */
[----:B------:R-:W-:-:S04]  /*0a90*/  ISETP.NE.U32.AND P4, PT, RZ, c[0x0][0x180], PT ;  /* 0x00006000ff007a0c */ /* 0x000fc80003f85070 */
[----:B------:R-:W-:-:S13]  /*0aa0*/  ISETP.NE.AND.EX P4, PT, RZ, c[0x0][0x184], PT, P4 ;  /* 0x00006100ff007a0c */ /* 0x000fda0003f85340 */
[----:B------:R-:W-:Y:S05]  /*0ab0*/  @P4 BRA `(.L_x_17998) ;  /* 0x0000002000004947 */ /* 0x000fea0003800000 */
[----:B------:R-:W-:Y:S05]  /*0ac0*/  @P0 BRA `(.L_x_17999) ;  /* 0x0000005000000947 */ /* 0x000fea0003800000 */
[----:B------:R-:W-:Y:S05]  /*0ad0*/  BRA `(.L_x_18000) ;  /* 0x0000005000007947 */ /* 0x000fea0003800000 */
.L_x_17998:
[----:B-----5:R-:W-:Y:S01]  /*0ae0*/  FADD.FTZ R117, R105, R117 ;  /* 0x0000007569757221 */ /* 0x020fe20000010000 */
[----:B------:R-:W-:Y:S05]  /*0af0*/  BRA `(.L_x_17999) ;  /* 0x0000002000007947 */ /* 0x000fea0003800000 */
.L_x_17997:
[----:B-----5:R-:W-:-:S04]  /*0b00*/  FADD.FTZ R117, R101, R117 ;  /* 0x0000007565757221 */ /* 0x020fc80000010000 */
[----:B------:R-:W-:-:S05]  /*0b10*/  @P2 FADD.FTZ R117, R105, R117 ;  /* 0x0000007569752221 */ /* 0x000fca0000010000 */
.L_x_17999:
[----:B0-----:R-:W-:Y:S02]  /*0b20*/  MOV R109, R117 ;  /* 0x00000075006d7202 */ /* 0x001fe40000000f00 */
.L_x_18000:
[----:B------:R-:W-:Y:S05]  /*0b30*/  @P3 BRA `(.L_x_18001) ;  /* 0x0000007000003947 */ /* 0x000fea0003800000 */
[----:B------:R-:W-:-:S04]  /*0b40*/  ISETP.NE.U32.AND P4, PT, RZ, c[0x0][0x180], PT ;  /* 0x00006000ff007a0c */ /* 0x000fc80003f85070 */
[----:B------:R-:W-:-:S13]  /*0b50*/  ISETP.NE.AND.EX P4, PT, RZ, c[0x0][0x184], PT, P4 ;  /* 0x00006100ff007a0c */ /* 0x000fda0003f85340 */
[----:B------:R-:W-:Y:S05]  /*0b60*/  @P4 BRA `(.L_x_18002) ;  /* 0x0000002000004947 */ /* 0x000fea0003800000 */
[----:B------:R-:W-:Y:S05]  /*0b70*/  @P0 BRA `(.L_x_18003) ;  /* 0x0000005000000947 */ /* 0x000fea0003800000 */
[----:B------:R-:W-:Y:S05]  /*0b80*/  BRA `(.L_x_18004) ;  /* 0x0000005000007947 */ /* 0x000fea0003800000 */
.L_x_18002:
[----:B-----5:R-:W-:Y:S01]  /*0b90*/  FADD.FTZ R118, R106, R118 ;  /* 0x000000766a767221 */ /* 0x020fe20000010000 */
[----:B------:R-:W-:Y:S05]  /*0ba0*/  BRA `(.L_x_18003) ;  /* 0x0000002000007947 */ /* 0x000fea0003800000 */
.L_x_18001:
[----:B-----5:R-:W-:-:S04]  /*0bb0*/  FADD.FTZ R118, R102, R118 ;  /* 0x0000007666767221 */ /* 0x020fc80000010000 */
[----:B------:R-:W-:-:S05]  /*0bc0*/  @P2 FADD.FTZ R118, R106, R118 ;  /* 0x000000766a762221 */ /* 0x000fca0000010000 */
.L_x_18003:
[----:B0-----:R-:W-:Y:S02]  /*0bd0*/  MOV R110, R118 ;  /* 0x00000076006e7202 */ /* 0x001fe40000000f00 */
.L_x_18004:
[----:B------:R-:W-:Y:S05]  /*0be0*/  @P3 BRA `(.L_x_18005) ;  /* 0x0000007000003947 */ /* 0x000fea0003800000 */
[----:B------:R-:W-:-:S04]  /*0bf0*/  ISETP.NE.U32.AND P4, PT, RZ, c[0x0][0x180], PT ;  /* 0x00006000ff007a0c */ /* 0x000fc80003f85070 */
[----:B------:R-:W-:-:S13]  /*0c00*/  ISETP.NE.AND.EX P4, PT, RZ, c[0x0][0x184], PT, P4 ;  /* 0x00006100ff007a0c */ /* 0x000fda0003f85340 */
[----:B------:R-:W-:Y:S05]  /*0c10*/  @P4 BRA `(.L_x_18006) ;  /* 0x0000002000004947 */ /* 0x000fea0003800000 */
[----:B------:R-:W-:Y:S05]  /*0c20*/  @P0 BRA `(.L_x_18007) ;  /* 0x0000005000000947 */ /* 0x000fea0003800000 */
[----:B------:R-:W-:Y:S05]  /*0c30*/  BRA `(.L_x_18008) ;  /* 0x0000005000007947 */ /* 0x000fea0003800000 */
.L_x_18006:
[----:B-----5:R-:W-:Y:S01]  /*0c40*/  FADD.FTZ R119, R107, R119 ;  /* 0x000000776b777221 */ /* 0x020fe20000010000 */
[----:B------:R-:W-:Y:S05]  /*0c50*/  BRA `(.L_x_18007) ;  /* 0x0000002000007947 */ /* 0x000fea0003800000 */
.L_x_18005:
[----:B-----5:R-:W-:-:S04]  /*0c60*/  FADD.FTZ R119, R103, R119 ;  /* 0x0000007767777221 */ /* 0x020fc80000010000 */
[----:B------:R-:W-:-:S05]  /*0c70*/  @P2 FADD.FTZ R119, R107, R119 ;  /* 0x000000776b772221 */ /* 0x000fca0000010000 */
.L_x_18007:
[----:B0-----:R-:W-:Y:S02]  /*0c80*/  MOV R111, R119 ;  /* 0x00000077006f7202 */ /* 0x001fe40000000f00 */
.L_x_18008:
[----:B0-----:R-:W-:Y:S02]  /*0c90*/  @P0 LEA R124, P4, R140, c[0x0][0x188], 0x4 ;  /* 0x000062008c7c0a11 */ /* 0x001fe400078820ff */
[----:B------:R-:W-:Y:S02]  /*0ca0*/  IADD3 R141, R142, 0x200, RZ ;  /* 0x000002008e8d7810 */ /* 0x000fe40007ffe0ff */
        /* <DEDUP_REMOVED lines=16> */
.L_x_18010:
[----:B-----5:R-:W-:Y:S01]  /*0db0*/  FADD.FTZ R120, R104, R120 ;  /* 0x0000007868787221 */ /* 0x020fe20000010000 */
[----:B------:R-:W-:Y:S05]  /*0dc0*/  BRA `(.L_x_18011) ;  /* 0x0000002000007947 */ /* 0x000fea0003800000 */
.L_x_18009:
[----:B-----5:R-:W-:-:S04]  /*0dd0*/  FADD.FTZ R120, R100, R120 ;  /* 0x0000007864787221 */ /* 0x020fc80000010000 */
[----:B------:R-:W-:-:S05]  /*0de0*/  @P2 FADD.FTZ R120, R104, R120 ;  /* 0x0000007868782221 */ /* 0x000fca0000010000 */
.L_x_18011:
[----:B0-----:R-:W-:Y:S02]  /*0df0*/  MOV R108, R120 ;  /* 0x00000078006c7202 */ /* 0x001fe40000000f00 */
.L_x_18012:
[----:B------:R-:W-:Y:S05]  /*0e00*/  @P3 BRA `(.L_x_18013) ;  /* 0x0000007000003947 */ /* 0x000fea0003800000 */
[----:B------:R-:W-:-:S04]  /*0e10*/  ISETP.NE.U32.AND P4, PT, RZ, c[0x0][0x180], PT ;  /* 0x00006000ff007a0c */ /* 0x000fc80003f85070 */
[----:B------:R-:W-:-:S13]  /*0e20*/  ISETP.NE.AND.EX P4, PT, RZ, c[0x0][0x184], PT, P4 ;  /* 0x00006100ff007a0c */ /* 0x000fda0003f85340 */
[----:B------:R-:W-:Y:S05]  /*0e30*/  @P4 BRA `(.L_x_18014) ;  /* 0x0000002000004947 */ /* 0x000fea0003800000 */
[----:B------:R-:W-:Y:S05]  /*0e40*/  @P0 BRA `(.L_x_18015) ;  /* 0x0000005000000947 */ /* 0x000fea0003800000 */
[----:B------:R-:W-:Y:S05]  /*0e50*/  BRA `(.L_x_18016) ;  /* 0x0000005000007947 */ /* 0x000fea0003800000 */
.L_x_18014:
[----:B-----5:R-:W-:Y:S01]  /*0e60*/  FADD.FTZ R121, R105, R121 ;  /* 0x0000007969797221 */ /* 0x020fe20000010000 */
[----:B------:R-:W-:Y:S05]  /*0e70*/  BRA `(.L_x_18015) ;  /* 0x0000002000007947 */ /* 0x000fea0003800000 */
.L_x_18013:
[----:B-----5:R-:W-:-:S04]  /*0e80*/  FADD.FTZ R121, R101, R121 ;  /* 0x0000007965797221 */ /* 0x020fc80000010000 */
[----:B------:R-:W-:-:S05]  /*0e90*/  @P2 FADD.FTZ R121, R105, R121 ;  /* 0x0000007969792221 */ /* 0x000fca0000010000 */
.L_x_18015:
[----:B0-----:R-:W-:Y:S02]  /*0ea0*/  MOV R109, R121 ;  /* 0x00000079006d7202 */ /* 0x001fe40000000f00 */
.L_x_18016:
[----:B------:R-:W-:Y:S05]  /*0eb0*/  @P3 BRA `(.L_x_18017) ;  /* 0x0000007000003947 */ /* 0x000fea0003800000 */
[----:B------:R-:W-:-:S04]  /*0ec0*/  ISETP.NE.U32.AND P4, PT, RZ, c[0x0][0x180], PT ;  /* 0x00006000ff007a0c */ /* 0x000fc80003f85070 */
[----:B------:R-:W-:-:S13]  /*0ed0*/  ISETP.NE.AND.EX P4, PT, RZ, c[0x0][0x184], PT, P4 ;  /* 0x00006100ff007a0c */ /* 0x000fda0003f85340 */
[----:B------:R-:W-:Y:S05]  /*0ee0*/  @P4 BRA `(.L_x_18018) ;  /* 0x0000002000004947 */ /* 0x000fea0003800000 */
[----:B------:R-:W-:Y:S05]  /*0ef0*/  @P0 BRA `(.L_x_18019) ;  /* 0x0000005000000947 */ /* 0x000fea0003800000 */
[----:B------:R-:W-:Y:S05]  /*0f00*/  BRA `(.L_x_18020) ;  /* 0x0000005000007947 */ /* 0x000fea0003800000 */
.L_x_18018:
[----:B-----5:R-:W-:Y:S01]  /*0f10*/  FADD.FTZ R122, R106, R122 ;  /* 0x0000007a6a7a7221 */ /* 0x020fe20000010000 */
[----:B------:R-:W-:Y:S05]  /*0f20*/  BRA `(.L_x_18019) ;  /* 0x0000002000007947 */ /* 0x000fea0003800000 */
.L_x_18017:
[----:B-----5:R-:W-:-:S04]  /*0f30*/  FADD.FTZ R122, R102, R122 ;  /* 0x0000007a667a7221 */ /* 0x020fc80000010000 */
[----:B------:R-:W-:-:S05]  /*0f40*/  @P2 FADD.FTZ R122, R106, R122 ;  /* 0x0000007a6a7a2221 */ /* 0x000fca0000010000 */
.L_x_18019:
[----:B0-----:R-:W-:Y:S02]  /*0f50*/  MOV R110, R122 ;  /* 0x0000007a006e7202 */ /* 0x001fe40000000f00 */
.L_x_18020:
[----:B------:R-:W-:Y:S05]  /*0f60*/  @P3 BRA `(.L_x_18021) ;  /* 0x0000007000003947 */ /* 0x000fea0003800000 */
[----:B------:R-:W-:-:S04]  /*0f70*/  ISETP.NE.U32.AND P4, PT, RZ, c[0x0][0x180], PT ;  /* 0x00006000ff007a0c */ /* 0x000fc80003f85070 */
[----:B------:R-:W-:-:S13]  /*0f80*/  ISETP.NE.AND.EX P4, PT, RZ, c[0x0][0x184], PT, P4 ;  /* 0x00006100ff007a0c */ /* 0x000fda0003f85340 */
[----:B------:R-:W-:Y:S05]  /*0f90*/  @P4 BRA `(.L_x_18022) ;  /* 0x0000002000004947 */ /* 0x000fea0003800000 */
[----:B------:R-:W-:Y:S05]  /*0fa0*/  @P0 BRA `(.L_x_18023) ;  /* 0x0000005000000947 */ /* 0x000fea0003800000 */
[----:B------:R-:W-:Y:S05]  /*0fb0*/  BRA `(.L_x_18024) ;  /* 0x0000005000007947 */ /* 0x000fea0003800000 */
.L_x_18022:
[----:B-----5:R-:W-:Y:S01]  /*0fc0*/  FADD.FTZ R123, R107, R123 ;  /* 0x0000007b6b7b7221 */ /* 0x020fe20000010000 */
[----:B------:R-:W-:Y:S05]  /*0fd0*/  BRA `(.L_x_18023) ;  /* 0x0000002000007947 */ /* 0x000fea0003800000 */
.L_x_18021:
[----:B-----5:R-:W-:-:S04]  /*0fe0*/  FADD.FTZ R123, R103, R123 ;  /* 0x0000007b677b7221 */ /* 0x020fc80000010000 */
[----:B------:R-:W-:-:S05]  /*0ff0*/  @P2 FADD.FTZ R123, R107, R123 ;  /* 0x0000007b6b7b2221 */ /* 0x000fca0000010000 */
.L_x_18023:
[----:B0-----:R-:W-:Y:S02]  /*1000*/  MOV R111, R123 ;  /* 0x0000007b006f7202 */ /* 0x001fe40000000f00 */
.L_x_18024:
[C---:B0-----:R-:W-:Y:S02]  /*1010*/  @P0 LEA R128, P4, R141.reuse, c[0x0][0x188], 0x4 ;  /* 0x000062008d800a11 */ /* 0x041fe400078820ff */
        /* <DEDUP_REMOVED lines=17> */
.L_x_18026:
[----:B-----5:R-:W-:Y:S01]  /*1130*/  FADD.FTZ R124, R104, R124 ;  /* 0x0000007c687c7221 */ /* 0x020fe20000010000 */
[----:B------:R-:W-:Y:S05]  /*1140*/  BRA `(.L_x_18027) ;  /* 0x0000002000007947 */ /* 0x000fea0003800000 */
.L_x_18025:
[----:B-----5:R-:W-:-:S04]  /*1150*/  FADD.FTZ R124, R100, R124 ;  /* 0x0000007c647c7221 */ /* 0x020fc80000010000 */
[----:B------:R-:W-:-:S05]  /*1160*/  @P2 FADD.FTZ R124, R104, R124 ;  /* 0x0000007c687c2221 */ /* 0x000fca0000010000 */
.L_x_18027:
[----:B0-----:R-:W-:Y:S02]  /*1170*/  MOV R108, R124 ;  /* 0x0000007c006c7202 */ /* 0x001fe40000000f00 */
.L_x_18028:
[----:B------:R-:W-:Y:S05]  /*1180*/  @P3 BRA `(.L_x_18029) ;  /* 0x0000007000003947 */ /* 0x000fea0003800000 */
[----:B------:R-:W-:-:S04]  /*1190*/  ISETP.NE.U32.AND P4, PT, RZ, c[0x0][0x180], PT ;  /* 0x00006000ff007a0c */ /* 0x000fc80003f85070 */
[----:B------:R-:W-:-:S13]  /*11a0*/  ISETP.NE.AND.EX P4, PT, RZ, c[0x0][0x184], PT, P4 ;  /* 0x00006100ff007a0c */ /* 0x000fda0003f85340 */
[----:B------:R-:W-:Y:S05]  /*11b0*/  @P4 BRA `(.L_x_18030) ;  /* 0x0000002000004947 */ /* 0x000fea0003800000 */
[----:B------:R-:W-:Y:S05]  /*11c0*/  @P0 BRA `(.L_x_18031) ;  /* 0x0000005000000947 */ /* 0x000fea0003800000 */
[----:B------:R-:W-:Y:S05]  /*11d0*/  BRA `(.L_x_18032) ;  /* 0x0000005000007947 */ /* 0x000fea0003800000 */
.L_x_18030:
[----:B-----5:R-:W-:Y:S01]  /*11e0*/  FADD.FTZ R125, R105, R125 ;  /* 0x0000007d697d7221 */ /* 0x020fe20000010000 */
[----:B------:R-:W-:Y:S05]  /*11f0*/  BRA `(.L_x_18031) ;  /* 0x0000002000007947 */ /* 0x000fea0003800000 */
.L_x_18029:
[----:B-----5:R-:W-:-:S04]  /*1200*/  FADD.FTZ R125, R101, R125 ;  /* 0x0000007d657d7221 */ /* 0x020fc80000010000 */
[----:B------:R-:W-:-:S05]  /*1210*/  @P2 FADD.FTZ R125, R105, R125 ;  /* 0x0000007d697d2221 */ /* 0x000fca0000010000 */
.L_x_18031:
[----:B0-----:R-:W-:Y:S02]  /*1220*/  MOV R109, R125 ;  /* 0x0000007d006d7202 */ /* 0x001fe40000000f00 */
.L_x_18032:
[----:B------:R-:W-:Y:S05]  /*1230*/  @P3 BRA `(.L_x_18033) ;  /* 0x0000007000003947 */ /* 0x000fea0003800000 */
[----:B------:R-:W-:-:S04]  /*1240*/  ISETP.NE.U32.AND P4, PT, RZ, c[0x0][0x180], PT ;  /* 0x00006000ff007a0c */ /* 0x000fc80003f85070 */
[----:B------:R-:W-:-:S13]  /*1250*/  ISETP.NE.AND.EX P4, PT, RZ, c[0x0][0x184], PT, P4 ;  /* 0x00006100ff007a0c */ /* 0x000fda0003f85340 */
[----:B------:R-:W-:Y:S05]  /*1260*/  @P4 BRA `(.L_x_18034) ;  /* 0x0000002000004947 */ /* 0x000fea0003800000 */
[----:B------:R-:W-:Y:S05]  /*1270*/  @P0 BRA `(.L_x_18035) ;  /* 0x0000005000000947 */ /* 0x000fea0003800000 */
[----:B------:R-:W-:Y:S05]  /*1280*/  BRA `(.L_x_18036) ;  /* 0x0000005000007947 */ /* 0x000fea0003800000 */
.L_x_18034:
[----:B-----5:R-:W-:Y:S01]  /*1290*/  FADD.FTZ R126, R106, R126 ;  /* 0x0000007e6a7e7221 */ /* 0x020fe20000010000 */
[----:B------:R-:W-:Y:S05]  /*12a0*/  BRA `(.L_x_18035) ;  /* 0x0000002000007947 */ /* 0x000fea0003800000 */
.L_x_18033:
[----:B-----5:R-:W-:-:S04]  /*12b0*/  FADD.FTZ R126, R102, R126 ;  /* 0x0000007e667e7221 */ /* 0x020fc80000010000 */
[----:B------:R-:W-:-:S05]  /*12c0*/  @P2 FADD.FTZ R126, R106, R126 ;  /* 0x0000007e6a7e2221 */ /* 0x000fca0000010000 */
.L_x_18035:
[----:B0-----:R-:W-:Y:S02]  /*12d0*/  MOV R110, R126 ;  /* 0x0000007e006e7202 */ /* 0x001fe40000000f00 */
.L_x_18036:
[----:B------:R-:W-:Y:S05]  /*12e0*/  @P3 BRA `(.L_x_18037) ;  /* 0x0000007000003947 */ /* 0x000fea0003800000 */
[----:B------:R-:W-:-:S04]  /*12f0*/  ISETP.NE.U32.AND P4, PT, RZ, c[0x0][0x180], PT ;  /* 0x00006000ff007a0c */ /* 0x000fc80003f85070 */
[----:B------:R-:W-:-:S13]  /*1300*/  ISETP.NE.AND.EX P4, PT, RZ, c[0x0][0x184], PT, P4 ;  /* 0x00006100ff007a0c */ /* 0x000fda0003f85340 */
[----:B------:R-:W-:Y:S05]  /*1310*/  @P4 BRA `(.L_x_18038) ;  /* 0x0000002000004947 */ /* 0x000fea0003800000 */
[----:B------:R-:W-:Y:S05]  /*1320*/  @P0 BRA `(.L_x_18039) ;  /* 0x0000005000000947 */ /* 0x000fea0003800000 */
[----:B------:R-:W-:Y:S05]  /*1330*/  BRA `(.L_x_18040) ;  /* 0x0000005000007947 */ /* 0x000fea0003800000 */
.L_x_18038:
[----:B-----5:R-:W-:Y:S01]  /*1340*/  FADD.FTZ R127, R107, R127 ;  /* 0x0000007f6b7f7221 */ /* 0x020fe20000010000 */
[----:B------:R-:W-:Y:S05]  /*1350*/  BRA `(.L_x_18039) ;  /* 0x0000002000007947 */ /* 0x000fea0003800000 */
.L_x_18037:
[----:B-----5:R-:W-:-:S04]  /*1360*/  FADD.FTZ R127, R103, R127 ;  /* 0x0000007f677f7221 */ /* 0x020fc80000010000 */
[----:B------:R-:W-:-:S05]  /*1370*/  @P2 FADD.FTZ R127, R107, R127 ;  /* 0x0000007f6b7f2221 */ /* 0x000fca0000010000 */
.L_x_18039:
[----:B0-----:R-:W-:Y:S02]  /*1380*/  MOV R111, R127 ;  /* 0x0000007f006f7202 */ /* 0x001fe40000000f00 */
.L_x_18040:
        /* <DEDUP_REMOVED lines=18> */
.L_x_18042:
[----:B-----5:R-:W-:Y:S01]  /*14b0*/  FADD.FTZ R128, R104, R128 ;  /* 0x0000008068807221 */ /* 0x020fe20000010000 */
[----:B------:R-:W-:Y:S05]  /*14c0*/  BRA `(.L_x_18043) ;  /* 0x0000002000007947 */ /* 0x000fea0003800000 */
.L_x_18041:
[----:B-----5:R-:W-:-:S04]  /*14d0*/  FADD.FTZ R128, R100, R128 ;  /* 0x0000008064807221 */ /* 0x020fc80000010000 */
[----:B------:R-:W-:-:S05]  /*14e0*/  @P2 FADD.FTZ R128, R104, R128 ;  /* 0x0000008068802221 */ /* 0x000fca0000010000 */
.L_x_18043:
[----:B0-----:R-:W-:Y:S02]  /*14f0*/  MOV R108, R128 ;  /* 0x00000080006c7202 */ /* 0x001fe40000000f00 */
.L_x_18044:
[----:B------:R-:W-:Y:S05]  /*1500*/  @P3 BRA `(.L_x_18045) ;  /* 0x0000007000003947 */ /* 0x000fea0003800000 */
[----:B------:R-:W-:-:S04]  /*1510*/  ISETP.NE.U32.AND P4, PT, RZ, c[0x0][0x180], PT ;  /* 0x00006000ff007a0c */ /* 0x000fc80003f85070 */
[----:B------:R-:W-:-:S13]  /*1520*/  ISETP.NE.AND.EX P4, PT, RZ, c[0x0][0x184], PT, P4 ;  /* 0x00006100ff007a0c */ /* 0x000fda0003f85340 */
[----:B------:R-:W-:Y:S05]  /*1530*/  @P4 BRA `(.L_x_18046) ;  /* 0x0000002000004947 */ /* 0x000fea0003800000 */
[----:B------:R-:W-:Y:S05]  /*1540*/  @P0 BRA `(.L_x_18047) ;  /* 0x0000005000000947 */ /* 0x000fea0003800000 */
[----:B------:R-:W-:Y:S05]  /*1550*/  BRA `(.L_x_18048) ;  /* 0x0000005000007947 */ /* 0x000fea0003800000 */
.L_x_18046:
[----:B-----5:R-:W-:Y:S01]  /*1560*/  FADD.FTZ R129, R105, R129 ;  /* 0x0000008169817221 */ /* 0x020fe20000010000 */
[----:B------:R-:W-:Y:S05]  /*1570*/  BRA `(.L_x_18047) ;  /* 0x0000002000007947 */ /* 0x000fea0003800000 */
.L_x_18045:
[----:B-----5:R-:W-:-:S04]  /*1580*/  FADD.FTZ R129, R101, R129 ;  /* 0x0000008165817221 */ /* 0x020fc80000010000 */
[----:B------:R-:W-:-:S05]  /*1590*/  @P2 FADD.FTZ R129, R105, R129 ;  /* 0x0000008169812221 */ /* 0x000fca0000010000 */
.L_x_18047:
[----:B0-----:R-:W-:Y:S02]  /*15a0*/  MOV R109, R129 ;  /* 0x00000081006d7202 */ /* 0x001fe40000000f00 */
.L_x_18048:
[----:B------:R-:W-:Y:S05]  /*15b0*/  @P3 BRA `(.L_x_18049) ;  /* 0x0000007000003947 */ /* 0x000fea0003800000 */
[----:B------:R-:W-:-:S04]  /*15c0*/  ISETP.NE.U32.AND P4, PT, RZ, c[0x0][0x180], PT ;  /* 0x00006000ff007a0c */ /* 0x000fc80003f85070 */
[----:B------:R-:W-:-:S13]  /*15d0*/  ISETP.NE.AND.EX P4, PT, RZ, c[0x0][0x184], PT, P4 ;  /* 0x00006100ff007a0c */ /* 0x000fda0003f85340 */
[----:B------:R-:W-:Y:S05]  /*15e0*/  @P4 BRA `(.L_x_18050) ;  /* 0x0000002000004947 */ /* 0x000fea0003800000 */
[----:B------:R-:W-:Y:S05]  /*15f0*/  @P0 BRA `(.L_x_18051) ;  /* 0x0000005000000947 */ /* 0x000fea0003800000 */
[----:B------:R-:W-:Y:S05]  /*1600*/  BRA `(.L_x_18052) ;  /* 0x0000005000007947 */ /* 0x000fea0003800000 */
.L_x_18050:
[----:B-----5:R-:W-:Y:S01]  /*1610*/  FADD.FTZ R130, R106, R130 ;  /* 0x000000826a827221 */ /* 0x020fe20000010000 */
[----:B------:R-:W-:Y:S05]  /*1620*/  BRA `(.L_x_18051) ;  /* 0x0000002000007947 */ /* 0x000fea0003800000 */
.L_x_18049:
[----:B-----5:R-:W-:-:S04]  /*1630*/  FADD.FTZ R130, R102, R130 ;  /* 0x0000008266827221 */ /* 0x020fc80000010000 */
[----:B------:R-:W-:-:S05]  /*1640*/  @P2 FADD.FTZ R130, R106, R130 ;  /* 0x000000826a822221 */ /* 0x000fca0000010000 */
.L_x_18051:
[----:B0-----:R-:W-:Y:S02]  /*1650*/  MOV R110, R130 ;  /* 0x00000082006e7202 */ /* 0x001fe40000000f00 */
.L_x_18052:
[----:B------:R-:W-:Y:S05]  /*1660*/  @P3 BRA `(.L_x_18053) ;  /* 0x0000007000003947 */ /* 0x000fea0003800000 */
[----:B------:R-:W-:-:S04]  /*1670*/  ISETP.NE.U32.AND P4, PT, RZ, c[0x0][0x180], PT ;  /* 0x00006000ff007a0c */ /* 0x000fc80003f85070 */
[----:B------:R-:W-:-:S13]  /*1680*/  ISETP.NE.AND.EX P4, PT, RZ, c[0x0][0x184], PT, P4 ;  /* 0x00006100ff007a0c */ /* 0x000fda0003f85340 */
[----:B------:R-:W-:Y:S05]  /*1690*/  @P4 BRA `(.L_x_18054) ;  /* 0x0000002000004947 */ /* 0x000fea0003800000 */
[----:B------:R-:W-:Y:S05]  /*16a0*/  @P0 BRA `(.L_x_18055) ;  /* 0x0000005000000947 */ /* 0x000fea0003800000 */
[----:B------:R-:W-:Y:S05]  /*16b0*/  BRA `(.L_x_18056) ;  /* 0x0000005000007947 */ /* 0x000fea0003800000 */
.L_x_18054:
[----:B-----5:R-:W-:Y:S01]  /*16c0*/  FADD.FTZ R131, R107, R131 ;  /* 0x000000836b837221 */ /* 0x020fe20000010000 */
[----:B------:R-:W-:Y:S05]  /*16d0*/  BRA `(.L_x_18055) ;  /* 0x0000002000007947 */ /* 0x000fea0003800000 */
.L_x_18053:
[----:B-----5:R-:W-:-:S04]  /*16e0*/  FADD.FTZ R131, R103, R131 ;  /* 0x0000008367837221 */ /* 0x020fc80000010000 */
[----:B------:R-:W-:-:S05]  /*16f0*/  @P2 FADD.FTZ R131, R107, R131 ;  /* 0x000000836b832221 */ /* 0x000fca0000010000 */
.L_x_18055:
[----:B0-----:R-:W-:Y:S02]  /*1700*/  MOV R111, R131 ;  /* 0x00000083006f7202 */ /* 0x001fe40000000f00 */
.L_x_18056:
        /* <DEDUP_REMOVED lines=18> */
.L_x_18058:
[----:B-----5:R-:W-:Y:S01]  /*1830*/  FADD.FTZ R132, R104, R132 ;  /* 0x0000008468847221 */ /* 0x020fe20000010000 */
[----:B------:R-:W-:Y:S05]  /*1840*/  BRA `(.L_x_18059) ;  /* 0x0000002000007947 */ /* 0x000fea0003800000 */
.L_x_18057:
[----:B-----5:R-:W-:-:S04]  /*1850*/  FADD.FTZ R132, R100, R132 ;  /* 0x0000008464847221 */ /* 0x020fc80000010000 */
[----:B------:R-:W-:-:S05]  /*1860*/  @P2 FADD.FTZ R132, R104, R132 ;  /* 0x0000008468842221 */ /* 0x000fca0000010000 */
.L_x_18059:
[----:B0-----:R-:W-:Y:S02]  /*1870*/  MOV R108, R132 ;  /* 0x00000084006c7202 */ /* 0x001fe40000000f00 */
.L_x_18060:
[----:B------:R-:W-:Y:S05]  /*1880*/  @P3 BRA `(.L_x_18061) ;  /* 0x0000007000003947 */ /* 0x000fea0003800000 */
[----:B------:R-:W-:-:S04]  /*1890*/  ISETP.NE.U32.AND P1, PT, RZ, c[0x0][0x180], PT ;  /* 0x00006000ff007a0c */ /* 0x000fc80003f25070 */
[----:B------:R-:W-:-:S13]  /*18a0*/  ISETP.NE.AND.EX P1, PT, RZ, c[0x0][0x184], PT, P1 ;  /* 0x00006100ff007a0c */ /* 0x000fda0003f25310 */
[----:B------:R-:W-:Y:S05]  /*18b0*/  @P1 BRA `(.L_x_18062) ;  /* 0x0000002000001947 */ /* 0x000fea0003800000 */
[----:B------:R-:W-:Y:S05]  /*18c0*/  @P0 BRA `(.L_x_18063) ;  /* 0x0000005000000947 */ /* 0x000fea0003800000 */
[----:B------:R-:W-:Y:S05]  /*18d0*/  BRA `(.L_x_18064) ;  /* 0x0000005000007947 */ /* 0x000fea0003800000 */
.L_x_18062:
[----:B-----5:R-:W-:Y:S01]  /*18e0*/  FADD.FTZ R133, R105, R133 ;  /* 0x0000008569857221 */ /* 0x020fe20000010000 */
[----:B------:R-:W-:Y:S05]  /*18f0*/  BRA `(.L_x_18063) ;  /* 0x0000002000007947 */ /* 0x000fea0003800000 */
.L_x_18061:
[----:B-----5:R-:W-:-:S04]  /*1900*/  FADD.FTZ R133, R101, R133 ;  /* 0x0000008565857221 */ /* 0x020fc80000010000 */
[----:B------:R-:W-:-:S05]  /*1910*/  @P2 FADD.FTZ R133, R105, R133 ;  /* 0x0000008569852221 */ /* 0x000fca0000010000 */
.L_x_18063:
[----:B0-----:R-:W-:Y:S02]  /*1920*/  MOV R109, R133 ;  /* 0x00000085006d7202 */ /* 0x001fe40000000f00 */
.L_x_18064:
[----:B------:R-:W-:Y:S05]  /*1930*/  @P3 BRA `(.L_x_18065) ;  /* 0x0000007000003947 */ /* 0x000fea0003800000 */
[----:B------:R-:W-:-:S04]  /*1940*/  ISETP.NE.U32.AND P1, PT, RZ, c[0x0][0x180], PT ;  /* 0x00006000ff007a0c */ /* 0x000fc80003f25070 */
[----:B------:R-:W-:-:S13]  /*1950*/  ISETP.NE.AND.EX P1, PT, RZ, c[0x0][0x184], PT, P1 ;  /* 0x00006100ff007a0c */ /* 0x000fda0003f25310 */
[----:B------:R-:W-:Y:S05]  /*1960*/  @P1 BRA `(.L_x_18066) ;  /* 0x0000002000001947 */ /* 0x000fea0003800000 */
[----:B------:R-:W-:Y:S05]  /*1970*/  @P0 BRA `(.L_x_18067) ;  /* 0x0000005000000947 */ /* 0x000fea0003800000 */
[----:B------:R-:W-:Y:S05]  /*1980*/  BRA `(.L_x_18068) ;  /* 0x0000005000007947 */ /* 0x000fea0003800000 */
.L_x_18066:
[----:B-----5:R-:W-:Y:S01]  /*1990*/  FADD.FTZ R134, R106, R134 ;  /* 0x000000866a867221 */ /* 0x020fe20000010000 */
[----:B------:R-:W-:Y:S05]  /*19a0*/  BRA `(.L_x_18067) ;  /* 0x0000002000007947 */ /* 0x000fea0003800000 */
.L_x_18065:
[----:B-----5:R-:W-:-:S04]  /*19b0*/  FADD.FTZ R134, R102, R134 ;  /* 0x0000008666867221 */ /* 0x020fc80000010000 */
[----:B------:R-:W-:-:S05]  /*19c0*/  @P2 FADD.FTZ R134, R106, R134 ;  /* 0x000000866a862221 */ /* 0x000fca0000010000 */
.L_x_18067:
[----:B0-----:R-:W-:Y:S02]  /*19d0*/  MOV R110, R134 ;  /* 0x00000086006e7202 */ /* 0x001fe40000000f00 */
.L_x_18068:
[----:B------:R-:W-:Y:S05]  /*19e0*/  @P3 BRA `(.L_x_18069) ;  /* 0x0000007000003947 */ /* 0x000fea0003800000 */
[----:B------:R-:W-:-:S04]  /*19f0*/  ISETP.NE.U32.AND P1, PT, RZ, c[0x0][0x180], PT ;  /* 0x00006000ff007a0c */ /* 0x000fc80003f25070 */
[----:B------:R-:W-:-:S13]  /*1a00*/  ISETP.NE.AND.EX P1, PT, RZ, c[0x0][0x184], PT, P1 ;  /* 0x00006100ff007a0c */ /* 0x000fda0003f25310 */
[----:B------:R-:W-:Y:S05]  /*1a10*/  @P1 BRA `(.L_x_18070) ;  /* 0x0000002000001947 */ /* 0x000fea0003800000 */
[----:B------:R-:W-:Y:S05]  /*1a20*/  @P0 BRA `(.L_x_18071) ;  /* 0x0000005000000947 */ /* 0x000fea0003800000 */
[----:B------:R-:W-:Y:S05]  /*1a30*/  BRA `(.L_x_18072) ;  /* 0x0000005000007947 */ /* 0x000fea0003800000 */
.L_x_18070:
[----:B-----5:R-:W-:Y:S01]  /*1a40*/  FADD.FTZ R135, R107, R135 ;  /* 0x000000876b877221 */ /* 0x020fe20000010000 */
[----:B------:R-:W-:Y:S05]  /*1a50*/  BRA `(.L_x_18071) ;  /* 0x0000002000007947 */ /* 0x000fea0003800000 */
.L_x_18069:
[----:B-----5:R-:W-:-:S04]  /*1a60*/  FADD.FTZ R135, R103, R135 ;  /* 0x0000008767877221 */ /* 0x020fc80000010000 */
[----:B------:R-:W-:-:S05]  /*1a70*/  @P2 FADD.FTZ R135, R107, R135 ;  /* 0x000000876b872221 */ /* 0x000fca0000010000 */
.L_x_18071:
[----:B0-----:R-:W-:Y:S02]  /*1a80*/  MOV R111, R135 ;  /* 0x00000087006f7202 */ /* 0x001fe40000000f00 */
.L_x_18072:
[----:B0-----:R-:W-:Y:S01]  /*1a90*/  FADD.FTZ R146, RZ, R112 ;  /* 0x00000070ff927221 */ /* 0x001fe20000010000 */
[----:B------:R-:W0:Y:S01]  /*1aa0*/  S2R R150, SR_TID.X ;  /* 0x0000000000967919 */ /* 0x000e220000002100 */
[----:B------:R-:W-:Y:S02]  /*1ab0*/  ISETP.NE.AND P2, PT, R137, RZ, PT ;  /* 0x000000ff8900720c */ /* 0x000fe40003f45270 */
        /* <DEDUP_REMOVED lines=23> */
[----:B------:R-:W-:Y:S01]  /*1c30*/  FADD.FTZ R148, R149, R132 ;  /* 0x0000008495947221 */ /* 0x000fe20000010000 */
[----:B0-----:R-:W-:-:S03]  /*1c40*/  SHF.R.U32.HI R149, RZ, 0x5, R150 ;  /* 0x00000005ff957819 */ /* 0x001fc60000011696 */
[----:B------:R-:W-:Y:S01]  /*1c50*/  FADD.FTZ R151, R148, R133 ;  /* 0x0000008594977221 */ /* 0x000fe20000010000 */
[----:B------:R-:W-:-:S03]  /*1c60*/  LOP3.LUT R149, R149, 0x7fffff8, RZ, 0xc0, !PT ;  /* 0x07fffff895957812 */ /* 0x000fc600078ec0ff */
[----:B------:R-:W-:Y:S01]  /*1c70*/  FADD.FTZ R150, R151, R134 ;  /* 0x0000008697967221 */ /* 0x000fe20000010000 */
[----:B------:R-:W-:-:S03]  /*1c80*/  SEL R148, R136, R149, !P1 ;  /* 0x0000009588947207 */ /* 0x000fc60004800000 */
[----:B------:R-:W-:Y:S01]  /*1c90*/  FADD.FTZ R149, R150, R135 ;  /* 0x0000008796957221 */ /* 0x000fe20000010000 */
[----:B------:R-:W-:Y:S05]  /*1ca0*/  BRA.DIV ~URZ, `(.L_x_18073) ;  /* 0x000012927f007947 */ /* 0x000fea000b800000 */
[----:B-1----:R0:W1:Y:S02]  /*1cb0*/  SHFL.BFLY PT, R146, R149, 0x1, 0x1f ;  /* 0x0c201f0095927f89 */ /* 0x00206400000e0000 */
.L_x_18077:
        /* <DEDUP_REMOVED lines=16> */
[----:B------:R-:W-:-:S04]  /*1dc0*/  FADD.FTZ R152, -R146, R114 ;  /* 0x0000007292987221 */ /* 0x000fc80000010100 */
[----:B------:R-:W-:Y:S02]  /*1dd0*/  FFMA.FTZ R151, R152, R152, R151 ;  /* 0x0000009898977223 */ /* 0x000fe40000010097 */
[----:B------:R-:W-:-:S04]  /*1de0*/  FADD.FTZ R152, -R146, R115 ;  /* 0x0000007392987221 */ /* 0x000fc80000010100 */
        /* <DEDUP_REMOVED lines=49> */
.L_x_18078:
[----:B-1----:R-:W-:Y:S01]  /*2100*/  FADD.FTZ R147, R154, R149 ;  /* 0x000000959a937221 */ /* 0x002fe20000010000 */
[----:B0-----:R-:W-:Y:S01]  /*2110*/  @!P2 IADD3 R149, R139, R148, RZ ;  /* 0x000000948b95a210 */ /* 0x001fe20007ffe0ff */
[----:B------:R-:W-:Y:S01]  /*2120*/  WARPSYNC 0xffffffff ;  /* 0xffffffff00007948 */ /* 0x000fe20003800000 */
[----:B------:R-:W-:Y:S01]  /*2130*/  ISETP.GT.U32.AND P1, PT, R137, 0x7, PT ;  /* 0x000000078900780c */ /* 0x000fe20003f24070 */
[----:B------:R-:W-:Y:S01]  /*2140*/  CS2R R150, SRZ ;  /* 0x0000000000967805 */ /* 0x000fe2000001ff00 */
[----:B------:R-:W-:Y:S01]  /*2150*/  SHF.L.U32 R162, R140, 0x4, RZ ;  /* 0x000000048ca27819 */ /* 0x000fe200000006ff */
[----:B------:R-:W-:Y:S04]  /*2160*/  @!P2 STS.64 [R149.X8], R146 ;  /* 0x000000929500a388 */ /* 0x000fe80000008a00 */
[----:B------:R-:W-:Y:S01]  /*2170*/  BAR.SYNC.DEFER_BLOCKING 0x0 ;  /* 0x0000000000007b1d */ /* 0x000fe20000010000 */
[----:B------:R-:W-:-:S02]  /*2180*/  ISETP.NE.AND P2, PT, RZ, UR6, PT ;  /* 0x00000006ff007c0c */ /* 0x000fc4000bf45270 */
[----:B------:R-:W-:-:S03]  /*2190*/  SHF.R.U32.HI R140, RZ, 0x1c, R140 ;  /* 0x0000001cff8c7819 */ /* 0x000fc6000001168c */
[----:B------:R-:W-:Y:S01]  /*21a0*/  @!P1 IADD3 R152, R137, R148, RZ ;  /* 0x0000009489989210 */ /* 0x000fe20007ffe0ff */
        /* <DEDUP_REMOVED lines=11> */
[----:B--2---:R-:W-:Y:S01]  /*2260*/  MUFU.RCP R155, R154 ;  /* 0x0000009a009b7308 */ /* 0x004fe20000001000 */
[----:B------:R-:W2:Y:S01]  /*2270*/  SHFL.DOWN PT, R146, R151, 0x4, 0x1f ;  /* 0x08801f0097927f89 */ /* 0x000ea200000e0000 */
[----:B0-----:R-:W-:-:S06]  /*2280*/  IADD3 R159, R149, R160, RZ ;  /* 0x000000a0959f7210 */ /* 0x001fcc0007ffe0ff */
[----:B------:R-:W0:Y:S08]  /*2290*/  I2F R149, R159 ;  /* 0x0000009f00957306 */ /* 0x000e300000201400 */
[----:B------:R-:W3:Y:S01]  /*22a0*/  I2F R160, R160 ;  /* 0x000000a000a07306 */ /* 0x000ee20000201400 */
[C---:B-1----:R-:W-:Y:S02]  /*22b0*/  FMUL.FTZ R157, R147.reuse, R158 ;  /* 0x0000009e939d7220 */ /* 0x042fe40000410000 */
[----:B------:R-:W-:-:S02]  /*22c0*/  FADD.FTZ R147, -R147, R150 ;  /* 0x0000009693937221 */ /* 0x000fc40000010100 */
[----:B------:R-:W-:Y:S02]  /*22d0*/  FFMA.FTZ R152, R156, R150, R157 ;  /* 0x000000969c987223 */ /* 0x000fe4000001009d */
[----:B------:R-:W-:Y:S01]  /*22e0*/  FMUL.FTZ R147, R147, R147 ;  /* 0x0000009393937220 */ /* 0x000fe20000410000 */
[----:B0-----:R-:W0:Y:S01]  /*22f0*/  MUFU.RCP R150, R149 ;  /* 0x0000009500967308 */ /* 0x001e220000001000 */
[----:B------:R-:W-:Y:S02]  /*2300*/  FMUL.FTZ R157, R155, R152 ;  /* 0x000000989b9d7220 */ /* 0x000fe40000410000 */
[----:B------:R-:W-:Y:S01]  /*2310*/  FMUL.FTZ R147, R147, R156 ;  /* 0x0000009c93937220 */ /* 0x000fe20000410000 */
[----:B------:R-:W-:Y:S01]  /*2320*/  SHFL.DOWN PT, R152, R159, 0x1, 0x1f ;  /* 0x08201f009f987f89 */ /* 0x000fe200000e0000 */
[----:B--2---:R-:W-:Y:S02]  /*2330*/  FADD.FTZ R146, R146, R151 ;  /* 0x0000009792927221 */ /* 0x004fe40000010000 */
[----:B------:R-:W-:Y:S01]  /*2340*/  FMUL.FTZ R147, R147, R158 ;  /* 0x0000009e93937220 */ /* 0x000fe20000410000 */
[----:B------:R-:W3:Y:S03]  /*2350*/  SHFL.DOWN PT, R148, R157, 0x2, 0x1f ;  /* 0x08401f009d947f89 */ /* 0x000ee600000e0000 */
[----:B------:R-:W-:-:S05]  /*2360*/  FFMA.FTZ R146, R155, R147, R146 ;  /* 0x000000939b927223 */ /* 0x000fca0000010092 */
[----:B------:R-:W1:Y:S01]  /*2370*/  SHFL.DOWN PT, R147, R146, 0x2, 0x1f ;  /* 0x08401f0092937f89 */ /* 0x000e6200000e0000 */
[----:B---3--:R-:W-:Y:S02]  /*2380*/  FMUL.FTZ R151, R148, R160 ;  /* 0x000000a094977220 */ /* 0x008fe40000410000 */
[----:B------:R-:W-:Y:S02]  /*2390*/  FADD.FTZ R148, R157, -R148 ;  /* 0x800000949d947221 */ /* 0x000fe40000010000 */
[----:B------:R-:W-:Y:S02]  /*23a0*/  FFMA.FTZ R153, R154, R157, R151 ;  /* 0x0000009d9a997223 */ /* 0x000fe40000010097 */
[----:B------:R-:W-:Y:S02]  /*23b0*/  FMUL.FTZ R151, R148, R148 ;  /* 0x0000009494977220 */ /* 0x000fe40000410000 */
[----:B0-----:R-:W-:Y:S02]  /*23c0*/  FMUL.FTZ R148, R150, R153 ;  /* 0x0000009996947220 */ /* 0x001fe40000410000 */
[----:B------:R-:W-:Y:S01]  /*23d0*/  FMUL.FTZ R151, R154, R151 ;  /* 0x000000979a977220 */ /* 0x000fe20000410000 */
[----:B------:R-:W-:Y:S01]  /*23e0*/  IADD3 R154, R159, R152, RZ ;  /* 0x000000989f9a7210 */ /* 0x000fe20007ffe0ff */
[----:B-1----:R-:W-:Y:S01]  /*23f0*/  FADD.FTZ R147, R146, R147 ;  /* 0x0000009392937221 */ /* 0x002fe20000010000 */
        /* <DEDUP_REMOVED lines=8> */
[----:B------:R-:W-:Y:S02]  /*2480*/  FMUL.FTZ R153, R153, R152 ;  /* 0x0000009899997220 */ /* 0x000fe40000410000 */
[----:B------:R-:W-:Y:S02]  /*2490*/  FMUL.FTZ R156, R151, R151 ;  /* 0x00000097979c7220 */ /* 0x000fe40000410000 */
[C---:B------:R-:W-:Y:S01]  /*24a0*/  FFMA.FTZ R153, R149.reuse, R148, R153 ;  /* 0x0000009495997223 */ /* 0x040fe20000010099 */
[----:B------:R-:W-:Y:S01]  /*24b0*/  MOV R148, c[0x0][0x1e0] ;  /* 0x0000780000947a02 */ /* 0x000fe20000000f00 */
[----:B------:R-:W-:Y:S02]  /*24c0*/  FMUL.FTZ R156, R149, R156 ;  /* 0x0000009c959c7220 */ /* 0x000fe40000410000 */
[----:B--2---:R-:W-:Y:S01]  /*24d0*/  FADD.FTZ R149, R147, R146 ;  /* 0x0000009293957221 */ /* 0x004fe20000010000 */
[----:B0-----:R-:W-:Y:S01]  /*24e0*/  SHF.L.U32 R154, R142, 0x4, RZ ;  /* 0x000000048e9a7819 */ /* 0x001fe200000006ff */
[----:B------:R-:W-:-:S02]  /*24f0*/  FMUL.FTZ R156, R156, R152 ;  /* 0x000000989c9c7220 */ /* 0x000fc40000410000 */
[C---:B-1----:R-:W-:Y:S02]  /*2500*/  FMUL.FTZ R153, R150.reuse, R153 ;  /* 0x0000009996997220 */ /* 0x042fe40000410000 */
[----:B------:R-:W-:-:S04]  /*2510*/  FFMA.FTZ R149, R150, R156, R149 ;  /* 0x0000009c96957223 */ /* 0x000fc80000010095 */
[----:B------:R-:W0:Y:S04]  /*2520*/  SHFL.IDX PT, R153, R153, RZ, 0x1f ;  /* 0x00001fff99997589 */ /* 0x000e2800000e0000 */
[----:B------:R-:W1:Y:S01]  /*2530*/  SHFL.IDX PT, R149, R149, RZ, 0x1f ;  /* 0x00001fff95957589 */ /* 0x000e6200000e0000 */
[C---:B0-----:R-:W-:Y:S01]  /*2540*/  FMUL.FTZ R146, R153.reuse, R153 ;  /* 0x0000009999927220 */ /* 0x041fe20000410000 */
[----:B------:R-:W-:-:S04]  /*2550*/  FSEL R151, R153, RZ, !P2 ;  /* 0x000000ff99977208 */ /* 0x000fc80005000000 */
[----:B------:R-:W-:Y:S01]  /*2560*/  FSEL R147, R146, RZ, P2 ;  /* 0x000000ff92937208 */ /* 0x000fe20001000000 */
[----:B-1----:R-:W-:Y:S01]  /*2570*/  FFMA.FTZ R146, R149, R148, c[0x0][0x228] ;  /* 0x00008a0095927623 */ /* 0x002fe20000010094 */
[----:B------:R-:W-:Y:S01]  /*2580*/  @!P1 MOV R148, 0x4 ;  /* 0x0000000400949802 */ /* 0x000fe20000000f00 */
[----:B------:R-:W-:Y:S02]  /*2590*/  FADD.FTZ R152, -R151, R112 ;  /* 0x0000007097987221 */ /* 0x000fe40000010100 */
[----:B------:R-:W-:Y:S01]  /*25a0*/  FADD.FTZ R150, R146, R147 ;  /* 0x0000009392967221 */ /* 0x000fe20000010000 */
[----:B------:R-:W-:Y:S01]  /*25b0*/  @!P1 MOV R146, 0x4 ;  /* 0x0000000400929802 */ /* 0x000fe20000000f00 */
[C---:B------:R-:W-:Y:S02]  /*25c0*/  @!P1 IMAD.WIDE R148, R3.reuse, R148, c[0x0][0x1a8] ;  /* 0x00006a0003949625 */ /* 0x040fe400078e0294 */
[----:B------:R0:W1:Y:S02]  /*25d0*/  MUFU.RSQ R167, R150 ;  /* 0x0000009600a77308 */ /* 0x0000640000001400 */
[C---:B------:R-:W-:Y:S01]  /*25e0*/  @!P1 IMAD.WIDE R146, R3.reuse, R146, c[0x0][0x1a0] ;  /* 0x0000680003929625 */ /* 0x040fe200078e0292 */
[----:B------:R-:W-:-:S03]  /*25f0*/  IADD3 R3, R3, c[0x0][0x160], RZ ;  /* 0x0000580003037a10 */ /* 0x000fc60007ffe0ff */
[C---:B------:R-:W-:Y:S01]  /*2600*/  FADD.FTZ R113, -R151.reuse, R113 ;  /* 0x0000007197717221 */ /* 0x040fe20000010100 */
[----:B------:R2:W-:Y:S01]  /*2610*/  @!P1 STG.E [R146.64], R153 ;  /* 0x0000009992009986 */ /* 0x0005e2000c101904 */
[C---:B------:R-:W-:Y:S01]  /*2620*/  FADD.FTZ R114, -R151.reuse, R114 ;  /* 0x0000007297727221 */ /* 0x040fe20000010100 */
[----:B0-----:R-:W-:Y:S01]  /*2630*/  SHF.R.U32.HI R150, RZ, 0x1c, R142 ;  /* 0x0000001cff967819 */ /* 0x001fe2000001168e */
[C---:B------:R-:W-:Y:S02]  /*2640*/  FADD.FTZ R115, -R151.reuse, R115 ;  /* 0x0000007397737221 */ /* 0x040fe40000010100 */
[C---:B------:R-:W-:Y:S02]  /*2650*/  FADD.FTZ R122, -R151.reuse, R122 ;  /* 0x0000007a977a7221 */ /* 0x040fe40000010100 */
[----:B------:R-:W-:Y:S01]  /*2660*/  FADD.FTZ R123, -R151, R123 ;  /* 0x0000007b977b7221 */ /* 0x000fe20000010100 */
[----:B-1----:R-:W-:Y:S01]  /*2670*/  @!P1 STG.E [R148.64], R167 ;  /* 0x000000a794009986 */ /* 0x002fe2000c101904 */
[----:B------:R-:W-:Y:S01]  /*2680*/  IADD3 R112, P1, R154, c[0x0][0x208], RZ ;  /* 0x000082009a707a10 */ /* 0x000fe20007f3e0ff */
[----:B------:R-:W-:-:S02]  /*2690*/  FMUL.FTZ R142, R167, R113 ;  /* 0x00000071a78e7220 */ /* 0x000fc40000410000 */
[C---:B--2---:R-:W-:Y:S01]  /*26a0*/  FMUL.FTZ R147, R167.reuse, R152 ;  /* 0x00000098a7937220 */ /* 0x044fe20000410000 */
[----:B------:R-:W-:Y:S01]  /*26b0*/  IADD3.X R113, R150, c[0x0][0x20c], RZ, P1, !PT ;  /* 0x0000830096717a10 */ /* 0x000fe20000ffe4ff */
[C---:B------:R-:W-:Y:S02]  /*26c0*/  FMUL.FTZ R146, R167.reuse, R115 ;  /* 0x00000073a7927220 */ /* 0x040fe40000410000 */
[----:B------:R-:W-:Y:S02]  /*26d0*/  FMUL.FTZ R153, R167, R114 ;  /* 0x00000072a7997220 */ /* 0x000fe40000410000 */
[----:B------:R-:W-:Y:S02]  /*26e0*/  FFMA.FTZ R159, R55, R146, R7 ;  /* 0x00000092379f7223 */ /* 0x000fe40000010007 */
[----:B------:R-:W-:Y:S02]  /*26f0*/  FFMA.FTZ R158, R54, R153, R6 ;  /* 0x00000099369e7223 */ /* 0x000fe40000010006 */
[----:B------:R-:W-:-:S02]  /*2700*/  FFMA.FTZ R157, R53, R142, R5 ;  /* 0x0000008e359d7223 */ /* 0x000fc40000010005 */
[----:B------:R-:W-:Y:S02]  /*2710*/  FFMA.FTZ R156, R52, R147, R4 ;  /* 0x00000093349c7223 */ /* 0x000fe40000010004 */
[C---:B------:R-:W-:Y:S02]  /*2720*/  FADD.FTZ R114, -R151.reuse, R116 ;  /* 0x0000007497727221 */ /* 0x040fe40000010100 */
[C---:B------:R-:W-:Y:S01]  /*2730*/  FADD.FTZ R116, -R151.reuse, R118 ;  /* 0x0000007697747221 */ /* 0x040fe20000010100 */
[----:B------:R0:W-:Y:S01]  /*2740*/  STG.E.128 [R112.64], R156 ;  /* 0x0000009c70007986 */ /* 0x0001e2000c101d04 */
[C---:B------:R-:W-:Y:S01]  /*2750*/  FADD.FTZ R118, -R151.reuse, R120 ;  /* 0x0000007897767221 */ /* 0x040fe20000010100 */
[----:B------:R-:W-:Y:S01]  /*2760*/  IADD3 R120, P1, R154, c[0x0][0x210], RZ ;  /* 0x000084009a787a10 */ /* 0x000fe20007f3e0ff */
[C---:B------:R-:W-:Y:S02]  /*2770*/  FADD.FTZ R115, -R151.reuse, R117 ;  /* 0x0000007597737221 */ /* 0x040fe40000010100 */
[----:B------:R-:W-:-:S02]  /*2780*/  FADD.FTZ R117, -R151, R119 ;  /* 0x0000007797757221 */ /* 0x000fc40000010100 */
[C---:B------:R-:W-:Y:S01]  /*2790*/  FADD.FTZ R119, -R151.reuse, R121 ;  /* 0x0000007997777221 */ /* 0x040fe20000010100 */
[----:B------:R-:W-:Y:S01]  /*27a0*/  IADD3.X R121, R150, c[0x0][0x214], RZ, P1, !PT ;  /* 0x0000850096797a10 */ /* 0x000fe20000ffe4ff */
[C---:B------:R-:W-:Y:S02]  /*27b0*/  FADD.FTZ R124, -R151.reuse, R124 ;  /* 0x0000007c977c7221 */ /* 0x040fe40000010100 */
[C---:B------:R-:W-:Y:S02]  /*27c0*/  FADD.FTZ R125, -R151.reuse, R125 ;  /* 0x0000007d977d7221 */ /* 0x040fe40000010100 */
[C---:B------:R-:W-:Y:S02]  /*27d0*/  FADD.FTZ R160, -R151.reuse, R131 ;  /* 0x0000008397a07221 */ /* 0x040fe40000010100 */
[C---:B------:R-:W-:Y:S02]  /*27e0*/  FADD.FTZ R132, -R151.reuse, R132 ;  /* 0x0000008497847221 */ /* 0x040fe40000010100 */
[----:B------:R-:W-:-:S02]  /*27f0*/  FADD.FTZ R133, -R151, R133 ;  /* 0x0000008597857221 */ /* 0x000fc40000010100 */
[C---:B0-----:R-:W-:Y:S02]  /*2800*/  FADD.FTZ R112, -R151.reuse, R126 ;  /* 0x0000007e97707221 */ /* 0x041fe40000010100 */
[C---:B------:R-:W-:Y:S02]  /*2810*/  FADD.FTZ R113, -R151.reuse, R127 ;  /* 0x0000007f97717221 */ /* 0x040fe40000010100 */
[C---:B------:R-:W-:Y:S02]  /*2820*/  FADD.FTZ R126, -R151.reuse, R128 ;  /* 0x00000080977e7221 */ /* 0x040fe40000010100 */
[C---:B------:R-:W-:Y:S02]  /*2830*/  FADD.FTZ R127, -R151.reuse, R129 ;  /* 0x00000081977f7221 */ /* 0x040fe40000010100 */
[C---:B------:R-:W-:Y:S02]  /*2840*/  FADD.FTZ R158, -R151.reuse, R130 ;  /* 0x00000082979e7221 */ /* 0x040fe40000010100 */
[----:B------:R-:W-:-:S02]  /*2850*/  FADD.FTZ R134, -R151, R134 ;  /* 0x0000008697867221 */ /* 0x000fc40000010100 */
[----:B------:R-:W-:Y:S02]  /*2860*/  FADD.FTZ R135, -R151, R135 ;  /* 0x0000008797877221 */ /* 0x000fe40000010100 */
[C---:B------:R-:W-:Y:S01]  /*2870*/  FMUL.FTZ R151, R167.reuse, R122 ;  /* 0x0000007aa7977220 */ /* 0x040fe20000410000 */
[----:B------:R-:W-:Y:S01]  /*2880*/  IADD3 R122, P1, R162, c[0x0][0x208], RZ ;  /* 0x00008200a27a7a10 */ /* 0x000fe20007f3e0ff */
[C---:B------:R-:W-:Y:S02]  /*2890*/  FMUL.FTZ R129, R167.reuse, R114 ;  /* 0x00000072a7817220 */ /* 0x040fe40000410000 */
[C---:B------:R-:W-:Y:S02]  /*28a0*/  FMUL.FTZ R128, R167.reuse, R115 ;  /* 0x00000073a7807220 */ /* 0x040fe40000410000 */
[C---:B------:R-:W-:Y:S02]  /*28b0*/  FMUL.FTZ R131, R167.reuse, R116 ;  /* 0x00000074a7837220 */ /* 0x040fe40000410000 */
[----:B------:R-:W-:-:S02]  /*28c0*/  FMUL.FTZ R130, R167, R117 ;  /* 0x00000075a7827220 */ /* 0x000fc40000410000 */
[C---:B------:R-:W-:Y:S01]  /*28d0*/  FMUL.FTZ R150, R167.reuse, R123 ;  /* 0x0000007ba7967220 */ /* 0x040fe20000410000 */
[----:B------:R-:W-:Y:S01]  /*28e0*/  IADD3.X R123, R140, c[0x0][0x20c], RZ, P1, !PT ;  /* 0x000083008c7b7a10 */ /* 0x000fe20000ffe4ff */
[C---:B------:R-:W-:Y:S02]  /*28f0*/  FMUL.FTZ R157, R167.reuse, R112 ;  /* 0x00000070a79d7220 */ /* 0x040fe40000410000 */
[C---:B------:R-:W-:Y:S02]  /*2900*/  FMUL.FTZ R154, R167.reuse, R113 ;  /* 0x00000071a79a7220 */ /* 0x040fe40000410000 */
[C---:B------:R-:W-:Y:S02]  /*2910*/  FMUL.FTZ R149, R167.reuse, R118 ;  /* 0x00000076a7957220 */ /* 0x040fe40000410000 */
[C---:B------:R-:W-:Y:S02]  /*2920*/  FMUL.FTZ R148, R167.reuse, R119 ;  /* 0x00000077a7947220 */ /* 0x040fe40000410000 */
[----:B------:R-:W-:Y:S01]  /*2930*/  FMUL.FTZ R155, R167, R124 ;  /* 0x0000007ca79b7220 */ /* 0x000fe20000410000 */
[----:B------:R-:W-:Y:S01]  /*2940*/  IADD3 R124, P1, R162, c[0x0][0x210], RZ ;  /* 0x00008400a27c7a10 */ /* 0x000fe20007f3e0ff */
[----:B------:R-:W-:Y:S01]  /*2950*/  FFMA.FTZ R115, R79, R146, R31 ;  /* 0x000000924f737223 */ /* 0x000fe2000001001f */
[----:B------:R-:W-:Y:S01]  /*2960*/  SHF.L.U32 R146, R141, 0x4, RZ ;  /* 0x000000048d927819 */ /* 0x000fe200000006ff */
[----:B------:R-:W-:Y:S01]  /*2970*/  FFMA.FTZ R114, R78, R153, R30 ;  /* 0x000000994e727223 */ /* 0x000fe2000001001e */
[----:B------:R-:W-:Y:S01]  /*2980*/  SHF.R.U32.HI R141, RZ, 0x1c, R141 ;  /* 0x0000001cff8d7819 */ /* 0x000fe2000001168d */
[----:B------:R-:W-:-:S02]  /*2990*/  FFMA.FTZ R113, R77, R142, R29 ;  /* 0x0000008e4d717223 */ /* 0x000fc4000001001d */
[----:B------:R-:W-:Y:S02]  /*29a0*/  FFMA.FTZ R112, R76, R147, R28 ;  /* 0x000000934c707223 */ /* 0x000fe4000001001c */
[----:B------:R-:W-:Y:S02]  /*29b0*/  FFMA.FTZ R119, R59, R130, R11 ;  /* 0x000000823b777223 */ /* 0x000fe4000001000b */
[----:B------:R-:W-:Y:S01]  /*29c0*/  FFMA.FTZ R118, R58, R131, R10 ;  /* 0x000000833a767223 */ /* 0x000fe2000001000a */
[----:B------:R0:W-:Y:S01]  /*29d0*/  STG.E.128 [R120.64], R112 ;  /* 0x0000007078007986 */ /* 0x0001e2000c101d04 */
[----:B------:R-:W-:Y:S02]  /*29e0*/  FFMA.FTZ R117, R57, R128, R9 ;  /* 0x0000008039757223 */ /* 0x000fe40000010009 */
[----:B------:R-:W-:Y:S02]  /*29f0*/  FFMA.FTZ R116, R56, R129, R8 ;  /* 0x0000008138747223 */ /* 0x000fe40000010008 */
[C---:B------:R-:W-:Y:S01]  /*2a00*/  FMUL.FTZ R152, R167.reuse, R125 ;  /* 0x0000007da7987220 */ /* 0x040fe20000410000 */
[----:B------:R-:W-:Y:S01]  /*2a10*/  IADD3.X R125, R140, c[0x0][0x214], RZ, P1, !PT ;  /* 0x000085008c7d7a10 */ /* 0x000fe20000ffe4ff */
[C---:B------:R-:W-:Y:S01]  /*2a20*/  FMUL.FTZ R159, R167.reuse, R126 ;  /* 0x0000007ea79f7220 */ /* 0x040fe20000410000 */
[----:B------:R-:W-:Y:S01]  /*2a30*/  IADD3 R126, P2, R146, c[0x0][0x208], RZ ;  /* 0x00008200927e7a10 */ /* 0x000fe20007f5e0ff */
[C---:B------:R-:W-:Y:S01]  /*2a40*/  FMUL.FTZ R161, R167.reuse, R158 ;  /* 0x0000009ea7a17220 */ /* 0x040fe20000410000 */
[----:B------:R1:W-:Y:S01]  /*2a50*/  STG.E.128 [R122.64], R116 ;  /* 0x000000747a007986 */ /* 0x0003e2000c101d04 */
[----:B------:R-:W-:-:S02]  /*2a60*/  FMUL.FTZ R163, R167, R132 ;  /* 0x00000084a7a37220 */ /* 0x000fc40000410000 */
[C---:B------:R-:W-:Y:S02]  /*2a70*/  FMUL.FTZ R158, R167.reuse, R133 ;  /* 0x00000085a79e7220 */ /* 0x040fe40000410000 */
[C---:B------:R-:W-:Y:S02]  /*2a80*/  FMUL.FTZ R165, R167.reuse, R134 ;  /* 0x00000086a7a57220 */ /* 0x040fe40000410000 */
[C---:B------:R-:W-:Y:S01]  /*2a90*/  FMUL.FTZ R142, R167.reuse, R135 ;  /* 0x00000087a78e7220 */ /* 0x040fe20000410000 */
[----:B0-----:R-:W-:Y:S01]  /*2aa0*/  IADD3 R112, P1, R146, c[0x0][0x210], RZ ;  /* 0x0000840092707a10 */ /* 0x001fe20007f3e0ff */
[----:B------:R-:W-:Y:S01]  /*2ab0*/  FMUL.FTZ R156, R167, R127 ;  /* 0x0000007fa79c7220 */ /* 0x000fe20000410000 */
[----:B------:R-:W-:Y:S01]  /*2ac0*/  IADD3.X R127, R141, c[0x0][0x20c], RZ, P2, !PT ;  /* 0x000083008d7f7a10 */ /* 0x000fe200017fe4ff */
[----:B------:R-:W-:Y:S01]  /*2ad0*/  FFMA.FTZ R135, R83, R130, R35 ;  /* 0x0000008253877223 */ /* 0x000fe20000010023 */
[----:B------:R-:W-:Y:S01]  /*2ae0*/  IADD3.X R113, R141, c[0x0][0x214], RZ, P1, !PT ;  /* 0x000085008d717a10 */ /* 0x000fe20000ffe4ff */
[----:B------:R-:W-:-:S02]  /*2af0*/  FFMA.FTZ R134, R82, R131, R34 ;  /* 0x0000008352867223 */ /* 0x000fc40000010022 */
[----:B------:R-:W-:Y:S02]  /*2b00*/  FFMA.FTZ R133, R81, R128, R33 ;  /* 0x0000008051857223 */ /* 0x000fe40000010021 */
[----:B------:R-:W-:Y:S01]  /*2b10*/  FFMA.FTZ R132, R80, R129, R32 ;  /* 0x0000008150847223 */ /* 0x000fe20000010020 */
[----:B-1----:R-:W-:Y:S01]  /*2b20*/  SHF.L.U32 R116, R143, 0x4, RZ ;  /* 0x000000048f747819 */ /* 0x002fe200000006ff */
[----:B------:R-:W-:Y:S01]  /*2b30*/  FFMA.FTZ R131, R63, R150, R15 ;  /* 0x000000963f837223 */ /* 0x000fe2000001000f */
[----:B------:R-:W-:Y:S01]  /*2b40*/  SHF.R.U32.HI R143, RZ, 0x1c, R143 ;  /* 0x0000001cff8f7819 */ /* 0x000fe2000001168f */
[----:B------:R-:W-:Y:S01]  /*2b50*/  FFMA.FTZ R130, R62, R151, R14 ;  /* 0x000000973e827223 */ /* 0x000fe2000001000e */
[C---:B------:R-:W-:Y:S01]  /*2b60*/  IADD3 R114, P1, R116.reuse, c[0x0][0x208], RZ ;  /* 0x0000820074727a10 */ /* 0x040fe20007f3e0ff */
[----:B------:R-:W-:Y:S01]  /*2b70*/  FFMA.FTZ R129, R61, R148, R13 ;  /* 0x000000943d817223 */ /* 0x000fe2000001000d */
[----:B------:R-:W-:Y:S01]  /*2b80*/  IADD3 R116, P2, R116, c[0x0][0x210], RZ ;  /* 0x0000840074747a10 */ /* 0x000fe20007f5e0ff */
[----:B------:R-:W-:Y:S01]  /*2b90*/  FFMA.FTZ R128, R60, R149, R12 ;  /* 0x000000953c807223 */ /* 0x000fe2000001000c */
[----:B------:R-:W-:Y:S01]  /*2ba0*/  SHF.L.U32 R118, R144, 0x4, RZ ;  /* 0x0000000490767819 */ /* 0x000fe200000006ff */
[----:B------:R-:W-:Y:S01]  /*2bb0*/  FFMA.FTZ R123, R87, R150, R39 ;  /* 0x00000096577b7223 */ /* 0x000fe20000010027 */
[----:B------:R0:W-:Y:S01]  /*2bc0*/  STG.E.128 [R124.64], R132 ;  /* 0x000000847c007986 */ /* 0x0001e2000c101d04 */
[----:B------:R-:W-:Y:S01]  /*2bd0*/  FFMA.FTZ R122, R86, R151, R38 ;  /* 0x00000097567a7223 */ /* 0x000fe20000010026 */
[----:B------:R-:W-:Y:S01]  /*2be0*/  IADD3.X R115, R143, c[0x0][0x20c], RZ, P1, !PT ;  /* 0x000083008f737a10 */ /* 0x000fe20000ffe4ff */
[----:B------:R-:W-:Y:S01]  /*2bf0*/  FFMA.FTZ R121, R85, R148, R37 ;  /* 0x0000009455797223 */ /* 0x000fe20000010025 */
[----:B------:R1:W-:Y:S01]  /*2c00*/  STG.E.128 [R126.64], R128 ;  /* 0x000000807e007986 */ /* 0x0003e2000c101d04 */
[----:B------:R-:W-:Y:S01]  /*2c10*/  FFMA.FTZ R120, R84, R149, R36 ;  /* 0x0000009554787223 */ /* 0x000fe20000010024 */
[----:B------:R-:W-:Y:S01]  /*2c20*/  IADD3.X R117, R143, c[0x0][0x214], RZ, P2, !PT ;  /* 0x000085008f757a10 */ /* 0x000fe200017fe4ff */
[----:B------:R-:W-:Y:S01]  /*2c30*/  FMUL.FTZ R160, R167, R160 ;  /* 0x000000a0a7a07220 */ /* 0x000fe20000410000 */
[----:B------:R-:W-:-:S02]  /*2c40*/  SHF.R.U32.HI R144, RZ, 0x1c, R144 ;  /* 0x0000001cff907819 */ /* 0x000fc40000011690 */
[----:B------:R2:W-:Y:S01]  /*2c50*/  STG.E.128 [R112.64], R120 ;  /* 0x0000007870007986 */ /* 0x0005e2000c101d04 */
[----:B------:R-:W-:Y:S02]  /*2c60*/  SHF.L.U32 R119, R145, 0x4, RZ ;  /* 0x0000000491777819 */ /* 0x000fe400000006ff */
[----:B------:R-:W-:Y:S01]  /*2c70*/  SHF.R.U32.HI R145, RZ, 0x1c, R145 ;  /* 0x0000001cff917819 */ /* 0x000fe20000011691 */
[----:B0-----:R-:W-:Y:S02]  /*2c80*/  FFMA.FTZ R125, R65, R152, R17 ;  /* 0x00000098417d7223 */ /* 0x001fe40000010011 */
[----:B------:R-:W-:Y:S02]  /*2c90*/  FFMA.FTZ R124, R64, R155, R16 ;  /* 0x0000009b407c7223 */ /* 0x000fe40000010010 */
[----:B-1----:R-:W-:Y:S02]  /*2ca0*/  FFMA.FTZ R127, R67, R154, R19 ;  /* 0x0000009a437f7223 */ /* 0x002fe40000010013 */
[----:B------:R-:W-:-:S02]  /*2cb0*/  FFMA.FTZ R126, R66, R157, R18 ;  /* 0x0000009d427e7223 */ /* 0x000fc40000010012 */
[----:B------:R-:W-:Y:S02]  /*2cc0*/  FFMA.FTZ R131, R91, R154, R43 ;  /* 0x0000009a5b837223 */ /* 0x000fe4000001002b */
[----:B------:R-:W-:Y:S01]  /*2cd0*/  FFMA.FTZ R130, R90, R157, R42 ;  /* 0x0000009d5a827223 */ /* 0x000fe2000001002a */
[----:B--2---:R-:W-:Y:S01]  /*2ce0*/  IADD3 R112, P1, R118, c[0x0][0x208], RZ ;  /* 0x0000820076707a10 */ /* 0x004fe20007f3e0ff */
[----:B------:R-:W-:Y:S01]  /*2cf0*/  FFMA.FTZ R129, R89, R152, R41 ;  /* 0x0000009859817223 */ /* 0x000fe20000010029 */
[----:B------:R0:W-:Y:S01]  /*2d00*/  STG.E.128 [R114.64], R124 ;  /* 0x0000007c72007986 */ /* 0x0001e2000c101d04 */
[----:B------:R-:W-:Y:S01]  /*2d10*/  FFMA.FTZ R128, R88, R155, R40 ;  /* 0x0000009b58807223 */ /* 0x000fe20000010028 */
[----:B------:R-:W-:Y:S01]  /*2d20*/  IADD3 R118, P2, R118, c[0x0][0x210], RZ ;  /* 0x0000840076767a10 */ /* 0x000fe20007f5e0ff */
[----:B------:R-:W-:Y:S01]  /*2d30*/  FFMA.FTZ R123, R71, R160, R23 ;  /* 0x000000a0477b7223 */ /* 0x000fe20000010017 */
[----:B------:R-:W-:Y:S01]  /*2d40*/  IADD3.X R113, R144, c[0x0][0x20c], RZ, P1, !PT ;  /* 0x0000830090717a10 */ /* 0x000fe20000ffe4ff */
        /* <DEDUP_REMOVED lines=8> */
[----:B------:R-:W-:Y:S01]  /*2dd0*/  FFMA.FTZ R132, R96, R163, R48 ;  /* 0x000000a360847223 */ /* 0x000fe20000010030 */
[----:B0-----:R-:W-:Y:S01]  /*2de0*/  IADD3 R114, P1, R119, c[0x0][0x208], RZ ;  /* 0x0000820077727a10 */ /* 0x001fe20007f3e0ff */
[----:B------:R-:W-:-:S02]  /*2df0*/  FFMA.FTZ R127, R95, R160, R47 ;  /* 0x000000a05f7f7223 */ /* 0x000fc4000001002f */
[----:B------:R-:W-:Y:S01]  /*2e00*/  FFMA.FTZ R126, R94, R161, R46 ;  /* 0x000000a15e7e7223 */ /* 0x000fe2000001002e */
[----:B------:R-:W-:Y:S01]  /*2e10*/  IADD3.X R115, R145, c[0x0][0x20c], RZ, P1, !PT ;  /* 0x0000830091737a10 */ /* 0x000fe20000ffe4ff */
[----:B------:R-:W-:Y:S01]  /*2e20*/  FFMA.FTZ R125, R93, R156, R45 ;  /* 0x0000009c5d7d7223 */ /* 0x000fe2000001002d */
[----:B-1----:R-:W-:Y:S01]  /*2e30*/  IADD3 R116, P3, R119, c[0x0][0x210], RZ ;  /* 0x0000840077747a10 */ /* 0x002fe20007f7e0ff */
[----:B------:R-:W-:Y:S01]  /*2e40*/  FFMA.FTZ R124, R92, R159, R44 ;  /* 0x0000009f5c7c7223 */ /* 0x000fe2000001002c */
[----:B------:R-:W-:Y:S01]  /*2e50*/  IADD3.X R119, R144, c[0x0][0x214], RZ, P2, !PT ;  /* 0x0000850090777a10 */ /* 0x000fe200017fe4ff */
[----:B------:R-:W-:Y:S01]  /*2e60*/  FFMA.FTZ R131, R75, R142, R27 ;  /* 0x0000008e4b837223 */ /* 0x000fe2000001001b */
[----:B------:R-:W-:Y:S01]  /*2e70*/  IADD3.X R117, R145, c[0x0][0x214], RZ, P3, !PT ;  /* 0x0000850091757a10 */ /* 0x000fe20001ffe4ff */
[----:B------:R-:W-:Y:S01]  /*2e80*/  FFMA.FTZ R130, R74, R165, R26 ;  /* 0x000000a54a827223 */ /* 0x000fe2000001001a */
[----:B------:R-:W-:Y:S01]  /*2e90*/  ISETP.GE.AND P1, PT, R3, c[0x0][0x164], PT ;  /* 0x0000590003007a0c */ /* 0x000fe20003f26270 */
[----:B------:R-:W-:Y:S01]  /*2ea0*/  FFMA.FTZ R129, R73, R158, R25 ;  /* 0x0000009e49817223 */ /* 0x000fe20000010019 */
[----:B------:R2:W-:Y:S01]  /*2eb0*/  STG.E.128 [R118.64], R124 ;  /* 0x0000007c76007986 */ /* 0x0005e2000c101d04 */
[----:B------:R-:W-:Y:S01]  /*2ec0*/  FFMA.FTZ R128, R72, R163, R24 ;  /* 0x000000a348807223 */ /* 0x000fe20000010018 */
[----:B------:R-:W-:-:S04]  /*2ed0*/  LOP3.LUT P2, RZ, R138, 0xff, RZ, 0xc0, !PT ;  /* 0x000000ff8aff7812 */ /* 0x000fc8000784c0ff */
[----:B------:R2:W-:Y:S01]  /*2ee0*/  STG.E.128 [R114.64], R128 ;  /* 0x0000008072007986 */ /* 0x0005e2000c101d04 */
[----:B------:R-:W-:-:S03]  /*2ef0*/  SEL R138, RZ, 0x1, P2 ;  /* 0x00000001ff8a7807 */ /* 0x000fc60001000000 */
[----:B------:R2:W-:Y:S02]  /*2f00*/  STG.E.128 [R116.64], R132 ;  /* 0x0000008474007986 */ /* 0x0005e4000c101d04 */
[----:B--2--5:R-:W-:Y:S01]  /*2f10*/  @P1 CALL.REL.NOINC `(.L_x_18075) ;  /* 0x0000001000001944 */ /* 0x024fe20003c00000 */
[----:B------:R-:W-:Y:S05]  /*2f20*/  BRA `(.L_x_18076) ;  /* 0xffffd5f000007947 */ /* 0x000fea000383ffff */
.L_x_18075:
[----:B------:R-:W-:Y:S05]  /*2f30*/  EXIT ;  /* 0x000000000000794d */ /* 0x000fea0003800000 */
.L_x_18073:
[----:B-1----:R-:W-:Y:S01]  /*2f40*/  HFMA2.MMA R154, -RZ, RZ, 0, 5.9604644775390625e-08 ;  /* 0x00000001ff9a7435 */ /* 0x002fe200000001ff */
[----:B------:R-:W-:Y:S02]  /*2f50*/  MOV R147, 0x1f ;  /* 0x0000001f00937802 */ /* 0x000fe40000000f00 */
[----:B------:R-:W-:Y:S02]  /*2f60*/  MOV R152, 0xffffffff ;  /* 0xffffffff00987802 */ /* 0x000fe40000000f00 */
[----:B------:R-:W-:Y:S02]  /*2f70*/  MOV R150, 0x2f90 ;  /* 0x00002f9000967802 */ /* 0x000fe40000000f00 */
[----:B-----5:R-:W-:Y:S05]  /*2f80*/  CALL.REL.NOINC `($__internal_73_$__cuda_sm70_shflsync_bfly_p) ;  /* 0x0000069000007944 */ /* 0x020fea0003c00000 */
[----:B-1----:R-:W-:Y:S01]  /*2f90*/  MOV R146, R154 ;  /* 0x0000009a00927202 */ /* 0x002fe20000000f00 */
[----:B0-----:R-:W-:Y:S05]  /*2fa0*/  BRA `(.L_x_18077) ;  /* 0xffffed1000007947 */ /* 0x001fea000383ffff */
.L_x_18074:
[----:B------:R-:W-:Y:S01]  /*2fb0*/  HFMA2.MMA R154, -RZ, RZ, 0, 1.1920928955078125e-07 ;  /* 0x00000002ff9a7435 */ /* 0x000fe200000001ff */
[----:B------:R-:W-:Y:S02]  /*2fc0*/  MOV R147, 0x1f ;  /* 0x0000001f00937802 */ /* 0x000fe40000000f00 */
[----:B------:R-:W-:-:S02]  /*2fd0*/  MOV R152, 0xffffffff ;  /* 0xffffffff00987802 */ /* 0x000fc40000000f00 */
[----:B------:R-:W-:Y:S02]  /*2fe0*/  MOV R150, 0x3000 ;  /* 0x0000300000967802 */ /* 0x000fe40000000f00 */
[----:B-----5:R-:W-:Y:S05]  /*2ff0*/  CALL.REL.NOINC `($__internal_73_$__cuda_sm70_shflsync_bfly_p) ;  /* 0x0000062000007944 */ /* 0x020fea0003c00000 */
[----:B01----:R-:W-:Y:S01]  /*3000*/  FADD.FTZ R149, R149, R154 ;  /* 0x0000009a95957221 */ /* 0x003fe20000010000 */
[----:B------:R-:W-:Y:S01]  /*3010*/  HFMA2.MMA R154, -RZ, RZ, 0, 2.384185791015625e-07 ;  /* 0x00000004ff9a7435 */ /* 0x000fe200000001ff */
[----:B------:R-:W-:Y:S02]  /*3020*/  MOV R147, 0x1f ;  /* 0x0000001f00937802 */ /* 0x000fe40000000f00 */
[----:B------:R-:W-:Y:S02]  /*3030*/  MOV R152, 0xffffffff ;  /* 0xffffffff00987802 */ /* 0x000fe40000000f00 */
[----:B------:R-:W-:Y:S02]  /*3040*/  MOV R150, 0x3060 ;  /* 0x0000306000967802 */ /* 0x000fe40000000f00 */
[----:B------:R-:W-:Y:S05]  /*3050*/  CALL.REL.NOINC `($__internal_73_$__cuda_sm70_shflsync_bfly_p) ;  /* 0x000005c000007944 */ /* 0x000fea0003c00000 */
[----:B01----:R-:W-:Y:S01]  /*3060*/  FADD.FTZ R149, R149, R154 ;  /* 0x0000009a95957221 */ /* 0x003fe20000010000 */
[----:B------:R-:W-:Y:S01]  /*3070*/  HFMA2.MMA R154, -RZ, RZ, 0, 4.76837158203125e-07 ;  /* 0x00000008ff9a7435 */ /* 0x000fe200000001ff */
[----:B------:R-:W-:Y:S02]  /*3080*/  MOV R147, 0x1f ;  /* 0x0000001f00937802 */ /* 0x000fe40000000f00 */
[----:B------:R-:W-:-:S02]  /*3090*/  MOV R152, 0xffffffff ;  /* 0xffffffff00987802 */ /* 0x000fc40000000f00 */
[----:B------:R-:W-:Y:S02]  /*30a0*/  MOV R150, 0x30c0 ;  /* 0x000030c000967802 */ /* 0x000fe40000000f00 */
[----:B------:R-:W-:Y:S05]  /*30b0*/  CALL.REL.NOINC `($__internal_73_$__cuda_sm70_shflsync_bfly_p) ;  /* 0x0000056000007944 */ /* 0x000fea0003c00000 */
[----:B01----:R-:W-:Y:S01]  /*30c0*/  FADD.FTZ R149, R149, R154 ;  /* 0x0000009a95957221 */ /* 0x003fe20000010000 */
[----:B------:R-:W-:Y:S01]  /*30d0*/  HFMA2.MMA R154, -RZ, RZ, 0, 9.5367431640625e-07 ;  /* 0x00000010ff9a7435 */ /* 0x000fe200000001ff */
[----:B------:R-:W-:Y:S02]  /*30e0*/  MOV R147, 0x1f ;  /* 0x0000001f00937802 */ /* 0x000fe40000000f00 */
[----:B------:R-:W-:Y:S02]  /*30f0*/  MOV R152, 0xffffffff ;  /* 0xffffffff00987802 */ /* 0x000fe40000000f00 */
[----:B------:R-:W-:Y:S02]  /*3100*/  MOV R150, 0x3120 ;  /* 0x0000312000967802 */ /* 0x000fe40000000f00 */
[----:B------:R-:W-:Y:S05]  /*3110*/  CALL.REL.NOINC `($__internal_73_$__cuda_sm70_shflsync_bfly_p) ;  /* 0x0000050000007944 */ /* 0x000fea0003c00000 */
[----:B-1----:R-:W-:Y:S01]  /*3120*/  FADD.FTZ R146, R149, R154 ;  /* 0x0000009a95927221 */ /* 0x002fe20000010000 */
[----:B------:R-:W-:Y:S01]  /*3130*/  HFMA2.MMA R154, -RZ, RZ, 0, 5.9604644775390625e-08 ;  /* 0x00000001ff9a7435 */ /* 0x000fe200000001ff */
[----:B0-----:R-:W-:Y:S02]  /*3140*/  MOV R152, 0xffffffff ;  /* 0xffffffff00987802 */ /* 0x001fe40000000f00 */
        /* <DEDUP_REMOVED lines=49> */
[----:B------:R-:W-:Y:S02]  /*3460*/  MOV R147, 0x1f ;  /* 0x0000001f00937802 */ /* 0x000fe40000000f00 */
[----:B------:R-:W-:Y:S02]  /*3470*/  MOV R150, 0x3490 ;  /* 0x0000349000967802 */ /* 0x000fe40000000f00 */
[----:B------:R-:W-:Y:S05]  /*3480*/  CALL.REL.NOINC `($__internal_73_$__cuda_sm70_shflsync_bfly_p) ;  /* 0x0000019000007944 */ /* 0x000fea0003c00000 */
[----:B01----:R-:W-:Y:S01]  /*3490*/  FADD.FTZ R149, R149, R154 ;  /* 0x0000009a95957221 */ /* 0x003fe20000010000 */
[----:B------:R-:W-:Y:S01]  /*34a0*/  HFMA2.MMA R154, -RZ, RZ, 0, 1.1920928955078125e-07 ;  /* 0x00000002ff9a7435 */ /* 0x000fe200000001ff */
[----:B------:R-:W-:Y:S02]  /*34b0*/  MOV R147, 0x1f ;  /* 0x0000001f00937802 */ /* 0x000fe40000000f00 */
[----:B------:R-:W-:Y:S02]  /*34c0*/  MOV R152, 0xffffffff ;  /* 0xffffffff00987802 */ /* 0x000fe40000000f00 */
[----:B------:R-:W-:Y:S02]  /*34d0*/  MOV R150, 0x34f0 ;  /* 0x000034f000967802 */ /* 0x000fe40000000f00 */
[----:B------:R-:W-:Y:S05]  /*34e0*/  CALL.REL.NOINC `($__internal_73_$__cuda_sm70_shflsync_bfly_p) ;  /* 0x0000013000007944 */ /* 0x000fea0003c00000 */
[----:B01----:R-:W-:Y:S01]  /*34f0*/  FADD.FTZ R149, R149, R154 ;  /* 0x0000009a95957221 */ /* 0x003fe20000010000 */
[----:B------:R-:W-:Y:S01]  /*3500*/  HFMA2.MMA R154, -RZ, RZ, 0, 2.384185791015625e-07 ;  /* 0x00000004ff9a7435 */ /* 0x000fe200000001ff */
[----:B------:R-:W-:-:S02]  /*3510*/  MOV R147, 0x1f ;  /* 0x0000001f00937802 */ /* 0x000fc40000000f00 */
[----:B------:R-:W-:Y:S02]  /*3520*/  MOV R152, 0xffffffff ;  /* 0xffffffff00987802 */ /* 0x000fe40000000f00 */
[----:B------:R-:W-:Y:S02]  /*3530*/  MOV R150, 0x3550 ;  /* 0x0000355000967802 */ /* 0x000fe40000000f00 */
[----:B------:R-:W-:Y:S05]  /*3540*/  CALL.REL.NOINC `($__internal_73_$__cuda_sm70_shflsync_bfly_p) ;  /* 0x000000d000007944 */ /* 0x000fea0003c00000 */
[----:B01----:R-:W-:Y:S01]  /*3550*/  FADD.FTZ R149, R149, R154 ;  /* 0x0000009a95957221 */ /* 0x003fe20000010000 */
[----:B------:R-:W-:Y:S01]  /*3560*/  HFMA2.MMA R154, -RZ, RZ, 0, 4.76837158203125e-07 ;  /* 0x00000008ff9a7435 */ /* 0x000fe200000001ff */
[----:B------:R-:W-:Y:S02]  /*3570*/  MOV R147, 0x1f ;  /* 0x0000001f00937802 */ /* 0x000fe40000000f00 */
[----:B------:R-:W-:Y:S02]  /*3580*/  MOV R152, 0xffffffff ;  /* 0xffffffff00987802 */ /* 0x000fe40000000f00 */
[----:B------:R-:W-:Y:S02]  /*3590*/  MOV R150, 0x35b0 ;  /* 0x000035b000967802 */ /* 0x000fe40000000f00 */
[----:B------:R-:W-:Y:S05]  /*35a0*/  CALL.REL.NOINC `($__internal_73_$__cuda_sm70_shflsync_bfly_p) ;  /* 0x0000007000007944 */ /* 0x000fea0003c00000 */
[----:B01----:R-:W-:Y:S01]  /*35b0*/  FADD.FTZ R149, R149, R154 ;  /* 0x0000009a95957221 */ /* 0x003fe20000010000 */
[----:B------:R-:W-:Y:S01]  /*35c0*/  HFMA2.MMA R154, -RZ, RZ, 0, 9.5367431640625e-07 ;  /* 0x00000010ff9a7435 */ /* 0x000fe200000001ff */
[----:B------:R-:W-:-:S02]  /*35d0*/  MOV R147, 0x1f ;  /* 0x0000001f00937802 */ /* 0x000fc40000000f00 */
[----:B------:R-:W-:Y:S02]  /*35e0*/  MOV R152, 0xffffffff ;  /* 0xffffffff00987802 */ /* 0x000fe40000000f00 */
[----:B------:R-:W-:Y:S02]  /*35f0*/  MOV R150, 0x3610 ;  /* 0x0000361000967802 */ /* 0x000fe40000000f00 */
[----:B------:R-:W-:Y:S05]  /*3600*/  CALL.REL.NOINC `($__internal_73_$__cuda_sm70_shflsync_bfly_p) ;  /* 0x0000001000007944 */ /* 0x000fea0003c00000 */
[----:B01----:R-:W-:Y:S05]  /*3610*/  BRA `(.L_x_18078) ;  /* 0xffffeae000007947 */ /* 0x003fea000383ffff */
        .weak           $__internal_73_$__cuda_sm70_shflsync_bfly_p
        .type           $__internal_73_$__cuda_sm70_shflsync_bfly_p,@function
        .size           $__internal_73_$__cuda_sm70_shflsync_bfly_p,(.L_x_20053 - $__internal_73_$__cuda_sm70_shflsync_bfly_p)
$__internal_73_$__cuda_sm70_shflsync_bfly_p:
[----:B------:R-:W-:Y:S01]  /*3620*/  HFMA2.MMA R151, -RZ, RZ, 0, 0 ;  /* 0x00000000ff977435 */ /* 0x000fe200000001ff */
[----:B------:R-:W-:Y:S04]  /*3630*/  WARPSYNC R152 ;  /* 0x0000009800007348 */ /* 0x000fe80003800000 */
[----:B------:R0:W1:Y:S01]  /*3640*/  SHFL.BFLY PT, R154, R149, R154, R147 ;  /* 0x0c00009a959a7389 */ /* 0x00006200000e0093 */
[----:B------:R-:W-:Y:S05]  /*3650*/  RET.REL.NODEC R150 `(_ZN10layer_norm31ln_parallel_residual_fwd_kernelINS_13Kernel_traitsIfffffjLj6144ELj1ELj1ELj8ELj16ENS_18Kernel_traits_baseILj6144EfffffjLj256EEEEELb0ELb0ELb1EEEvNS_9FwdParamsE) ;  /* 0xffffc9a096007950 */ /* 0x000fea0003c3ffff */
.L_x_18079:
        /* <DEDUP_REMOVED lines=10> */
.L_x_20053:


//--------------------- .text._ZN10layer_norm31ln_parallel_residual_fwd_kernelINS_13Kernel_traitsIfffffjLj6144ELj1ELj1ELj8ELj16ENS_18Kernel_traits_baseILj6144EfffffjLj256EEEEELb0ELb1ELb0EEEvNS_9FwdParamsE --------------------------
	.section	.text._ZN10layer_norm31ln_parallel_residual_fwd_kernelINS_13Kernel_traitsIfffffjLj6144ELj1ELj1ELj8ELj16ENS_18Kernel_traits_baseILj6144EfffffjLj256EEEEELb0ELb1ELb0EEEvNS_9FwdParamsE,"ax",@progbits
	.sectioninfo	@"SHI_REGISTERS=117"
	.align	128
        .global         _ZN10layer_norm31ln_parallel_residual_fwd_kernelINS_13Kernel_traitsIfffffjLj6144ELj1ELj1ELj8ELj16ENS_18Kernel_traits_baseILj6144EfffffjLj256EEEEELb0ELb1ELb0EEEvNS_9FwdParamsE
        .type           _ZN10layer_norm31ln_parallel_residual_fwd_kernelINS_13Kernel_traitsIfffffjLj6144ELj1ELj1ELj8ELj16ENS_18Kernel_traits_baseILj6144EfffffjLj256EEEEELb0ELb1ELb0EEEvNS_9FwdParamsE,@function
        .size           _ZN10layer_norm31ln_parallel_residual_fwd_kernelINS_13Kernel_traitsIfffffjLj6144ELj1ELj1ELj8ELj16ENS_18Kernel_traits_baseILj6144EfffffjLj256EEEEELb0ELb1ELb0EEEvNS_9FwdParamsE,(.L_x_20054 - _ZN10layer_norm31ln_parallel_residual_fwd_kernelINS_13Kernel_traitsIfffffjLj6144ELj1ELj1ELj8ELj16ENS_18Kernel_traits_baseILj6144EfffffjLj256EEEEELb0ELb1ELb0EEEvNS_9FwdParamsE)
        .other          _ZN10layer_norm31ln_parallel_residual_fwd_kernelINS_13Kernel_traitsIfffffjLj6144ELj1ELj1ELj8ELj16ENS_18Kernel_traits_baseILj6144EfffffjLj256EEEEELb0ELb1ELb0EEEvNS_9FwdParamsE,@"STO_CUDA_ENTRY STV_DEFAULT"
_ZN10layer_norm31ln_parallel_residual_fwd_kernelINS_13Kernel_traitsIfffffjLj6144ELj1ELj1ELj8ELj16ENS_18Kernel_traits_baseILj6144EfffffjLj256EEEEELb0ELb1ELb0EEEvNS_9FwdParamsE:
.text._ZN10layer_norm31ln_parallel_residual_fwd_kernelINS_13Kernel_traitsIfffffjLj6144ELj1ELj1ELj8ELj16ENS_18Kernel_traits_baseILj6144EfffffjLj256EEEEELb0ELb1ELb0EEEvNS_9FwdParamsE:
        /* <DEDUP_REMOVED lines=21> */
[----:B------:R-:W-:Y:S01]  /*0150*/  HFMA2.MMA R9, -RZ, RZ, 0, 9.5367431640625e-07 ;  /* 0x00000010ff097435 */ /* 0x000fe200000001ff */
[----:B------:R-:W-:Y:S01]  /*0160*/  CS2R R6, SRZ ;  /* 0x0000000000067805 */ /* 0x000fe2000001ff00 */
[----:B------:R-:W-:Y:S01]  /*0170*/  CS2R R4, SRZ ;  /* 0x0000000000047805 */ /* 0x000fe2000001ff00 */
[----:B------:R-:W-:-:S07]  /*0180*/  ISETP.NE.AND.EX P1, PT, RZ, c[0x0][0x21c], PT, P1 ;  /* 0x00008700ff007a0c */ /* 0x000fce0003f25310 */
[----:B------:R-:W-:-:S06]  /*0190*/  IMAD.WIDE.U32 R8, R48, R9, c[0x0][0x1b0] ;  /* 0x00006c0030087625 */ /* 0x000fcc00078e0009 */
[C---:B------:R-:W-:Y:S01]  /*01a0*/  @P1 LEA R12, P2, R48.reuse, c[0x0][0x218], 0x4 ;  /* 0x00008600300c1a11 */ /* 0x040fe200078420ff */
[----:B------:R-:W5:Y:S03]  /*01b0*/  LDG.E.128 R8, [R8.64] ;  /* 0x0000000408087981 */ /* 0x000f66000c1e1d00 */
[----:B------:R-:W-:-:S05]  /*01c0*/  @P1 LEA.HI.X R13, R48, c[0x0][0x21c], RZ, 0x4, P2 ;  /* 0x00008700300d1a11 */ /* 0x000fca00010f24ff */
[----:B------:R0:W5:Y:S01]  /*01d0*/  @P1 LDG.E.128 R4, [R12.64] ;  /* 0x000000040c041981 */ /* 0x000162000c1e1d00 */
[----:B------:R-:W-:-:S03]  /*01e0*/  LOP3.LUT R48, R48, 0x100, RZ, 0xfc, !PT ;  /* 0x0000010030307812 */ /* 0x000fc600078efcff */
.L_x_18081:
[----:B------:R-:W-:Y:S05]  /*01f0*/  BSYNC B0 ;  /* 0x0000000000007941 */ /* 0x000fea0003800000 */
.L_x_18080:
[----:B------:R-:W-:Y:S01]  /*0200*/  BSSY B0, `(.L_x_18082) ;  /* 0x000000d000007945 */ /* 0x000fe20003800000 */
[----:B------:R-:W-:Y:S05]  /*0210*/  @!P6 BRA `(.L_x_18083) ;  /* 0x000000b00000e947 */ /* 0x000fea0003800000 */
[----:B------:R-:W-:Y:S01]  /*0220*/  ISETP.NE.U32.AND P1, PT, RZ, c[0x0][0x218], PT ;  /* 0x00008600ff007a0c */ /* 0x000fe20003f25070 */
[----:B------:R-:W-:Y:S01]  /*0230*/  CS2R R14, SRZ ;  /* 0x00000000000e7805 */ /* 0x000fe2000001ff00 */
[----:B------:R-:W-:Y:S01]  /*0240*/  MOV R17, 0x10 ;  /* 0x0000001000117802 */ /* 0x000fe20000000f00 */
[----:B0-----:R-:W-:Y:S01]  /*0250*/  CS2R R12, SRZ ;  /* 0x00000000000c7805 */ /* 0x001fe2000001ff00 */
[----:B------:R-:W-:-:S03]  /*0260*/  ISETP.NE.AND.EX P1, PT, RZ, c[0x0][0x21c], PT, P1 ;  /* 0x00008700ff007a0c */ /* 0x000fc60003f25310 */
[----:B------:R-:W-:-:S06]  /*0270*/  IMAD.WIDE.U32 R16, R48, R17, c[0x0][0x1b0] ;  /* 0x00006c0030107625 */ /* 0x000fcc00078e0011 */
[----:B------:R-:W5:Y:S04]  /*0280*/  LDG.E.128 R16, [R16.64] ;  /* 0x0000000410107981 */ /* 0x000f68000c1e1d00 */
[----:B------:R-:W-:-:S04]  /*0290*/  @P1 LEA R20, P2, R48, c[0x0][0x218], 0x4 ;  /* 0x0000860030141a11 */ /* 0x000fc800078420ff */
[----:B------:R-:W-:-:S05]  /*02a0*/  @P1 LEA.HI.X R21, R48, c[0x0][0x21c], RZ, 0x4, P2 ;  /* 0x0000870030151a11 */ /* 0x000fca00010f24ff */
[----:B------:R0:W5:Y:S01]  /*02b0*/  @P1 LDG.E.128 R12, [R20.64] ;  /* 0x00000004140c1981 */ /* 0x000162000c1e1d00 */
[----:B------:R-:W-:-:S03]  /*02c0*/  IADD3 R48, R48, 0x100, RZ ;  /* 0x0000010030307810 */ /* 0x000fc60007ffe0ff */
.L_x_18083:
[----:B------:R-:W-:Y:S05]  /*02d0*/  BSYNC B0 ;  /* 0x0000000000007941 */ /* 0x000fea0003800000 */
.L_x_18082:
[----:B------:R-:W-:Y:S01]  /*02e0*/  BSSY B0, `(.L_x_18084) ;  /* 0x000000d000007945 */ /* 0x000fe20003800000 */
[----:B------:R-:W-:Y:S05]  /*02f0*/  @!P5 BRA `(.L_x_18085) ;  /* 0x000000b00000d947 */ /* 0x000fea0003800000 */
[----:B------:R-:W-:Y:S01]  /*0300*/  ISETP.NE.U32.AND P1, PT, RZ, c[0x0][0x218], PT ;  /* 0x00008600ff007a0c */ /* 0x000fe20003f25070 */
[----:B------:R-:W-:Y:S01]  /*0310*/  HFMA2.MMA R25, -RZ, RZ, 0, 9.5367431640625e-07 ;  /* 0x00000010ff197435 */ /* 0x000fe200000001ff */
[----:B------:R-:W-:Y:S01]  /*0320*/  CS2R R22, SRZ ;  /* 0x0000000000167805 */ /* 0x000fe2000001ff00 */
[----:B0-----:R-:W-:Y:S01]  /*0330*/  CS2R R20, SRZ ;  /* 0x0000000000147805 */ /* 0x001fe2000001ff00 */
[----:B------:R-:W-:-:S07]  /*0340*/  ISETP.NE.AND.EX P1, PT, RZ, c[0x0][0x21c], PT, P1 ;  /* 0x00008700ff007a0c */ /* 0x000fce0003f25310 */
[----:B------:R-:W-:-:S06]  /*0350*/  IMAD.WIDE.U32 R24, R48, R25, c[0x0][0x1b0] ;  /* 0x00006c0030187625 */ /* 0x000fcc00078e0019 */
[C---:B------:R-:W-:Y:S01]  /*0360*/  @P1 LEA R28, P2, R48.reuse, c[0x0][0x218], 0x4 ;  /* 0x00008600301c1a11 */ /* 0x040fe200078420ff */
[----:B------:R-:W5:Y:S03]  /*0370*/  LDG.E.128 R24, [R24.64] ;  /* 0x0000000418187981 */ /* 0x000f66000c1e1d00 */
[----:B------:R-:W-:-:S05]  /*0380*/  @P1 LEA.HI.X R29, R48, c[0x0][0x21c], RZ, 0x4, P2 ;  /* 0x00008700301d1a11 */ /* 0x000fca00010f24ff */
[----:B------:R0:W5:Y:S01]  /*0390*/  @P1 LDG.E.128 R20, [R28.64] ;  /* 0x000000041c141981 */ /* 0x000162000c1e1d00 */
[----:B------:R-:W-:-:S03]  /*03a0*/  IADD3 R48, R48, 0x100, RZ ;  /* 0x0000010030307810 */ /* 0x000fc60007ffe0ff */
.L_x_18085:
[----:B------:R-:W-:Y:S05]  /*03b0*/  BSYNC B0 ;  /* 0x0000000000007941 */ /* 0x000fea0003800000 */
.L_x_18084:
        /* <DEDUP_REMOVED lines=13> */
.L_x_18087:
[----:B------:R-:W-:Y:S05]  /*0490*/  BSYNC B0 ;  /* 0x0000000000007941 */ /* 0x000fea0003800000 */
.L_x_18086:
        /* <DEDUP_REMOVED lines=13> */
.L_x_18089:
[----:B------:R-:W-:Y:S05]  /*0570*/  BSYNC B0 ;  /* 0x0000000000007941 */ /* 0x000fea0003800000 */
.L_x_18088:
[----:B------:R-:W-:Y:S01]  /*0580*/  ISETP.GE.U32.AND P1, PT, R2, 0x600, PT ;  /* 0x000006000200780c */ /* 0x000fe20003f26070 */
[----:B------:R-:W-:Y:S03]  /*0590*/  BSSY B0, `(.L_x_18090) ;  /* 0x000000d000007945 */ /* 0x000fe60003800000 */
[----:B0-----:R-:W-:-:S09]  /*05a0*/  P2R R44, PR, RZ, 0x2 ;  /* 0x00000002ff2c7803 */ /* 0x001fd20000000000 */
[----:B------:R-:W-:Y:S05]  /*05b0*/  @!P1 BRA `(.L_x_18091) ;  /* 0x000000a000009947 */ /* 0x000fea0003800000 */
[----:B------:R-:W-:Y:S01]  /*05c0*/  ISETP.NE.U32.AND P1, PT, RZ, c[0x0][0x218], PT ;  /* 0x00008600ff007a0c */ /* 0x000fe20003f25070 */
[----:B------:R-:W-:Y:S01]  /*05d0*/  CS2R R46, SRZ ;  /* 0x00000000002e7805 */ /* 0x000fe2000001ff00 */
[----:B------:R-:W-:Y:S01]  /*05e0*/  MOV R49, 0x10 ;  /* 0x0000001000317802 */ /* 0x000fe20000000f00 */
[----:B------:R-:W-:Y:S01]  /*05f0*/  CS2R R44, SRZ ;  /* 0x00000000002c7805 */ /* 0x000fe2000001ff00 */
[----:B------:R-:W-:-:S13]  /*0600*/  ISETP.NE.AND.EX P1, PT, RZ, c[0x0][0x21c], PT, P1 ;  /* 0x00008700ff007a0c */ /* 0x000fda0003f25310 */
[----:B------:R-:W-:-:S04]  /*0610*/  @P1 LEA R52, P2, R48, c[0x0][0x218], 0x4 ;  /* 0x0000860030341a11 */ /* 0x000fc800078420ff */
[C---:B------:R-:W-:Y:S01]  /*0620*/  @P1 LEA.HI.X R53, R48.reuse, c[0x0][0x21c], RZ, 0x4, P2 ;  /* 0x0000870030351a11 */ /* 0x040fe200010f24ff */
[----:B------:R-:W-:-:S04]  /*0630*/  IMAD.WIDE.U32 R48, R48, R49, c[0x0][0x1b0] ;  /* 0x00006c0030307625 */ /* 0x000fc800078e0031 */
[----:B------:R0:W5:Y:S04]  /*0640*/  @P1 LDG.E.128 R44, [R52.64] ;  /* 0x00000004342c1981 */ /* 0x000168000c1e1d00 */
[----:B------:R-:W5:Y:S02]  /*0650*/  LDG.E.128 R48, [R48.64] ;  /* 0x0000000430307981 */ /* 0x000f64000c1e1d00 */
.L_x_18091:
[----:B------:R-:W-:Y:S05]  /*0660*/  BSYNC B0 ;  /* 0x0000000000007941 */ /* 0x000fea0003800000 */
.L_x_18090:
        /* <DEDUP_REMOVED lines=29> */
.L_x_18215:
        /* <DEDUP_REMOVED lines=29> */
.L_x_18095:
[----:B-----5:R-:W-:Y:S01]  /*0a10*/  FADD.FTZ R56, R60, R56 ;  /* 0x000000383c387221 */ /* 0x020fe20000010000 */
[----:B------:R-:W-:Y:S05]  /*0a20*/  BRA `(.L_x_18096) ;  /* 0x0000002000007947 */ /* 0x000fea0003800000 */
.L_x_18094:
[----:B-1---5:R-:W-:-:S04]  /*0a30*/  FADD.FTZ R56, R52, R56 ;  /* 0x0000003834387221 */ /* 0x022fc80000010000 */
[----:B------:R-:W-:-:S05]  /*0a40*/  @P2 FADD.FTZ R56, R60, R56 ;  /* 0x000000383c382221 */ /* 0x000fca0000010000 */
.L_x_18096:
[----:B-----5:R-:W-:Y:S02]  /*0a50*/  MOV R64, R56 ;  /* 0x0000003800407202 */ /* 0x020fe40000000f00 */
.L_x_18097:
[----:B------:R-:W-:Y:S05]  /*0a60*/  @P3 BRA `(.L_x_18098) ;  /* 0x0000007000003947 */ /* 0x000fea0003800000 */
[----:B------:R-:W-:-:S04]  /*0a70*/  ISETP.NE.U32.AND P4, PT, RZ, c[0x0][0x180], PT ;  /* 0x00006000ff007a0c */ /* 0x000fc80003f85070 */
[----:B------:R-:W-:-:S13]  /*0a80*/  ISETP.NE.AND.EX P4, PT, RZ, c[0x0][0x184], PT, P4 ;  /* 0x00006100ff007a0c */ /* 0x000fda0003f85340 */
[----:B------:R-:W-:Y:S05]  /*0a90*/  @P4 BRA `(.L_x_18099) ;  /* 0x0000002000004947 */ /* 0x000fea0003800000 */
[----:B------:R-:W-:Y:S05]  /*0aa0*/  @P1 BRA `(.L_x_18100) ;  /* 0x0000005000001947 */ /* 0x000fea0003800000 */
[----:B------:R-:W-:Y:S05]  /*0ab0*/  BRA `(.L_x_18101) ;  /* 0x0000005000007947 */ /* 0x000fea0003800000 */
.L_x_18099:
[----:B-----5:R-:W-:Y:S01]  /*0ac0*/  FADD.FTZ R57, R61, R57 ;  /* 0x000000393d397221 */ /* 0x020fe20000010000 */
[----:B------:R-:W-:Y:S05]  /*0ad0*/  BRA `(.L_x_18100) ;  /* 0x0000002000007947 */ /* 0x000fea0003800000 */
.L_x_18098:
[----:B-----5:R-:W-:-:S04]  /*0ae0*/  FADD.FTZ R57, R53, R57 ;  /* 0x0000003935397221 */ /* 0x020fc80000010000 */
[----:B------:R-:W-:-:S05]  /*0af0*/  @P2 FADD.FTZ R57, R61, R57 ;  /* 0x000000393d392221 */ /* 0x000fca0000010000 */
.L_x_18100:
[----:B-----5:R-:W-:Y:S02]  /*0b00*/  MOV R65, R57 ;  /* 0x0000003900417202 */ /* 0x020fe40000000f00 */
.L_x_18101:
[----:B------:R-:W-:Y:S05]  /*0b10*/  @P3 BRA `(.L_x_18102) ;  /* 0x0000007000003947 */ /* 0x000fea0003800000 */
[----:B------:R-:W-:-:S04]  /*0b20*/  ISETP.NE.U32.AND P4, PT, RZ, c[0x0][0x180], PT ;  /* 0x00006000ff007a0c */ /* 0x000fc80003f85070 */
[----:B------:R-:W-:-:S13]  /*0b30*/  ISETP.NE.AND.EX P4, PT, RZ, c[0x0][0x184], PT, P4 ;  /* 0x00006100ff007a0c */ /* 0x000fda0003f85340 */
[----:B------:R-:W-:Y:S05]  /*0b40*/  @P4 BRA `(.L_x_18103) ;  /* 0x0000002000004947 */ /* 0x000fea0003800000 */
[----:B------:R-:W-:Y:S05]  /*0b50*/  @P1 BRA `(.L_x_18104) ;  /* 0x0000005000001947 */ /* 0x000fea0003800000 */
[----:B------:R-:W-:Y:S05]  /*0b60*/  BRA `(.L_x_18105) ;  /* 0x0000005000007947 */ /* 0x000fea0003800000 */
.L_x_18103:
[----:B-----5:R-:W-:Y:S01]  /*0b70*/  FADD.FTZ R58, R62, R58 ;  /* 0x0000003a3e3a7221 */ /* 0x020fe20000010000 */
[----:B------:R-:W-:Y:S05]  /*0b80*/  BRA `(.L_x_18104) ;  /* 0x0000002000007947 */ /* 0x000fea0003800000 */
.L_x_18102:
[----:B-----5:R-:W-:-:S04]  /*0b90*/  FADD.FTZ R58, R54, R58 ;  /* 0x0000003a363a7221 */ /* 0x020fc80000010000 */
[----:B------:R-:W-:-:S05]  /*0ba0*/  @P2 FADD.FTZ R58, R62, R58 ;  /* 0x0000003a3e3a2221 */ /* 0x000fca0000010000 */
.L_x_18104:
[----:B-----5:R-:W-:Y:S02]  /*0bb0*/  MOV R66, R58 ;  /* 0x0000003a00427202 */ /* 0x020fe40000000f00 */
.L_x_18105:
[----:B------:R-:W-:Y:S05]  /*0bc0*/  @P3 BRA `(.L_x_18106) ;  /* 0x0000007000003947 */ /* 0x000fea0003800000 */
[----:B------:R-:W-:-:S04]  /*0bd0*/  ISETP.NE.U32.AND P2, PT, RZ, c[0x0][0x180], PT ;  /* 0x00006000ff007a0c */ /* 0x000fc80003f45070 */
[----:B------:R-:W-:-:S13]  /*0be0*/  ISETP.NE.AND.EX P2, PT, RZ, c[0x0][0x184], PT, P2 ;  /* 0x00006100ff007a0c */ /* 0x000fda0003f45320 */
[----:B------:R-:W-:Y:S05]  /*0bf0*/  @P2 BRA `(.L_x_18107) ;  /* 0x0000002000002947 */ /* 0x000fea0003800000 */
[----:B------:R-:W-:Y:S05]  /*0c00*/  @P1 BRA `(.L_x_18108) ;  /* 0x0000005000001947 */ /* 0x000fea0003800000 */
[----:B------:R-:W-:Y:S05]  /*0c10*/  BRA `(.L_x_18109) ;  /* 0x0000005000007947 */ /* 0x000fea0003800000 */
.L_x_18107:
[----:B-----5:R-:W-:Y:S01]  /*0c20*/  FADD.FTZ R59, R63, R59 ;  /* 0x0000003b3f3b7221 */ /* 0x020fe20000010000 */
[----:B------:R-:W-:Y:S05]  /*0c30*/  BRA `(.L_x_18108) ;  /* 0x0000002000007947 */ /* 0x000fea0003800000 */
.L_x_18106:
[----:B-----5:R-:W-:-:S04]  /*0c40*/  FADD.FTZ R59, R55, R59 ;  /* 0x0000003b373b7221 */ /* 0x020fc80000010000 */
[----:B------:R-:W-:-:S05]  /*0c50*/  @P2 FADD.FTZ R59, R63, R59 ;  /* 0x0000003b3f3b2221 */ /* 0x000fca0000010000 */
.L_x_18108:
[----:B-----5:R-:W-:Y:S02]  /*0c60*/  MOV R67, R59 ;  /* 0x0000003b00437202 */ /* 0x020fe40000000f00 */
.L_x_18109:
[C---:B------:R-:W-:Y:S02]  /*0c70*/  @P1 LEA R90, P2, R95.reuse, c[0x0][0x188], 0x4 ;  /* 0x000062005f5a1a11 */ /* 0x040fe400078420ff */
[C---:B------:R-:W-:Y:S02]  /*0c80*/  IADD3 R88, R95.reuse, 0x100, RZ ;  /* 0x000001005f587810 */ /* 0x040fe40007ffe0ff */
[----:B------:R-:W-:-:S05]  /*0c90*/  @P1 LEA.HI.X R91, R95, c[0x0][0x18c], RZ, 0x4, P2 ;  /* 0x000063005f5b1a11 */ /* 0x000fca00010f24ff */
[----:B------:R1:W-:Y:S04]  /*0ca0*/  @P1 STG.E.128 [R90.64], R64 ;  /* 0x000000405a001986 */ /* 0x0003e8000c101d04 */
.L_x_18093:
[----:B------:R-:W-:Y:S05]  /*0cb0*/  BSYNC B0 ;  /* 0x0000000000007941 */ /* 0x000fea0003800000 */
.L_x_18092:
        /* <DEDUP_REMOVED lines=24> */
.L_x_18113:
[----:B-----5:R-:W-:Y:S01]  /*0e40*/  FADD.FTZ R68, R60, R68 ;  /* 0x000000443c447221 */ /* 0x020fe20000010000 */
[----:B------:R-:W-:Y:S05]  /*0e50*/  BRA `(.L_x_18114) ;  /* 0x0000002000007947 */ /* 0x000fea0003800000 */
.L_x_18112:
[----:B-1---5:R-:W-:-:S04]  /*0e60*/  FADD.FTZ R68, R52, R68 ;  /* 0x0000004434447221 */ /* 0x022fc80000010000 */
[----:B------:R-:W-:-:S05]  /*0e70*/  @P2 FADD.FTZ R68, R60, R68 ;  /* 0x000000443c442221 */ /* 0x000fca0000010000 */
.L_x_18114:
[----:B-----5:R-:W-:Y:S02]  /*0e80*/  MOV R64, R68 ;  /* 0x0000004400407202 */ /* 0x020fe40000000f00 */
.L_x_18115:
[----:B------:R-:W-:Y:S05]  /*0e90*/  @P3 BRA `(.L_x_18116) ;  /* 0x0000007000003947 */ /* 0x000fea0003800000 */
[----:B------:R-:W-:-:S04]  /*0ea0*/  ISETP.NE.U32.AND P4, PT, RZ, c[0x0][0x180], PT ;  /* 0x00006000ff007a0c */ /* 0x000fc80003f85070 */
[----:B------:R-:W-:-:S13]  /*0eb0*/  ISETP.NE.AND.EX P4, PT, RZ, c[0x0][0x184], PT, P4 ;  /* 0x00006100ff007a0c */ /* 0x000fda0003f85340 */
[----:B------:R-:W-:Y:S05]  /*0ec0*/  @P4 BRA `(.L_x_18117) ;  /* 0x0000002000004947 */ /* 0x000fea0003800000 */
[----:B------:R-:W-:Y:S05]  /*0ed0*/  @P1 BRA `(.L_x_18118) ;  /* 0x0000005000001947 */ /* 0x000fea0003800000 */
[----:B------:R-:W-:Y:S05]  /*0ee0*/  BRA `(.L_x_18119) ;  /* 0x0000005000007947 */ /* 0x000fea0003800000 */
.L_x_18117:
[----:B-----5:R-:W-:Y:S01]  /*0ef0*/  FADD.FTZ R69, R61, R69 ;  /* 0x000000453d457221 */ /* 0x020fe20000010000 */
[----:B------:R-:W-:Y:S05]  /*0f00*/  BRA `(.L_x_18118) ;  /* 0x0000002000007947 */ /* 0x000fea0003800000 */
.L_x_18116:
[----:B-----5:R-:W-:-:S04]  /*0f10*/  FADD.FTZ R69, R53, R69 ;  /* 0x0000004535457221 */ /* 0x020fc80000010000 */
[----:B------:R-:W-:-:S05]  /*0f20*/  @P2 FADD.FTZ R69, R61, R69 ;  /* 0x000000453d452221 */ /* 0x000fca0000010000 */
.L_x_18118:
[----:B-----5:R-:W-:Y:S02]  /*0f30*/  MOV R65, R69 ;  /* 0x0000004500417202 */ /* 0x020fe40000000f00 */
.L_x_18119:
[----:B------:R-:W-:Y:S05]  /*0f40*/  @P3 BRA `(.L_x_18120) ;  /* 0x0000007000003947 */ /* 0x000fea0003800000 */
[----:B------:R-:W-:-:S04]  /*0f50*/  ISETP.NE.U32.AND P4, PT, RZ, c[0x0][0x180], PT ;  /* 0x00006000ff007a0c */ /* 0x000fc80003f85070 */
[----:B------:R-:W-:-:S13]  /*0f60*/  ISETP.NE.AND.EX P4, PT, RZ, c[0x0][0x184], PT, P4 ;  /* 0x00006100ff007a0c */ /* 0x000fda0003f85340 */
[----:B------:R-:W-:Y:S05]  /*0f70*/  @P4 BRA `(.L_x_18121) ;  /* 0x0000002000004947 */ /* 0x000fea0003800000 */
[----:B------:R-:W-:Y:S05]  /*0f80*/  @P1 BRA `(.L_x_18122) ;  /* 0x0000005000001947 */ /* 0x000fea0003800000 */
[----:B------:R-:W-:Y:S05]  /*0f90*/  BRA `(.L_x_18123) ;  /* 0x0000005000007947 */ /* 0x000fea0003800000 */
.L_x_18121:
[----:B-----5:R-:W-:Y:S01]  /*0fa0*/  FADD.FTZ R70, R62, R70 ;  /* 0x000000463e467221 */ /* 0x020fe20000010000 */
[----:B------:R-:W-:Y:S05]  /*0fb0*/  BRA `(.L_x_18122) ;  /* 0x0000002000007947 */ /* 0x000fea0003800000 */
.L_x_18120:
[----:B-----5:R-:W-:-:S04]  /*0fc0*/  FADD.FTZ R70, R54, R70 ;  /* 0x0000004636467221 */ /* 0x020fc80000010000 */
[----:B------:R-:W-:-:S05]  /*0fd0*/  @P2 FADD.FTZ R70, R62, R70 ;  /* 0x000000463e462221 */ /* 0x000fca0000010000 */
.L_x_18122:
[----:B-----5:R-:W-:Y:S02]  /*0fe0*/  MOV R66, R70 ;  /* 0x0000004600427202 */ /* 0x020fe40000000f00 */
.L_x_18123:
[----:B------:R-:W-:Y:S05]  /*0ff0*/  @P3 BRA `(.L_x_18124) ;  /* 0x0000007000003947 */ /* 0x000fea0003800000 */
[----:B------:R-:W-:-:S04]  /*1000*/  ISETP.NE.U32.AND P2, PT, RZ, c[0x0][0x180], PT ;  /* 0x00006000ff007a0c */ /* 0x000fc80003f45070 */
[----:B------:R-:W-:-:S13]  /*1010*/  ISETP.NE.AND.EX P2, PT, RZ, c[0x0][0x184], PT, P2 ;  /* 0x00006100ff007a0c */ /* 0x000fda0003f45320 */
[----:B------:R-:W-:Y:S05]  /*1020*/  @P2 BRA `(.L_x_18125) ;  /* 0x0000002000002947 */ /* 0x000fea0003800000 */
[----:B------:R-:W-:Y:S05]  /*1030*/  @P1 BRA `(.L_x_18126) ;  /* 0x0000005000001947 */ /* 0x000fea0003800000 */
[----:B------:R-:W-:Y:S05]  /*1040*/  BRA `(.L_x_18127) ;  /* 0x0000005000007947 */ /* 0x000fea0003800000 */
.L_x_18125:
[----:B-----5:R-:W-:Y:S01]  /*1050*/  FADD.FTZ R71, R63, R71 ;  /* 0x000000473f477221 */ /* 0x020fe20000010000 */
[----:B------:R-:W-:Y:S05]  /*1060*/  BRA `(.L_x_18126) ;  /* 0x0000002000007947 */ /* 0x000fea0003800000 */
.L_x_18124:
[----:B-----5:R-:W-:-:S04]  /*1070*/  FADD.FTZ R71, R55, R71 ;  /* 0x0000004737477221 */ /* 0x020fc80000010000 */
[----:B------:R-:W-:-:S05]  /*1080*/  @P2 FADD.FTZ R71, R63, R71 ;  /* 0x000000473f472221 */ /* 0x000fca0000010000 */
.L_x_18126:
[----:B-----5:R-:W-:Y:S02]  /*1090*/  MOV R67, R71 ;  /* 0x0000004700437202 */ /* 0x020fe40000000f00 */
.L_x_18127:
[----:B------:R-:W-:-:S04]  /*10a0*/  @P1 LEA R90, P2, R88, c[0x0][0x188], 0x4 ;  /* 0x00006200585a1a11 */ /* 0x000fc800078420ff */
[C---:B------:R-:W-:Y:S02]  /*10b0*/  @P1 LEA.HI.X R91, R88.reuse, c[0x0][0x18c], RZ, 0x4, P2 ;  /* 0x00006300585b1a11 */ /* 0x040fe400010f24ff */
[----:B------:R-:W-:-:S03]  /*10c0*/  IADD3 R88, R88, 0x100, RZ ;  /* 0x0000010058587810 */ /* 0x000fc60007ffe0ff */
[----:B------:R1:W-:Y:S04]  /*10d0*/  @P1 STG.E.128 [R90.64], R64 ;  /* 0x000000405a001986 */ /* 0x0003e8000c101d04 */
.L_x_18111:
[----:B------:R-:W-:Y:S05]  /*10e0*/  BSYNC B0 ;  /* 0x0000000000007941 */ /* 0x000fea0003800000 */
.L_x_18110:
        /* <DEDUP_REMOVED lines=24> */
.L_x_18131:
[----:B-----5:R-:W-:Y:S01]  /*1270*/  FADD.FTZ R72, R60, R72 ;  /* 0x000000483c487221 */ /* 0x020fe20000010000 */
[----:B------:R-:W-:Y:S05]  /*1280*/  BRA `(.L_x_18132) ;  /* 0x0000002000007947 */ /* 0x000fea0003800000 */
.L_x_18130:
[----:B-1---5:R-:W-:-:S04]  /*1290*/  FADD.FTZ R72, R52, R72 ;  /* 0x0000004834487221 */ /* 0x022fc80000010000 */
[----:B------:R-:W-:-:S05]  /*12a0*/  @P2 FADD.FTZ R72, R60, R72 ;  /* 0x000000483c482221 */ /* 0x000fca0000010000 */
.L_x_18132:
[----:B-----5:R-:W-:Y:S02]  /*12b0*/  MOV R64, R72 ;  /* 0x0000004800407202 */ /* 0x020fe40000000f00 */
.L_x_18133:
[----:B------:R-:W-:Y:S05]  /*12c0*/  @P3 BRA `(.L_x_18134) ;  /* 0x0000007000003947 */ /* 0x000fea0003800000 */
[----:B------:R-:W-:-:S04]  /*12d0*/  ISETP.NE.U32.AND P4, PT, RZ, c[0x0][0x180], PT ;  /* 0x00006000ff007a0c */ /* 0x000fc80003f85070 */
[----:B------:R-:W-:-:S13]  /*12e0*/  ISETP.NE.AND.EX P4, PT, RZ, c[0x0][0x184], PT, P4 ;  /* 0x00006100ff007a0c */ /* 0x000fda0003f85340 */
[----:B------:R-:W-:Y:S05]  /*12f0*/  @P4 BRA `(.L_x_18135) ;  /* 0x0000002000004947 */ /* 0x000fea0003800000 */
[----:B------:R-:W-:Y:S05]  /*1300*/  @P1 BRA `(.L_x_18136) ;  /* 0x0000005000001947 */ /* 0x000fea0003800000 */
[----:B------:R-:W-:Y:S05]  /*1310*/  BRA `(.L_x_18137) ;  /* 0x0000005000007947 */ /* 0x000fea0003800000 */
.L_x_18135:
[----:B-----5:R-:W-:Y:S01]  /*1320*/  FADD.FTZ R73, R61, R73 ;  /* 0x000000493d497221 */ /* 0x020fe20000010000 */
[----:B------:R-:W-:Y:S05]  /*1330*/  BRA `(.L_x_18136) ;  /* 0x0000002000007947 */ /* 0x000fea0003800000 */
.L_x_18134:
[----:B-----5:R-:W-:-:S04]  /*1340*/  FADD.FTZ R73, R53, R73 ;  /* 0x0000004935497221 */ /* 0x020fc80000010000 */
[----:B------:R-:W-:-:S05]  /*1350*/  @P2 FADD.FTZ R73, R61, R73 ;  /* 0x000000493d492221 */ /* 0x000fca0000010000 */
.L_x_18136:
[----:B-----5:R-:W-:Y:S02]  /*1360*/  MOV R65, R73 ;  /* 0x0000004900417202 */ /* 0x020fe40000000f00 */
.L_x_18137:
[----:B------:R-:W-:Y:S05]  /*1370*/  @P3 BRA `(.L_x_18138) ;  /* 0x0000007000003947 */ /* 0x000fea0003800000 */
[----:B------:R-:W-:-:S04]  /*1380*/  ISETP.NE.U32.AND P4, PT, RZ, c[0x0][0x180], PT ;  /* 0x00006000ff007a0c */ /* 0x000fc80003f85070 */
[----:B------:R-:W-:-:S13]  /*1390*/  ISETP.NE.AND.EX P4, PT, RZ, c[0x0][0x184], PT, P4 ;  /* 0x00006100ff007a0c */ /* 0x000fda0003f85340 */
[----:B------:R-:W-:Y:S05]  /*13a0*/  @P4 BRA `(.L_x_18139) ;  /* 0x0000002000004947 */ /* 0x000fea0003800000 */
[----:B------:R-:W-:Y:S05]  /*13b0*/  @P1 BRA `(.L_x_18140) ;  /* 0x0000005000001947 */ /* 0x000fea0003800000 */
[----:B------:R-:W-:Y:S05]  /*13c0*/  BRA `(.L_x_18141) ;  /* 0x0000005000007947 */ /* 0x000fea0003800000 */
.L_x_18139:
[----:B-----5:R-:W-:Y:S01]  /*13d0*/  FADD.FTZ R74, R62, R74 ;  /* 0x0000004a3e4a7221 */ /* 0x020fe20000010000 */
[----:B------:R-:W-:Y:S05]  /*13e0*/  BRA `(.L_x_18140) ;  /* 0x0000002000007947 */ /* 0x000fea0003800000 */
.L_x_18138:
[----:B-----5:R-:W-:-:S04]  /*13f0*/  FADD.FTZ R74, R54, R74 ;  /* 0x0000004a364a7221 */ /* 0x020fc80000010000 */
[----:B------:R-:W-:-:S05]  /*1400*/  @P2 FADD.FTZ R74, R62, R74 ;  /* 0x0000004a3e4a2221 */ /* 0x000fca0000010000 */
.L_x_18140:
[----:B-----5:R-:W-:Y:S02]  /*1410*/  MOV R66, R74 ;  /* 0x0000004a00427202 */ /* 0x020fe40000000f00 */
.L_x_18141:
[----:B------:R-:W-:Y:S05]  /*1420*/  @P3 BRA `(.L_x_18142) ;  /* 0x0000007000003947 */ /* 0x000fea0003800000 */
[----:B------:R-:W-:-:S04]  /*1430*/  ISETP.NE.U32.AND P2, PT, RZ, c[0x0][0x180], PT ;  /* 0x00006000ff007a0c */ /* 0x000fc80003f45070 */
[----:B------:R-:W-:-:S13]  /*1440*/  ISETP.NE.AND.EX P2, PT, RZ, c[0x0][0x184], PT, P2 ;  /* 0x00006100ff007a0c */ /* 0x000fda0003f45320 */
[----:B------:R-:W-:Y:S05]  /*1450*/  @P2 BRA `(.L_x_18143) ;  /* 0x0000002000002947 */ /* 0x000fea0003800000 */
[----:B------:R-:W-:Y:S05]  /*1460*/  @P1 BRA `(.L_x_18144) ;  /* 0x0000005000001947 */ /* 0x000fea0003800000 */
[----:B------:R-:W-:Y:S05]  /*1470*/  BRA `(.L_x_18145) ;  /* 0x0000005000007947 */ /* 0x000fea0003800000 */
.L_x_18143:
[----:B-----5:R-:W-:Y:S01]  /*1480*/  FADD.FTZ R75, R63, R75 ;  /* 0x0000004b3f4b7221 */ /* 0x020fe20000010000 */
[----:B------:R-:W-:Y:S05]  /*1490*/  BRA `(.L_x_18144) ;  /* 0x0000002000007947 */ /* 0x000fea0003800000 */
.L_x_18142:
[----:B-----5:R-:W-:-:S04]  /*14a0*/  FADD.FTZ R75, R55, R75 ;  /* 0x0000004b374b7221 */ /* 0x020fc80000010000 */
[----:B------:R-:W-:-:S05]  /*14b0*/  @P2 FADD.FTZ R75, R63, R75 ;  /* 0x0000004b3f4b2221 */ /* 0x000fca0000010000 */
.L_x_18144:
[----:B-----5:R-:W-:Y:S02]  /*14c0*/  MOV R67, R75 ;  /* 0x0000004b00437202 */ /* 0x020fe40000000f00 */
.L_x_18145:
[----:B------:R-:W-:-:S04]  /*14d0*/  @P1 LEA R90, P2, R88, c[0x0][0x188], 0x4 ;  /* 0x00006200585a1a11 */ /* 0x000fc800078420ff */
[C---:B------:R-:W-:Y:S02]  /*14e0*/  @P1 LEA.HI.X R91, R88.reuse, c[0x0][0x18c], RZ, 0x4, P2 ;  /* 0x00006300585b1a11 */ /* 0x040fe400010f24ff */
[----:B------:R-:W-:-:S03]  /*14f0*/  IADD3 R88, R88, 0x100, RZ ;  /* 0x0000010058587810 */ /* 0x000fc60007ffe0ff */
[----:B------:R1:W-:Y:S04]  /*1500*/  @P1 STG.E.128 [R90.64], R64 ;  /* 0x000000405a001986 */ /* 0x0003e8000c101d04 */
.L_x_18129:
[----:B------:R-:W-:Y:S05]  /*1510*/  BSYNC B0 ;  /* 0x0000000000007941 */ /* 0x000fea0003800000 */
.L_x_18128:
        /* <DEDUP_REMOVED lines=24> */
.L_x_18149:
[----:B-----5:R-:W-:Y:S01]  /*16a0*/  FADD.FTZ R76, R60, R76 ;  /* 0x0000004c3c4c7221 */ /* 0x020fe20000010000 */
[----:B------:R-:W-:Y:S05]  /*16b0*/  BRA `(.L_x_18150) ;  /* 0x0000002000007947 */ /* 0x000fea0003800000 */
.L_x_18148:
[----:B-1---5:R-:W-:-:S04]  /*16c0*/  FADD.FTZ R76, R52, R76 ;  /* 0x0000004c344c7221 */ /* 0x022fc80000010000 */
[----:B------:R-:W-:-:S05]  /*16d0*/  @P2 FADD.FTZ R76, R60, R76 ;  /* 0x0000004c3c4c2221 */ /* 0x000fca0000010000 */
.L_x_18150:
[----:B-----5:R-:W-:Y:S02]  /*16e0*/  MOV R64, R76 ;  /* 0x0000004c00407202 */ /* 0x020fe40000000f00 */
.L_x_18151:
[----:B------:R-:W-:Y:S05]  /*16f0*/  @P3 BRA `(.L_x_18152) ;  /* 0x0000007000003947 */ /* 0x000fea0003800000 */
[----:B------:R-:W-:-:S04]  /*1700*/  ISETP.NE.U32.AND P4, PT, RZ, c[0x0][0x180], PT ;  /* 0x00006000ff007a0c */ /* 0x000fc80003f85070 */
[----:B------:R-:W-:-:S13]  /*1710*/  ISETP.NE.AND.EX P4, PT, RZ, c[0x0][0x184], PT, P4 ;  /* 0x00006100ff007a0c */ /* 0x000fda0003f85340 */
[----:B------:R-:W-:Y:S05]  /*1720*/  @P4 BRA `(.L_x_18153) ;  /* 0x0000002000004947 */ /* 0x000fea0003800000 */
[----:B------:R-:W-:Y:S05]  /*1730*/  @P1 BRA `(.L_x_18154) ;  /* 0x0000005000001947 */ /* 0x000fea0003800000 */
[----:B------:R-:W-:Y:S05]  /*1740*/  BRA `(.L_x_18155) ;  /* 0x0000005000007947 */ /* 0x000fea0003800000 */
.L_x_18153:
[----:B-----5:R-:W-:Y:S01]  /*1750*/  FADD.FTZ R77, R61, R77 ;  /* 0x0000004d3d4d7221 */ /* 0x020fe20000010000 */
[----:B------:R-:W-:Y:S05]  /*1760*/  BRA `(.L_x_18154) ;  /* 0x0000002000007947 */ /* 0x000fea0003800000 */
.L_x_18152:
[----:B-----5:R-:W-:-:S04]  /*1770*/  FADD.FTZ R77, R53, R77 ;  /* 0x0000004d354d7221 */ /* 0x020fc80000010000 */
[----:B------:R-:W-:-:S05]  /*1780*/  @P2 FADD.FTZ R77, R61, R77 ;  /* 0x0000004d3d4d2221 */ /* 0x000fca0000010000 */
.L_x_18154:
[----:B-----5:R-:W-:Y:S02]  /*1790*/  MOV R65, R77 ;  /* 0x0000004d00417202 */ /* 0x020fe40000000f00 */
.L_x_18155:
[----:B------:R-:W-:Y:S05]  /*17a0*/  @P3 BRA `(.L_x_18156) ;  /* 0x0000007000003947 */ /* 0x000fea0003800000 */
[----:B------:R-:W-:-:S04]  /*17b0*/  ISETP.NE.U32.AND P4, PT, RZ, c[0x0][0x180], PT ;  /* 0x00006000ff007a0c */ /* 0x000fc80003f85070 */
[----:B------:R-:W-:-:S13]  /*17c0*/  ISETP.NE.AND.EX P4, PT, RZ, c[0x0][0x184], PT, P4 ;  /* 0x00006100ff007a0c */ /* 0x000fda0003f85340 */
[----:B------:R-:W-:Y:S05]  /*17d0*/  @P4 BRA `(.L_x_18157) ;  /* 0x0000002000004947 */ /* 0x000fea0003800000 */
[----:B------:R-:W-:Y:S05]  /*17e0*/  @P1 BRA `(.L_x_18158) ;  /* 0x0000005000001947 */ /* 0x000fea0003800000 */
[----:B------:R-:W-:Y:S05]  /*17f0*/  BRA `(.L_x_18159) ;  /* 0x0000005000007947 */ /* 0x000fea0003800000 */
.L_x_18157:
[----:B-----5:R-:W-:Y:S01]  /*1800*/  FADD.FTZ R78, R62, R78 ;  /* 0x0000004e3e4e7221 */ /* 0x020fe20000010000 */
[----:B------:R-:W-:Y:S05]  /*1810*/  BRA `(.L_x_18158) ;  /* 0x0000002000007947 */ /* 0x000fea0003800000 */
.L_x_18156:
[----:B-----5:R-:W-:-:S04]  /*1820*/  FADD.FTZ R78, R54, R78 ;  /* 0x0000004e364e7221 */ /* 0x020fc80000010000 */
[----:B------:R-:W-:-:S05]  /*1830*/  @P2 FADD.FTZ R78, R62, R78 ;  /* 0x0000004e3e4e2221 */ /* 0x000fca0000010000 */
.L_x_18158:
[----:B-----5:R-:W-:Y:S02]  /*1840*/  MOV R66, R78 ;  /* 0x0000004e00427202 */ /* 0x020fe40000000f00 */
.L_x_18159:
[----:B------:R-:W-:Y:S05]  /*1850*/  @P3 BRA `(.L_x_18160) ;  /* 0x0000007000003947 */ /* 0x000fea0003800000 */
[----:B------:R-:W-:-:S04]  /*1860*/  ISETP.NE.U32.AND P2, PT, RZ, c[0x0][0x180], PT ;  /* 0x00006000ff007a0c */ /* 0x000fc80003f45070 */
[----:B------:R-:W-:-:S13]  /*1870*/  ISETP.NE.AND.EX P2, PT, RZ, c[0x0][0x184], PT, P2 ;  /* 0x00006100ff007a0c */ /* 0x000fda0003f45320 */
[----:B------:R-:W-:Y:S05]  /*1880*/  @P2 BRA `(.L_x_18161) ;  /* 0x0000002000002947 */ /* 0x000fea0003800000 */
[----:B------:R-:W-:Y:S05]  /*1890*/  @P1 BRA `(.L_x_18162) ;  /* 0x0000005000001947 */ /* 0x000fea0003800000 */
[----:B------:R-:W-:Y:S05]  /*18a0*/  BRA `(.L_x_18163) ;  /* 0x0000005000007947 */ /* 0x000fea0003800000 */
.L_x_18161:
[----:B-----5:R-:W-:Y:S01]  /*18b0*/  FADD.FTZ R79, R63, R79 ;  /* 0x0000004f3f4f7221 */ /* 0x020fe20000010000 */
[----:B------:R-:W-:Y:S05]  /*18c0*/  BRA `(.L_x_18162) ;  /* 0x0000002000007947 */ /* 0x000fea0003800000 */
.L_x_18160:
[----:B-----5:R-:W-:-:S04]  /*18d0*/  FADD.FTZ R79, R55, R79 ;  /* 0x0000004f374f7221 */ /* 0x020fc80000010000 */
[----:B------:R-:W-:-:S05]  /*18e0*/  @P2 FADD.FTZ R79, R63, R79 ;  /* 0x0000004f3f4f2221 */ /* 0x000fca0000010000 */
.L_x_18162:
[----:B-----5:R-:W-:Y:S02]  /*18f0*/  MOV R67, R79 ;  /* 0x0000004f00437202 */ /* 0x020fe40000000f00 */
.L_x_18163:
[----:B------:R-:W-:-:S04]  /*1900*/  @P1 LEA R90, P2, R88, c[0x0][0x188], 0x4 ;  /* 0x00006200585a1a11 */ /* 0x000fc800078420ff */
[C---:B------:R-:W-:Y:S02]  /*1910*/  @P1 LEA.HI.X R91, R88.reuse, c[0x0][0x18c], RZ, 0x4, P2 ;  /* 0x00006300585b1a11 */ /* 0x040fe400010f24ff */
[----:B------:R-:W-:-:S03]  /*1920*/  IADD3 R88, R88, 0x100, RZ ;  /* 0x0000010058587810 */ /* 0x000fc60007ffe0ff */
[----:B------:R1:W-:Y:S04]  /*1930*/  @P1 STG.E.128 [R90.64], R64 ;  /* 0x000000405a001986 */ /* 0x0003e8000c101d04 */
.L_x_18147:
[----:B------:R-:W-:Y:S05]  /*1940*/  BSYNC B0 ;  /* 0x0000000000007941 */ /* 0x000fea0003800000 */
.L_x_18146:
        /* <DEDUP_REMOVED lines=24> */
.L_x_18167:
[----:B-----5:R-:W-:Y:S01]  /*1ad0*/  FADD.FTZ R80, R60, R80 ;  /* 0x000000503c507221 */ /* 0x020fe20000010000 */
[----:B------:R-:W-:Y:S05]  /*1ae0*/  BRA `(.L_x_18168) ;  /* 0x0000002000007947 */ /* 0x000fea0003800000 */
.L_x_18166:
[----:B-1---5:R-:W-:-:S04]  /*1af0*/  FADD.FTZ R80, R52, R80 ;  /* 0x0000005034507221 */ /* 0x022fc80000010000 */
[----:B------:R-:W-:-:S05]  /*1b00*/  @P2 FADD.FTZ R80, R60, R80 ;  /* 0x000000503c502221 */ /* 0x000fca0000010000 */
.L_x_18168:
[----:B-----5:R-:W-:Y:S02]  /*1b10*/  MOV R64, R80 ;  /* 0x0000005000407202 */ /* 0x020fe40000000f00 */
.L_x_18169:
[----:B------:R-:W-:Y:S05]  /*1b20*/  @P3 BRA `(.L_x_18170) ;  /* 0x0000007000003947 */ /* 0x000fea0003800000 */
[----:B------:R-:W-:-:S04]  /*1b30*/  ISETP.NE.U32.AND P4, PT, RZ, c[0x0][0x180], PT ;  /* 0x00006000ff007a0c */ /* 0x000fc80003f85070 */
[----:B------:R-:W-:-:S13]  /*1b40*/  ISETP.NE.AND.EX P4, PT, RZ, c[0x0][0x184], PT, P4 ;  /* 0x00006100ff007a0c */ /* 0x000fda0003f85340 */
[----:B------:R-:W-:Y:S05]  /*1b50*/  @P4 BRA `(.L_x_18171) ;  /* 0x0000002000004947 */ /* 0x000fea0003800000 */
[----:B------:R-:W-:Y:S05]  /*1b60*/  @P1 BRA `(.L_x_18172) ;  /* 0x0000005000001947 */ /* 0x000fea0003800000 */
[----:B------:R-:W-:Y:S05]  /*1b70*/  BRA `(.L_x_18173) ;  /* 0x0000005000007947 */ /* 0x000fea0003800000 */
.L_x_18171:
[----:B-----5:R-:W-:Y:S01]  /*1b80*/  FADD.FTZ R81, R61, R81 ;  /* 0x000000513d517221 */ /* 0x020fe20000010000 */
[----:B------:R-:W-:Y:S05]  /*1b90*/  BRA `(.L_x_18172) ;  /* 0x0000002000007947 */ /* 0x000fea0003800000 */
.L_x_18170:
[----:B-----5:R-:W-:-:S04]  /*1ba0*/  FADD.FTZ R81, R53, R81 ;  /* 0x0000005135517221 */ /* 0x020fc80000010000 */
[----:B------:R-:W-:-:S05]  /*1bb0*/  @P2 FADD.FTZ R81, R61, R81 ;  /* 0x000000513d512221 */ /* 0x000fca0000010000 */
.L_x_18172:
[----:B-----5:R-:W-:Y:S02]  /*1bc0*/  MOV R65, R81 ;  /* 0x0000005100417202 */ /* 0x020fe40000000f00 */
.L_x_18173:
[----:B------:R-:W-:Y:S05]  /*1bd0*/  @P3 BRA `(.L_x_18174) ;  /* 0x0000007000003947 */ /* 0x000fea0003800000 */
[----:B------:R-:W-:-:S04]  /*1be0*/  ISETP.NE.U32.AND P4, PT, RZ, c[0x0][0x180], PT ;  /* 0x00006000ff007a0c */ /* 0x000fc80003f85070 */
[----:B------:R-:W-:-:S13]  /*1bf0*/  ISETP.NE.AND.EX P4, PT, RZ, c[0x0][0x184], PT, P4 ;  /* 0x00006100ff007a0c */ /* 0x000fda0003f85340 */
[----:B------:R-:W-:Y:S05]  /*1c00*/  @P4 BRA `(.L_x_18175) ;  /* 0x0000002000004947 */ /* 0x000fea0003800000 */
[----:B------:R-:W-:Y:S05]  /*1c10*/  @P1 BRA `(.L_x_18176) ;  /* 0x0000005000001947 */ /* 0x000fea0003800000 */
[----:B------:R-:W-:Y:S05]  /*1c20*/  BRA `(.L_x_18177) ;  /* 0x0000005000007947 */ /* 0x000fea0003800000 */
.L_x_18175:
[----:B-----5:R-:W-:Y:S01]  /*1c30*/  FADD.FTZ R82, R62, R82 ;  /* 0x000000523e527221 */ /* 0x020fe20000010000 */
[----:B------:R-:W-:Y:S05]  /*1c40*/  BRA `(.L_x_18176) ;  /* 0x0000002000007947 */ /* 0x000fea0003800000 */
.L_x_18174:
[----:B-----5:R-:W-:-:S04]  /*1c50*/  FADD.FTZ R82, R54, R82 ;  /* 0x0000005236527221 */ /* 0x020fc80000010000 */
[----:B------:R-:W-:-:S05]  /*1c60*/  @P2 FADD.FTZ R82, R62, R82 ;  /* 0x000000523e522221 */ /* 0x000fca0000010000 */
.L_x_18176:
[----:B-----5:R-:W-:Y:S02]  /*1c70*/  MOV R66, R82 ;  /* 0x0000005200427202 */ /* 0x020fe40000000f00 */
.L_x_18177:
[----:B------:R-:W-:Y:S05]  /*1c80*/  @P3 BRA `(.L_x_18178) ;  /* 0x0000007000003947 */ /* 0x000fea0003800000 */
[----:B------:R-:W-:-:S04]  /*1c90*/  ISETP.NE.U32.AND P2, PT, RZ, c[0x0][0x180], PT ;  /* 0x00006000ff007a0c */ /* 0x000fc80003f45070 */
[----:B------:R-:W-:-:S13]  /*1ca0*/  ISETP.NE.AND.EX P2, PT, RZ, c[0x0][0x184], PT, P2 ;  /* 0x00006100ff007a0c */ /* 0x000fda0003f45320 */
[----:B------:R-:W-:Y:S05]  /*1cb0*/  @P2 BRA `(.L_x_18179) ;  /* 0x0000002000002947 */ /* 0x000fea0003800000 */
[----:B------:R-:W-:Y:S05]  /*1cc0*/  @P1 BRA `(.L_x_18180) ;  /* 0x0000005000001947 */ /* 0x000fea0003800000 */
[----:B------:R-:W-:Y:S05]  /*1cd0*/  BRA `(.L_x_18181) ;  /* 0x0000005000007947 */ /* 0x000fea0003800000 */
.L_x_18179:
[----:B-----5:R-:W-:Y:S01]  /*1ce0*/  FADD.FTZ R83, R63, R83 ;  /* 0x000000533f537221 */ /* 0x020fe20000010000 */
[----:B------:R-:W-:Y:S05]  /*1cf0*/  BRA `(.L_x_18180) ;  /* 0x0000002000007947 */ /* 0x000fea0003800000 */
.L_x_18178:
[----:B-----5:R-:W-:-:S04]  /*1d00*/  FADD.FTZ R83, R55, R83 ;  /* 0x0000005337537221 */ /* 0x020fc80000010000 */
[----:B------:R-:W-:-:S05]  /*1d10*/  @P2 FADD.FTZ R83, R63, R83 ;  /* 0x000000533f532221 */ /* 0x000fca0000010000 */
.L_x_18180:
[----:B-----5:R-:W-:Y:S02]  /*1d20*/  MOV R67, R83 ;  /* 0x0000005300437202 */ /* 0x020fe40000000f00 */
.L_x_18181:
[----:B------:R-:W-:-:S04]  /*1d30*/  @P1 LEA R90, P2, R88, c[0x0][0x188], 0x4 ;  /* 0x00006200585a1a11 */ /* 0x000fc800078420ff */
[C---:B------:R-:W-:Y:S02]  /*1d40*/  @P1 LEA.HI.X R91, R88.reuse, c[0x0][0x18c], RZ, 0x4, P2 ;  /* 0x00006300585b1a11 */ /* 0x040fe400010f24ff */
[----:B------:R-:W-:-:S03]  /*1d50*/  IADD3 R88, R88, 0x100, RZ ;  /* 0x0000010058587810 */ /* 0x000fc60007ffe0ff */
[----:B------:R1:W-:Y:S04]  /*1d60*/  @P1 STG.E.128 [R90.64], R64 ;  /* 0x000000405a001986 */ /* 0x0003e8000c101d04 */
.L_x_18165:
[----:B------:R-:W-:Y:S05]  /*1d70*/  BSYNC B0 ;  /* 0x0000000000007941 */ /* 0x000fea0003800000 */
.L_x_18164:
        /* <DEDUP_REMOVED lines=24> */
.L_x_18185:
[----:B-----5:R-:W-:Y:S01]  /*1f00*/  FADD.FTZ R84, R60, R84 ;  /* 0x000000543c547221 */ /* 0x020fe20000010000 */
[----:B------:R-:W-:Y:S05]  /*1f10*/  BRA `(.L_x_18186) ;  /* 0x0000002000007947 */ /* 0x000fea0003800000 */
.L_x_18184:
[----:B-1---5:R-:W-:-:S04]  /*1f20*/  FADD.FTZ R84, R52, R84 ;  /* 0x0000005434547221 */ /* 0x022fc80000010000 */
[----:B------:R-:W-:-:S05]  /*1f30*/  @P2 FADD.FTZ R84, R60, R84 ;  /* 0x000000543c542221 */ /* 0x000fca0000010000 */
.L_x_18186:
[----:B-----5:R-:W-:Y:S02]  /*1f40*/  MOV R64, R84 ;  /* 0x0000005400407202 */ /* 0x020fe40000000f00 */
.L_x_18187:
[----:B------:R-:W-:Y:S05]  /*1f50*/  @P3 BRA `(.L_x_18188) ;  /* 0x0000007000003947 */ /* 0x000fea0003800000 */
[----:B------:R-:W-:-:S04]  /*1f60*/  ISETP.NE.U32.AND P4, PT, RZ, c[0x0][0x180], PT ;  /* 0x00006000ff007a0c */ /* 0x000fc80003f85070 */
[----:B------:R-:W-:-:S13]  /*1f70*/  ISETP.NE.AND.EX P4, PT, RZ, c[0x0][0x184], PT, P4 ;  /* 0x00006100ff007a0c */ /* 0x000fda0003f85340 */
[----:B------:R-:W-:Y:S05]  /*1f80*/  @P4 BRA `(.L_x_18189) ;  /* 0x0000002000004947 */ /* 0x000fea0003800000 */
[----:B------:R-:W-:Y:S05]  /*1f90*/  @P1 BRA `(.L_x_18190) ;  /* 0x0000005000001947 */ /* 0x000fea0003800000 */
[----:B------:R-:W-:Y:S05]  /*1fa0*/  BRA `(.L_x_18191) ;  /* 0x0000005000007947 */ /* 0x000fea0003800000 */
.L_x_18189:
[----:B-----5:R-:W-:Y:S01]  /*1fb0*/  FADD.FTZ R85, R61, R85 ;  /* 0x000000553d557221 */ /* 0x020fe20000010000 */
[----:B------:R-:W-:Y:S05]  /*1fc0*/  BRA `(.L_x_18190) ;  /* 0x0000002000007947 */ /* 0x000fea0003800000 */
.L_x_18188:
[----:B-----5:R-:W-:-:S04]  /*1fd0*/  FADD.FTZ R85, R53, R85 ;  /* 0x0000005535557221 */ /* 0x020fc80000010000 */
[----:B------:R-:W-:-:S05]  /*1fe0*/  @P2 FADD.FTZ R85, R61, R85 ;  /* 0x000000553d552221 */ /* 0x000fca0000010000 */
.L_x_18190:
[----:B-----5:R-:W-:Y:S02]  /*1ff0*/  MOV R65, R85 ;  /* 0x0000005500417202 */ /* 0x020fe40000000f00 */
.L_x_18191:
[----:B------:R-:W-:Y:S05]  /*2000*/  @P3 BRA `(.L_x_18192) ;  /* 0x0000007000003947 */ /* 0x000fea0003800000 */
[----:B------:R-:W-:-:S04]  /*2010*/  ISETP.NE.U32.AND P4, PT, RZ, c[0x0][0x180], PT ;  /* 0x00006000ff007a0c */ /* 0x000fc80003f85070 */
[----:B------:R-:W-:-:S13]  /*2020*/  ISETP.NE.AND.EX P4, PT, RZ, c[0x0][0x184], PT, P4 ;  /* 0x00006100ff007a0c */ /* 0x000fda0003f85340 */
[----:B------:R-:W-:Y:S05]  /*2030*/  @P4 BRA `(.L_x_18193) ;  /* 0x0000002000004947 */ /* 0x000fea0003800000 */
[----:B------:R-:W-:Y:S05]  /*2040*/  @P1 BRA `(.L_x_18194) ;  /* 0x0000005000001947 */ /* 0x000fea0003800000 */
[----:B------:R-:W-:Y:S05]  /*2050*/  BRA `(.L_x_18195) ;  /* 0x0000005000007947 */ /* 0x000fea0003800000 */
.L_x_18193:
[----:B-----5:R-:W-:Y:S01]  /*2060*/  FADD.FTZ R86, R62, R86 ;  /* 0x000000563e567221 */ /* 0x020fe20000010000 */
[----:B------:R-:W-:Y:S05]  /*2070*/  BRA `(.L_x_18194) ;  /* 0x0000002000007947 */ /* 0x000fea0003800000 */
.L_x_18192:
[----:B-----5:R-:W-:-:S04]  /*2080*/  FADD.FTZ R86, R54, R86 ;  /* 0x0000005636567221 */ /* 0x020fc80000010000 */
[----:B------:R-:W-:-:S05]  /*2090*/  @P2 FADD.FTZ R86, R62, R86 ;  /* 0x000000563e562221 */ /* 0x000fca0000010000 */
.L_x_18194:
[----:B-----5:R-:W-:Y:S02]  /*20a0*/  MOV R66, R86 ;  /* 0x0000005600427202 */ /* 0x020fe40000000f00 */
.L_x_18195:
[----:B------:R-:W-:Y:S05]  /*20b0*/  @P3 BRA `(.L_x_18196) ;  /* 0x0000007000003947 */ /* 0x000fea0003800000 */
[----:B------:R-:W-:-:S04]  /*20c0*/  ISETP.NE.U32.AND P2, PT, RZ, c[0x0][0x180], PT ;  /* 0x00006000ff007a0c */ /* 0x000fc80003f45070 */
[----:B------:R-:W-:-:S13]  /*20d0*/  ISETP.NE.AND.EX P2, PT, RZ, c[0x0][0x184], PT, P2 ;  /* 0x00006100ff007a0c */ /* 0x000fda0003f45320 */
[----:B------:R-:W-:Y:S05]  /*20e0*/  @P2 BRA `(.L_x_18197) ;  /* 0x0000002000002947 */ /* 0x000fea0003800000 */
[----:B------:R-:W-:Y:S05]  /*20f0*/  @P1 BRA `(.L_x_18198) ;  /* 0x0000005000001947 */ /* 0x000fea0003800000 */
[----:B------:R-:W-:Y:S05]  /*2100*/  BRA `(.L_x_18199) ;  /* 0x0000005000007947 */ /* 0x000fea0003800000 */
.L_x_18197:
[----:B-----5:R-:W-:Y:S01]  /*2110*/  FADD.FTZ R87, R63, R87 ;  /* 0x000000573f577221 */ /* 0x020fe20000010000 */
[----:B------:R-:W-:Y:S05]  /*2120*/  BRA `(.L_x_18198) ;  /* 0x0000002000007947 */ /* 0x000fea0003800000 */
.L_x_18196:
[----:B-----5:R-:W-:-:S04]  /*2130*/  FADD.FTZ R87, R55, R87 ;  /* 0x0000005737577221 */ /* 0x020fc80000010000 */
[----:B------:R-:W-:-:S05]  /*2140*/  @P2 FADD.FTZ R87, R63, R87 ;  /* 0x000000573f572221 */ /* 0x000fca0000010000 */
.L_x_18198:
[----:B-----5:R-:W-:Y:S02]  /*2150*/  MOV R67, R87 ;  /* 0x0000005700437202 */ /* 0x020fe40000000f00 */
.L_x_18199:
[----:B------:R-:W-:-:S04]  /*2160*/  @P1 LEA R90, P2, R88, c[0x0][0x188], 0x4 ;  /* 0x00006200585a1a11 */ /* 0x000fc800078420ff */
[----:B------:R-:W-:-:S05]  /*2170*/  @P1 LEA.HI.X R91, R88, c[0x0][0x18c], RZ, 0x4, P2 ;  /* 0x00006300585b1a11 */ /* 0x000fca00010f24ff */
[----:B------:R1:W-:Y:S04]  /*2180*/  @P1 STG.E.128 [R90.64], R64 ;  /* 0x000000405a001986 */ /* 0x0003e8000c101d04 */
.L_x_18183:
[----:B------:R-:W-:Y:S05]  /*2190*/  BSYNC B0 ;  /* 0x0000000000007941 */ /* 0x000fea0003800000 */
.L_x_18182:
        /* <DEDUP_REMOVED lines=36> */
.L_x_18216:
        /* <DEDUP_REMOVED lines=69> */
.L_x_18217:
        /* <DEDUP_REMOVED lines=8> */
[----:B------:R-:W-:-:S11]  /*28b0*/  ISETP.GT.U32.AND P2, PT, R97, 0x7, PT ;  /* 0x000000076100780c */ /* 0x000fd60003f44070 */
[----:B------:R-:W-:Y:S01]  /*28c0*/  BAR.SYNC.DEFER_BLOCKING 0x0 ;  /* 0x0000000000007b1d */ /* 0x000fe20000010000 */
[----:B0-----:R-:W-:Y:S01]  /*28d0*/  HFMA2.MMA R91, -RZ, RZ, 0, 0 ;  /* 0x00000000ff5b7435 */ /* 0x001fe200000001ff */
[----:B------:R-:W-:Y:S02]  /*28e0*/  @!P2 IADD3 R97, R88, R97, RZ ;  /* 0x000000615861a210 */ /* 0x000fe40007ffe0ff */
[----:B------:R-:W-:Y:S02]  /*28f0*/  CS2R R88, SRZ ;  /* 0x0000000000587805 */ /* 0x000fe4000001ff00 */
[----:B------:R-:W-:Y:S01]  /*2900*/  BSSY B0, `(.L_x_18202) ;  /* 0x0000056000007945 */ /* 0x000fe20003800000 */
        /* <DEDUP_REMOVED lines=11> */
[----:B0-----:R-:W-:-:S05]  /*29c0*/  IADD3 R112, R96, R103, RZ ;  /* 0x0000006760707210 */ /* 0x001fca0007ffe0ff */
[----:B------:R-:W0:Y:S01]  /*29d0*/  SHFL.DOWN PT, R113, R112, 0x1, 0x1f ;  /* 0x08201f0070717f89 */ /* 0x000e2200000e0000 */
[----:B------:R-:W-:Y:S01]  /*29e0*/  I2F R100, R103 ;  /* 0x0000006700647306 */ /* 0x000fe20000201400 */
[----:B-1----:R-:W-:-:S04]  /*29f0*/  FMUL.FTZ R97, R111, R110 ;  /* 0x0000006e6f617220 */ /* 0x002fc80000410000 */
[----:B------:R-:W-:-:S03]  /*2a00*/  FFMA.FTZ R108, R107, R88, R97 ;  /* 0x000000586b6c7223 */ /* 0x000fc60000010061 */
[----:B------:R1:W3:Y:S01]  /*2a10*/  I2F R97, R112 ;  /* 0x0000007000617306 */ /* 0x0002e20000201400 */
[----:B0-----:R-:W-:Y:S01]  /*2a20*/  IADD3 R114, R112, R113, RZ ;  /* 0x0000007170727210 */ /* 0x001fe20007ffe0ff */
[----:B--2---:R-:W-:Y:S02]  /*2a30*/  FMUL.FTZ R108, R105, R108 ;  /* 0x0000006c696c7220 */ /* 0x004fe40000410000 */
[----:B------:R-:W-:-:S03]  /*2a40*/  FADD.FTZ R88, -R111, R88 ;  /* 0x000000586f587221 */ /* 0x000fc60000010100 */
[----:B------:R-:W0:Y:S01]  /*2a50*/  SHFL.DOWN PT, R109, R108, 0x2, 0x1f ;  /* 0x08401f006c6d7f89 */ /* 0x000e2200000e0000 */
[----:B------:R-:W-:Y:S01]  /*2a60*/  FMUL.FTZ R88, R88, R88 ;  /* 0x0000005858587220 */ /* 0x000fe20000410000 */
[----:B------:R-:W2:Y:S02]  /*2a70*/  I2F R104, R114 ;  /* 0x0000007200687306 */ /* 0x000ea40000201400 */
[----:B-1----:R-:W1:Y:S01]  /*2a80*/  SHFL.DOWN PT, R112, R89, 0x4, 0x1f ;  /* 0x08801f0059707f89 */ /* 0x002e6200000e0000 */
[----:B------:R-:W-:-:S04]  /*2a90*/  FMUL.FTZ R107, R88, R107 ;  /* 0x0000006b586b7220 */ /* 0x000fc80000410000 */
[----:B------:R-:W-:Y:S01]  /*2aa0*/  FMUL.FTZ R107, R107, R110 ;  /* 0x0000006e6b6b7220 */ /* 0x000fe20000410000 */
[----:B---3--:R-:W3:Y:S08]  /*2ab0*/  MUFU.RCP R98, R97 ;  /* 0x0000006100627308 */ /* 0x008ef00000001000 */
[----:B------:R-:W4:Y:S01]  /*2ac0*/  I2F R106, R113 ;  /* 0x00000071006a7306 */ /* 0x000f220000201400 */
[----:B0-----:R-:W-:-:S07]  /*2ad0*/  FMUL.FTZ R91, R109, R100 ;  /* 0x000000646d5b7220 */ /* 0x001fce0000410000 */
[----:B--2---:R-:W0:Y:S01]  /*2ae0*/  MUFU.RCP R104, R104 ;  /* 0x0000006800687308 */ /* 0x004e220000001000 */
[----:B-1----:R-:W-:Y:S02]  /*2af0*/  FADD.FTZ R112, R112, R89 ;  /* 0x0000005970707221 */ /* 0x002fe40000010000 */
[----:B------:R-:W-:Y:S02]  /*2b00*/  FFMA.FTZ R91, R90, R108, R91 ;  /* 0x0000006c5a5b7223 */ /* 0x000fe4000001005b */
[----:B------:R-:W-:Y:S02]  /*2b10*/  FFMA.FTZ R107, R105, R107, R112 ;  /* 0x0000006b696b7223 */ /* 0x000fe40000010070 */
[----:B------:R-:W-:Y:S02]  /*2b20*/  FADD.FTZ R108, R108, -R109 ;  /* 0x8000006d6c6c7221 */ /* 0x000fe40000010000 */
[----:B---3--:R-:W-:Y:S01]  /*2b30*/  FMUL.FTZ R102, R98, R91 ;  /* 0x0000005b62667220 */ /* 0x008fe20000410000 */
[----:B------:R-:W1:Y:S01]  /*2b40*/  SHFL.DOWN PT, R88, R107, 0x2, 0x1f ;  /* 0x08401f006b587f89 */ /* 0x000e6200000e0000 */
[----:B------:R-:W-:-:S03]  /*2b50*/  FMUL.FTZ R105, R108, R108 ;  /* 0x0000006c6c697220 */ /* 0x000fc60000410000 */
[----:B------:R-:W4:Y:S01]  /*2b60*/  SHFL.DOWN PT, R101, R102, 0x1, 0x1f ;  /* 0x08201f0066657f89 */ /* 0x000f2200000e0000 */
[----:B------:R-:W-:-:S04]  /*2b70*/  FMUL.FTZ R105, R90, R105 ;  /* 0x000000695a697220 */ /* 0x000fc80000410000 */
[----:B------:R-:W-:Y:S02]  /*2b80*/  FMUL.FTZ R105, R105, R100 ;  /* 0x0000006469697220 */ /* 0x000fe40000410000 */
[----:B-1----:R-:W-:-:S04]  /*2b90*/  FADD.FTZ R89, R107, R88 ;  /* 0x000000586b597221 */ /* 0x002fc80000010000 */
[----:B------:R-:W-:Y:S02]  /*2ba0*/  FFMA.FTZ R89, R98, R105, R89 ;  /* 0x0000006962597223 */ /* 0x000fe40000010059 */
[----:B----4-:R-:W-:Y:S02]  /*2bb0*/  FMUL.FTZ R91, R101, R106 ;  /* 0x0000006a655b7220 */ /* 0x010fe40000410000 */
[----:B------:R-:W-:Y:S01]  /*2bc0*/  FADD.FTZ R101, R102, -R101 ;  /* 0x8000006566657221 */ /* 0x000fe20000010000 */
[----:B------:R-:W1:Y:S01]  /*2bd0*/  SHFL.DOWN PT, R88, R89, 0x1, 0x1f ;  /* 0x08201f0059587f89 */ /* 0x000e6200000e0000 */
[----:B------:R-:W-:Y:S02]  /*2be0*/  FFMA.FTZ R91, R97, R102, R91 ;  /* 0x00000066615b7223 */ /* 0x000fe4000001005b */
[----:B------:R-:W-:Y:S02]  /*2bf0*/  FMUL.FTZ R90, R101, R101 ;  /* 0x00000065655a7220 */ /* 0x000fe40000410000 */
[----:B0-----:R-:W-:-:S02]  /*2c00*/  FMUL.FTZ R91, R104, R91 ;  /* 0x0000005b685b7220 */ /* 0x001fc40000410000 */
[----:B------:R-:W-:-:S04]  /*2c10*/  FMUL.FTZ R101, R97, R90 ;  /* 0x0000005a61657220 */ /* 0x000fc80000410000 */
[----:B------:R-:W-:Y:S01]  /*2c20*/  FMUL.FTZ R101, R101, R106 ;  /* 0x0000006a65657220 */ /* 0x000fe20000410000 */
[----:B------:R-:W0:Y:S01]  /*2c30*/  SHFL.IDX PT, R91, R91, RZ, 0x1f ;  /* 0x00001fff5b5b7589 */ /* 0x000e2200000e0000 */
[----:B-1----:R-:W-:Y:S01]  /*2c40*/  FADD.FTZ R97, R89, R88 ;  /* 0x0000005859617221 */ /* 0x002fe20000010000 */
[----:B------:R-:W-:-:S03]  /*2c50*/  MOV R88, c[0x0][0x1e0] ;  /* 0x0000780000587a02 */ /* 0x000fc60000000f00 */
[----:B------:R-:W-:-:S06]  /*2c60*/  FFMA.FTZ R101, R104, R101, R97 ;  /* 0x0000006568657223 */ /* 0x000fcc0000010061 */
[----:B------:R-:W1:Y:S01]  /*2c70*/  SHFL.IDX PT, R101, R101, RZ, 0x1f ;  /* 0x00001fff65657589 */ /* 0x000e6200000e0000 */
[C---:B0-----:R-:W-:Y:S01]  /*2c80*/  FMUL.FTZ R103, R91.reuse, R91 ;  /* 0x0000005b5b677220 */ /* 0x041fe20000410000 */
[----:B------:R-:W-:-:S04]  /*2c90*/  FSEL R96, R91, RZ, !P2 ;  /* 0x000000ff5b607208 */ /* 0x000fc80005000000 */
[----:B------:R-:W-:Y:S02]  /*2ca0*/  FSEL R103, R103, RZ, P2 ;  /* 0x000000ff67677208 */ /* 0x000fe40001000000 */
[----:B------:R-:W-:-:S13]  /*2cb0*/  LOP3.LUT P2, RZ, R99, 0x1f, R0, 0xf8, !PT ;  /* 0x0000001f63ff7812 */ /* 0x000fda000784f800 */
[----:B------:R-:W-:Y:S01]  /*2cc0*/  @!P2 MOV R89, 0x4 ;  /* 0x000000040059a802 */ /* 0x000fe20000000f00 */
[----:B-1----:R-:W-:Y:S01]  /*2cd0*/  FFMA.FTZ R88, R101, R88, c[0x0][0x228] ;  /* 0x00008a0065587623 */ /* 0x002fe20000010058 */
[----:B------:R-:W-:-:S03]  /*2ce0*/  @!P2 MOV R99, 0x4 ;  /* 0x000000040063a802 */ /* 0x000fc60000000f00 */
[----:B------:R-:W-:Y:S02]  /*2cf0*/  FADD.FTZ R97, R88, R103 ;  /* 0x0000006758617221 */ /* 0x000fe40000010000 */
[----:B------:R-:W-:-:S04]  /*2d00*/  @!P2 IMAD.WIDE R88, R92, R89, c[0x0][0x1a0] ;  /* 0x000068005c58a625 */ /* 0x000fc800078e0259 */
[----:B------:R-:W0:Y:S01]  /*2d10*/  MUFU.RSQ R97, R97 ;  /* 0x0000006100617308 */ /* 0x000e220000001400 */
        /* <DEDUP_REMOVED lines=13> */
[----:B------:R-:W-:-:S02]  /*2df0*/  FFMA.FTZ R88, R8, R89, R4 ;  /* 0x0000005908587223 */ /* 0x000fc40000010004 */
[----:B------:R-:W-:Y:S02]  /*2e00*/  FFMA.FTZ R89, R9, R90, R5 ;  /* 0x0000005a09597223 */ /* 0x000fe40000010005 */
[----:B------:R-:W-:Y:S02]  /*2e10*/  FFMA.FTZ R90, R10, R91, R6 ;  /* 0x0000005b0a5a7223 */ /* 0x000fe40000010006 */
[C---:B------:R-:W-:Y:S01]  /*2e20*/  IMAD.WIDE.U32 R98, R95.reuse, R102, c[0x0][0x208] ;  /* 0x000082005f627625 */ /* 0x040fe200078e0066 */
[----:B------:R-:W-:-:S03]  /*2e30*/  IADD3 R95, R95, 0x100, RZ ;  /* 0x000001005f5f7810 */ /* 0x000fc60007ffe0ff */
[----:B------:R-:W-:-:S05]  /*2e40*/  FFMA.FTZ R91, R11, R100, R7 ;  /* 0x000000640b5b7223 */ /* 0x000fca0000010007 */
[----:B------:R0:W-:Y:S02]  /*2e50*/  STG.E.128 [R98.64], R88 ;  /* 0x0000005862007986 */ /* 0x0001e4000c101d04 */
.L_x_18203:
[----:B------:R-:W-:Y:S05]  /*2e60*/  BSYNC B0 ;  /* 0x0000000000007941 */ /* 0x000fea0003800000 */
.L_x_18202:
[----:B------:R-:W-:Y:S01]  /*2e70*/  ISETP.GE.U32.AND P2, PT, R2, 0x200, PT ;  /* 0x000002000200780c */ /* 0x000fe20003f46070 */
        /* <DEDUP_REMOVED lines=14> */
[C---:B------:R-:W-:Y:S01]  /*2f60*/  IMAD.WIDE.U32 R98, R95.reuse, R102, c[0x0][0x208] ;  /* 0x000082005f627625 */ /* 0x040fe200078e0066 */
[----:B------:R-:W-:-:S03]  /*2f70*/  IADD3 R95, R95, 0x100, RZ ;  /* 0x000001005f5f7810 */ /* 0x000fc60007ffe0ff */
[----:B------:R-:W-:-:S05]  /*2f80*/  FFMA.FTZ R91, R19, R100, R15 ;  /* 0x00000064135b7223 */ /* 0x000fca000001000f */
[----:B------:R0:W-:Y:S02]  /*2f90*/  STG.E.128 [R98.64], R88 ;  /* 0x0000005862007986 */ /* 0x0001e4000c101d04 */
.L_x_18205:
[----:B------:R-:W-:Y:S05]  /*2fa0*/  BSYNC B0 ;  /* 0x0000000000007941 */ /* 0x000fea0003800000 */
.L_x_18204:
        /* <DEDUP_REMOVED lines=19> */
.L_x_18207:
[----:B------:R-:W-:Y:S05]  /*30e0*/  BSYNC B0 ;  /* 0x0000000000007941 */ /* 0x000fea0003800000 */
.L_x_18206:
        /* <DEDUP_REMOVED lines=19> */
.L_x_18209:
[----:B------:R-:W-:Y:S05]  /*3220*/  BSYNC B0 ;  /* 0x0000000000007941 */ /* 0x000fea0003800000 */
.L_x_18208:
        /* <DEDUP_REMOVED lines=19> */
.L_x_18211:
[----:B------:R-:W-:Y:S05]  /*3360*/  BSYNC B0 ;  /* 0x0000000000007941 */ /* 0x000fea0003800000 */
.L_x_18210:
        /* <DEDUP_REMOVED lines=14> */
[----:B------:R-:W-:-:S04]  /*3450*/  IMAD.WIDE.U32 R96, R95, R100, c[0x0][0x208] ;  /* 0x000082005f607625 */ /* 0x000fc800078e0064 */
[----:B------:R-:W-:Y:S02]  /*3460*/  FFMA.FTZ R91, R51, R98, R47 ;  /* 0x00000062335b7223 */ /* 0x000fe4000001002f */
[----:B------:R-:W-:-:S05]  /*3470*/  FFMA.FTZ R90, R50, R99, R46 ;  /* 0x00000063325a7223 */ /* 0x000fca000001002e */
[----:B------:R0:W-:Y:S02]  /*3480*/  STG.E.128 [R96.64], R88 ;  /* 0x0000005860007986 */ /* 0x0001e4000c101d04 */
.L_x_18213:
[----:B------:R-:W-:Y:S05]  /*3490*/  BSYNC B0 ;  /* 0x0000000000007941 */ /* 0x000fea0003800000 */
.L_x_18212:
[----:B------:R-:W-:Y:S02]  /*34a0*/  LOP3.LUT P2, RZ, R93, 0xff, RZ, 0xc0, !PT ;  /* 0x000000ff5dff7812 */ /* 0x000fe4000784c0ff */
[----:B------:R-:W-:Y:S02]  /*34b0*/  IADD3 R92, R92, c[0x0][0x160], RZ ;  /* 0x000058005c5c7a10 */ /* 0x000fe40007ffe0ff */
[----:B------:R-:W-:Y:S02]  /*34c0*/  SEL R93, RZ, 0x1, P2 ;  /* 0x00000001ff5d7807 */ /* 0x000fe40001000000 */
[----:B------:R-:W-:-:S13]  /*34d0*/  ISETP.GE.AND P2, PT, R92, c[0x0][0x164], PT ;  /* 0x000059005c007a0c */ /* 0x000fda0003f46270 */
[----:B01----:R-:W-:Y:S01]  /*34e0*/  @P2 CALL.REL.NOINC `(.L_x_18214) ;  /* 0x0000001000002944 */ /* 0x003fe20003c00000 */
[----:B------:R-:W-:Y:S05]  /*34f0*/  BRA `(.L_x_18215) ;  /* 0xffffd34000007947 */ /* 0x000fea000383ffff */
.L_x_18214:
[----:B------:R-:W-:Y:S05]  /*3500*/  EXIT ;  /* 0x000000000000794d */ /* 0x000fea0003800000 */
.L_x_18200:
[----:B------:R-:W-:Y:S01]  /*3510*/  HFMA2.MMA R91, -RZ, RZ, 0, 1.847743988037109375e-06 ;  /* 0x0000001fff5b7435 */ /* 0x000fe200000001ff */
[----:B------:R-:W-:Y:S02]  /*3520*/  MOV R100, 0x1 ;  /* 0x0000000100647802 */ /* 0x000fe40000000f00 */
[----:B------:R-:W-:Y:S02]  /*3530*/  MOV R98, 0xffffffff ;  /* 0xffffffff00627802 */ /* 0x000fe40000000f00 */
[----:B------:R-:W-:Y:S02]  /*3540*/  MOV R96, 0x3560 ;  /* 0x0000356000607802 */ /* 0x000fe40000000f00 */
[----:B0-----:R-:W-:Y:S05]  /*3550*/  CALL.REL.NOINC `($__internal_74_$__cuda_sm70_shflsync_bfly_p) ;  /* 0x000006c000007944 */ /* 0x001fea0003c00000 */
[----:B-1----:R-:W-:Y:S01]  /*3560*/  MOV R90, R100 ;  /* 0x00000064005a7202 */ /* 0x002fe20000000f00 */
[----:B0-----:R-:W-:Y:S05]  /*3570*/  BRA `(.L_x_18216) ;  /* 0xffffee6000007947 */ /* 0x001fea000383ffff */
.L_x_18201:
[----:B------:R-:W-:Y:S01]  /*3580*/  HFMA2.MMA R100, -RZ, RZ, 0, 1.1920928955078125e-07 ;  /* 0x00000002ff647435 */ /* 0x000fe200000001ff */
[----:B-1----:R-:W-:Y:S02]  /*3590*/  MOV R89, R99 ;  /* 0x0000006300597202 */ /* 0x002fe40000000f00 */
[----:B------:R-:W-:Y:S02]  /*35a0*/  MOV R91, 0x1f ;  /* 0x0000001f005b7802 */ /* 0x000fe40000000f00 */
[----:B------:R-:W-:-:S02]  /*35b0*/  MOV R98, 0xffffffff ;  /* 0xffffffff00627802 */ /* 0x000fc40000000f00 */
[----:B------:R-:W-:Y:S02]  /*35c0*/  MOV R96, 0x35e0 ;  /* 0x000035e000607802 */ /* 0x000fe40000000f00 */
[----:B0-----:R-:W-:Y:S05]  /*35d0*/  CALL.REL.NOINC `($__internal_74_$__cuda_sm70_shflsync_bfly_p) ;  /* 0x0000064000007944 */ /* 0x001fea0003c00000 */
[----:B01----:R-:W-:Y:S01]  /*35e0*/  FADD.FTZ R89, R99, R100 ;  /* 0x0000006463597221 */ /* 0x003fe20000010000 */
[----:B------:R-:W-:Y:S01]  /*35f0*/  HFMA2.MMA R100, -RZ, RZ, 0, 2.384185791015625e-07 ;  /* 0x00000004ff647435 */ /* 0x000fe200000001ff */
[----:B------:R-:W-:Y:S02]  /*3600*/  MOV R91, 0x1f ;  /* 0x0000001f005b7802 */ /* 0x000fe40000000f00 */
[----:B------:R-:W-:Y:S02]  /*3610*/  MOV R98, 0xffffffff ;  /* 0xffffffff00627802 */ /* 0x000fe40000000f00 */
[----:B------:R-:W-:Y:S02]  /*3620*/  MOV R96, 0x3640 ;  /* 0x0000364000607802 */ /* 0x000fe40000000f00 */
[----:B------:R-:W-:Y:S05]  /*3630*/  CALL.REL.NOINC `($__internal_74_$__cuda_sm70_shflsync_bfly_p) ;  /* 0x000005e000007944 */ /* 0x000fea0003c00000 */
[----:B01----:R-:W-:Y:S01]  /*3640*/  FADD.FTZ R89, R89, R100 ;  /* 0x0000006459597221 */ /* 0x003fe20000010000 */
[----:B------:R-:W-:Y:S01]  /*3650*/  HFMA2.MMA R100, -RZ, RZ, 0, 4.76837158203125e-07 ;  /* 0x00000008ff647435 */ /* 0x000fe200000001ff */
[----:B------:R-:W-:Y:S02]  /*3660*/  MOV R91, 0x1f ;  /* 0x0000001f005b7802 */ /* 0x000fe40000000f00 */
[----:B------:R-:W-:-:S02]  /*3670*/  MOV R98, 0xffffffff ;  /* 0xffffffff00627802 */ /* 0x000fc40000000f00 */
[----:B------:R-:W-:Y:S02]  /*3680*/  MOV R96, 0x36a0 ;  /* 0x000036a000607802 */ /* 0x000fe40000000f00 */
[----:B------:R-:W-:Y:S05]  /*3690*/  CALL.REL.NOINC `($__internal_74_$__cuda_sm70_shflsync_bfly_p) ;  /* 0x0000058000007944 */ /* 0x000fea0003c00000 */
[----:B01----:R-:W-:Y:S01]  /*36a0*/  FADD.FTZ R89, R89, R100 ;  /* 0x0000006459597221 */ /* 0x003fe20000010000 */
[----:B------:R-:W-:Y:S01]  /*36b0*/  HFMA2.MMA R100, -RZ, RZ, 0, 9.5367431640625e-07 ;  /* 0x00000010ff647435 */ /* 0x000fe200000001ff */
[----:B------:R-:W-:Y:S02]  /*36c0*/  MOV R91, 0x1f ;  /* 0x0000001f005b7802 */ /* 0x000fe40000000f00 */
[----:B------:R-:W-:Y:S02]  /*36d0*/  MOV R98, 0xffffffff ;  /* 0xffffffff00627802 */ /* 0x000fe40000000f00 */
[----:B------:R-:W-:Y:S02]  /*36e0*/  MOV R96, 0x3700 ;  /* 0x0000370000607802 */ /* 0x000fe40000000f00 */
[----:B------:R-:W-:Y:S05]  /*36f0*/  CALL.REL.NOINC `($__internal_74_$__cuda_sm70_shflsync_bfly_p) ;  /* 0x0000052000007944 */ /* 0x000fea0003c00000 */
        /* <DEDUP_REMOVED lines=54> */
[----:B------:R-:W-:Y:S02]  /*3a60*/  MOV R96, 0x3a80 ;  /* 0x00003a8000607802 */ /* 0x000fe40000000f00 */
[----:B------:R-:W-:Y:S05]  /*3a70*/  CALL.REL.NOINC `($__internal_74_$__cuda_sm70_shflsync_bfly_p) ;  /* 0x000001a000007944 */ /* 0x000fea0003c00000 */
[----:B01----:R-:W-:Y:S01]  /*3a80*/  FADD.FTZ R89, R89, R100 ;  /* 0x0000006459597221 */ /* 0x003fe20000010000 */
[----:B------:R-:W-:Y:S01]  /*3a90*/  HFMA2.MMA R100, -RZ, RZ, 0, 1.1920928955078125e-07 ;  /* 0x00000002ff647435 */ /* 0x000fe200000001ff */
[----:B------:R-:W-:Y:S02]  /*3aa0*/  MOV R91, 0x1f ;  /* 0x0000001f005b7802 */ /* 0x000fe40000000f00 */
[----:B------:R-:W-:Y:S02]  /*3ab0*/  MOV R98, 0xffffffff ;  /* 0xffffffff00627802 */ /* 0x000fe40000000f00 */
[----:B------:R-:W-:Y:S02]  /*3ac0*/  MOV R96, 0x3ae0 ;  /* 0x00003ae000607802 */ /* 0x000fe40000000f00 */
[----:B------:R-:W-:Y:S05]  /*3ad0*/  CALL.REL.NOINC `($__internal_74_$__cuda_sm70_shflsync_bfly_p) ;  /* 0x0000014000007944 */ /* 0x000fea0003c00000 */
[----:B01----:R-:W-:Y:S01]  /*3ae0*/  FADD.FTZ R89, R89, R100 ;  /* 0x0000006459597221 */ /* 0x003fe20000010000 */
[----:B------:R-:W-:Y:S01]  /*3af0*/  HFMA2.MMA R100, -RZ, RZ, 0, 2.384185791015625e-07 ;  /* 0x00000004ff647435 */ /* 0x000fe200000001ff */
[----:B------:R-:W-:-:S02]  /*3b00*/  MOV R91, 0x1f ;  /* 0x0000001f005b7802 */ /* 0x000fc40000000f00 */
[----:B------:R-:W-:Y:S02]  /*3b10*/  MOV R98, 0xffffffff ;  /* 0xffffffff00627802 */ /* 0x000fe40000000f00 */
[----:B------:R-:W-:Y:S02]  /*3b20*/  MOV R96, 0x3b40 ;  /* 0x00003b4000607802 */ /* 0x000fe40000000f00 */
[----:B------:R-:W-:Y:S05]  /*3b30*/  CALL.REL.NOINC `($__internal_74_$__cuda_sm70_shflsync_bfly_p) ;  /* 0x000000e000007944 */ /* 0x000fea0003c00000 */
[----:B01----:R-:W-:Y:S01]  /*3b40*/  FADD.FTZ R89, R89, R100 ;  /* 0x0000006459597221 */ /* 0x003fe20000010000 */
[----:B------:R-:W-:Y:S01]  /*3b50*/  HFMA2.MMA R100, -RZ, RZ, 0, 4.76837158203125e-07 ;  /* 0x00000008ff647435 */ /* 0x000fe200000001ff */
[----:B------:R-:W-:Y:S02]  /*3b60*/  MOV R91, 0x1f ;  /* 0x0000001f005b7802 */ /* 0x000fe40000000f00 */
[----:B------:R-:W-:Y:S02]  /*3b70*/  MOV R98, 0xffffffff ;  /* 0xffffffff00627802 */ /* 0x000fe40000000f00 */
[----:B------:R-:W-:Y:S02]  /*3b80*/  MOV R96, 0x3ba0 ;  /* 0x00003ba000607802 */ /* 0x000fe40000000f00 */
[----:B------:R-:W-:Y:S05]  /*3b90*/  CALL.REL.NOINC `($__internal_74_$__cuda_sm70_shflsync_bfly_p) ;  /* 0x0000008000007944 */ /* 0x000fea0003c00000 */
[----:B-1----:R-:W-:Y:S01]  /*3ba0*/  FADD.FTZ R99, R89, R100 ;  /* 0x0000006459637221 */ /* 0x002fe20000010000 */
[----:B------:R-:W-:Y:S01]  /*3bb0*/  HFMA2.MMA R100, -RZ, RZ, 0, 9.5367431640625e-07 ;  /* 0x00000010ff647435 */ /* 0x000fe200000001ff */
[----:B0-----:R-:W-:-:S02]  /*3bc0*/  MOV R91, 0x1f ;  /* 0x0000001f005b7802 */ /* 0x001fc40000000f00 */
[----:B------:R-:W-:Y:S02]  /*3bd0*/  MOV R98, 0xffffffff ;  /* 0xffffffff00627802 */ /* 0x000fe40000000f00 */
[----:B------:R-:W-:Y:S02]  /*3be0*/  MOV R89, R99 ;  /* 0x0000006300597202 */ /* 0x000fe40000000f00 */
[----:B------:R-:W-:Y:S02]  /*3bf0*/  MOV R96, 0x3c10 ;  /* 0x00003c1000607802 */ /* 0x000fe40000000f00 */
[----:B------:R-:W-:Y:S05]  /*3c00*/  CALL.REL.NOINC `($__internal_74_$__cuda_sm70_shflsync_bfly_p) ;  /* 0x0000001000007944 */ /* 0x000fea0003c00000 */
[----:B01----:R-:W-:Y:S05]  /*3c10*/  BRA `(.L_x_18217) ;  /* 0xffffec1000007947 */ /* 0x003fea000383ffff */
        .weak           $__internal_74_$__cuda_sm70_shflsync_bfly_p
        .type           $__internal_74_$__cuda_sm70_shflsync_bfly_p,@function
        .size           $__internal_74_$__cuda_sm70_shflsync_bfly_p,(.L_x_20054 - $__internal_74_$__cuda_sm70_shflsync_bfly_p)
$__internal_74_$__cuda_sm70_shflsync_bfly_p:
[----:B------:R-:W-:Y:S01]  /*3c20*/  HFMA2.MMA R97, -RZ, RZ, 0, 0 ;  /* 0x00000000ff617435 */ /* 0x000fe200000001ff */
[----:B------:R-:W-:Y:S04]  /*3c30*/  WARPSYNC R98 ;  /* 0x0000006200007348 */ /* 0x000fe80003800000 */
[----:B------:R0:W1:Y:S01]  /*3c40*/  SHFL.BFLY PT, R100, R89, R100, R91 ;  /* 0x0c00006459647389 */ /* 0x00006200000e005b */
[----:B------:R-:W-:Y:S05]  /*3c50*/  RET.REL.NODEC R96 `(_ZN10layer_norm31ln_parallel_residual_fwd_kernelINS_13Kernel_traitsIfffffjLj6144ELj1ELj1ELj8ELj16ENS_18Kernel_traits_baseILj6144EfffffjLj256EEEEELb0ELb1ELb0EEEvNS_9FwdParamsE) ;  /* 0xffffc3a060007950 */ /* 0x000fea0003c3ffff */
.L_x_18218:
        /* <DEDUP_REMOVED lines=10> */
.L_x_20054:


//--------------------- .text._ZN10layer_norm31ln_parallel_residual_fwd_kernelINS_13Kernel_traitsIfffffjLj6144ELj1ELj1ELj8ELj16ENS_18Kernel_traits_baseILj6144EfffffjLj256EEEEELb0ELb1ELb1EEEvNS_9FwdParamsE --------------------------
	.section	.text._ZN10layer_norm31ln_parallel_residual_fwd_kernelINS_13Kernel_traitsIfffffjLj6144ELj1ELj1ELj8ELj16ENS_18Kernel_traits_baseILj6144EfffffjLj256EEEEELb0ELb1ELb1EEEvNS_9FwdParamsE,"ax",@progbits
	.sectioninfo	@"SHI_REGISTERS=127"
	.align	128
        .global         _ZN10layer_norm31ln_parallel_residual_fwd_kernelINS_13Kernel_traitsIfffffjLj6144ELj1ELj1ELj8ELj16ENS_18Kernel_traits_baseILj6144EfffffjLj256EEEEELb0ELb1ELb1EEEvNS_9FwdParamsE
        .type           _ZN10layer_norm31ln_parallel_residual_fwd_kernelINS_13Kernel_traitsIfffffjLj6144ELj1ELj1ELj8ELj16ENS_18Kernel_traits_baseILj6144EfffffjLj256EEEEELb0ELb1ELb1EEEvNS_9FwdParamsE,@function
        .size           _ZN10layer_norm31ln_parallel_residual_fwd_kernelINS_13Kernel_traitsIfffffjLj6144ELj1ELj1ELj8ELj16ENS_18Kernel_traits_baseILj6144EfffffjLj256EEEEELb0ELb1ELb1EEEvNS_9FwdParamsE,(.L_x_20055 - _ZN10layer_norm31ln_parallel_residual_fwd_kernelINS_13Kernel_traitsIfffffjLj6144ELj1ELj1ELj8ELj16ENS_18Kernel_traits_baseILj6144EfffffjLj256EEEEELb0ELb1ELb1EEEvNS_9FwdParamsE)
        .other          _ZN10layer_norm31ln_parallel_residual_fwd_kernelINS_13Kernel_traitsIfffffjLj6144ELj1ELj1ELj8ELj16ENS_18Kernel_traits_baseILj6144EfffffjLj256EEEEELb0ELb1ELb1EEEvNS_9FwdParamsE,@"STO_CUDA_ENTRY STV_DEFAULT"
_ZN10layer_norm31ln_parallel_residual_fwd_kernelINS_13Kernel_traitsIfffffjLj6144ELj1ELj1ELj8ELj16ENS_18Kernel_traits_baseILj6144EfffffjLj256EEEEELb0ELb1ELb1EEEvNS_9FwdParamsE:
.text._ZN10layer_norm31ln_parallel_residual_fwd_kernelINS_13Kernel_traitsIfffffjLj6144ELj1ELj1ELj8ELj16ENS_18Kernel_traits_baseILj6144EfffffjLj256EEEEELb0ELb1ELb1EEEvNS_9FwdParamsE:
        /* <DEDUP_REMOVED lines=39> */
[----:B------:R-:W-:Y:S01]  /*0270*/  MOV R0, c[0x0][0x180] ;  /* 0x0000600000007a02 */ /* 0x000fe20000000f00 */
[----:B------:R-:W-:-:S03]  /*0280*/  ULDC.U8 UR6, c[0x0][0x1f0] ;  /* 0x00007c0000067ab9 */ /* 0x000fc60000000000 */
[----:B------:R-:W-:Y:S02]  /*0290*/  LOP3.LUT P0, RZ, R0, c[0x0][0x178], RZ, 0xfc, !PT ;  /* 0x00005e0000ff7a12 */ /* 0x000fe4000780fcff */
[----:B------:R-:W-:-:S04]  /*02a0*/  MOV R0, c[0x0][0x184] ;  /* 0x0000610000007a02 */ /* 0x000fc80000000f00 */
[----:B------:R-:W-:Y:S01]  /*02b0*/  LOP3.LUT P0, RZ, R0, c[0x0][0x17c], RZ, 0xfc, P0 ;  /* 0x00005f0000ff7a12 */ /* 0x000fe2000000fcff */
[----:B-1----:R-:W-:Y:S02]  /*02c0*/  HFMA2.MMA R0, -RZ, RZ, 0, 5.9604644775390625e-08 ;  /* 0x00000001ff007435 */ /* 0x002fe400000001ff */
.L_x_18318:
[----:B------:R-:W-:Y:S01]  /*02d0*/  IMAD R64, R2, c[0x0][0x168], RZ ;  /* 0x00005a0002407a24 */ /* 0x000fe200078e02ff */
[----:B------:R-:W-:Y:S02]  /*02e0*/  ISETP.NE.U32.AND P1, PT, RZ, c[0x0][0x178], PT ;  /* 0x00005e00ff007a0c */ /* 0x000fe40003f25070 */
[----:B------:R-:W-:Y:S02]  /*02f0*/  ISETP.NE.U32.AND P2, PT, RZ, c[0x0][0x180], PT ;  /* 0x00006000ff007a0c */ /* 0x000fe40003f45070 */
[----:B------:R-:W-:Y:S02]  /*0300*/  SHF.R.S32.HI R65, RZ, 0x1f, R64 ;  /* 0x0000001fff417819 */ /* 0x000fe40000011440 */
[----:B------:R-:W-:Y:S02]  /*0310*/  ISETP.NE.AND.EX P1, PT, RZ, c[0x0][0x17c], PT, P1 ;  /* 0x00005f00ff007a0c */ /* 0x000fe40003f25310 */
[----:B------:R-:W-:-:S02]  /*0320*/  ISETP.NE.AND.EX P2, PT, RZ, c[0x0][0x184], PT, P2 ;  /* 0x00006100ff007a0c */ /* 0x000fc40003f45320 */
[----:B------:R-:W-:Y:S02]  /*0330*/  LEA.HI R64, R65, R64, RZ, 0x2 ;  /* 0x0000004041407211 */ /* 0x000fe400078f10ff */
[----:B------:R-:W-:Y:S02]  /*0340*/  LOP3.LUT R93, R3, 0xff, RZ, 0xc0, !PT ;  /* 0x000000ff035d7812 */ /* 0x000fe400078ec0ff */
[----:B------:R-:W-:Y:S02]  /*0350*/  MOV R92, 0x10 ;  /* 0x00000010005c7802 */ /* 0x000fe40000000f00 */
[----:B------:R-:W-:-:S05]  /*0360*/  LEA.HI.SX32 R93, R64, R93, 0x1e ;  /* 0x0000005d405d7211 */ /* 0x000fca00078ff2ff */
[----:B------:R-:W-:-:S04]  /*0370*/  IMAD.WIDE.U32 R64, R93, R92, c[0x0][0x170] ;  /* 0x00005c005d407625 */ /* 0x000fc800078e005c */
[CC--:B------:R-:W-:Y:S02]  /*0380*/  @P1 IMAD.WIDE.U32 R68, R93.reuse, R92.reuse, c[0x0][0x178] ;  /* 0x00005e005d441625 */ /* 0x0c0fe400078e005c */
[----:B-----5:R-:W5:Y:S02]  /*0390*/  LDG.E.128 R64, [R64.64] ;  /* 0x0000000440407981 */ /* 0x020f64000c1e1d00 */
[----:B------:R-:W-:Y:S02]  /*03a0*/  @P2 IMAD.WIDE.U32 R70, R93, R92, c[0x0][0x180] ;  /* 0x000060005d462625 */ /* 0x000fe400078e005c */
[----:B------:R1:W5:Y:S04]  /*03b0*/  @P1 LDG.E.128 R12, [R68.64] ;  /* 0x00000004440c1981 */ /* 0x000368000c1e1d00 */
        /* <DEDUP_REMOVED lines=9> */
.L_x_18220:
[----:B-----5:R-:W-:Y:S01]  /*0450*/  FADD.FTZ R64, R8, R64 ;  /* 0x0000004008407221 */ /* 0x020fe20000010000 */
[----:B------:R-:W-:Y:S05]  /*0460*/  BRA `(.L_x_18221) ;  /* 0x0000002000007947 */ /* 0x000fea0003800000 */
.L_x_18219:
[----:B-1---5:R-:W-:-:S04]  /*0470*/  FADD.FTZ R64, R12, R64 ;  /* 0x000000400c407221 */ /* 0x022fc80000010000 */
[----:B------:R-:W-:-:S05]  /*0480*/  @P2 FADD.FTZ R64, R8, R64 ;  /* 0x0000004008402221 */ /* 0x000fca0000010000 */
.L_x_18221:
[----:B-----5:R-:W-:Y:S02]  /*0490*/  MOV R4, R64 ;  /* 0x0000004000047202 */ /* 0x020fe40000000f00 */
.L_x_18222:
[----:B------:R-:W-:Y:S05]  /*04a0*/  @P3 BRA `(.L_x_18223) ;  /* 0x0000007000003947 */ /* 0x000fea0003800000 */
[----:B------:R-:W-:-:S04]  /*04b0*/  ISETP.NE.U32.AND P4, PT, RZ, c[0x0][0x180], PT ;  /* 0x00006000ff007a0c */ /* 0x000fc80003f85070 */
[----:B------:R-:W-:-:S13]  /*04c0*/  ISETP.NE.AND.EX P4, PT, RZ, c[0x0][0x184], PT, P4 ;  /* 0x00006100ff007a0c */ /* 0x000fda0003f85340 */
[----:B------:R-:W-:Y:S05]  /*04d0*/  @P4 BRA `(.L_x_18224) ;  /* 0x0000002000004947 */ /* 0x000fea0003800000 */
[----:B------:R-:W-:Y:S05]  /*04e0*/  @P0 BRA `(.L_x_18225) ;  /* 0x0000005000000947 */ /* 0x000fea0003800000 */
[----:B------:R-:W-:Y:S05]  /*04f0*/  BRA `(.L_x_18226) ;  /* 0x0000005000007947 */ /* 0x000fea0003800000 */
.L_x_18224:
[----:B-----5:R-:W-:Y:S01]  /*0500*/  FADD.FTZ R65, R9, R65 ;  /* 0x0000004109417221 */ /* 0x020fe20000010000 */
[----:B------:R-:W-:Y:S05]  /*0510*/  BRA `(.L_x_18225) ;  /* 0x0000002000007947 */ /* 0x000fea0003800000 */
.L_x_18223:
[----:B-----5:R-:W-:-:S04]  /*0520*/  FADD.FTZ R65, R13, R65 ;  /* 0x000000410d417221 */ /* 0x020fc80000010000 */
[----:B------:R-:W-:-:S05]  /*0530*/  @P2 FADD.FTZ R65, R9, R65 ;  /* 0x0000004109412221 */ /* 0x000fca0000010000 */
.L_x_18225:
[----:B-----5:R-:W-:Y:S02]  /*0540*/  MOV R5, R65 ;  /* 0x0000004100057202 */ /* 0x020fe40000000f00 */
.L_x_18226:
[----:B------:R-:W-:Y:S05]  /*0550*/  @P3 BRA `(.L_x_18227) ;  /* 0x0000007000003947 */ /* 0x000fea0003800000 */
[----:B------:R-:W-:-:S04]  /*0560*/  ISETP.NE.U32.AND P4, PT, RZ, c[0x0][0x180], PT ;  /* 0x00006000ff007a0c */ /* 0x000fc80003f85070 */
[----:B------:R-:W-:-:S13]  /*0570*/  ISETP.NE.AND.EX P4, PT, RZ, c[0x0][0x184], PT, P4 ;  /* 0x00006100ff007a0c */ /* 0x000fda0003f85340 */
[----:B------:R-:W-:Y:S05]  /*0580*/  @P4 BRA `(.L_x_18228) ;  /* 0x0000002000004947 */ /* 0x000fea0003800000 */
[----:B------:R-:W-:Y:S05]  /*0590*/  @P0 BRA `(.L_x_18229) ;  /* 0x0000005000000947 */ /* 0x000fea0003800000 */
[----:B------:R-:W-:Y:S05]  /*05a0*/  BRA `(.L_x_18230) ;  /* 0x0000005000007947 */ /* 0x000fea0003800000 */
.L_x_18228:
[----:B-----5:R-:W-:Y:S01]  /*05b0*/  FADD.FTZ R66, R10, R66 ;  /* 0x000000420a427221 */ /* 0x020fe20000010000 */
[----:B------:R-:W-:Y:S05]  /*05c0*/  BRA `(.L_x_18229) ;  /* 0x0000002000007947 */ /* 0x000fea0003800000 */
.L_x_18227:
[----:B-----5:R-:W-:-:S04]  /*05d0*/  FADD.FTZ R66, R14, R66 ;  /* 0x000000420e427221 */ /* 0x020fc80000010000 */
[----:B------:R-:W-:-:S05]  /*05e0*/  @P2 FADD.FTZ R66, R10, R66 ;  /* 0x000000420a422221 */ /* 0x000fca0000010000 */
.L_x_18229:
[----:B0----5:R-:W-:Y:S02]  /*05f0*/  MOV R6, R66 ;  /* 0x0000004200067202 */ /* 0x021fe40000000f00 */
.L_x_18230:
[----:B------:R-:W-:Y:S05]  /*0600*/  @P3 BRA `(.L_x_18231) ;  /* 0x0000007000003947 */ /* 0x000fea0003800000 */
[----:B------:R-:W-:-:S04]  /*0610*/  ISETP.NE.U32.AND P4, PT, RZ, c[0x0][0x180], PT ;  /* 0x00006000ff007a0c */ /* 0x000fc80003f85070 */
[----:B------:R-:W-:-:S13]  /*0620*/  ISETP.NE.AND.EX P4, PT, RZ, c[0x0][0x184], PT, P4 ;  /* 0x00006100ff007a0c */ /* 0x000fda0003f85340 */
[----:B------:R-:W-:Y:S05]  /*0630*/  @P4 BRA `(.L_x_18232) ;  /* 0x0000002000004947 */ /* 0x000fea0003800000 */
[----:B------:R-:W-:Y:S05]  /*0640*/  @P0 BRA `(.L_x_18233) ;  /* 0x0000005000000947 */ /* 0x000fea0003800000 */
[----:B------:R-:W-:Y:S05]  /*0650*/  BRA `(.L_x_18234) ;  /* 0x0000005000007947 */ /* 0x000fea0003800000 */
.L_x_18232:
[----:B-----5:R-:W-:Y:S01]  /*0660*/  FADD.FTZ R67, R11, R67 ;  /* 0x000000430b437221 */ /* 0x020fe20000010000 */
[----:B------:R-:W-:Y:S05]  /*0670*/  BRA `(.L_x_18233) ;  /* 0x0000002000007947 */ /* 0x000fea0003800000 */
.L_x_18231:
[----:B-----5:R-:W-:-:S04]  /*0680*/  FADD.FTZ R67, R15, R67 ;  /* 0x000000430f437221 */ /* 0x020fc80000010000 */
[----:B------:R-:W-:-:S05]  /*0690*/  @P2 FADD.FTZ R67, R11, R67 ;  /* 0x000000430b432221 */ /* 0x000fca0000010000 */
.L_x_18233:
[----:B0----5:R-:W-:Y:S02]  /*06a0*/  MOV R7, R67 ;  /* 0x0000004300077202 */ /* 0x021fe40000000f00 */
.L_x_18234:
        /* <DEDUP_REMOVED lines=15> */
.L_x_18236:
[----:B-----5:R-:W-:Y:S01]  /*07a0*/  FADD.FTZ R68, R8, R68 ;  /* 0x0000004408447221 */ /* 0x020fe20000010000 */
[----:B------:R-:W-:Y:S05]  /*07b0*/  BRA `(.L_x_18237) ;  /* 0x0000002000007947 */ /* 0x000fea0003800000 */
.L_x_18235:
[----:B-----5:R-:W-:-:S04]  /*07c0*/  FADD.FTZ R68, R12, R68 ;  /* 0x000000440c447221 */ /* 0x020fc80000010000 */
[----:B------:R-:W-:-:S05]  /*07d0*/  @P2 FADD.FTZ R68, R8, R68 ;  /* 0x0000004408442221 */ /* 0x000fca0000010000 */
.L_x_18237:
[----:B-1----:R-:W-:Y:S02]  /*07e0*/  MOV R4, R68 ;  /* 0x0000004400047202 */ /* 0x002fe40000000f00 */
.L_x_18238:
[----:B------:R-:W-:Y:S05]  /*07f0*/  @P3 BRA `(.L_x_18239) ;  /* 0x0000007000003947 */ /* 0x000fea0003800000 */
[----:B------:R-:W-:-:S04]  /*0800*/  ISETP.NE.U32.AND P4, PT, RZ, c[0x0][0x180], PT ;  /* 0x00006000ff007a0c */ /* 0x000fc80003f85070 */
[----:B------:R-:W-:-:S13]  /*0810*/  ISETP.NE.AND.EX P4, PT, RZ, c[0x0][0x184], PT, P4 ;  /* 0x00006100ff007a0c */ /* 0x000fda0003f85340 */
[----:B------:R-:W-:Y:S05]  /*0820*/  @P4 BRA `(.L_x_18240) ;  /* 0x0000002000004947 */ /* 0x000fea0003800000 */
[----:B------:R-:W-:Y:S05]  /*0830*/  @P0 BRA `(.L_x_18241) ;  /* 0x0000005000000947 */ /* 0x000fea0003800000 */
[----:B------:R-:W-:Y:S05]  /*0840*/  BRA `(.L_x_18242) ;  /* 0x0000005000007947 */ /* 0x000fea0003800000 */
.L_x_18240:
[----:B-----5:R-:W-:Y:S01]  /*0850*/  FADD.FTZ R69, R9, R69 ;  /* 0x0000004509457221 */ /* 0x020fe20000010000 */
[----:B------:R-:W-:Y:S05]  /*0860*/  BRA `(.L_x_18241) ;  /* 0x0000002000007947 */ /* 0x000fea0003800000 */
.L_x_18239:
[----:B-----5:R-:W-:-:S04]  /*0870*/  FADD.FTZ R69, R13, R69 ;  /* 0x000000450d457221 */ /* 0x020fc80000010000 */
[----:B------:R-:W-:-:S05]  /*0880*/  @P2 FADD.FTZ R69, R9, R69 ;  /* 0x0000004509452221 */ /* 0x000fca0000010000 */
.L_x_18241:
[----:B-1----:R-:W-:Y:S02]  /*0890*/  MOV R5, R69 ;  /* 0x0000004500057202 */ /* 0x002fe40000000f00 */
.L_x_18242:
[----:B------:R-:W-:Y:S05]  /*08a0*/  @P3 BRA `(.L_x_18243) ;  /* 0x0000007000003947 */ /* 0x000fea0003800000 */
[----:B------:R-:W-:-:S04]  /*08b0*/  ISETP.NE.U32.AND P4, PT, RZ, c[0x0][0x180], PT ;  /* 0x00006000ff007a0c */ /* 0x000fc80003f85070 */
[----:B------:R-:W-:-:S13]  /*08c0*/  ISETP.NE.AND.EX P4, PT, RZ, c[0x0][0x184], PT, P4 ;  /* 0x00006100ff007a0c */ /* 0x000fda0003f85340 */
[----:B------:R-:W-:Y:S05]  /*08d0*/  @P4 BRA `(.L_x_18244) ;  /* 0x0000002000004947 */ /* 0x000fea0003800000 */
[----:B------:R-:W-:Y:S05]  /*08e0*/  @P0 BRA `(.L_x_18245) ;  /* 0x0000005000000947 */ /* 0x000fea0003800000 */
[----:B------:R-:W-:Y:S05]  /*08f0*/  BRA `(.L_x_18246) ;  /* 0x0000005000007947 */ /* 0x000fea0003800000 */
.L_x_18244:
[----:B-----5:R-:W-:Y:S01]  /*0900*/  FADD.FTZ R70, R10, R70 ;  /* 0x000000460a467221 */ /* 0x020fe20000010000 */
[----:B------:R-:W-:Y:S05]  /*0910*/  BRA `(.L_x_18245) ;  /* 0x0000002000007947 */ /* 0x000fea0003800000 */
.L_x_18243:
[----:B-----5:R-:W-:-:S04]  /*0920*/  FADD.FTZ R70, R14, R70 ;  /* 0x000000460e467221 */ /* 0x020fc80000010000 */
[----:B------:R-:W-:-:S05]  /*0930*/  @P2 FADD.FTZ R70, R10, R70 ;  /* 0x000000460a462221 */ /* 0x000fca0000010000 */
.L_x_18245:
[----:B01----:R-:W-:Y:S02]  /*0940*/  MOV R6, R70 ;  /* 0x0000004600067202 */ /* 0x003fe40000000f00 */
.L_x_18246:
[----:B------:R-:W-:Y:S05]  /*0950*/  @P3 BRA `(.L_x_18247) ;  /* 0x0000007000003947 */ /* 0x000fea0003800000 */
[----:B------:R-:W-:-:S04]  /*0960*/  ISETP.NE.U32.AND P4, PT, RZ, c[0x0][0x180], PT ;  /* 0x00006000ff007a0c */ /* 0x000fc80003f85070 */
[----:B------:R-:W-:-:S13]  /*0970*/  ISETP.NE.AND.EX P4, PT, RZ, c[0x0][0x184], PT, P4 ;  /* 0x00006100ff007a0c */ /* 0x000fda0003f85340 */
[----:B------:R-:W-:Y:S05]  /*0980*/  @P4 BRA `(.L_x_18248) ;  /* 0x0000002000004947 */ /* 0x000fea0003800000 */
[----:B------:R-:W-:Y:S05]  /*0990*/  @P0 BRA `(.L_x_18249) ;  /* 0x0000005000000947 */ /* 0x000fea0003800000 */
[----:B------:R-:W-:Y:S05]  /*09a0*/  BRA `(.L_x_18250) ;  /* 0x0000005000007947 */ /* 0x000fea0003800000 */
.L_x_18248:
[----:B-----5:R-:W-:Y:S01]  /*09b0*/  FADD.FTZ R71, R11, R71 ;  /* 0x000000470b477221 */ /* 0x020fe20000010000 */
[----:B------:R-:W-:Y:S05]  /*09c0*/  BRA `(.L_x_18249) ;  /* 0x0000002000007947 */ /* 0x000fea0003800000 */
.L_x_18247:
[----:B-----5:R-:W-:-:S04]  /*09d0*/  FADD.FTZ R71, R15, R71 ;  /* 0x000000470f477221 */ /* 0x020fc80000010000 */
[----:B------:R-:W-:-:S05]  /*09e0*/  @P2 FADD.FTZ R71, R11, R71 ;  /* 0x000000470b472221 */ /* 0x000fca0000010000 */
.L_x_18249:
[----:B01----:R-:W-:Y:S02]  /*09f0*/  MOV R7, R71 ;  /* 0x0000004700077202 */ /* 0x003fe40000000f00 */
.L_x_18250:
[----:B------:R-:W-:Y:S01]  /*0a00*/  IADD3 R91, R93, 0x200, RZ ;  /* 0x000002005d5b7810 */ /* 0x000fe20007ffe0ff */
[----:B-1----:R-:W-:-:S04]  /*0a10*/  @P0 IMAD.WIDE.U32 R76, R79, R92, c[0x0][0x188] ;  /* 0x000062004f4c0625 */ /* 0x002fc800078e005c */
[----:B------:R-:W-:Y:S01]  /*0a20*/  IMAD.WIDE.U32 R72, R91, R92, c[0x0][0x170] ;  /* 0x00005c005b487625 */ /* 0x000fe200078e005c */
        /* <DEDUP_REMOVED lines=12> */
.L_x_18252:
[----:B-----5:R-:W-:Y:S01]  /*0af0*/  FADD.FTZ R72, R8, R72 ;  /* 0x0000004808487221 */ /* 0x020fe20000010000 */
[----:B------:R-:W-:Y:S05]  /*0b00*/  BRA `(.L_x_18253) ;  /* 0x0000002000007947 */ /* 0x000fea0003800000 */
.L_x_18251:
[----:B-----5:R-:W-:-:S04]  /*0b10*/  FADD.FTZ R72, R12, R72 ;  /* 0x000000480c487221 */ /* 0x020fc80000010000 */
[----:B------:R-:W-:-:S05]  /*0b20*/  @P2 FADD.FTZ R72, R8, R72 ;  /* 0x0000004808482221 */ /* 0x000fca0000010000 */
.L_x_18253:
[----:B-1----:R-:W-:Y:S02]  /*0b30*/  MOV R4, R72 ;  /* 0x0000004800047202 */ /* 0x002fe40000000f00 */
.L_x_18254:
[----:B------:R-:W-:Y:S05]  /*0b40*/  @P3 BRA `(.L_x_18255) ;  /* 0x0000007000003947 */ /* 0x000fea0003800000 */
[----:B------:R-:W-:-:S04]  /*0b50*/  ISETP.NE.U32.AND P4, PT, RZ, c[0x0][0x180], PT ;  /* 0x00006000ff007a0c */ /* 0x000fc80003f85070 */
[----:B------:R-:W-:-:S13]  /*0b60*/  ISETP.NE.AND.EX P4, PT, RZ, c[0x0][0x184], PT, P4 ;  /* 0x00006100ff007a0c */ /* 0x000fda0003f85340 */
[----:B------:R-:W-:Y:S05]  /*0b70*/  @P4 BRA `(.L_x_18256) ;  /* 0x0000002000004947 */ /* 0x000fea0003800000 */
[----:B------:R-:W-:Y:S05]  /*0b80*/  @P0 BRA `(.L_x_18257) ;  /* 0x0000005000000947 */ /* 0x000fea0003800000 */
[----:B------:R-:W-:Y:S05]  /*0b90*/  BRA `(.L_x_18258) ;  /* 0x0000005000007947 */ /* 0x000fea0003800000 */
.L_x_18256:
[----:B-----5:R-:W-:Y:S01]  /*0ba0*/  FADD.FTZ R73, R9, R73 ;  /* 0x0000004909497221 */ /* 0x020fe20000010000 */
[----:B------:R-:W-:Y:S05]  /*0bb0*/  BRA `(.L_x_18257) ;  /* 0x0000002000007947 */ /* 0x000fea0003800000 */
.L_x_18255:
[----:B-----5:R-:W-:-:S04]  /*0bc0*/  FADD.FTZ R73, R13, R73 ;  /* 0x000000490d497221 */ /* 0x020fc80000010000 */
[----:B------:R-:W-:-:S05]  /*0bd0*/  @P2 FADD.FTZ R73, R9, R73 ;  /* 0x0000004909492221 */ /* 0x000fca0000010000 */
.L_x_18257:
[----:B-1----:R-:W-:Y:S02]  /*0be0*/  MOV R5, R73 ;  /* 0x0000004900057202 */ /* 0x002fe40000000f00 */
.L_x_18258:
[----:B------:R-:W-:Y:S05]  /*0bf0*/  @P3 BRA `(.L_x_18259) ;  /* 0x0000007000003947 */ /* 0x000fea0003800000 */
[----:B------:R-:W-:-:S04]  /*0c00*/  ISETP.NE.U32.AND P4, PT, RZ, c[0x0][0x180], PT ;  /* 0x00006000ff007a0c */ /* 0x000fc80003f85070 */
[----:B------:R-:W-:-:S13]  /*0c10*/  ISETP.NE.AND.EX P4, PT, RZ, c[0x0][0x184], PT, P4 ;  /* 0x00006100ff007a0c */ /* 0x000fda0003f85340 */
[----:B------:R-:W-:Y:S05]  /*0c20*/  @P4 BRA `(.L_x_18260) ;  /* 0x0000002000004947 */ /* 0x000fea0003800000 */
[----:B------:R-:W-:Y:S05]  /*0c30*/  @P0 BRA `(.L_x_18261) ;  /* 0x0000005000000947 */ /* 0x000fea0003800000 */
[----:B------:R-:W-:Y:S05]  /*0c40*/  BRA `(.L_x_18262) ;  /* 0x0000005000007947 */ /* 0x000fea0003800000 */
.L_x_18260:
[----:B-----5:R-:W-:Y:S01]  /*0c50*/  FADD.FTZ R74, R10, R74 ;  /* 0x0000004a0a4a7221 */ /* 0x020fe20000010000 */
[----:B------:R-:W-:Y:S05]  /*0c60*/  BRA `(.L_x_18261) ;  /* 0x0000002000007947 */ /* 0x000fea0003800000 */
.L_x_18259:
[----:B-----5:R-:W-:-:S04]  /*0c70*/  FADD.FTZ R74, R14, R74 ;  /* 0x0000004a0e4a7221 */ /* 0x020fc80000010000 */
[----:B------:R-:W-:-:S05]  /*0c80*/  @P2 FADD.FTZ R74, R10, R74 ;  /* 0x0000004a0a4a2221 */ /* 0x000fca0000010000 */
.L_x_18261:
[----:B01----:R-:W-:Y:S02]  /*0c90*/  MOV R6, R74 ;  /* 0x0000004a00067202 */ /* 0x003fe40000000f00 */
.L_x_18262:
[----:B------:R-:W-:Y:S05]  /*0ca0*/  @P3 BRA `(.L_x_18263) ;  /* 0x0000007000003947 */ /* 0x000fea0003800000 */
[----:B------:R-:W-:-:S04]  /*0cb0*/  ISETP.NE.U32.AND P4, PT, RZ, c[0x0][0x180], PT ;  /* 0x00006000ff007a0c */ /* 0x000fc80003f85070 */
[----:B------:R-:W-:-:S13]  /*0cc0*/  ISETP.NE.AND.EX P4, PT, RZ, c[0x0][0x184], PT, P4 ;  /* 0x00006100ff007a0c */ /* 0x000fda0003f85340 */
[----:B------:R-:W-:Y:S05]  /*0cd0*/  @P4 BRA `(.L_x_18264) ;  /* 0x0000002000004947 */ /* 0x000fea0003800000 */
[----:B------:R-:W-:Y:S05]  /*0ce0*/  @P0 BRA `(.L_x_18265) ;  /* 0x0000005000000947 */ /* 0x000fea0003800000 */
[----:B------:R-:W-:Y:S05]  /*0cf0*/  BRA `(.L_x_18266) ;  /* 0x0000005000007947 */ /* 0x000fea0003800000 */
.L_x_18264:
[----:B-----5:R-:W-:Y:S01]  /*0d00*/  FADD.FTZ R75, R11, R75 ;  /* 0x0000004b0b4b7221 */ /* 0x020fe20000010000 */
[----:B------:R-:W-:Y:S05]  /*0d10*/  BRA `(.L_x_18265) ;  /* 0x0000002000007947 */ /* 0x000fea0003800000 */
.L_x_18263:
[----:B-----5:R-:W-:-:S04]  /*0d20*/  FADD.FTZ R75, R15, R75 ;  /* 0x0000004b0f4b7221 */ /* 0x020fc80000010000 */
[----:B------:R-:W-:-:S05]  /*0d30*/  @P2 FADD.FTZ R75, R11, R75 ;  /* 0x0000004b0b4b2221 */ /* 0x000fca0000010000 */
.L_x_18265:
[----:B01----:R-:W-:Y:S02]  /*0d40*/  MOV R7, R75 ;  /* 0x0000004b00077202 */ /* 0x003fe40000000f00 */
.L_x_18266:
        /* <DEDUP_REMOVED lines=15> */
.L_x_18268:
[----:B-----5:R-:W-:Y:S01]  /*0e40*/  FADD.FTZ R76, R8, R76 ;  /* 0x0000004c084c7221 */ /* 0x020fe20000010000 */
[----:B------:R-:W-:Y:S05]  /*0e50*/  BRA `(.L_x_18269) ;  /* 0x0000002000007947 */ /* 0x000fea0003800000 */
.L_x_18267:
[----:B-----5:R-:W-:-:S04]  /*0e60*/  FADD.FTZ R76, R12, R76 ;  /* 0x0000004c0c4c7221 */ /* 0x020fc80000010000 */
[----:B------:R-:W-:-:S05]  /*0e70*/  @P2 FADD.FTZ R76, R8, R76 ;  /* 0x0000004c084c2221 */ /* 0x000fca0000010000 */
.L_x_18269:
[----:B-1----:R-:W-:Y:S02]  /*0e80*/  MOV R4, R76 ;  /* 0x0000004c00047202 */ /* 0x002fe40000000f00 */
.L_x_18270:
[----:B------:R-:W-:Y:S05]  /*0e90*/  @P3 BRA `(.L_x_18271) ;  /* 0x0000007000003947 */ /* 0x000fea0003800000 */
[----:B------:R-:W-:-:S04]  /*0ea0*/  ISETP.NE.U32.AND P4, PT, RZ, c[0x0][0x180], PT ;  /* 0x00006000ff007a0c */ /* 0x000fc80003f85070 */
[----:B------:R-:W-:-:S13]  /*0eb0*/  ISETP.NE.AND.EX P4, PT, RZ, c[0x0][0x184], PT, P4 ;  /* 0x00006100ff007a0c */ /* 0x000fda0003f85340 */
[----:B------:R-:W-:Y:S05]  /*0ec0*/  @P4 BRA `(.L_x_18272) ;  /* 0x0000002000004947 */ /* 0x000fea0003800000 */
[----:B------:R-:W-:Y:S05]  /*0ed0*/  @P0 BRA `(.L_x_18273) ;  /* 0x0000005000000947 */ /* 0x000fea0003800000 */
[----:B------:R-:W-:Y:S05]  /*0ee0*/  BRA `(.L_x_18274) ;  /* 0x0000005000007947 */ /* 0x000fea0003800000 */
.L_x_18272:
[----:B-----5:R-:W-:Y:S01]  /*0ef0*/  FADD.FTZ R77, R9, R77 ;  /* 0x0000004d094d7221 */ /* 0x020fe20000010000 */
[----:B------:R-:W-:Y:S05]  /*0f00*/  BRA `(.L_x_18273) ;  /* 0x0000002000007947 */ /* 0x000fea0003800000 */
.L_x_18271:
[----:B-----5:R-:W-:-:S04]  /*0f10*/  FADD.FTZ R77, R13, R77 ;  /* 0x0000004d0d4d7221 */ /* 0x020fc80000010000 */
[----:B------:R-:W-:-:S05]  /*0f20*/  @P2 FADD.FTZ R77, R9, R77 ;  /* 0x0000004d094d2221 */ /* 0x000fca0000010000 */
.L_x_18273:
[----:B-1----:R-:W-:Y:S02]  /*0f30*/  MOV R5, R77 ;  /* 0x0000004d00057202 */ /* 0x002fe40000000f00 */
.L_x_18274:
[----:B------:R-:W-:Y:S05]  /*0f40*/  @P3 BRA `(.L_x_18275) ;  /* 0x0000007000003947 */ /* 0x000fea0003800000 */
[----:B------:R-:W-:-:S04]  /*0f50*/  ISETP.NE.U32.AND P4, PT, RZ, c[0x0][0x180], PT ;  /* 0x00006000ff007a0c */ /* 0x000fc80003f85070 */
[----:B------:R-:W-:-:S13]  /*0f60*/  ISETP.NE.AND.EX P4, PT, RZ, c[0x0][0x184], PT, P4 ;  /* 0x00006100ff007a0c */ /* 0x000fda0003f85340 */
[----:B------:R-:W-:Y:S05]  /*0f70*/  @P4 BRA `(.L_x_18276) ;  /* 0x0000002000004947 */ /* 0x000fea0003800000 */
[----:B------:R-:W-:Y:S05]  /*0f80*/  @P0 BRA `(.L_x_18277) ;  /* 0x0000005000000947 */ /* 0x000fea0003800000 */
[----:B------:R-:W-:Y:S05]  /*0f90*/  BRA `(.L_x_18278) ;  /* 0x0000005000007947 */ /* 0x000fea0003800000 */
.L_x_18276:
[----:B-----5:R-:W-:Y:S01]  /*0fa0*/  FADD.FTZ R78, R10, R78 ;  /* 0x0000004e0a4e7221 */ /* 0x020fe20000010000 */
[----:B------:R-:W-:Y:S05]  /*0fb0*/  BRA `(.L_x_18277) ;  /* 0x0000002000007947 */ /* 0x000fea0003800000 */
.L_x_18275:
[----:B-----5:R-:W-:-:S04]  /*0fc0*/  FADD.FTZ R78, R14, R78 ;  /* 0x0000004e0e4e7221 */ /* 0x020fc80000010000 */
[----:B------:R-:W-:-:S05]  /*0fd0*/  @P2 FADD.FTZ R78, R10, R78 ;  /* 0x0000004e0a4e2221 */ /* 0x000fca0000010000 */
.L_x_18277:
[----:B01----:R-:W-:Y:S02]  /*0fe0*/  MOV R6, R78 ;  /* 0x0000004e00067202 */ /* 0x003fe40000000f00 */
.L_x_18278:
[----:B------:R-:W-:Y:S05]  /*0ff0*/  @P3 BRA `(.L_x_18279) ;  /* 0x0000007000003947 */ /* 0x000fea0003800000 */
[----:B------:R-:W-:-:S04]  /*1000*/  ISETP.NE.U32.AND P4, PT, RZ, c[0x0][0x180], PT ;  /* 0x00006000ff007a0c */ /* 0x000fc80003f85070 */
[----:B------:R-:W-:-:S13]  /*1010*/  ISETP.NE.AND.EX P4, PT, RZ, c[0x0][0x184], PT, P4 ;  /* 0x00006100ff007a0c */ /* 0x000fda0003f85340 */
[----:B------:R-:W-:Y:S05]  /*1020*/  @P4 BRA `(.L_x_18280) ;  /* 0x0000002000004947 */ /* 0x000fea0003800000 */
[----:B------:R-:W-:Y:S05]  /*1030*/  @P0 BRA `(.L_x_18281) ;  /* 0x0000005000000947 */ /* 0x000fea0003800000 */
[----:B------:R-:W-:Y:S05]  /*1040*/  BRA `(.L_x_18282) ;  /* 0x0000005000007947 */ /* 0x000fea0003800000 */
.L_x_18280:
[----:B-----5:R-:W-:Y:S01]  /*1050*/  FADD.FTZ R79, R11, R79 ;  /* 0x0000004f0b4f7221 */ /* 0x020fe20000010000 */
[----:B------:R-:W-:Y:S05]  /*1060*/  BRA `(.L_x_18281) ;  /* 0x0000002000007947 */ /* 0x000fea0003800000 */
.L_x_18279:
[----:B-----5:R-:W-:-:S04]  /*1070*/  FADD.FTZ R79, R15, R79 ;  /* 0x0000004f0f4f7221 */ /* 0x020fc80000010000 */
[----:B------:R-:W-:-:S05]  /*1080*/  @P2 FADD.FTZ R79, R11, R79 ;  /* 0x0000004f0b4f2221 */ /* 0x000fca0000010000 */
.L_x_18281:
[----:B01----:R-:W-:Y:S02]  /*1090*/  MOV R7, R79 ;  /* 0x0000004f00077202 */ /* 0x003fe40000000f00 */
.L_x_18282:
        /* <DEDUP_REMOVED lines=15> */
.L_x_18284:
[----:B-----5:R-:W-:Y:S01]  /*1190*/  FADD.FTZ R80, R8, R80 ;  /* 0x0000005008507221 */ /* 0x020fe20000010000 */
[----:B------:R-:W-:Y:S05]  /*11a0*/  BRA `(.L_x_18285) ;  /* 0x0000002000007947 */ /* 0x000fea0003800000 */
.L_x_18283:
[----:B-----5:R-:W-:-:S04]  /*11b0*/  FADD.FTZ R80, R12, R80 ;  /* 0x000000500c507221 */ /* 0x020fc80000010000 */
[----:B------:R-:W-:-:S05]  /*11c0*/  @P2 FADD.FTZ R80, R8, R80 ;  /* 0x0000005008502221 */ /* 0x000fca0000010000 */
.L_x_18285:
[----:B-1----:R-:W-:Y:S02]  /*11d0*/  MOV R4, R80 ;  /* 0x0000005000047202 */ /* 0x002fe40000000f00 */
.L_x_18286:
[----:B------:R-:W-:Y:S05]  /*11e0*/  @P3 BRA `(.L_x_18287) ;  /* 0x0000007000003947 */ /* 0x000fea0003800000 */
[----:B------:R-:W-:-:S04]  /*11f0*/  ISETP.NE.U32.AND P4, PT, RZ, c[0x0][0x180], PT ;  /* 0x00006000ff007a0c */ /* 0x000fc80003f85070 */
[----:B------:R-:W-:-:S13]  /*1200*/  ISETP.NE.AND.EX P4, PT, RZ, c[0x0][0x184], PT, P4 ;  /* 0x00006100ff007a0c */ /* 0x000fda0003f85340 */
[----:B------:R-:W-:Y:S05]  /*1210*/  @P4 BRA `(.L_x_18288) ;  /* 0x0000002000004947 */ /* 0x000fea0003800000 */
[----:B------:R-:W-:Y:S05]  /*1220*/  @P0 BRA `(.L_x_18289) ;  /* 0x0000005000000947 */ /* 0x000fea0003800000 */
[----:B------:R-:W-:Y:S05]  /*1230*/  BRA `(.L_x_18290) ;  /* 0x0000005000007947 */ /* 0x000fea0003800000 */
.L_x_18288:
[----:B-----5:R-:W-:Y:S01]  /*1240*/  FADD.FTZ R81, R9, R81 ;  /* 0x0000005109517221 */ /* 0x020fe20000010000 */
[----:B------:R-:W-:Y:S05]  /*1250*/  BRA `(.L_x_18289) ;  /* 0x0000002000007947 */ /* 0x000fea0003800000 */
.L_x_18287:
[----:B-----5:R-:W-:-:S04]  /*1260*/  FADD.FTZ R81, R13, R81 ;  /* 0x000000510d517221 */ /* 0x020fc80000010000 */
[----:B------:R-:W-:-:S05]  /*1270*/  @P2 FADD.FTZ R81, R9, R81 ;  /* 0x0000005109512221 */ /* 0x000fca0000010000 */
.L_x_18289:
[----:B-1----:R-:W-:Y:S02]  /*1280*/  MOV R5, R81 ;  /* 0x0000005100057202 */ /* 0x002fe40000000f00 */
.L_x_18290:
[----:B------:R-:W-:Y:S05]  /*1290*/  @P3 BRA `(.L_x_18291) ;  /* 0x0000007000003947 */ /* 0x000fea0003800000 */
[----:B------:R-:W-:-:S04]  /*12a0*/  ISETP.NE.U32.AND P4, PT, RZ, c[0x0][0x180], PT ;  /* 0x00006000ff007a0c */ /* 0x000fc80003f85070 */
[----:B------:R-:W-:-:S13]  /*12b0*/  ISETP.NE.AND.EX P4, PT, RZ, c[0x0][0x184], PT, P4 ;  /* 0x00006100ff007a0c */ /* 0x000fda0003f85340 */
[----:B------:R-:W-:Y:S05]  /*12c0*/  @P4 BRA `(.L_x_18292) ;  /* 0x0000002000004947 */ /* 0x000fea0003800000 */
[----:B------:R-:W-:Y:S05]  /*12d0*/  @P0 BRA `(.L_x_18293) ;  /* 0x0000005000000947 */ /* 0x000fea0003800000 */
[----:B------:R-:W-:Y:S05]  /*12e0*/  BRA `(.L_x_18294) ;  /* 0x0000005000007947 */ /* 0x000fea0003800000 */
.L_x_18292:
[----:B-----5:R-:W-:Y:S01]  /*12f0*/  FADD.FTZ R82, R10, R82 ;  /* 0x000000520a527221 */ /* 0x020fe20000010000 */
[----:B------:R-:W-:Y:S05]  /*1300*/  BRA `(.L_x_18293) ;  /* 0x0000002000007947 */ /* 0x000fea0003800000 */
.L_x_18291:
[----:B-----5:R-:W-:-:S04]  /*1310*/  FADD.FTZ R82, R14, R82 ;  /* 0x000000520e527221 */ /* 0x020fc80000010000 */
[----:B------:R-:W-:-:S05]  /*1320*/  @P2 FADD.FTZ R82, R10, R82 ;  /* 0x000000520a522221 */ /* 0x000fca0000010000 */
.L_x_18293:
[----:B01----:R-:W-:Y:S02]  /*1330*/  MOV R6, R82 ;  /* 0x0000005200067202 */ /* 0x003fe40000000f00 */
.L_x_18294:
[----:B------:R-:W-:Y:S05]  /*1340*/  @P3 BRA `(.L_x_18295) ;  /* 0x0000007000003947 */ /* 0x000fea0003800000 */
[----:B------:R-:W-:-:S04]  /*1350*/  ISETP.NE.U32.AND P4, PT, RZ, c[0x0][0x180], PT ;  /* 0x00006000ff007a0c */ /* 0x000fc80003f85070 */
[----:B------:R-:W-:-:S13]  /*1360*/  ISETP.NE.AND.EX P4, PT, RZ, c[0x0][0x184], PT, P4 ;  /* 0x00006100ff007a0c */ /* 0x000fda0003f85340 */
[----:B------:R-:W-:Y:S05]  /*1370*/  @P4 BRA `(.L_x_18296) ;  /* 0x0000002000004947 */ /* 0x000fea0003800000 */
[----:B------:R-:W-:Y:S05]  /*1380*/  @P0 BRA `(.L_x_18297) ;  /* 0x0000005000000947 */ /* 0x000fea0003800000 */
[----:B------:R-:W-:Y:S05]  /*1390*/  BRA `(.L_x_18298) ;  /* 0x0000005000007947 */ /* 0x000fea0003800000 */
.L_x_18296:
[----:B-----5:R-:W-:Y:S01]  /*13a0*/  FADD.FTZ R83, R11, R83 ;  /* 0x000000530b537221 */ /* 0x020fe20000010000 */
[----:B------:R-:W-:Y:S05]  /*13b0*/  BRA `(.L_x_18297) ;  /* 0x0000002000007947 */ /* 0x000fea0003800000 */
.L_x_18295:
[----:B-----5:R-:W-:-:S04]  /*13c0*/  FADD.FTZ R83, R15, R83 ;  /* 0x000000530f537221 */ /* 0x020fc80000010000 */
[----:B------:R-:W-:-:S05]  /*13d0*/  @P2 FADD.FTZ R83, R11, R83 ;  /* 0x000000530b532221 */ /* 0x000fca0000010000 */
.L_x_18297:
[----:B01----:R-:W-:Y:S02]  /*13e0*/  MOV R7, R83 ;  /* 0x0000005300077202 */ /* 0x003fe40000000f00 */
.L_x_18298:
        /* <DEDUP_REMOVED lines=15> */
.L_x_18300:
[----:B-----5:R-:W-:Y:S01]  /*14e0*/  FADD.FTZ R84, R8, R84 ;  /* 0x0000005408547221 */ /* 0x020fe20000010000 */
[----:B------:R-:W-:Y:S05]  /*14f0*/  BRA `(.L_x_18301) ;  /* 0x0000002000007947 */ /* 0x000fea0003800000 */
.L_x_18299:
[----:B-----5:R-:W-:-:S04]  /*1500*/  FADD.FTZ R84, R12, R84 ;  /* 0x000000540c547221 */ /* 0x020fc80000010000 */
[----:B------:R-:W-:-:S05]  /*1510*/  @P2 FADD.FTZ R84, R8, R84 ;  /* 0x0000005408542221 */ /* 0x000fca0000010000 */
.L_x_18301:
[----:B-1----:R-:W-:Y:S02]  /*1520*/  MOV R4, R84 ;  /* 0x0000005400047202 */ /* 0x002fe40000000f00 */
.L_x_18302:
[----:B------:R-:W-:Y:S05]  /*1530*/  @P3 BRA `(.L_x_18303) ;  /* 0x0000007000003947 */ /* 0x000fea0003800000 */
[----:B------:R-:W-:-:S04]  /*1540*/  ISETP.NE.U32.AND P1, PT, RZ, c[0x0][0x180], PT ;  /* 0x00006000ff007a0c */ /* 0x000fc80003f25070 */
[----:B------:R-:W-:-:S13]  /*1550*/  ISETP.NE.AND.EX P1, PT, RZ, c[0x0][0x184], PT, P1 ;  /* 0x00006100ff007a0c */ /* 0x000fda0003f25310 */
[----:B------:R-:W-:Y:S05]  /*1560*/  @P1 BRA `(.L_x_18304) ;  /* 0x0000002000001947 */ /* 0x000fea0003800000 */
[----:B------:R-:W-:Y:S05]  /*1570*/  @P0 BRA `(.L_x_18305) ;  /* 0x0000005000000947 */ /* 0x000fea0003800000 */
[----:B------:R-:W-:Y:S05]  /*1580*/  BRA `(.L_x_18306) ;  /* 0x0000005000007947 */ /* 0x000fea0003800000 */
.L_x_18304:
[----:B-----5:R-:W-:Y:S01]  /*1590*/  FADD.FTZ R85, R9, R85 ;  /* 0x0000005509557221 */ /* 0x020fe20000010000 */
[----:B------:R-:W-:Y:S05]  /*15a0*/  BRA `(.L_x_18305) ;  /* 0x0000002000007947 */ /* 0x000fea0003800000 */
.L_x_18303:
[----:B-----5:R-:W-:-:S04]  /*15b0*/  FADD.FTZ R85, R13, R85 ;  /* 0x000000550d557221 */ /* 0x020fc80000010000 */
[----:B------:R-:W-:-:S05]  /*15c0*/  @P2 FADD.FTZ R85, R9, R85 ;  /* 0x0000005509552221 */ /* 0x000fca0000010000 */
.L_x_18305:
[----:B-1----:R-:W-:Y:S02]  /*15d0*/  MOV R5, R85 ;  /* 0x0000005500057202 */ /* 0x002fe40000000f00 */
.L_x_18306:
[----:B------:R-:W-:Y:S05]  /*15e0*/  @P3 BRA `(.L_x_18307) ;  /* 0x0000007000003947 */ /* 0x000fea0003800000 */
[----:B------:R-:W-:-:S04]  /*15f0*/  ISETP.NE.U32.AND P1, PT, RZ, c[0x0][0x180], PT ;  /* 0x00006000ff007a0c */ /* 0x000fc80003f25070 */
[----:B------:R-:W-:-:S13]  /*1600*/  ISETP.NE.AND.EX P1, PT, RZ, c[0x0][0x184], PT, P1 ;  /* 0x00006100ff007a0c */ /* 0x000fda0003f25310 */
[----:B------:R-:W-:Y:S05]  /*1610*/  @P1 BRA `(.L_x_18308) ;  /* 0x0000002000001947 */ /* 0x000fea0003800000 */
[----:B------:R-:W-:Y:S05]  /*1620*/  @P0 BRA `(.L_x_18309) ;  /* 0x0000005000000947 */ /* 0x000fea0003800000 */
[----:B------:R-:W-:Y:S05]  /*1630*/  BRA `(.L_x_18310) ;  /* 0x0000005000007947 */ /* 0x000fea0003800000 */
.L_x_18308:
[----:B-----5:R-:W-:Y:S01]  /*1640*/  FADD.FTZ R86, R10, R86 ;  /* 0x000000560a567221 */ /* 0x020fe20000010000 */
[----:B------:R-:W-:Y:S05]  /*1650*/  BRA `(.L_x_18309) ;  /* 0x0000002000007947 */ /* 0x000fea0003800000 */
.L_x_18307:
[----:B-----5:R-:W-:-:S04]  /*1660*/  FADD.FTZ R86, R14, R86 ;  /* 0x000000560e567221 */ /* 0x020fc80000010000 */
[----:B------:R-:W-:-:S05]  /*1670*/  @P2 FADD.FTZ R86, R10, R86 ;  /* 0x000000560a562221 */ /* 0x000fca0000010000 */
.L_x_18309:
[----:B01----:R-:W-:Y:S02]  /*1680*/  MOV R6, R86 ;  /* 0x0000005600067202 */ /* 0x003fe40000000f00 */
.L_x_18310:
[----:B------:R-:W-:Y:S05]  /*1690*/  @P3 BRA `(.L_x_18311) ;  /* 0x0000007000003947 */ /* 0x000fea0003800000 */
[----:B------:R-:W-:-:S04]  /*16a0*/  ISETP.NE.U32.AND P1, PT, RZ, c[0x0][0x180], PT ;  /* 0x00006000ff007a0c */ /* 0x000fc80003f25070 */
[----:B------:R-:W-:-:S13]  /*16b0*/  ISETP.NE.AND.EX P1, PT, RZ, c[0x0][0x184], PT, P1 ;  /* 0x00006100ff007a0c */ /* 0x000fda0003f25310 */
[----:B------:R-:W-:Y:S05]  /*16c0*/  @P1 BRA `(.L_x_18312) ;  /* 0x0000002000001947 */ /* 0x000fea0003800000 */
[----:B------:R-:W-:Y:S05]  /*16d0*/  @P0 BRA `(.L_x_18313) ;  /* 0x0000005000000947 */ /* 0x000fea0003800000 */
[----:B------:R-:W-:Y:S05]  /*16e0*/  BRA `(.L_x_18314) ;  /* 0x0000005000007947 */ /* 0x000fea0003800000 */
.L_x_18312:
[----:B-----5:R-:W-:Y:S01]  /*16f0*/  FADD.FTZ R87, R11, R87 ;  /* 0x000000570b577221 */ /* 0x020fe20000010000 */
[----:B------:R-:W-:Y:S05]  /*1700*/  BRA `(.L_x_18313) ;  /* 0x0000002000007947 */ /* 0x000fea0003800000 */
.L_x_18311:
[----:B-----5:R-:W-:-:S04]  /*1710*/  FADD.FTZ R87, R15, R87 ;  /* 0x000000570f577221 */ /* 0x020fc80000010000 */
[----:B------:R-:W-:-:S05]  /*1720*/  @P2 FADD.FTZ R87, R11, R87 ;  /* 0x000000570b572221 */ /* 0x000fca0000010000 */
.L_x_18313:
[----:B01----:R-:W-:Y:S02]  /*1730*/  MOV R7, R87 ;  /* 0x0000005700077202 */ /* 0x003fe40000000f00 */
.L_x_18314:
[----:B-1----:R-:W-:Y:S01]  /*1740*/  FADD.FTZ R94, RZ, R64 ;  /* 0x00000040ff5e7221 */ /* 0x002fe20000010000 */
        /* <DEDUP_REMOVED lines=22> */
[----:B------:R-:W-:Y:S01]  /*18b0*/  FADD.FTZ R97, R92, R83 ;  /* 0x000000535c617221 */ /* 0x000fe20000010000 */
[----:B------:R-:W-:-:S03]  /*18c0*/  SHF.R.U32.HI R92, RZ, 0x5, R3 ;  /* 0x00000005ff5c7819 */ /* 0x000fc60000011603 */
[----:B------:R-:W-:Y:S01]  /*18d0*/  FADD.FTZ R96, R97, R84 ;  /* 0x0000005461607221 */ /* 0x000fe20000010000 */
[----:B------:R-:W-:-:S03]  /*18e0*/  LOP3.LUT R92, R92, 0x7fffff8, RZ, 0xc0, !PT ;  /* 0x07fffff85c5c7812 */ /* 0x000fc600078ec0ff */
[----:B------:R-:W-:Y:S01]  /*18f0*/  FADD.FTZ R97, R96, R85 ;  /* 0x0000005560617221 */ /* 0x000fe20000010000 */
[----:B------:R-:W-:-:S03]  /*1900*/  @!P2 IADD3 R92, R92, 0x8, RZ ;  /* 0x000000085c5ca810 */ /* 0x000fc60007ffe0ff */
[----:B------:R-:W-:-:S04]  /*1910*/  FADD.FTZ R96, R97, R86 ;  /* 0x0000005661607221 */ /* 0x000fc80000010000 */
[----:B------:R-:W-:Y:S01]  /*1920*/  FADD.FTZ R100, R96, R87 ;  /* 0x0000005760647221 */ /* 0x000fe20000010000 */
[----:B------:R-:W-:Y:S05]  /*1930*/  BRA.DIV ~URZ, `(.L_x_18315) ;  /* 0x00000f727f007947 */ /* 0x000fea000b800000 */
[----:B-1----:R1:W2:Y:S02]  /*1940*/  SHFL.BFLY PT, R94, R100, 0x1, 0x1f ;  /* 0x0c201f00645e7f89 */ /* 0x0022a400000e0000 */
.L_x_18319:
        /* <DEDUP_REMOVED lines=68> */
.L_x_18320:
[----:B------:R-:W-:Y:S01]  /*1d90*/  SHF.R.U32.HI R98, RZ, 0x5, R3 ;  /* 0x00000005ff627819 */ /* 0x000fe20000011603 */
[----:B--2---:R-:W-:Y:S01]  /*1da0*/  FADD.FTZ R95, R99, R100 ;  /* 0x00000064635f7221 */ /* 0x004fe20000010000 */
[----:B------:R-:W-:Y:S01]  /*1db0*/  WARPSYNC 0xffffffff ;  /* 0xffffffff00007948 */ /* 0x000fe20003800000 */
[----:B------:R-:W-:Y:S01]  /*1dc0*/  LOP3.LUT R97, R3, 0x1f, RZ, 0xc0, !PT ;  /* 0x0000001f03617812 */ /* 0x000fe200078ec0ff */
[----:B-1----:R-:W-:Y:S01]  /*1dd0*/  HFMA2.MMA R100, -RZ, RZ, 0, 0 ;  /* 0x00000000ff647435 */ /* 0x002fe200000001ff */
[----:B------:R-:W-:Y:S02]  /*1de0*/  LOP3.LUT R98, R98, 0x7, RZ, 0xc0, !PT ;  /* 0x0000000762627812 */ /* 0x000fe400078ec0ff */
[----:B------:R-:W-:Y:S02]  /*1df0*/  ISETP.GT.U32.AND P2, PT, R97, 0x7, PT ;  /* 0x000000076100780c */ /* 0x000fe40003f44070 */
[----:B------:R-:W-:-:S05]  /*1e00*/  @!P1 IADD3 R99, R92, R98, RZ ;  /* 0x000000625c639210 */ /* 0x000fca0007ffe0ff */
[----:B------:R-:W-:Y:S04]  /*1e10*/  @!P1 STS.64 [R99.X8], R94 ;  /* 0x0000005e63009388 */ /* 0x000fe80000008a00 */
[----:B------:R-:W-:Y:S01]  /*1e20*/  BAR.SYNC.DEFER_BLOCKING 0x0 ;  /* 0x0000000000007b1d */ /* 0x000fe20000010000 */
[----:B------:R-:W-:Y:S02]  /*1e30*/  LOP3.LUT P1, RZ, R98, 0x1f, R3, 0xf8, !PT ;  /* 0x0000001f62ff7812 */ /* 0x000fe4000782f803 */
[----:B------:R-:W-:Y:S02]  /*1e40*/  @!P2 IADD3 R101, R92, R97, RZ ;  /* 0x000000615c65a210 */ /* 0x000fe40007ffe0ff */
[----:B------:R-:W-:Y:S01]  /*1e50*/  CS2R R96, SRZ ;  /* 0x0000000000607805 */ /* 0x000fe2000001ff00 */
[----:B------:R-:W-:-:S04]  /*1e60*/  @!P2 MOV R100, 0x300 ;  /* 0x000003000064a802 */ /* 0x000fc80000000f00 */
[----:B------:R-:W-:Y:S01]  /*1e70*/  I2F R106, R100 ;  /* 0x00000064006a7306 */ /* 0x000fe20000201400 */
[----:B------:R-:W1:Y:S04]  /*1e80*/  SHFL.DOWN PT, R103, R100, 0x4, 0x1f ;  /* 0x08801f0064677f89 */ /* 0x000e6800000e0000 */
[----:B------:R-:W2:Y:S01]  /*1e90*/  @!P2 LDS.64 R96, [R101.X8] ;  /* 0x000000006560a984 */ /* 0x000ea20000008a00 */
[----:B------:R-:W-:Y:S02]  /*1ea0*/  ISETP.NE.AND P2, PT, RZ, UR6, PT ;  /* 0x00000006ff007c0c */ /* 0x000fe4000bf45270 */
[----:B-1----:R-:W-:Y:S01]  /*1eb0*/  IADD3 R104, R103, R100, RZ ;  /* 0x0000006467687210 */ /* 0x002fe20007ffe0ff */
[----:B------:R-:W-:Y:S04]  /*1ec0*/  I2F R108, R103 ;  /* 0x00000067006c7306 */ /* 0x000fe80000201400 */
[----:B------:R-:W1:Y:S04]  /*1ed0*/  SHFL.DOWN PT, R107, R104, 0x2, 0x1f ;  /* 0x08401f00686b7f89 */ /* 0x000e6800000e0000 */
[----:B------:R-:W3:Y:S08]  /*1ee0*/  I2F R92, R104 ;  /* 0x00000068005c7306 */ /* 0x000ef00000201400 */
[----:B---3--:R-:W3:Y:S01]  /*1ef0*/  MUFU.RCP R95, R92 ;  /* 0x0000005c005f7308 */ /* 0x008ee20000001000 */
[----:B--2---:R-:W2:Y:S01]  /*1f00*/  SHFL.DOWN PT, R105, R96, 0x4, 0x1f ;  /* 0x08801f0060697f89 */ /* 0x004ea200000e0000 */
[----:B-1----:R-:W-:-:S03]  /*1f10*/  IADD3 R100, R104, R107, RZ ;  /* 0x0000006b68647210 */ /* 0x002fc60007ffe0ff */
[----:B------:R-:W1:Y:S03]  /*1f20*/  SHFL.DOWN PT, R102, R97, 0x4, 0x1f ;  /* 0x08801f0061667f89 */ /* 0x000e6600000e0000 */
[----:B------:R-:W-:Y:S01]  /*1f30*/  I2F R107, R107 ;  /* 0x0000006b006b7306 */ /* 0x000fe20000201400 */
[----:B------:R-:W-:Y:S01]  /*1f40*/  SHFL.DOWN PT, R103, R100, 0x1, 0x1f ;  /* 0x08201f0064677f89 */ /* 0x000fe200000e0000 */
[C---:B--2---:R-:W-:Y:S02]  /*1f50*/  FMUL.FTZ R99, R105.reuse, R108 ;  /* 0x0000006c69637220 */ /* 0x044fe40000410000 */
[----:B------:R-:W-:Y:S02]  /*1f60*/  FADD.FTZ R105, -R105, R96 ;  /* 0x0000006069697221 */ /* 0x000fe40000010100 */
[----:B------:R-:W-:Y:S02]  /*1f70*/  FFMA.FTZ R94, R106, R96, R99 ;  /* 0x000000606a5e7223 */ /* 0x000fe40000010063 */
[----:B------:R-:W-:-:S02]  /*1f80*/  FMUL.FTZ R105, R105, R105 ;  /* 0x0000006969697220 */ /* 0x000fc40000410000 */
[----:B---3--:R-:W-:Y:S02]  /*1f90*/  FMUL.FTZ R99, R95, R94 ;  /* 0x0000005e5f637220 */ /* 0x008fe40000410000 */
[----:B------:R-:W2:Y:S01]  /*1fa0*/  I2F R94, R100 ;  /* 0x00000064005e7306 */ /* 0x000ea20000201400 */
[----:B------:R-:W-:Y:S02]  /*1fb0*/  FMUL.FTZ R105, R105, R106 ;  /* 0x0000006a69697220 */ /* 0x000fe40000410000 */
[----:B------:R-:W3:Y:S01]  /*1fc0*/  SHFL.DOWN PT, R96, R99, 0x2, 0x1f ;  /* 0x08401f0063607f89 */ /* 0x000ee200000e0000 */
[----:B-1----:R-:W-:Y:S02]  /*1fd0*/  FADD.FTZ R102, R102, R97 ;  /* 0x0000006166667221 */ /* 0x002fe40000010000 */
[----:B------:R-:W-:-:S04]  /*1fe0*/  FMUL.FTZ R105, R105, R108 ;  /* 0x0000006c69697220 */ /* 0x000fc80000410000 */
[----:B------:R-:W-:Y:S01]  /*1ff0*/  FFMA.FTZ R102, R95, R105, R102 ;  /* 0x000000695f667223 */ /* 0x000fe20000010066 */
[----:B------:R-:W-:-:S04]  /*2000*/  @!P1 MOV R105, 0x4 ;  /* 0x0000000400699802 */ /* 0x000fc80000000f00 */
[----:B------:R-:W1:Y:S01]  /*2010*/  SHFL.DOWN PT, R95, R102, 0x2, 0x1f ;  /* 0x08401f00665f7f89 */ /* 0x000e6200000e0000 */
[----:B--2---:R-:W2:Y:S01]  /*2020*/  MUFU.RCP R97, R94 ;  /* 0x0000005e00617308 */ /* 0x004ea20000001000 */
[----:B---3--:R-:W-:Y:S02]  /*2030*/  FMUL.FTZ R101, R96, R107 ;  /* 0x0000006b60657220 */ /* 0x008fe40000410000 */
[----:B------:R-:W-:Y:S02]  /*2040*/  FADD.FTZ R96, R99, -R96 ;  /* 0x8000006063607221 */ /* 0x000fe40000010000 */
[----:B------:R-:W-:Y:S02]  /*2050*/  FFMA.FTZ R104, R92, R99, R101 ;  /* 0x000000635c687223 */ /* 0x000fe40000010065 */
[----:B------:R-:W-:Y:S02]  /*2060*/  FMUL.FTZ R99, R96, R96 ;  /* 0x0000006060637220 */ /* 0x000fe40000410000 */
[----:B--2---:R-:W-:Y:S01]  /*2070*/  FMUL.FTZ R101, R97, R104 ;  /* 0x0000006861657220 */ /* 0x004fe20000410000 */
[----:B------:R-:W-:Y:S01]  /*2080*/  IADD3 R104, R100, R103, RZ ;  /* 0x0000006764687210 */ /* 0x000fe20007ffe0ff */
[----:B------:R-:W-:Y:S01]  /*2090*/  FMUL.FTZ R99, R92, R99 ;  /* 0x000000635c637220 */ /* 0x000fe20000410000 */
[----:B------:R-:W-:Y:S01]  /*20a0*/  I2F R103, R103 ;  /* 0x0000006700677306 */ /* 0x000fe20000201400 */
[----:B-1----:R-:W-:Y:S01]  /*20b0*/  FADD.FTZ R102, R102, R95 ;  /* 0x0000005f66667221 */ /* 0x002fe20000010000 */
[----:B------:R-:W1:Y:S01]  /*20c0*/  SHFL.DOWN PT, R92, R101, 0x1, 0x1f ;  /* 0x08201f00655c7f89 */ /* 0x000e6200000e0000 */
[----:B------:R-:W-:-:S04]  /*20d0*/  FMUL.FTZ R99, R99, R107 ;  /* 0x0000006b63637220 */ /* 0x000fc80000410000 */
[----:B------:R-:W-:Y:S01]  /*20e0*/  FFMA.FTZ R99, R97, R99, R102 ;  /* 0x0000006361637223 */ /* 0x000fe20000010066 */
[----:B------:R-:W2:Y:S04]  /*20f0*/  I2F R104, R104 ;  /* 0x0000006800687306 */ /* 0x000ea80000201400 */
[----:B------:R-:W3:Y:S04]  /*2100*/  SHFL.DOWN PT, R96, R99, 0x1, 0x1f ;  /* 0x08201f0063607f89 */ /* 0x000ee800000e0000 */
[----:B--2---:R-:W2:Y:S01]  /*2110*/  MUFU.RCP R95, R104 ;  /* 0x00000068005f7308 */ /* 0x004ea20000001000 */
[----:B-1----:R-:W-:-:S02]  /*2120*/  FADD.FTZ R97, R101, -R92 ;  /* 0x8000005c65617221 */ /* 0x002fc40000010000 */
[----:B------:R-:W-:Y:S02]  /*2130*/  FMUL.FTZ R92, R92, R103 ;  /* 0x000000675c5c7220 */ /* 0x000fe40000410000 */
[----:B------:R-:W-:Y:S02]  /*2140*/  FMUL.FTZ R97, R97, R97 ;  /* 0x0000006161617220 */ /* 0x000fe40000410000 */
[C---:B------:R-:W-:Y:S02]  /*2150*/  FFMA.FTZ R92, R94.reuse, R101, R92 ;  /* 0x000000655e5c7223 */ /* 0x040fe4000001005c */
[----:B------:R-:W-:Y:S02]  /*2160*/  FMUL.FTZ R97, R94, R97 ;  /* 0x000000615e617220 */ /* 0x000fe40000410000 */
[----:B---3--:R-:W-:Y:S01]  /*2170*/  FADD.FTZ R96, R99, R96 ;  /* 0x0000006063607221 */ /* 0x008fe20000010000 */
[----:B------:R-:W-:Y:S01]  /*2180*/  MOV R99, c[0x0][0x1e0] ;  /* 0x0000780000637a02 */ /* 0x000fe20000000f00 */
[----:B------:R-:W-:-:S02]  /*2190*/  FMUL.FTZ R97, R97, R103 ;  /* 0x0000006761617220 */ /* 0x000fc40000410000 */
[C---:B--2---:R-:W-:Y:S02]  /*21a0*/  FMUL.FTZ R92, R95.reuse, R92 ;  /* 0x0000005c5f5c7220 */ /* 0x044fe40000410000 */
[----:B------:R-:W-:Y:S01]  /*21b0*/  FFMA.FTZ R96, R95, R97, R96 ;  /* 0x000000615f607223 */ /* 0x000fe20000010060 */
[----:B------:R-:W-:Y:S01]  /*21c0*/  LOP3.LUT R97, R3, 0xff, RZ, 0xc0, !PT ;  /* 0x000000ff03617812 */ /* 0x000fe200078ec0ff */
[C---:B------:R-:W-:Y:S01]  /*21d0*/  IMAD R94, R2.reuse, c[0x0][0x168], RZ ;  /* 0x00005a00025e7a24 */ /* 0x040fe200078e02ff */
[----:B------:R1:W2:Y:S01]  /*21e0*/  SHFL.IDX PT, R101, R92, RZ, 0x1f ;  /* 0x00001fff5c657589 */ /* 0x0002a200000e0000 */
[----:B------:R-:W-:-:S03]  /*21f0*/  @!P1 IMAD.WIDE R104, R2, R105, c[0x0][0x1a0] ;  /* 0x0000680002689625 */ /* 0x000fc600078e0269 */
[----:B------:R-:W3:Y:S01]  /*2200*/  SHFL.IDX PT, R100, R96, RZ, 0x1f ;  /* 0x00001fff60647589 */ /* 0x000ee200000e0000 */
[----:B------:R-:W-:-:S04]  /*2210*/  SHF.R.S32.HI R95, RZ, 0x1f, R94 ;  /* 0x0000001fff5f7819 */ /* 0x000fc8000001145e */
[----:B------:R-:W-:-:S04]  /*2220*/  LEA.HI R94, R95, R94, RZ, 0x2 ;  /* 0x0000005e5f5e7211 */ /* 0x000fc800078f10ff */
[----:B-1----:R-:W-:Y:S02]  /*2230*/  LEA.HI.SX32 R92, R94, R97, 0x1e ;  /* 0x000000615e5c7211 */ /* 0x002fe400078ff2ff */
[C---:B--2---:R-:W-:Y:S01]  /*2240*/  FSEL R95, R101.reuse, RZ, !P2 ;  /* 0x000000ff655f7208 */ /* 0x044fe20005000000 */
[----:B------:R-:W-:Y:S01]  /*2250*/  FMUL.FTZ R97, R101, R101 ;  /* 0x0000006565617220 */ /* 0x000fe20000410000 */
[----:B------:R1:W-:Y:S03]  /*2260*/  @!P1 STG.E [R104.64], R101 ;  /* 0x0000006568009986 */ /* 0x0003e6000c101904 */
[----:B------:R-:W-:Y:S01]  /*2270*/  FADD.FTZ R94, -R95, R64 ;  /* 0x000000405f5e7221 */ /* 0x000fe20000010100 */
[----:B------:R-:W-:Y:S01]  /*2280*/  FSEL R97, R97, RZ, P2 ;  /* 0x000000ff61617208 */ /* 0x000fe20001000000 */
[----:B---3--:R-:W-:Y:S01]  /*2290*/  FFMA.FTZ R64, R100, R99, c[0x0][0x228] ;  /* 0x00008a0064407623 */ /* 0x008fe20000010063 */
[----:B------:R-:W-:Y:S01]  /*22a0*/  LOP3.LUT P2, RZ, R0, 0xff, RZ, 0xc0, !PT ;  /* 0x000000ff00ff7812 */ /* 0x000fe2000784c0ff */
[----:B------:R-:W-:-:S02]  /*22b0*/  FADD.FTZ R102, -R95, R69 ;  /* 0x000000455f667221 */ /* 0x000fc40000010100 */
[----:B------:R-:W-:Y:S01]  /*22c0*/  FADD.FTZ R64, R64, R97 ;  /* 0x0000006140407221 */ /* 0x000fe20000010000 */
[----:B------:R-:W-:Y:S01]  /*22d0*/  SEL R0, RZ, 0x1, P2 ;  /* 0x00000001ff007807 */ /* 0x000fe20001000000 */
[C---:B------:R-:W-:Y:S01]  /*22e0*/  FADD.FTZ R96, -R95.reuse, R65 ;  /* 0x000000415f607221 */ /* 0x040fe20000010100 */
[----:B------:R-:W-:Y:S01]  /*22f0*/  @!P1 MOV R65, 0x4 ;  /* 0x0000000400419802 */ /* 0x000fe20000000f00 */
[----:B------:R2:W3:Y:S01]  /*2300*/  MUFU.RSQ R69, R64 ;  /* 0x0000004000457308 */ /* 0x0004e20000001400 */
[C---:B------:R-:W-:Y:S01]  /*2310*/  FADD.FTZ R100, -R95.reuse, R68 ;  /* 0x000000445f647221 */ /* 0x040fe20000010100 */
[----:B------:R-:W-:Y:S01]  /*2320*/  HFMA2.MMA R68, -RZ, RZ, 0, 9.5367431640625e-07 ;  /* 0x00000010ff447435 */ /* 0x000fe200000001ff */
[C---:B------:R-:W-:Y:S02]  /*2330*/  FADD.FTZ R66, -R95.reuse, R66 ;  /* 0x000000425f427221 */ /* 0x040fe40000010100 */
[C---:B------:R-:W-:Y:S02]  /*2340*/  FADD.FTZ R98, -R95.reuse, R67 ;  /* 0x000000435f627221 */ /* 0x040fe40000010100 */
[----:B------:R-:W-:-:S02]  /*2350*/  FADD.FTZ R124, -R95, R81 ;  /* 0x000000515f7c7221 */ /* 0x000fc40000010100 */
[C---:B------:R-:W-:Y:S02]  /*2360*/  FADD.FTZ R106, -R95.reuse, R71 ;  /* 0x000000475f6a7221 */ /* 0x040fe40000010100 */
[----:B------:R-:W-:Y:S02]  /*2370*/  FADD.FTZ R67, -R95, R83 ;  /* 0x000000535f437221 */ /* 0x000fe40000010100 */
[C---:B--2---:R-:W-:Y:S01]  /*2380*/  @!P1 IMAD.WIDE R64, R2.reuse, R65, c[0x0][0x1a8] ;  /* 0x00006a0002409625 */ /* 0x044fe200078e0241 */
[----:B------:R-:W-:-:S03]  /*2390*/  IADD3 R2, R2, c[0x0][0x160], RZ ;  /* 0x0000580002027a10 */ /* 0x000fc60007ffe0ff */
[C---:B---3--:R-:W-:Y:S01]  /*23a0*/  FMUL.FTZ R81, R69.reuse, R66 ;  /* 0x0000004245517220 */ /* 0x048fe20000410000 */
[----:B------:R2:W-:Y:S01]  /*23b0*/  @!P1 STG.E [R64.64], R69 ;  /* 0x0000004540009986 */ /* 0x0005e2000c101904 */
[C---:B------:R-:W-:Y:S01]  /*23c0*/  FMUL.FTZ R71, R69.reuse, R94 ;  /* 0x0000005e45477220 */ /* 0x040fe20000410000 */
[----:B------:R-:W-:Y:S01]  /*23d0*/  ISETP.GE.AND P1, PT, R2, c[0x0][0x164], PT ;  /* 0x0000590002007a0c */ /* 0x000fe20003f26270 */
[C---:B------:R-:W-:Y:S02]  /*23e0*/  FMUL.FTZ R66, R69.reuse, R98 ;  /* 0x0000006245427220 */ /* 0x040fe40000410000 */
[----:B------:R-:W-:Y:S02]  /*23f0*/  FMUL.FTZ R94, R69, R96 ;  /* 0x00000060455e7220 */ /* 0x000fe40000410000 */
[C---:B------:R-:W-:Y:S02]  /*2400*/  FADD.FTZ R116, -R95.reuse, R77 ;  /* 0x0000004d5f747221 */ /* 0x040fe40000010100 */
[----:B-1----:R-:W-:-:S02]  /*2410*/  FADD.FTZ R104, -R95, R70 ;  /* 0x000000465f687221 */ /* 0x002fc40000010100 */
[C---:B------:R-:W-:Y:S02]  /*2420*/  FADD.FTZ R110, -R95.reuse, R73 ;  /* 0x000000495f6e7221 */ /* 0x040fe40000010100 */
[C---:B------:R-:W-:Y:S02]  /*2430*/  FADD.FTZ R122, -R95.reuse, R80 ;  /* 0x000000505f7a7221 */ /* 0x040fe40000010100 */
[----:B------:R-:W-:Y:S02]  /*2440*/  FADD.FTZ R77, -R95, R82 ;  /* 0x000000525f4d7221 */ /* 0x000fe40000010100 */
[----:B------:R-:W-:Y:S02]  /*2450*/  FMUL.FTZ R96, R69, R67 ;  /* 0x0000004345607220 */ /* 0x000fe40000410000 */
[C---:B------:R-:W-:Y:S02]  /*2460*/  FADD.FTZ R108, -R95.reuse, R72 ;  /* 0x000000485f6c7221 */ /* 0x040fe40000010100 */
[----:B------:R-:W-:-:S02]  /*2470*/  FADD.FTZ R112, -R95, R74 ;  /* 0x0000004a5f707221 */ /* 0x000fc40000010100 */
[C---:B------:R-:W-:Y:S02]  /*2480*/  FADD.FTZ R114, -R95.reuse, R75 ;  /* 0x0000004b5f727221 */ /* 0x040fe40000010100 */
[C---:B------:R-:W-:Y:S02]  /*2490*/  FADD.FTZ R76, -R95.reuse, R76 ;  /* 0x0000004c5f4c7221 */ /* 0x040fe40000010100 */
[C---:B------:R-:W-:Y:S02]  /*24a0*/  FADD.FTZ R70, -R95.reuse, R84 ;  /* 0x000000545f467221 */ /* 0x040fe40000010100 */
[C---:B------:R-:W-:Y:S01]  /*24b0*/  FADD.FTZ R80, -R95.reuse, R85 ;  /* 0x000000555f507221 */ /* 0x040fe20000010100 */
[----:B------:R-:W-:Y:S01]  /*24c0*/  IADD3 R85, R92, 0x100, RZ ;  /* 0x000001005c557810 */ /* 0x000fe20007ffe0ff */
[----:B------:R-:W-:Y:S02]  /*24d0*/  FADD.FTZ R82, -R95, R86 ;  /* 0x000000565f527221 */ /* 0x000fe40000010100 */
[----:B------:R-:W-:-:S02]  /*24e0*/  FFMA.FTZ R67, R39, R66, R63 ;  /* 0x0000004227437223 */ /* 0x000fc4000001003f */
[C---:B------:R-:W-:Y:S02]  /*24f0*/  FADD.FTZ R118, -R95.reuse, R78 ;  /* 0x0000004e5f767221 */ /* 0x040fe40000010100 */
[C---:B------:R-:W-:Y:S02]  /*2500*/  FADD.FTZ R120, -R95.reuse, R79 ;  /* 0x0000004f5f787221 */ /* 0x040fe40000010100 */
[----:B------:R-:W-:Y:S02]  /*2510*/  FADD.FTZ R84, -R95, R87 ;  /* 0x000000575f547221 */ /* 0x000fe40000010100 */
[----:B------:R-:W-:-:S04]  /*2520*/  IMAD.WIDE.U32 R72, R93, R68, c[0x0][0x208] ;  /* 0x000082005d487625 */ /* 0x000fc800078e0044 */
[----:B------:R-:W-:Y:S02]  /*2530*/  FFMA.FTZ R66, R38, R81, R62 ;  /* 0x0000005126427223 */ /* 0x000fe4000001003e */
[----:B--2---:R-:W-:Y:S02]  /*2540*/  FFMA.FTZ R65, R37, R94, R61 ;  /* 0x0000005e25417223 */ /* 0x004fe4000001003d */
        /* <DEDUP_REMOVED lines=19> */
[----:B------:R-:W-:-:S04]  /*2680*/  IMAD.WIDE.U32 R80, R91, R68, c[0x0][0x208] ;  /* 0x000082005b507625 */ /* 0x000fc800078e0044 */
[----:B------:R-:W-:-:S04]  /*2690*/  IMAD.WIDE.U32 R82, R89, R68, c[0x0][0x208] ;  /* 0x0000820059527625 */ /* 0x000fc800078e0044 */
[C---:B------:R-:W-:Y:S02]  /*26a0*/  FMUL.FTZ R93, R69.reuse, R122 ;  /* 0x0000007a455d7220 */ /* 0x040fe40000410000 */
[----:B------:R-:W-:Y:S02]  /*26b0*/  FMUL.FTZ R87, R69, R70 ;  /* 0x0000004645577220 */ /* 0x000fe40000410000 */
[----:B------:R-:W-:-:S04]  /*26c0*/  IMAD.WIDE.U32 R90, R90, R68, c[0x0][0x208] ;  /* 0x000082005a5a7625 */ /* 0x000fc800078e0044 */
[----:B------:R-:W-:-:S04]  /*26d0*/  IMAD.WIDE.U32 R88, R88, R68, c[0x0][0x208] ;  /* 0x0000820058587625 */ /* 0x000fc800078e0044 */
[----:B------:R-:W-:-:S04]  /*26e0*/  IMAD.WIDE.U32 R84, R85, R68, c[0x0][0x208] ;  /* 0x0000820055547625 */ /* 0x000fc800078e0044 */
[----:B------:R-:W-:Y:S02]  /*26f0*/  FFMA.FTZ R71, R35, R106, R59 ;  /* 0x0000006a23477223 */ /* 0x000fe4000001003b */
        /* <DEDUP_REMOVED lines=14> */
[----:B------:R-:W-:Y:S02]  /*27e0*/  FFMA.FTZ R77, R21, R76, R45 ;  /* 0x0000004c154d7223 */ /* 0x000fe4000001002d */
[----:B------:R-:W-:Y:S01]  /*27f0*/  FFMA.FTZ R79, R23, R96, R47 ;  /* 0x00000060174f7223 */ /* 0x000fe2000001002f */
[----:B------:R1:W-:Y:S01]  /*2800*/  STG.E.128 [R90.64], R72 ;  /* 0x000000485a007986 */ /* 0x0003e2000c101d04 */
[----:B------:R-:W-:Y:S02]  /*2810*/  FFMA.FTZ R76, R20, R93, R44 ;  /* 0x0000005d144c7223 */ /* 0x000fe4000001002c */
[----:B------:R-:W-:Y:S02]  /*2820*/  FFMA.FTZ R99, R19, R102, R43 ;  /* 0x0000006613637223 */ /* 0x000fe4000001002b */
[----:B------:R-:W-:Y:S01]  /*2830*/  FFMA.FTZ R98, R18, R103, R42 ;  /* 0x0000006712627223 */ /* 0x000fe2000001002a */
[----:B------:R1:W-:Y:S01]  /*2840*/  STG.E.128 [R82.64], R76 ;  /* 0x0000004c52007986 */ /* 0x0003e2000c101d04 */
[----:B------:R-:W-:-:S02]  /*2850*/  FFMA.FTZ R97, R17, R94, R41 ;  /* 0x0000005e11617223 */ /* 0x000fc40000010029 */
[----:B------:R-:W-:-:S05]  /*2860*/  FFMA.FTZ R96, R16, R87, R40 ;  /* 0x0000005710607223 */ /* 0x000fca0000010028 */
[----:B------:R1:W-:Y:S02]  /*2870*/  STG.E.128 [R88.64], R96 ;  /* 0x0000006058007986 */ /* 0x0003e4000c101d04 */
[----:B01---5:R-:W-:Y:S01]  /*2880*/  @P1 CALL.REL.NOINC `(.L_x_18317) ;  /* 0x0000001000001944 */ /* 0x023fe20003c00000 */
[----:B------:R-:W-:Y:S05]  /*2890*/  BRA `(.L_x_18318) ;  /* 0xffffda3000007947 */ /* 0x000fea000383ffff */
.L_x_18317:
[----:B------:R-:W-:Y:S05]  /*28a0*/  EXIT ;  /* 0x000000000000794d */ /* 0x000fea0003800000 */
.L_x_18315:
[----:B-1----:R-:W-:Y:S01]  /*28b0*/  HFMA2.MMA R95, -RZ, RZ, 0, 1.847743988037109375e-06 ;  /* 0x0000001fff5f7435 */ /* 0x002fe200000001ff */
[----:B------:R-:W-:Y:S02]  /*28c0*/  MOV R99, 0x1 ;  /* 0x0000000100637802 */ /* 0x000fe40000000f00 */
[----:B------:R-:W-:Y:S02]  /*28d0*/  MOV R98, 0xffffffff ;  /* 0xffffffff00627802 */ /* 0x000fe40000000f00 */
[----:B------:R-:W-:Y:S02]  /*28e0*/  MOV R96, 0x2900 ;  /* 0x0000290000607802 */ /* 0x000fe40000000f00 */
[----:B0----5:R-:W-:Y:S05]  /*28f0*/  CALL.REL.NOINC `($__internal_75_$__cuda_sm70_shflsync_bfly_p) ;  /* 0x0000069000007944 */ /* 0x021fea0003c00000 */
[----:B-1----:R-:W-:Y:S01]  /*2900*/  MOV R94, R99 ;  /* 0x00000063005e7202 */ /* 0x002fe20000000f00 */
[----:B0-----:R-:W-:Y:S05]  /*2910*/  BRA `(.L_x_18319) ;  /* 0xfffff03000007947 */ /* 0x001fea000383ffff */
.L_x_18316:
[----:B------:R-:W-:Y:S01]  /*2920*/  HFMA2.MMA R99, -RZ, RZ, 0, 1.1920928955078125e-07 ;  /* 0x00000002ff637435 */ /* 0x000fe200000001ff */
[----:B------:R-:W-:Y:S02]  /*2930*/  MOV R95, 0x1f ;  /* 0x0000001f005f7802 */ /* 0x000fe40000000f00 */
[----:B------:R-:W-:-:S02]  /*2940*/  MOV R98, 0xffffffff ;  /* 0xffffffff00627802 */ /* 0x000fc40000000f00 */
[----:B------:R-:W-:Y:S02]  /*2950*/  MOV R96, 0x2970 ;  /* 0x0000297000607802 */ /* 0x000fe40000000f00 */
[----:B0----5:R-:W-:Y:S05]  /*2960*/  CALL.REL.NOINC `($__internal_75_$__cuda_sm70_shflsync_bfly_p) ;  /* 0x0000062000007944 */ /* 0x021fea0003c00000 */
[----:B01----:R-:W-:Y:S01]  /*2970*/  FADD.FTZ R100, R100, R99 ;  /* 0x0000006364647221 */ /* 0x003fe20000010000 */
[----:B------:R-:W-:Y:S01]  /*2980*/  HFMA2.MMA R99, -RZ, RZ, 0, 2.384185791015625e-07 ;  /* 0x00000004ff637435 */ /* 0x000fe200000001ff */
[----:B------:R-:W-:Y:S02]  /*2990*/  MOV R95, 0x1f ;  /* 0x0000001f005f7802 */ /* 0x000fe40000000f00 */
[----:B------:R-:W-:Y:S02]  /*29a0*/  MOV R98, 0xffffffff ;  /* 0xffffffff00627802 */ /* 0x000fe40000000f00 */
[----:B------:R-:W-:Y:S02]  /*29b0*/  MOV R96, 0x29d0 ;  /* 0x000029d000607802 */ /* 0x000fe40000000f00 */
[----:B------:R-:W-:Y:S05]  /*29c0*/  CALL.REL.NOINC `($__internal_75_$__cuda_sm70_shflsync_bfly_p) ;  /* 0x000005c000007944 */ /* 0x000fea0003c00000 */
[----:B01----:R-:W-:Y:S01]  /*29d0*/  FADD.FTZ R100, R100, R99 ;  /* 0x0000006364647221 */ /* 0x003fe20000010000 */
[----:B------:R-:W-:Y:S01]  /*29e0*/  HFMA2.MMA R99, -RZ, RZ, 0, 4.76837158203125e-07 ;  /* 0x00000008ff637435 */ /* 0x000fe200000001ff */
[----:B------:R-:W-:Y:S02]  /*29f0*/  MOV R95, 0x1f ;  /* 0x0000001f005f7802 */ /* 0x000fe40000000f00 */
[----:B------:R-:W-:-:S02]  /*2a00*/  MOV R98, 0xffffffff ;  /* 0xffffffff00627802 */ /* 0x000fc40000000f00 */
[----:B------:R-:W-:Y:S02]  /*2a10*/  MOV R96, 0x2a30 ;  /* 0x00002a3000607802 */ /* 0x000fe40000000f00 */
[----:B------:R-:W-:Y:S05]  /*2a20*/  CALL.REL.NOINC `($__internal_75_$__cuda_sm70_shflsync_bfly_p) ;  /* 0x0000056000007944 */ /* 0x000fea0003c00000 */
[----:B01----:R-:W-:Y:S01]  /*2a30*/  FADD.FTZ R100, R100, R99 ;  /* 0x0000006364647221 */ /* 0x003fe20000010000 */
[----:B------:R-:W-:Y:S01]  /*2a40*/  HFMA2.MMA R99, -RZ, RZ, 0, 9.5367431640625e-07 ;  /* 0x00000010ff637435 */ /* 0x000fe200000001ff */
[----:B------:R-:W-:Y:S02]  /*2a50*/  MOV R95, 0x1f ;  /* 0x0000001f005f7802 */ /* 0x000fe40000000f00 */
[----:B------:R-:W-:Y:S02]  /*2a60*/  MOV R98, 0xffffffff ;  /* 0xffffffff00627802 */ /* 0x000fe40000000f00 */
[----:B------:R-:W-:Y:S02]  /*2a70*/  MOV R96, 0x2a90 ;  /* 0x00002a9000607802 */ /* 0x000fe40000000f00 */
[----:B------:R-:W-:Y:S05]  /*2a80*/  CALL.REL.NOINC `($__internal_75_$__cuda_sm70_shflsync_bfly_p) ;  /* 0x0000050000007944 */ /* 0x000fea0003c00000 */
        /* <DEDUP_REMOVED lines=54> */
[----:B------:R-:W-:Y:S05]  /*2df0*/  CALL.REL.NOINC `($__internal_75_$__cuda_sm70_shflsync_bfly_p) ;  /* 0x0000019000007944 */ /* 0x000fea0003c00000 */
[----:B01----:R-:W-:Y:S01]  /*2e00*/  FADD.FTZ R100, R100, R99 ;  /* 0x0000006364647221 */ /* 0x003fe20000010000 */
[----:B------:R-:W-:Y:S01]  /*2e10*/  HFMA2.MMA R99, -RZ, RZ, 0, 1.1920928955078125e-07 ;  /* 0x00000002ff637435 */ /* 0x000fe200000001ff */
[----:B------:R-:W-:Y:S02]  /*2e20*/  MOV R95, 0x1f ;  /* 0x0000001f005f7802 */ /* 0x000fe40000000f00 */
[----:B------:R-:W-:Y:S02]  /*2e30*/  MOV R98, 0xffffffff ;  /* 0xffffffff00627802 */ /* 0x000fe40000000f00 */
[----:B------:R-:W-:Y:S02]  /*2e40*/  MOV R96, 0x2e60 ;  /* 0x00002e6000607802 */ /* 0x000fe40000000f00 */
[----:B------:R-:W-:Y:S05]  /*2e50*/  CALL.REL.NOINC `($__internal_75_$__cuda_sm70_shflsync_bfly_p) ;  /* 0x0000013000007944 */ /* 0x000fea0003c00000 */
[----:B01----:R-:W-:Y:S01]  /*2e60*/  FADD.FTZ R100, R100, R99 ;  /* 0x0000006364647221 */ /* 0x003fe20000010000 */
[----:B------:R-:W-:Y:S01]  /*2e70*/  HFMA2.MMA R99, -RZ, RZ, 0, 2.384185791015625e-07 ;  /* 0x00000004ff637435 */ /* 0x000fe200000001ff */
[----:B------:R-:W-:-:S02]  /*2e80*/  MOV R95, 0x1f ;  /* 0x0000001f005f7802 */ /* 0x000fc40000000f00 */
[----:B------:R-:W-:Y:S02]  /*2e90*/  MOV R98, 0xffffffff ;  /* 0xffffffff00627802 */ /* 0x000fe40000000f00 */
[----:B------:R-:W-:Y:S02]  /*2ea0*/  MOV R96, 0x2ec0 ;  /* 0x00002ec000607802 */ /* 0x000fe40000000f00 */
[----:B------:R-:W-:Y:S05]  /*2eb0*/  CALL.REL.NOINC `($__internal_75_$__cuda_sm70_shflsync_bfly_p) ;  /* 0x000000d000007944 */ /* 0x000fea0003c00000 */
[----:B01----:R-:W-:Y:S01]  /*2ec0*/  FADD.FTZ R100, R100, R99 ;  /* 0x0000006364647221 */ /* 0x003fe20000010000 */
[----:B------:R-:W-:Y:S01]  /*2ed0*/  HFMA2.MMA R99, -RZ, RZ, 0, 4.76837158203125e-07 ;  /* 0x00000008ff637435 */ /* 0x000fe200000001ff */
[----:B------:R-:W-:Y:S02]  /*2ee0*/  MOV R95, 0x1f ;  /* 0x0000001f005f7802 */ /* 0x000fe40000000f00 */
[----:B------:R-:W-:Y:S02]  /*2ef0*/  MOV R98, 0xffffffff ;  /* 0xffffffff00627802 */ /* 0x000fe40000000f00 */
[----:B------:R-:W-:Y:S02]  /*2f00*/  MOV R96, 0x2f20 ;  /* 0x00002f2000607802 */ /* 0x000fe40000000f00 */
[----:B------:R-:W-:Y:S05]  /*2f10*/  CALL.REL.NOINC `($__internal_75_$__cuda_sm70_shflsync_bfly_p) ;  /* 0x0000007000007944 */ /* 0x000fea0003c00000 */
[----:B01----:R-:W-:Y:S01]  /*2f20*/  FADD.FTZ R100, R100, R99 ;  /* 0x0000006364647221 */ /* 0x003fe20000010000 */
[----:B------:R-:W-:Y:S01]  /*2f30*/  HFMA2.MMA R99, -RZ, RZ, 0, 9.5367431640625e-07 ;  /* 0x00000010ff637435 */ /* 0x000fe200000001ff */
[----:B------:R-:W-:-:S02]  /*2f40*/  MOV R95, 0x1f ;  /* 0x0000001f005f7802 */ /* 0x000fc40000000f00 */
[----:B------:R-:W-:Y:S02]  /*2f50*/  MOV R98, 0xffffffff ;  /* 0xffffffff00627802 */ /* 0x000fe40000000f00 */
[----:B------:R-:W-:Y:S02]  /*2f60*/  MOV R96, 0x2f80 ;  /* 0x00002f8000607802 */ /* 0x000fe40000000f00 */
[----:B------:R-:W-:Y:S05]  /*2f70*/  CALL.REL.NOINC `($__internal_75_$__cuda_sm70_shflsync_bfly_p) ;  /* 0x0000001000007944 */ /* 0x000fea0003c00000 */
[----:B01----:R-:W-:Y:S05]  /*2f80*/  BRA `(.L_x_18320) ;  /* 0xffffee0000007947 */ /* 0x003fea000383ffff */
        .weak           $__internal_75_$__cuda_sm70_shflsync_bfly_p
        .type           $__internal_75_$__cuda_sm70_shflsync_bfly_p,@function
        .size           $__internal_75_$__cuda_sm70_shflsync_bfly_p,(.L_x_20055 - $__internal_75_$__cuda_sm70_shflsync_bfly_p)
$__internal_75_$__cuda_sm70_shflsync_bfly_p:
[----:B------:R-:W-:Y:S01]  /*2f90*/  HFMA2.MMA R97, -RZ, RZ, 0, 0 ;  /* 0x00000000ff617435 */ /* 0x000fe200000001ff */
[----:B------:R-:W-:Y:S04]  /*2fa0*/  WARPSYNC R98 ;  /* 0x0000006200007348 */ /* 0x000fe80003800000 */
[----:B------:R0:W1:Y:S01]  /*2fb0*/  SHFL.BFLY PT, R99, R100, R99, R95 ;  /* 0x0c00006364637389 */ /* 0x00006200000e005f */
[----:B------:R-:W-:Y:S05]  /*2fc0*/  RET.REL.NODEC R96 `(_ZN10layer_norm31ln_parallel_residual_fwd_kernelINS_13Kernel_traitsIfffffjLj6144ELj1ELj1ELj8ELj16ENS_18Kernel_traits_baseILj6144EfffffjLj256EEEEELb0ELb1ELb1EEEvNS_9FwdParamsE) ;  /* 0xffffd03060007950 */ /* 0x000fea0003c3ffff */
.L_x_18321:
        /* <DEDUP_REMOVED lines=11> */
.L_x_20055:


//--------------------- .text._ZN10layer_norm31ln_parallel_residual_fwd_kernelINS_13Kernel_traitsIfffffjLj6144ELj1ELj1ELj8ELj16ENS_18Kernel_traits_baseILj6144EfffffjLj256EEEEELb1ELb0ELb0EEEvNS_9FwdParamsE --------------------------
	.section	.text._ZN10layer_norm31ln_parallel_residual_fwd_kernelINS_13Kernel_traitsIfffffjLj6144ELj1ELj1ELj8ELj16ENS_18Kernel_traits_baseILj6144EfffffjLj256EEEEELb1ELb0ELb0EEEvNS_9FwdParamsE,"ax",@progbits
	.sectioninfo	@"SHI_REGISTERS=195"
	.align	128
        .global         _ZN10layer_norm31ln_parallel_residual_fwd_kernelINS_13Kernel_traitsIfffffjLj6144ELj1ELj1ELj8ELj16ENS_18Kernel_traits_baseILj6144EfffffjLj256EEEEELb1ELb0ELb0EEEvNS_9FwdParamsE
        .type           _ZN10layer_norm31ln_parallel_residual_fwd_kernelINS_13Kernel_traitsIfffffjLj6144ELj1ELj1ELj8ELj16ENS_18Kernel_traits_baseILj6144EfffffjLj256EEEEELb1ELb0ELb0EEEvNS_9FwdParamsE,@function
        .size           _ZN10layer_norm31ln_parallel_residual_fwd_kernelINS_13Kernel_traitsIfffffjLj6144ELj1ELj1ELj8ELj16ENS_18Kernel_traits_baseILj6144EfffffjLj256EEEEELb1ELb0ELb0EEEvNS_9FwdParamsE,(.L_x_20056 - _ZN10layer_norm31ln_parallel_residual_fwd_kernelINS_13Kernel_traitsIfffffjLj6144ELj1ELj1ELj8ELj16ENS_18Kernel_traits_baseILj6144EfffffjLj256EEEEELb1ELb0ELb0EEEvNS_9FwdParamsE)
        .other          _ZN10layer_norm31ln_parallel_residual_fwd_kernelINS_13Kernel_traitsIfffffjLj6144ELj1ELj1ELj8ELj16ENS_18Kernel_traits_baseILj6144EfffffjLj256EEEEELb1ELb0ELb0EEEvNS_9FwdParamsE,@"STO_CUDA_ENTRY STV_DEFAULT"
_ZN10layer_norm31ln_parallel_residual_fwd_kernelINS_13Kernel_traitsIfffffjLj6144ELj1ELj1ELj8ELj16ENS_18Kernel_traits_baseILj6144EfffffjLj256EEEEELb1ELb0ELb0EEEvNS_9FwdParamsE:
.text._ZN10layer_norm31ln_parallel_residual_fwd_kernelINS_13Kernel_traitsIfffffjLj6144ELj1ELj1ELj8ELj16ENS_18Kernel_traits_baseILj6144EfffffjLj256EEEEELb1ELb0ELb0EEEvNS_9FwdParamsE:
        /* <DEDUP_REMOVED lines=13> */
[----:B------:R-:W-:Y:S02]  /*00d0*/  BSSY B0, `(.L_x_18322) ;  /* 0x000003b000007945 */ /* 0x000fe40003800000 */
[----:B------:R-:W0:Y:S04]  /*00e0*/  S2R R175, SR_TID.X ;  /* 0x0000000000af7919 */ /* 0x000e280000002100 */
[----:B------:R-:W0:Y:S02]  /*00f0*/  S2R R14, SR_CTAID.X ;  /* 0x00000000000e7919 */ /* 0x000e240000002500 */
[----:B0-----:R-:W-:-:S04]  /*0100*/  IMAD R174, R14, c[0x0][0x0], R175 ;  /* 0x000000000eae7a24 */ /* 0x001fc800078e02af */
[----:B------:R-:W-:Y:S01]  /*0110*/  IMAD.WIDE.U32 R6, R174, -0x326172a9, RZ ;  /* 0xcd9e8d57ae067825 */ /* 0x000fe200078e00ff */
[----:B--2---:R-:W-:Y:S02]  /*0120*/  @P0 IADD3 R148, P1, R4, c[0x0][0x240], RZ ;  /* 0x0000900004940a10 */ /* 0x004fe40007f3e0ff */
[----:B------:R-:W-:Y:S02]  /*0130*/  SHF.R.S32.HI R4, RZ, 0x1f, R0 ;  /* 0x0000001fff047819 */ /* 0x000fe40000011400 */
[----:B------:R-:W-:Y:S02]  /*0140*/  @P0 IADD3.X R149, RZ, R5, RZ, P1, !PT ;  /* 0x00000005ff950210 */ /* 0x000fe40000ffe4ff */
[----:B------:R-:W-:Y:S02]  /*0150*/  LOP3.LUT R0, R175, 0xff, RZ, 0xc0, !PT ;  /* 0x000000ffaf007812 */ /* 0x000fe400078ec0ff */
[----:B------:R-:W-:Y:S02]  /*0160*/  SHF.R.U32.HI R173, RZ, 0x2, R149 ;  /* 0x00000002ffad7819 */ /* 0x000fe40000011695 */
[----:B------:R-:W-:-:S02]  /*0170*/  LEA.HI R110, R4, c[0x0][0x168], RZ, 0x2 ;  /* 0x00005a00046e7a11 */ /* 0x000fc400078f10ff */
[----:B---3--:R-:W-:Y:S02]  /*0180*/  LOP3.LUT R8, R7, R173, R2, 0x96, !PT ;  /* 0x000000ad07087212 */ /* 0x008fe400078e9602 */
[----:B------:R-:W-:Y:S02]  /*0190*/  LOP3.LUT R7, R0, 0xff, RZ, 0x3c, !PT ;  /* 0x000000ff00077812 */ /* 0x000fe400078e3cff */
[----:B------:R-:W-:Y:S01]  /*01a0*/  SHF.R.U64 R172, R148, 0x2, R149 ;  /* 0x0000000294ac7819 */ /* 0x000fe20000001295 */
[----:B------:R-:W-:Y:S01]  /*01b0*/  IMAD.WIDE.U32 R8, R8, -0x2daee0ad, RZ ;  /* 0xd2511f5308087825 */ /* 0x000fe200078e00ff */
[----:B------:R-:W-:Y:S02]  /*01c0*/  LEA.HI.SX32 R170, R110, R7, 0x1e ;  /* 0x000000076eaa7211 */ /* 0x000fe400078ff2ff */
[----:B------:R-:W-:Y:S01]  /*01d0*/  IADD3 R171, R3, -0x4498517b, RZ ;  /* 0xbb67ae8503ab7810 */ /* 0x000fe20007ffe0ff */
[----:B------:R-:W-:Y:S01]  /*01e0*/  IMAD.WIDE.U32 R4, R172, -0x2daee0ad, RZ ;  /* 0xd2511f53ac047825 */ /* 0x000fe200078e00ff */
[----:B------:R-:W-:-:S02]  /*01f0*/  LOP3.LUT P2, RZ, R170, 0xffffff00, RZ, 0xc0, !PT ;  /* 0xffffff00aaff7812 */ /* 0x000fc4000784c0ff */
[----:B------:R-:W-:Y:S02]  /*0200*/  IADD3 R169, R2, -0x61c88647, RZ ;  /* 0x9e3779b902a97810 */ /* 0x000fe40007ffe0ff */
[----:B------:R-:W-:Y:S02]  /*0210*/  LOP3.LUT R5, R5, R3, RZ, 0x3c, !PT ;  /* 0x0000000305057212 */ /* 0x000fe400078e3cff */
[----:B------:R-:W-:Y:S02]  /*0220*/  LOP3.LUT R10, R9, R4, R171, 0x96, !PT ;  /* 0x00000004090a7212 */ /* 0x000fe400078e96ab */
[C---:B------:R-:W-:Y:S01]  /*0230*/  ISETP.GE.U32.AND P5, PT, R170.reuse, 0x200, PT ;  /* 0x00000200aa00780c */ /* 0x040fe20003fa6070 */
[----:B------:R-:W-:Y:S01]  /*0240*/  IMAD.WIDE.U32 R4, R5, -0x326172a9, RZ ;  /* 0xcd9e8d5705047825 */ /* 0x000fe200078e00ff */
[C---:B------:R-:W-:Y:S02]  /*0250*/  ISETP.GE.U32.AND P4, PT, R170.reuse, 0x300, PT ;  /* 0x00000300aa00780c */ /* 0x040fe40003f86070 */
[----:B------:R-:W-:Y:S01]  /*0260*/  ISETP.GE.U32.AND P3, PT, R170, 0x400, PT ;  /* 0x00000400aa00780c */ /* 0x000fe20003f66070 */
[----:B------:R-:W-:Y:S01]  /*0270*/  IMAD.WIDE.U32 R10, R10, -0x326172a9, RZ ;  /* 0xcd9e8d570a0a7825 */ /* 0x000fe200078e00ff */
[----:B------:R-:W-:-:S02]  /*0280*/  IADD3 R168, R2, 0x3c6ef372, RZ ;  /* 0x3c6ef37202a87810 */ /* 0x000fc40007ffe0ff */
[----:B------:R-:W-:Y:S02]  /*0290*/  P2R R182, PR, RZ, 0x4 ;  /* 0x00000004ffb67803 */ /* 0x000fe40000000000 */
[----:B------:R-:W-:Y:S02]  /*02a0*/  P2R R181, PR, RZ, 0x20 ;  /* 0x00000020ffb57803 */ /* 0x000fe40000000000 */
[----:B------:R-:W-:Y:S02]  /*02b0*/  P2R R180, PR, RZ, 0x10 ;  /* 0x00000010ffb47803 */ /* 0x000fe40000000000 */
[----:B------:R-:W-:Y:S02]  /*02c0*/  P2R R179, PR, RZ, 0x8 ;  /* 0x00000008ffb37803 */ /* 0x000fe40000000000 */
[----:B------:R-:W-:Y:S02]  /*02d0*/  LOP3.LUT R12, R5, R169, R6, 0x96, !PT ;  /* 0x000000a9050c7212 */ /* 0x000fe400078e9606 */
[----:B------:R-:W-:-:S02]  /*02e0*/  LOP3.LUT R100, R11, R4, R168, 0x96, !PT ;  /* 0x000000040b647212 */ /* 0x000fc400078e96a8 */
[----:B------:R-:W-:Y:S01]  /*02f0*/  IADD3 R167, R3, 0x76cf5d0a, RZ ;  /* 0x76cf5d0a03a77810 */ /* 0x000fe20007ffe0ff */
[----:B------:R-:W-:Y:S05]  /*0300*/  @!P2 BRA `(.L_x_18323) ;  /* 0x000001700000a947 */ /* 0x000fea0003800000 */
[----:B------:R-:W-:Y:S01]  /*0310*/  ISETP.NE.U32.AND P0, PT, RZ, c[0x0][0x218], PT ;  /* 0x00008600ff007a0c */ /* 0x000fe20003f05070 */
[C---:B------:R-:W-:Y:S01]  /*0320*/  IMAD.SHL.U32 R6, R0.reuse, 0x10, RZ ;  /* 0x0000001000067824 */ /* 0x040fe200078e00ff */
[----:B------:R-:W-:Y:S01]  /*0330*/  ISETP.NE.U32.AND P1, PT, RZ, c[0x0][0x220], PT ;  /* 0x00008800ff007a0c */ /* 0x000fe20003f25070 */
[----:B------:R-:W-:Y:S01]  /*0340*/  IMAD.MOV.U32 R89, RZ, RZ, 0x10 ;  /* 0x00000010ff597424 */ /* 0x000fe200078e00ff */
[----:B------:R-:W-:Y:S01]  /*0350*/  ISETP.NE.AND.EX P0, PT, RZ, c[0x0][0x21c], PT, P0 ;  /* 0x00008700ff007a0c */ /* 0x000fe20003f05300 */
[----:B------:R-:W-:Y:S01]  /*0360*/  CS2R R98, SRZ ;  /* 0x0000000000627805 */ /* 0x000fe2000001ff00 */
[----:B------:R-:W-:Y:S01]  /*0370*/  ISETP.NE.AND.EX P1, PT, RZ, c[0x0][0x224], PT, P1 ;  /* 0x00008900ff007a0c */ /* 0x000fe20003f25310 */
[----:B------:R-:W-:Y:S01]  /*0380*/  CS2R R96, SRZ ;  /* 0x0000000000607805 */ /* 0x000fe2000001ff00 */
[C---:B------:R-:W-:Y:S01]  /*0390*/  SHF.L.U64.HI R7, R0.reuse, 0x4, RZ ;  /* 0x0000000400077819 */ /* 0x040fe200000102ff */
[----:B------:R-:W-:Y:S01]  /*03a0*/  CS2R R94, SRZ ;  /* 0x00000000005e7805 */ /* 0x000fe2000001ff00 */
[----:B------:R-:W-:Y:S01]  /*03b0*/  CS2R R92, SRZ ;  /* 0x00000000005c7805 */ /* 0x000fe2000001ff00 */
        /* <DEDUP_REMOVED lines=9> */
[----:B------:R-:W5:Y:S04]  /*0450*/  LDG.E.128 R84, [R84.64] ;  /* 0x0000000454547981 */ /* 0x000f68000c1e1d00 */
[----:B------:R0:W5:Y:S01]  /*0460*/  @P1 LDG.E.128 R92, [R6.64] ;  /* 0x00000004065c1981 */ /* 0x000162000c1e1d00 */
[----:B------:R-:W-:-:S03]  /*0470*/  LOP3.LUT R0, R0, 0x100, RZ, 0xfc, !PT ;  /* 0x0000010000007812 */ /* 0x000fc600078efcff */
.L_x_18323:
[----:B------:R-:W-:Y:S05]  /*0480*/  BSYNC B0 ;  /* 0x0000000000007941 */ /* 0x000fea0003800000 */
.L_x_18322:
[----:B------:R-:W-:Y:S01]  /*0490*/  BSSY B0, `(.L_x_18324) ;  /* 0x0000019000007945 */ /* 0x000fe20003800000 */
[----:B------:R-:W-:Y:S05]  /*04a0*/  @!P5 BRA `(.L_x_18325) ;  /* 0x000001700000d947 */ /* 0x000fea0003800000 */
[----:B------:R-:W-:Y:S01]  /*04b0*/  ISETP.NE.U32.AND P0, PT, RZ, c[0x0][0x218], PT ;  /* 0x00008600ff007a0c */ /* 0x000fe20003f05070 */
[C---:B0-----:R-:W-:Y:S01]  /*04c0*/  IMAD.SHL.U32 R6, R0.reuse, 0x10, RZ ;  /* 0x0000001000067824 */ /* 0x041fe200078e00ff */
        /* <DEDUP_REMOVED lines=20> */
[----:B------:R-:W-:-:S03]  /*0610*/  IADD3 R0, R0, 0x100, RZ ;  /* 0x0000010000007810 */ /* 0x000fc60007ffe0ff */
.L_x_18325:
[----:B------:R-:W-:Y:S05]  /*0620*/  BSYNC B0 ;  /* 0x0000000000007941 */ /* 0x000fea0003800000 */
.L_x_18324:
        /* <DEDUP_REMOVED lines=25> */
.L_x_18327:
[----:B------:R-:W-:Y:S05]  /*07c0*/  BSYNC B0 ;  /* 0x0000000000007941 */ /* 0x000fea0003800000 */
.L_x_18326:
[----:B------:R-:W-:Y:S01]  /*07d0*/  BSSY B0, `(.L_x_18328) ;  /* 0x0000019000007945 */ /* 0x000fe20003800000 */
[----:B------:R-:W-:Y:S05]  /*07e0*/  @!P3 BRA `(.L_x_18329) ;  /* 0x000001700000b947 */ /* 0x000fea0003800000 */
[----:B------:R-:W-:Y:S01]  /*07f0*/  ISETP.NE.U32.AND P0, PT, RZ, c[0x0][0x218], PT ;  /* 0x00008600ff007a0c */ /* 0x000fe20003f05070 */
[----:B------:R-:W-:Y:S01]  /*0800*/  IMAD.MOV.U32 R41, RZ, RZ, 0x10 ;  /* 0x00000010ff297424 */ /* 0x000fe200078e00ff */
[----:B------:R-:W-:Y:S01]  /*0810*/  ISETP.NE.U32.AND P1, PT, RZ, c[0x0][0x220], PT ;  /* 0x00008800ff007a0c */ /* 0x000fe20003f25070 */
[----:B------:R-:W-:Y:S01]  /*0820*/  CS2R R50, SRZ ;  /* 0x0000000000327805 */ /* 0x000fe2000001ff00 */
[----:B------:R-:W-:Y:S01]  /*0830*/  ISETP.NE.AND.EX P0, PT, RZ, c[0x0][0x21c], PT, P0 ;  /* 0x00008700ff007a0c */ /* 0x000fe20003f05300 */
[----:B------:R-:W-:Y:S01]  /*0840*/  CS2R R48, SRZ ;  /* 0x0000000000307805 */ /* 0x000fe2000001ff00 */
[----:B------:R-:W-:Y:S01]  /*0850*/  ISETP.NE.AND.EX P1, PT, RZ, c[0x0][0x224], PT, P1 ;  /* 0x00008900ff007a0c */ /* 0x000fe20003f25310 */
[----:B------:R-:W-:Y:S01]  /*0860*/  CS2R R46, SRZ ;  /* 0x00000000002e7805 */ /* 0x000fe2000001ff00 */
[C---:B0-----:R-:W-:Y:S01]  /*0870*/  SHF.L.U32 R6, R0.reuse, 0x4, RZ ;  /* 0x0000000400067819 */ /* 0x041fe200000006ff */
[----:B------:R-:W-:Y:S01]  /*0880*/  CS2R R44, SRZ ;  /* 0x00000000002c7805 */ /* 0x000fe2000001ff00 */
        /* <DEDUP_REMOVED lines=13> */
.L_x_18329:
[----:B------:R-:W-:Y:S05]  /*0960*/  BSYNC B0 ;  /* 0x0000000000007941 */ /* 0x000fea0003800000 */
.L_x_18328:
[----:B------:R-:W-:Y:S01]  /*0970*/  ISETP.GE.U32.AND P0, PT, R170, 0x500, PT ;  /* 0x00000500aa00780c */ /* 0x000fe20003f06070 */
[----:B0-----:R-:W-:Y:S01]  /*0980*/  IMAD.WIDE.U32 R4, R12, -0x2daee0ad, RZ ;  /* 0xd2511f530c047825 */ /* 0x001fe200078e00ff */
        /* <DEDUP_REMOVED lines=15> */
[----:B------:R-:W-:Y:S02]  /*0a80*/  ISETP.NE.U32.AND P1, PT, RZ, c[0x0][0x220], PT ;  /* 0x00008800ff007a0c */ /* 0x000fe40003f25070 */
[----:B------:R-:W-:Y:S01]  /*0a90*/  SHF.L.U64.HI R7, R0, 0x4, RZ ;  /* 0x0000000400077819 */ /* 0x000fe200000102ff */
[----:B------:R0:W5:Y:S01]  /*0aa0*/  @P0 LDG.E.128 R32, [R4.64] ;  /* 0x0000000404200981 */ /* 0x000162000c1e1d00 */
[----:B------:R-:W-:Y:S02]  /*0ab0*/  ISETP.NE.AND.EX P1, PT, RZ, c[0x0][0x224], PT, P1 ;  /* 0x00008900ff007a0c */ /* 0x000fe40003f25310 */
[----:B------:R-:W-:Y:S01]  /*0ac0*/  IADD3 R20, P0, R6, c[0x0][0x1b8], RZ ;  /* 0x00006e0006147a10 */ /* 0x000fe20007f1e0ff */
[----:B------:R-:W-:-:S03]  /*0ad0*/  IMAD.MOV.U32 R25, RZ, RZ, 0x10 ;  /* 0x00000010ff197424 */ /* 0x000fc600078e00ff */
[----:B------:R-:W-:Y:S01]  /*0ae0*/  IADD3.X R21, R7, c[0x0][0x1bc], RZ, P0, !PT ;  /* 0x00006f0007157a10 */ /* 0x000fe200007fe4ff */
[----:B------:R-:W-:Y:S01]  /*0af0*/  CS2R R30, SRZ ;  /* 0x00000000001e7805 */ /* 0x000fe2000001ff00 */
[----:B------:R-:W-:Y:S01]  /*0b00*/  CS2R R28, SRZ ;  /* 0x00000000001c7805 */ /* 0x000fe2000001ff00 */
[----:B------:R-:W-:-:S03]  /*0b10*/  IMAD.WIDE.U32 R24, R0, R25, c[0x0][0x1b0] ;  /* 0x00006c0000187625 */ /* 0x000fc600078e0019 */
[----:B------:R-:W5:Y:S01]  /*0b20*/  LDG.E.128 R20, [R20.64] ;  /* 0x0000000414147981 */ /* 0x000f62000c1e1d00 */
[----:B------:R-:W-:-:S03]  /*0b30*/  @P1 IADD3 R6, P0, R6, c[0x0][0x220], RZ ;  /* 0x0000880006061a10 */ /* 0x000fc60007f1e0ff */
[----:B------:R-:W5:Y:S01]  /*0b40*/  LDG.E.128 R24, [R24.64] ;  /* 0x0000000418187981 */ /* 0x000f62000c1e1d00 */
[----:B------:R-:W-:-:S05]  /*0b50*/  @P1 IADD3.X R7, R7, c[0x0][0x224], RZ, P0, !PT ;  /* 0x0000890007071a10 */ /* 0x000fca00007fe4ff */
[----:B------:R0:W5:Y:S01]  /*0b60*/  @P1 LDG.E.128 R28, [R6.64] ;  /* 0x00000004061c1981 */ /* 0x000162000c1e1d00 */
[----:B------:R-:W-:-:S03]  /*0b70*/  IADD3 R0, R0, 0x100, RZ ;  /* 0x0000010000007810 */ /* 0x000fc60007ffe0ff */
.L_x_18331:
[----:B------:R-:W-:Y:S05]  /*0b80*/  BSYNC B0 ;  /* 0x0000000000007941 */ /* 0x000fea0003800000 */
.L_x_18330:
[----:B------:R-:W-:Y:S01]  /*0b90*/  ISETP.GE.U32.AND P0, PT, R170, 0x600, PT ;  /* 0x00000600aa00780c */ /* 0x000fe20003f06070 */
[----:B0-----:R-:W-:Y:S01]  /*0ba0*/  IMAD.WIDE.U32 R4, R8, -0x326172a9, RZ ;  /* 0xcd9e8d5708047825 */ /* 0x001fe200078e00ff */
[----:B------:R-:W-:Y:S01]  /*0bb0*/  IADD3 R164, R2, 0x78dde6e4, RZ ;  /* 0x78dde6e402a47810 */ /* 0x000fe20007ffe0ff */
[----:B------:R-:W-:Y:S01]  /*0bc0*/  BSSY B0, `(.L_x_18332) ;  /* 0x000001d000007945 */ /* 0x000fe20003800000 */
[----:B------:R-:W-:Y:S01]  /*0bd0*/  P2R R177, PR, RZ, 0x1 ;  /* 0x00000001ffb17803 */ /* 0x000fe20000000000 */
[----:B------:R-:W-:Y:S01]  /*0be0*/  IMAD.WIDE.U32 R104, R104, -0x326172a9, RZ ;  /* 0xcd9e8d5768687825 */ /* 0x000fe200078e00ff */
[----:B------:R-:W-:Y:S02]  /*0bf0*/  LOP3.LUT R108, R5, R10, R165, 0x96, !PT ;  /* 0x0000000a056c7212 */ /* 0x000fe400078e96a5 */
[----:B------:R-:W-:Y:S02]  /*0c00*/  LEA.HI R163, R175, R14, RZ, 0x18 ;  /* 0x0000000eafa37211 */ /* 0x000fe400078fc0ff */
[----:B------:R-:W-:-:S03]  /*0c10*/  LOP3.LUT R109, R105, R4, R164, 0x96, !PT ;  /* 0x00000004696d7212 */ /* 0x000fc600078e96a4 */
[----:B------:R-:W-:Y:S05]  /*0c20*/  @!P0 BRA `(.L_x_18333) ;  /* 0x0000016000008947 */ /* 0x000fea0003800000 */
[----:B------:R-:W-:Y:S01]  /*0c30*/  IMAD.SHL.U32 R106, R0, 0x10, RZ ;  /* 0x00000010006a7824 */ /* 0x000fe200078e00ff */
[----:B------:R-:W-:Y:S01]  /*0c40*/  SHF.R.U32.HI R6, RZ, 0x1c, R0 ;  /* 0x0000001cff067819 */ /* 0x000fe20000011600 */
[----:B------:R-:W-:Y:S01]  /*0c50*/  CS2R R18, SRZ ;  /* 0x0000000000127805 */ /* 0x000fe2000001ff00 */
[----:B------:R-:W-:Y:S02]  /*0c60*/  CS2R R16, SRZ ;  /* 0x0000000000107805 */ /* 0x000fe4000001ff00 */
[----:B------:R-:W-:-:S04]  /*0c70*/  IADD3 R4, P0, R106, c[0x0][0x1b8], RZ ;  /* 0x00006e006a047a10 */ /* 0x000fc80007f1e0ff */
[----:B------:R-:W-:Y:S02]  /*0c80*/  IADD3.X R5, R6, c[0x0][0x1bc], RZ, P0, !PT ;  /* 0x00006f0006057a10 */ /* 0x000fe400007fe4ff */
[----:B------:R-:W-:-:S04]  /*0c90*/  ISETP.NE.U32.AND P0, PT, RZ, c[0x0][0x220], PT ;  /* 0x00008800ff007a0c */ /* 0x000fc80003f05070 */
[----:B------:R-:W-:-:S13]  /*0ca0*/  ISETP.NE.AND.EX P0, PT, RZ, c[0x0][0x224], PT, P0 ;  /* 0x00008900ff007a0c */ /* 0x000fda0003f05300 */
[----:B------:R-:W-:-:S04]  /*0cb0*/  @P0 IADD3 R106, P1, R106, c[0x0][0x220], RZ ;  /* 0x000088006a6a0a10 */ /* 0x000fc80007f3e0ff */
[----:B------:R-:W-:Y:S02]  /*0cc0*/  @P0 IADD3.X R107, R6, c[0x0][0x224], RZ, P1, !PT ;  /* 0x00008900066b0a10 */ /* 0x000fe40000ffe4ff */
[----:B------:R-:W-:Y:S01]  /*0cd0*/  ISETP.NE.U32.AND P1, PT, RZ, c[0x0][0x218], PT ;  /* 0x00008600ff007a0c */ /* 0x000fe20003f25070 */
[----:B------:R-:W-:Y:S01]  /*0ce0*/  IMAD.MOV.U32 R9, RZ, RZ, 0x10 ;  /* 0x00000010ff097424 */ /* 0x000fe200078e00ff */
[----:B------:R-:W-:Y:S01]  /*0cf0*/  CS2R R14, SRZ ;  /* 0x00000000000e7805 */ /* 0x000fe2000001ff00 */
[----:B------:R-:W-:Y:S01]  /*0d00*/  CS2R R12, SRZ ;  /* 0x00000000000c7805 */ /* 0x000fe2000001ff00 */
[----:B------:R-:W-:Y:S01]  /*0d10*/  ISETP.NE.AND.EX P1, PT, RZ, c[0x0][0x21c], PT, P1 ;  /* 0x00008700ff007a0c */ /* 0x000fe20003f25310 */
[C---:B------:R-:W-:Y:S01]  /*0d20*/  IMAD.WIDE.U32 R8, R0.reuse, R9, c[0x0][0x1b0] ;  /* 0x00006c0000087625 */ /* 0x040fe200078e0009 */
[----:B------:R-:W5:Y:S04]  /*0d30*/  LDG.E.128 R4, [R4.64] ;  /* 0x0000000404047981 */ /* 0x000f68000c1e1d00 */
[----:B------:R0:W5:Y:S04]  /*0d40*/  @P0 LDG.E.128 R12, [R106.64] ;  /* 0x000000046a0c0981 */ /* 0x000168000c1e1d00 */
[----:B------:R-:W5:Y:S03]  /*0d50*/  LDG.E.128 R8, [R8.64] ;  /* 0x0000000408087981 */ /* 0x000f66000c1e1d00 */
[----:B------:R-:W-:-:S04]  /*0d60*/  @P1 LEA R102, P2, R0, c[0x0][0x218], 0x4 ;  /* 0x0000860000661a11 */ /* 0x000fc800078420ff */
[----:B------:R-:W-:-:S05]  /*0d70*/  @P1 LEA.HI.X R103, R0, c[0x0][0x21c], RZ, 0x4, P2 ;  /* 0x0000870000671a11 */ /* 0x000fca00010f24ff */
[----:B------:R0:W5:Y:S04]  /*0d80*/  @P1 LDG.E.128 R16, [R102.64] ;  /* 0x0000000466101981 */ /* 0x000168000c1e1d00 */
.L_x_18333:
[----:B------:R-:W-:Y:S05]  /*0d90*/  BSYNC B0 ;  /* 0x0000000000007941 */ /* 0x000fea0003800000 */
.L_x_18332:
[----:B------:R-:W-:Y:S01]  /*0da0*/  ISETP.GE.AND P0, PT, R163, c[0x0][0x164], PT ;  /* 0x00005900a3007a0c */ /* 0x000fe20003f06270 */
[----:B0-----:R-:W-:Y:S01]  /*0db0*/  IMAD.WIDE.U32 R102, R108, -0x2daee0ad, RZ ;  /* 0xd2511f536c667825 */ /* 0x001fe200078e00ff */
[C---:B------:R-:W-:Y:S02]  /*0dc0*/  IADD3 R162, R3.reuse, -0x126145ec, RZ ;  /* 0xed9eba1403a27810 */ /* 0x040fe40007ffe0ff */
[----:B------:R-:W-:Y:S01]  /*0dd0*/  IADD3 R161, R3, -0x56f99767, RZ ;  /* 0xa906689903a17810 */ /* 0x000fe20007ffe0ff */
[----:B------:R-:W-:Y:S01]  /*0de0*/  IMAD.WIDE.U32 R106, R109, -0x2daee0ad, RZ ;  /* 0xd2511f536d6a7825 */ /* 0x000fe200078e00ff */
[----:B------:R-:W-:Y:S02]  /*0df0*/  LOP3.LUT R100, R103, R100, R162, 0x96, !PT ;  /* 0x0000006467647212 */ /* 0x000fe400078e96a2 */
[----:B------:R-:W-:Y:S02]  /*0e00*/  IADD3 R160, R2, 0x1715609d, RZ ;  /* 0x1715609d02a07810 */ /* 0x000fe40007ffe0ff */
[----:B------:R-:W-:Y:S01]  /*0e10*/  LOP3.LUT R103, R107, R102, R161, 0x96, !PT ;  /* 0x000000666b677212 */ /* 0x000fe200078e96a1 */
[----:B------:R-:W-:-:S02]  /*0e20*/  IMAD.WIDE.U32 R100, R100, -0x326172a9, RZ ;  /* 0xcd9e8d5764647825 */ /* 0x000fc400078e00ff */
[----:B------:R-:W-:Y:S05]  /*0e30*/  @P0 EXIT ;  /* 0x000000000000094d */ /* 0x000fea0003800000 */
[----:B------:R-:W-:Y:S01]  /*0e40*/  SHF.R.S32.HI R110, RZ, 0x2, R110 ;  /* 0x00000002ff6e7819 */ /* 0x000fe2000001146e */
[----:B------:R-:W-:Y:S01]  /*0e50*/  IMAD.MOV.U32 R145, RZ, RZ, 0x1 ;  /* 0x00000001ff917424 */ /* 0x000fe200078e00ff */
[----:B------:R-:W-:Y:S01]  /*0e60*/  LOP3.LUT R102, R101, R104, R160, 0x96, !PT ;  /* 0x0000006865667212 */ /* 0x000fe200078e96a0 */
[----:B------:R-:W-:Y:S01]  /*0e70*/  IMAD.WIDE.U32 R104, R103, -0x326172a9, RZ ;  /* 0xcd9e8d5767687825 */ /* 0x000fe200078e00ff */
[----:B------:R-:W-:Y:S01]  /*0e80*/  LOP3.LUT R101, R175, 0xe0, RZ, 0xc0, !PT ;  /* 0x000000e0af657812 */ /* 0x000fe200078ec0ff */
[----:B------:R-:W-:Y:S01]  /*0e90*/  ULDC.U8 UR6, c[0x0][0x1f0] ;  /* 0x00007c0000067ab9 */ /* 0x000fe20000000000 */
[----:B------:R-:W-:Y:S01]  /*0ea0*/  LOP3.LUT R0, R110, 0xff, RZ, 0xc0, !PT ;  /* 0x000000ff6e007812 */ /* 0x000fe200078ec0ff */
[----:B------:R-:W-:Y:S01]  /*0eb0*/  IMAD.WIDE.U32 R102, R102, -0x2daee0ad, RZ ;  /* 0xd2511f5366667825 */ /* 0x000fe200078e00ff */
[----:B------:R-:W-:Y:S02]  /*0ec0*/  IADD3 R158, R3, 0x646e171e, RZ ;  /* 0x646e171e039e7810 */ /* 0x000fe40007ffe0ff */
[----:B------:R-:W-:Y:S01]  /*0ed0*/  SHF.R.U32.HI R110, RZ, 0x3, R110 ;  /* 0x00000003ff6e7819 */ /* 0x000fe2000001166e */
[----:B------:R-:W-:Y:S01]  /*0ee0*/  IMAD.IADD R101, R0, 0x1, -R101 ;  /* 0x0000000100657824 */ /* 0x000fe200078e0a65 */
[----:B------:R-:W-:Y:S01]  /*0ef0*/  LOP3.LUT R106, R103, R106, R158, 0x96, !PT ;  /* 0x0000006a676a7212 */ /* 0x000fe200078e969e */
[----:B------:R-:W-:Y:S01]  /*0f00*/  IMAD.MOV.U32 R147, RZ, RZ, RZ ;  /* 0x000000ffff937224 */ /* 0x000fe200078e00ff */
[----:B------:R-:W-:-:S02]  /*0f10*/  LOP3.LUT R110, R110, 0x1fffffe0, RZ, 0xc0, !PT ;  /* 0x1fffffe06e6e7812 */ /* 0x000fc400078ec0ff */
[----:B------:R-:W-:Y:S01]  /*0f20*/  IMNMX R101, RZ, R101, !PT ;  /* 0x00000065ff657217 */ /* 0x000fe20007800200 */
[----:B------:R-:W-:Y:S01]  /*0f30*/  IMAD.WIDE.U32 R106, R106, -0x326172a9, RZ ;  /* 0xcd9e8d576a6a7825 */ /* 0x000fe200078e00ff */
[----:B------:R-:W-:Y:S02]  /*0f40*/  IADD3 R159, R2, -0x4ab325aa, RZ ;  /* 0xb54cda56029f7810 */ /* 0x000fe40007ffe0ff */
[----:B------:R-:W-:Y:S02]  /*0f50*/  IMNMX R103, R101, 0x20, PT ;  /* 0x0000002065677817 */ /* 0x000fe40003800200 */
[----:B------:R-:W-:Y:S01]  /*0f60*/  LOP3.LUT R100, R105, R100, R159, 0x96, !PT ;  /* 0x0000006469647212 */ /* 0x000fe200078e969f */
[----:B------:R-:W-:Y:S01]  /*0f70*/  IMAD.SHL.U32 R105, R175, 0x20, RZ ;  /* 0x00000020af697824 */ /* 0x000fe200078e00ff */
[----:B------:R-:W-:Y:S02]  /*0f80*/  IADD3 R103, R103, R110, RZ ;  /* 0x0000006e67677210 */ /* 0x000fe40007ffe0ff */
[----:B------:R-:W-:Y:S01]  /*0f90*/  IADD3 R157, R3, 0x1fd5c5a3, RZ ;  /* 0x1fd5c5a3039d7810 */ /* 0x000fe20007ffe0ff */
[----:B------:R-:W-:Y:S01]  /*0fa0*/  IMAD.WIDE.U32 R100, R100, -0x2daee0ad, RZ ;  /* 0xd2511f5364647825 */ /* 0x000fe200078e00ff */
[----:B------:R-:W-:-:S02]  /*0fb0*/  IADD3 R156, R2, 0x5384540f, RZ ;  /* 0x5384540f029c7810 */ /* 0x000fc40007ffe0ff */
[----:B------:R-:W-:Y:S01]  /*0fc0*/  LOP3.LUT R105, R105, 0x3e0, RZ, 0xc0, !PT ;  /* 0x000003e069697812 */ /* 0x000fe200078ec0ff */
[----:B------:R-:W-:Y:S01]  /*0fd0*/  IMAD.SHL.U32 R103, R103, 0x4, RZ ;  /* 0x0000000467677824 */ /* 0x000fe200078e00ff */
[----:B------:R-:W-:Y:S02]  /*0fe0*/  LOP3.LUT R102, R101, R102, R157, 0x96, !PT ;  /* 0x0000006665667212 */ /* 0x000fe400078e969d */
[----:B------:R-:W-:Y:S01]  /*0ff0*/  LOP3.LUT R104, R107, R104, R156, 0x96, !PT ;  /* 0x000000686b687212 */ /* 0x000fe200078e969c */
[----:B------:R-:W-:Y:S01]  /*1000*/  IMAD.IADD R105, R0, 0x1, -R105 ;  /* 0x0000000100697824 */ /* 0x000fe200078e0a69 */
[----:B------:R-:W-:Y:S01]  /*1010*/  IADD3 R155, R2, -0xe443238, RZ ;  /* 0xf1bbcdc8029b7810 */ /* 0x000fe20007ffe0ff */
[----:B------:R-:W0:Y:S01]  /*1020*/  I2F.U32 R103, R103 ;  /* 0x0000006700677306 */ /* 0x000e220000201000 */
[----:B------:R-:W-:Y:S01]  /*1030*/  IMAD.HI.U32 R0, R102, -0x326172a9, RZ ;  /* 0xcd9e8d5766007827 */ /* 0x000fe200078e00ff */
[----:B------:R-:W-:Y:S02]  /*1040*/  IADD3 R154, R3, -0x24c28bd8, RZ ;  /* 0xdb3d7428039a7810 */ /* 0x000fe40007ffe0ff */
[----:B------:R-:W-:Y:S01]  /*1050*/  IMNMX R105, RZ, R105, !PT ;  /* 0x00000069ff697217 */ /* 0x000fe20007800200 */
[----:B------:R-:W-:Y:S01]  /*1060*/  IMAD.HI.U32 R101, R104, -0x2daee0ad, RZ ;  /* 0xd2511f5368657827 */ /* 0x000fe200078e00ff */
[----:B------:R-:W-:-:S02]  /*1070*/  LOP3.LUT R106, R0, R106, R155, 0x96, !PT ;  /* 0x0000006a006a7212 */ /* 0x000fc400078e969b */
[----:B------:R-:W-:Y:S01]  /*1080*/  IMNMX R105, R105, 0x20, PT ;  /* 0x0000002069697817 */ /* 0x000fe20003800200 */
[----:B------:R-:W-:Y:S01]  /*1090*/  IMAD R150, R104, -0x2daee0ad, RZ ;  /* 0xd2511f5368967824 */ /* 0x000fe200078e02ff */
[----:B------:R-:W-:Y:S01]  /*10a0*/  LOP3.LUT R101, R101, R100, R154, 0x96, !PT ;  /* 0x0000006465657212 */ /* 0x000fe200078e969a */
[----:B------:R-:W-:Y:S01]  /*10b0*/  IMAD.HI.U32 R0, R106, -0x2daee0ad, RZ ;  /* 0xd2511f536a007827 */ /* 0x000fe200078e00ff */
[----:B------:R-:W-:Y:S02]  /*10c0*/  IADD3 R153, R3, -0x695add53, RZ ;  /* 0x96a522ad03997810 */ /* 0x000fe40007ffe0ff */
[----:B------:R-:W-:Y:S01]  /*10d0*/  IADD3 R152, R2, -0x700cb87f, RZ ;  /* 0x8ff3478102987810 */ /* 0x000fe20007ffe0ff */
[----:B------:R-:W-:Y:S01]  /*10e0*/  IMAD R149, R102, -0x326172a9, RZ ;  /* 0xcd9e8d5766957824 */ /* 0x000fe200078e02ff */
[----:B0-----:R0:W1:Y:S01]  /*10f0*/  MUFU.RCP R151, R103 ;  /* 0x0000006700977308 */ /* 0x0010620000001000 */
[----:B------:R-:W-:Y:S01]  /*1100*/  IMAD.HI.U32 R100, R101, -0x326172a9, RZ ;  /* 0xcd9e8d5765647827 */ /* 0x000fe200078e00ff */
[----:B------:R-:W-:-:S02]  /*1110*/  LOP3.LUT R150, R0, R150, R153, 0x96, !PT ;  /* 0x0000009600967212 */ /* 0x000fc400078e9699 */
[----:B------:R-:W-:Y:S01]  /*1120*/  LOP3.LUT R148, R148, 0x3, RZ, 0xc0, !PT ;  /* 0x0000000394947812 */ /* 0x000fe200078ec0ff */
[----:B------:R-:W-:Y:S01]  /*1130*/  IMAD.IADD R105, R110, 0x1, R105 ;  /* 0x000000016e697824 */ /* 0x000fe200078e0269 */
[----:B------:R-:W-:Y:S01]  /*1140*/  LOP3.LUT R149, R100, R149, R152, 0x96, !PT ;  /* 0x0000009564957212 */ /* 0x000fe200078e9698 */
[----:B------:R-:W-:Y:S02]  /*1150*/  IMAD R146, R106, -0x2daee0ad, RZ ;  /* 0xd2511f536a927824 */ /* 0x000fe400078e02ff */
[----:B------:R-:W-:Y:S02]  /*1160*/  IMAD R144, R101, -0x326172a9, RZ ;  /* 0xcd9e8d5765907824 */ /* 0x000fe400078e02ff */
[----:B0-----:R-:W-:Y:S02]  /*1170*/  IMAD.SHL.U32 R143, R105, 0x4, RZ ;  /* 0x00000004698f7824 */ /* 0x001fe400078e00ff */
.L_x_18750:
        /* <DEDUP_REMOVED lines=10> */
[----:B------:R-:W-:-:S03]  /*1220*/  HFMA2.MMA R109, -RZ, RZ, 0, 9.5367431640625e-07 ;  /* 0x00000010ff6d7435 */ /* 0x000fc600000001ff */
[----:B------:R-:W-:Y:S01]  /*1230*/  ISETP.NE.AND.EX P2, PT, RZ, c[0x0][0x17c], PT, P0 ;  /* 0x00005f00ff007a0c */ /* 0x000fe20003f45300 */
[----:B------:R-:W-:Y:S01]  /*1240*/  BSSY B1, `(.L_x_18336) ;  /* 0x0000018000017945 */ /* 0x000fe20003800000 */
[----:B------:R-:W-:Y:S02]  /*1250*/  IADD3 R136, R148, 0x1, RZ ;  /* 0x0000000194887810 */ /* 0x000fe40007ffe0ff */
[----:B------:R-:W-:-:S03]  /*1260*/  P2R R183, PR, RZ, 0x4 ;  /* 0x00000004ffb77803 */ /* 0x000fc60000000000 */
[----:B------:R-:W-:-:S06]  /*1270*/  IMAD.WIDE.U32 R108, R176, R109, c[0x0][0x170] ;  /* 0x00005c00b06c7625 */ /* 0x000fcc00078e006d */
[C---:B------:R-:W-:Y:S01]  /*1280*/  @P2 LEA R132, P0, R176.reuse, c[0x0][0x178], 0x4 ;  /* 0x00005e00b0842a11 */ /* 0x040fe200078020ff */
[----:B------:R-:W5:Y:S03]  /*1290*/  LDG.E.128 R108, [R108.64] ;  /* 0x000000046c6c7981 */ /* 0x000f66000c1e1d00 */
        /* <DEDUP_REMOVED lines=17> */
.L_x_18337:
[----:B0-----:R-:W-:Y:S02]  /*13b0*/  IMAD.MOV.U32 R184, RZ, RZ, R144 ;  /* 0x000000ffffb87224 */ /* 0x001fe400078e0090 */
.L_x_18338:
[----:B------:R-:W-:Y:S05]  /*13c0*/  BSYNC B1 ;  /* 0x0000000000017941 */ /* 0x000fea0003800000 */
.L_x_18336:
        /* <DEDUP_REMOVED lines=16> */
.L_x_18342:
[----:B------:R-:W-:Y:S05]  /*14d0*/  BSYNC B2 ;  /* 0x0000000000027941 */ /* 0x000fea0003800000 */
.L_x_18341:
        /* <DEDUP_REMOVED lines=44> */
.L_x_18340:
[----:B------:R-:W-:Y:S05]  /*17a0*/  BSYNC B1 ;  /* 0x0000000000017941 */ /* 0x000fea0003800000 */
.L_x_18339:
        /* <DEDUP_REMOVED lines=14> */
.L_x_18343:
        /* <DEDUP_REMOVED lines=12> */
.L_x_18346:
[----:B------:R-:W-:Y:S02]  /*1950*/  IMAD.MOV.U32 R184, RZ, RZ, R144 ;  /* 0x000000ffffb87224 */ /* 0x000fe400078e0090 */
.L_x_18347:
[----:B------:R-:W-:Y:S05]  /*1960*/  BSYNC B1 ;  /* 0x0000000000017941 */ /* 0x000fea0003800000 */
.L_x_18345:
        /* <DEDUP_REMOVED lines=16> */
.L_x_18351:
[----:B------:R-:W-:Y:S05]  /*1a70*/  BSYNC B2 ;  /* 0x0000000000027941 */ /* 0x000fea0003800000 */
.L_x_18350:
        /* <DEDUP_REMOVED lines=44> */
.L_x_18349:
[----:B------:R-:W-:Y:S05]  /*1d40*/  BSYNC B1 ;  /* 0x0000000000017941 */ /* 0x000fea0003800000 */
.L_x_18348:
        /* <DEDUP_REMOVED lines=8> */
.L_x_18344:
        /* <DEDUP_REMOVED lines=12> */
.L_x_18353:
[----:B------:R-:W-:Y:S02]  /*1e90*/  IMAD.MOV.U32 R184, RZ, RZ, R144 ;  /* 0x000000ffffb87224 */ /* 0x000fe400078e0090 */
.L_x_18354:
[----:B------:R-:W-:Y:S05]  /*1ea0*/  BSYNC B1 ;  /* 0x0000000000017941 */ /* 0x000fea0003800000 */
.L_x_18352:
        /* <DEDUP_REMOVED lines=16> */
.L_x_18358:
[----:B------:R-:W-:Y:S05]  /*1fb0*/  BSYNC B2 ;  /* 0x0000000000027941 */ /* 0x000fea0003800000 */
.L_x_18357:
        /* <DEDUP_REMOVED lines=44> */
.L_x_18356:
[----:B------:R-:W-:Y:S05]  /*2280*/  BSYNC B1 ;  /* 0x0000000000017941 */ /* 0x000fea0003800000 */
.L_x_18355:
        /* <DEDUP_REMOVED lines=11> */
.L_x_18359:
        /* <DEDUP_REMOVED lines=12> */
.L_x_18362:
[----:B------:R-:W-:Y:S02]  /*2400*/  IMAD.MOV.U32 R184, RZ, RZ, R144 ;  /* 0x000000ffffb87224 */ /* 0x000fe400078e0090 */
.L_x_18363:
[----:B------:R-:W-:Y:S05]  /*2410*/  BSYNC B1 ;  /* 0x0000000000017941 */ /* 0x000fea0003800000 */
.L_x_18361:
        /* <DEDUP_REMOVED lines=16> */
.L_x_18367:
[----:B------:R-:W-:Y:S05]  /*2520*/  BSYNC B2 ;  /* 0x0000000000027941 */ /* 0x000fea0003800000 */
.L_x_18366:
        /* <DEDUP_REMOVED lines=44> */
.L_x_18365:
[----:B------:R-:W-:Y:S05]  /*27f0*/  BSYNC B1 ;  /* 0x0000000000017941 */ /* 0x000fea0003800000 */
.L_x_18364:
        /* <DEDUP_REMOVED lines=8> */
.L_x_18360:
        /* <DEDUP_REMOVED lines=12> */
.L_x_18369:
[----:B------:R-:W-:Y:S02]  /*2940*/  IMAD.MOV.U32 R184, RZ, RZ, R144 ;  /* 0x000000ffffb87224 */ /* 0x000fe400078e0090 */
.L_x_18370:
[----:B------:R-:W-:Y:S05]  /*2950*/  BSYNC B1 ;  /* 0x0000000000017941 */ /* 0x000fea0003800000 */
.L_x_18368:
        /* <DEDUP_REMOVED lines=16> */
.L_x_18374:
[----:B------:R-:W-:Y:S05]  /*2a60*/  BSYNC B2 ;  /* 0x0000000000027941 */ /* 0x000fea0003800000 */
.L_x_18373:
        /* <DEDUP_REMOVED lines=44> */
.L_x_18372:
[----:B------:R-:W-:Y:S05]  /*2d30*/  BSYNC B1 ;  /* 0x0000000000017941 */ /* 0x000fea0003800000 */
.L_x_18371:
        /* <DEDUP_REMOVED lines=11> */
.L_x_18375:
        /* <DEDUP_REMOVED lines=12> */
.L_x_18378:
[----:B------:R-:W-:Y:S02]  /*2eb0*/  IMAD.MOV.U32 R184, RZ, RZ, R144 ;  /* 0x000000ffffb87224 */ /* 0x000fe400078e0090 */
.L_x_18379:
[----:B------:R-:W-:Y:S05]  /*2ec0*/  BSYNC B1 ;  /* 0x0000000000017941 */ /* 0x000fea0003800000 */
.L_x_18377:
        /* <DEDUP_REMOVED lines=16> */
.L_x_18383:
[----:B------:R-:W-:Y:S05]  /*2fd0*/  BSYNC B2 ;  /* 0x0000000000027941 */ /* 0x000fea0003800000 */
.L_x_18382:
        /* <DEDUP_REMOVED lines=44> */
.L_x_18381:
[----:B------:R-:W-:Y:S05]  /*32a0*/  BSYNC B1 ;  /* 0x0000000000017941 */ /* 0x000fea0003800000 */
.L_x_18380:
        /* <DEDUP_REMOVED lines=8> */
.L_x_18376:
        /* <DEDUP_REMOVED lines=12> */
.L_x_18385:
[----:B------:R-:W-:Y:S02]  /*33f0*/  IMAD.MOV.U32 R184, RZ, RZ, R144 ;  /* 0x000000ffffb87224 */ /* 0x000fe400078e0090 */
.L_x_18386:
[----:B------:R-:W-:Y:S05]  /*3400*/  BSYNC B1 ;  /* 0x0000000000017941 */ /* 0x000fea0003800000 */
.L_x_18384:
        /* <DEDUP_REMOVED lines=16> */
.L_x_18390:
[----:B------:R-:W-:Y:S05]  /*3510*/  BSYNC B2 ;  /* 0x0000000000027941 */ /* 0x000fea0003800000 */
.L_x_18389:
        /* <DEDUP_REMOVED lines=44> */
.L_x_18388:
[----:B------:R-:W-:Y:S05]  /*37e0*/  BSYNC B1 ;  /* 0x0000000000017941 */ /* 0x000fea0003800000 */
.L_x_18387:
        /* <DEDUP_REMOVED lines=11> */
.L_x_18391:
        /* <DEDUP_REMOVED lines=12> */
.L_x_18394:
[----:B------:R-:W-:Y:S02]  /*3960*/  IMAD.MOV.U32 R133, RZ, RZ, R144 ;  /* 0x000000ffff857224 */ /* 0x000fe400078e0090 */
.L_x_18395:
[----:B------:R-:W-:Y:S05]  /*3970*/  BSYNC B1 ;  /* 0x0000000000017941 */ /* 0x000fea0003800000 */
.L_x_18393:
        /* <DEDUP_REMOVED lines=16> */
.L_x_18399:
[----:B------:R-:W-:Y:S05]  /*3a80*/  BSYNC B2 ;  /* 0x0000000000027941 */ /* 0x000fea0003800000 */
.L_x_18398:
        /* <DEDUP_REMOVED lines=44> */
.L_x_18397:
[----:B------:R-:W-:Y:S05]  /*3d50*/  BSYNC B1 ;  /* 0x0000000000017941 */ /* 0x000fea0003800000 */
.L_x_18396:
        /* <DEDUP_REMOVED lines=8> */
.L_x_18392:
        /* <DEDUP_REMOVED lines=27> */
.L_x_18400:
[----:B0-----:R-:W-:Y:S02]  /*3f90*/  IADD3 R132, R176, 0x100, RZ ;  /* 0x00000100b0847810 */ /* 0x001fe40007ffe0ff */
.L_x_18335:
[----:B------:R-:W-:Y:S05]  /*3fa0*/  BSYNC B0 ;  /* 0x0000000000007941 */ /* 0x000fea0003800000 */
.L_x_18334:
[----:B------:R-:W-:Y:S01]  /*3fb0*/  ISETP.NE.AND P0, PT, R181, RZ, PT ;  /* 0x000000ffb500720c */ /* 0x000fe20003f05270 */
[----:B------:R-:W-:-:S12]  /*3fc0*/  BSSY B0, `(.L_x_18401) ;  /* 0x00002db000007945 */ /* 0x000fd80003800000 */
        /* <DEDUP_REMOVED lines=27> */
.L_x_18404:
[----:B0-----:R-:W-:Y:S02]  /*4180*/  IMAD.MOV.U32 R184, RZ, RZ, R144 ;  /* 0x000000ffffb87224 */ /* 0x001fe400078e0090 */
.L_x_18405:
[----:B------:R-:W-:Y:S05]  /*4190*/  BSYNC B1 ;  /* 0x0000000000017941 */ /* 0x000fea0003800000 */
.L_x_18403:
        /* <DEDUP_REMOVED lines=16> */
.L_x_18409:
[----:B------:R-:W-:Y:S05]  /*42a0*/  BSYNC B2 ;  /* 0x0000000000027941 */ /* 0x000fea0003800000 */
.L_x_18408:
        /* <DEDUP_REMOVED lines=44> */
.L_x_18407:
[----:B------:R-:W-:Y:S05]  /*4570*/  BSYNC B1 ;  /* 0x0000000000017941 */ /* 0x000fea0003800000 */
.L_x_18406:
        /* <DEDUP_REMOVED lines=14> */
.L_x_18410:
        /* <DEDUP_REMOVED lines=12> */
.L_x_18413:
[----:B------:R-:W-:Y:S02]  /*4720*/  IMAD.MOV.U32 R184, RZ, RZ, R144 ;  /* 0x000000ffffb87224 */ /* 0x000fe400078e0090 */
.L_x_18414:
[----:B------:R-:W-:Y:S05]  /*4730*/  BSYNC B1 ;  /* 0x0000000000017941 */ /* 0x000fea0003800000 */
.L_x_18412:
        /* <DEDUP_REMOVED lines=16> */
.L_x_18418:
[----:B------:R-:W-:Y:S05]  /*4840*/  BSYNC B2 ;  /* 0x0000000000027941 */ /* 0x000fea0003800000 */
.L_x_18417:
        /* <DEDUP_REMOVED lines=44> */
.L_x_18416:
[----:B------:R-:W-:Y:S05]  /*4b10*/  BSYNC B1 ;  /* 0x0000000000017941 */ /* 0x000fea0003800000 */
.L_x_18415:
        /* <DEDUP_REMOVED lines=8> */
.L_x_18411:
        /* <DEDUP_REMOVED lines=12> */
.L_x_18420:
[----:B------:R-:W-:Y:S02]  /*4c60*/  IMAD.MOV.U32 R184, RZ, RZ, R144 ;  /* 0x000000ffffb87224 */ /* 0x000fe400078e0090 */
.L_x_18421:
[----:B------:R-:W-:Y:S05]  /*4c70*/  BSYNC B1 ;  /* 0x0000000000017941 */ /* 0x000fea0003800000 */
.L_x_18419:
        /* <DEDUP_REMOVED lines=16> */
.L_x_18425:
[----:B------:R-:W-:Y:S05]  /*4d80*/  BSYNC B2 ;  /* 0x0000000000027941 */ /* 0x000fea0003800000 */
.L_x_18424:
        /* <DEDUP_REMOVED lines=44> */
.L_x_18423:
[----:B------:R-:W-:Y:S05]  /*5050*/  BSYNC B1 ;  /* 0x0000000000017941 */ /* 0x000fea0003800000 */
.L_x_18422:
        /* <DEDUP_REMOVED lines=11> */
.L_x_18426:
        /* <DEDUP_REMOVED lines=12> */
.L_x_18429:
[----:B------:R-:W-:Y:S02]  /*51d0*/  IMAD.MOV.U32 R184, RZ, RZ, R144 ;  /* 0x000000ffffb87224 */ /* 0x000fe400078e0090 */
.L_x_18430:
[----:B------:R-:W-:Y:S05]  /*51e0*/  BSYNC B1 ;  /* 0x0000000000017941 */ /* 0x000fea0003800000 */
.L_x_18428:
        /* <DEDUP_REMOVED lines=16> */
.L_x_18434:
[----:B------:R-:W-:Y:S05]  /*52f0*/  BSYNC B2 ;  /* 0x0000000000027941 */ /* 0x000fea0003800000 */
.L_x_18433:
        /* <DEDUP_REMOVED lines=44> */
.L_x_18432:
[----:B------:R-:W-:Y:S05]  /*55c0*/  BSYNC B1 ;  /* 0x0000000000017941 */ /* 0x000fea0003800000 */
.L_x_18431:
        /* <DEDUP_REMOVED lines=8> */
.L_x_18427:
        /* <DEDUP_REMOVED lines=12> */
.L_x_18436:
[----:B------:R-:W-:Y:S02]  /*5710*/  IMAD.MOV.U32 R184, RZ, RZ, R144 ;  /* 0x000000ffffb87224 */ /* 0x000fe400078e0090 */
.L_x_18437:
[----:B------:R-:W-:Y:S05]  /*5720*/  BSYNC B1 ;  /* 0x0000000000017941 */ /* 0x000fea0003800000 */
.L_x_18435:
        /* <DEDUP_REMOVED lines=16> */
.L_x_18441:
[----:B------:R-:W-:Y:S05]  /*5830*/  BSYNC B2 ;  /* 0x0000000000027941 */ /* 0x000fea0003800000 */
.L_x_18440:
        /* <DEDUP_REMOVED lines=44> */
.L_x_18439:
[----:B------:R-:W-:Y:S05]  /*5b00*/  BSYNC B1 ;  /* 0x0000000000017941 */ /* 0x000fea0003800000 */
.L_x_18438:
        /* <DEDUP_REMOVED lines=11> */
.L_x_18442:
        /* <DEDUP_REMOVED lines=12> */
.L_x_18445:
[----:B------:R-:W-:Y:S02]  /*5c80*/  IMAD.MOV.U32 R184, RZ, RZ, R144 ;  /* 0x000000ffffb87224 */ /* 0x000fe400078e0090 */
.L_x_18446:
[----:B------:R-:W-:Y:S05]  /*5c90*/  BSYNC B1 ;  /* 0x0000000000017941 */ /* 0x000fea0003800000 */
.L_x_18444:
        /* <DEDUP_REMOVED lines=16> */
.L_x_18450:
[----:B------:R-:W-:Y:S05]  /*5da0*/  BSYNC B2 ;  /* 0x0000000000027941 */ /* 0x000fea0003800000 */
.L_x_18449:
        /* <DEDUP_REMOVED lines=44> */
.L_x_18448:
[----:B------:R-:W-:Y:S05]  /*6070*/  BSYNC B1 ;  /* 0x0000000000017941 */ /* 0x000fea0003800000 */
.L_x_18447:
        /* <DEDUP_REMOVED lines=8> */
.L_x_18443:
        /* <DEDUP_REMOVED lines=12> */
.L_x_18452:
[----:B------:R-:W-:Y:S02]  /*61c0*/  IMAD.MOV.U32 R184, RZ, RZ, R144 ;  /* 0x000000ffffb87224 */ /* 0x000fe400078e0090 */
.L_x_18453:
[----:B------:R-:W-:Y:S05]  /*61d0*/  BSYNC B1 ;  /* 0x0000000000017941 */ /* 0x000fea0003800000 */
.L_x_18451:
        /* <DEDUP_REMOVED lines=16> */
.L_x_18457:
[----:B------:R-:W-:Y:S05]  /*62e0*/  BSYNC B2 ;  /* 0x0000000000027941 */ /* 0x000fea0003800000 */
.L_x_18456:
        /* <DEDUP_REMOVED lines=44> */
.L_x_18455:
[----:B------:R-:W-:Y:S05]  /*65b0*/  BSYNC B1 ;  /* 0x0000000000017941 */ /* 0x000fea0003800000 */
.L_x_18454:
        /* <DEDUP_REMOVED lines=11> */
.L_x_18458:
        /* <DEDUP_REMOVED lines=12> */
.L_x_18461:
[----:B------:R-:W-:Y:S02]  /*6730*/  IMAD.MOV.U32 R184, RZ, RZ, R144 ;  /* 0x000000ffffb87224 */ /* 0x000fe400078e0090 */
.L_x_18462:
[----:B------:R-:W-:Y:S05]  /*6740*/  BSYNC B1 ;  /* 0x0000000000017941 */ /* 0x000fea0003800000 */
.L_x_18460:
        /* <DEDUP_REMOVED lines=16> */
.L_x_18466:
[----:B------:R-:W-:Y:S05]  /*6850*/  BSYNC B2 ;  /* 0x0000000000027941 */ /* 0x000fea0003800000 */
.L_x_18465:
        /* <DEDUP_REMOVED lines=44> */
.L_x_18464:
[----:B------:R-:W-:Y:S05]  /*6b20*/  BSYNC B1 ;  /* 0x0000000000017941 */ /* 0x000fea0003800000 */
.L_x_18463:
        /* <DEDUP_REMOVED lines=8> */
.L_x_18459:
        /* <DEDUP_REMOVED lines=27> */
.L_x_18467:
[----:B------:R-:W-:Y:S02]  /*6d60*/  IADD3 R132, R132, 0x100, RZ ;  /* 0x0000010084847810 */ /* 0x000fe40007ffe0ff */
.L_x_18402:
[----:B------:R-:W-:Y:S05]  /*6d70*/  BSYNC B0 ;  /* 0x0000000000007941 */ /* 0x000fea0003800000 */
.L_x_18401:
        /* <DEDUP_REMOVED lines=10> */
[C---:B0-----:R-:W-:Y:S01]  /*6e20*/  @P2 LEA R134, P0, R132.reuse, c[0x0][0x178], 0x4 ;  /* 0x00005e0084862a11 */ /* 0x041fe200078020ff */
        /* <DEDUP_REMOVED lines=18> */
.L_x_18471:
[----:B0-----:R-:W-:Y:S02]  /*6f50*/  IMAD.MOV.U32 R184, RZ, RZ, R144 ;  /* 0x000000ffffb87224 */ /* 0x001fe400078e0090 */
.L_x_18472:
[----:B------:R-:W-:Y:S05]  /*6f60*/  BSYNC B1 ;  /* 0x0000000000017941 */ /* 0x000fea0003800000 */
.L_x_18470:
        /* <DEDUP_REMOVED lines=16> */
.L_x_18476:
[----:B------:R-:W-:Y:S05]  /*7070*/  BSYNC B2 ;  /* 0x0000000000027941 */ /* 0x000fea0003800000 */
.L_x_18475:
        /* <DEDUP_REMOVED lines=44> */
.L_x_18474:
[----:B------:R-:W-:Y:S05]  /*7340*/  BSYNC B1 ;  /* 0x0000000000017941 */ /* 0x000fea0003800000 */
.L_x_18473:
        /* <DEDUP_REMOVED lines=14> */
.L_x_18477:
        /* <DEDUP_REMOVED lines=12> */
.L_x_18480:
[----:B------:R-:W-:Y:S02]  /*74f0*/  IMAD.MOV.U32 R184, RZ, RZ, R144 ;  /* 0x000000ffffb87224 */ /* 0x000fe400078e0090 */
.L_x_18481:
[----:B------:R-:W-:Y:S05]  /*7500*/  BSYNC B1 ;  /* 0x0000000000017941 */ /* 0x000fea0003800000 */
.L_x_18479:
        /* <DEDUP_REMOVED lines=16> */
.L_x_18485:
[----:B------:R-:W-:Y:S05]  /*7610*/  BSYNC B2 ;  /* 0x0000000000027941 */ /* 0x000fea0003800000 */
.L_x_18484:
        /* <DEDUP_REMOVED lines=44> */
.L_x_18483:
[----:B------:R-:W-:Y:S05]  /*78e0*/  BSYNC B1 ;  /* 0x0000000000017941 */ /* 0x000fea0003800000 */
.L_x_18482:
        /* <DEDUP_REMOVED lines=8> */
.L_x_18478:
        /* <DEDUP_REMOVED lines=12> */
.L_x_18487:
[----:B------:R-:W-:Y:S02]  /*7a30*/  IMAD.MOV.U32 R184, RZ, RZ, R144 ;  /* 0x000000ffffb87224 */ /* 0x000fe400078e0090 */
.L_x_18488:
[----:B------:R-:W-:Y:S05]  /*7a40*/  BSYNC B1 ;  /* 0x0000000000017941 */ /* 0x000fea0003800000 */
.L_x_18486:
        /* <DEDUP_REMOVED lines=16> */
.L_x_18492:
[----:B------:R-:W-:Y:S05]  /*7b50*/  BSYNC B2 ;  /* 0x0000000000027941 */ /* 0x000fea0003800000 */
.L_x_18491:
        /* <DEDUP_REMOVED lines=44> */
.L_x_18490:
[----:B------:R-:W-:Y:S05]  /*7e20*/  BSYNC B1 ;  /* 0x0000000000017941 */ /* 0x000fea0003800000 */
.L_x_18489:
        /* <DEDUP_REMOVED lines=11> */
.L_x_18493:
        /* <DEDUP_REMOVED lines=12> */
.L_x_18496:
[----:B------:R-:W-:Y:S02]  /*7fa0*/  IMAD.MOV.U32 R184, RZ, RZ, R144 ;  /* 0x000000ffffb87224 */ /* 0x000fe400078e0090 */
.L_x_18497:
[----:B------:R-:W-:Y:S05]  /*7fb0*/  BSYNC B1 ;  /* 0x0000000000017941 */ /* 0x000fea0003800000 */
.L_x_18495:
        /* <DEDUP_REMOVED lines=16> */
.L_x_18501:
[----:B------:R-:W-:Y:S05]  /*80c0*/  BSYNC B2 ;  /* 0x0000000000027941 */ /* 0x000fea0003800000 */
.L_x_18500:
        /* <DEDUP_REMOVED lines=44> */
.L_x_18499:
[----:B------:R-:W-:Y:S05]  /*8390*/  BSYNC B1 ;  /* 0x0000000000017941 */ /* 0x000fea0003800000 */
.L_x_18498:
        /* <DEDUP_REMOVED lines=8> */
.L_x_18494:
        /* <DEDUP_REMOVED lines=12> */
.L_x_18503:
[----:B------:R-:W-:Y:S02]  /*84e0*/  IMAD.MOV.U32 R184, RZ, RZ, R144 ;  /* 0x000000ffffb87224 */ /* 0x000fe400078e0090 */
.L_x_18504:
[----:B------:R-:W-:Y:S05]  /*84f0*/  BSYNC B1 ;  /* 0x0000000000017941 */ /* 0x000fea0003800000 */
.L_x_18502:
        /* <DEDUP_REMOVED lines=16> */
.L_x_18508:
[----:B------:R-:W-:Y:S05]  /*8600*/  BSYNC B2 ;  /* 0x0000000000027941 */ /* 0x000fea0003800000 */
.L_x_18507:
        /* <DEDUP_REMOVED lines=44> */
.L_x_18506:
[----:B------:R-:W-:Y:S05]  /*88d0*/  BSYNC B1 ;  /* 0x0000000000017941 */ /* 0x000fea0003800000 */
.L_x_18505:
        /* <DEDUP_REMOVED lines=11> */
.L_x_18509:
        /* <DEDUP_REMOVED lines=12> */
.L_x_18512:
[----:B------:R-:W-:Y:S02]  /*8a50*/  IMAD.MOV.U32 R184, RZ, RZ, R144 ;  /* 0x000000ffffb87224 */ /* 0x000fe400078e0090 */
.L_x_18513:
[----:B------:R-:W-:Y:S05]  /*8a60*/  BSYNC B1 ;  /* 0x0000000000017941 */ /* 0x000fea0003800000 */
.L_x_18511:
        /* <DEDUP_REMOVED lines=16> */
.L_x_18517:
[----:B------:R-:W-:Y:S05]  /*8b70*/  BSYNC B2 ;  /* 0x0000000000027941 */ /* 0x000fea0003800000 */
.L_x_18516:
        /* <DEDUP_REMOVED lines=44> */
.L_x_18515:
[----:B------:R-:W-:Y:S05]  /*8e40*/  BSYNC B1 ;  /* 0x0000000000017941 */ /* 0x000fea0003800000 */
.L_x_18514:
        /* <DEDUP_REMOVED lines=8> */
.L_x_18510:
        /* <DEDUP_REMOVED lines=12> */
.L_x_18519:
[----:B------:R-:W-:Y:S02]  /*8f90*/  IMAD.MOV.U32 R184, RZ, RZ, R144 ;  /* 0x000000ffffb87224 */ /* 0x000fe400078e0090 */
.L_x_18520:
[----:B------:R-:W-:Y:S05]  /*8fa0*/  BSYNC B1 ;  /* 0x0000000000017941 */ /* 0x000fea0003800000 */
.L_x_18518:
        /* <DEDUP_REMOVED lines=16> */
.L_x_18524:
[----:B------:R-:W-:Y:S05]  /*90b0*/  BSYNC B2 ;  /* 0x0000000000027941 */ /* 0x000fea0003800000 */
.L_x_18523:
        /* <DEDUP_REMOVED lines=44> */
.L_x_18522:
[----:B------:R-:W-:Y:S05]  /*9380*/  BSYNC B1 ;  /* 0x0000000000017941 */ /* 0x000fea0003800000 */
.L_x_18521:
        /* <DEDUP_REMOVED lines=11> */
.L_x_18525:
        /* <DEDUP_REMOVED lines=12> */
.L_x_18528:
[----:B------:R-:W-:Y:S02]  /*9500*/  IMAD.MOV.U32 R184, RZ, RZ, R144 ;  /* 0x000000ffffb87224 */ /* 0x000fe400078e0090 */
.L_x_18529:
[----:B------:R-:W-:Y:S05]  /*9510*/  BSYNC B1 ;  /* 0x0000000000017941 */ /* 0x000fea0003800000 */
.L_x_18527:
        /* <DEDUP_REMOVED lines=16> */
.L_x_18533:
[----:B------:R-:W-:Y:S05]  /*9620*/  BSYNC B2 ;  /* 0x0000000000027941 */ /* 0x000fea0003800000 */
.L_x_18532:
        /* <DEDUP_REMOVED lines=44> */
.L_x_18531:
[----:B------:R-:W-:Y:S05]  /*98f0*/  BSYNC B1 ;  /* 0x0000000000017941 */ /* 0x000fea0003800000 */
.L_x_18530:
        /* <DEDUP_REMOVED lines=8> */
.L_x_18526:
        /* <DEDUP_REMOVED lines=27> */
.L_x_18534:
[----:B------:R-:W-:Y:S02]  /*9b30*/  IADD3 R132, R132, 0x100, RZ ;  /* 0x0000010084847810 */ /* 0x000fe40007ffe0ff */
.L_x_18469:
[----:B------:R-:W-:Y:S05]  /*9b40*/  BSYNC B0 ;  /* 0x0000000000007941 */ /* 0x000fea0003800000 */
.L_x_18468:
        /* <DEDUP_REMOVED lines=29> */
.L_x_18538:
[----:B0-----:R-:W-:Y:S02]  /*9d20*/  IMAD.MOV.U32 R184, RZ, RZ, R144 ;  /* 0x000000ffffb87224 */ /* 0x001fe400078e0090 */
.L_x_18539:
[----:B------:R-:W-:Y:S05]  /*9d30*/  BSYNC B1 ;  /* 0x0000000000017941 */ /* 0x000fea0003800000 */
.L_x_18537:
        /* <DEDUP_REMOVED lines=16> */
.L_x_18543:
[----:B------:R-:W-:Y:S05]  /*9e40*/  BSYNC B2 ;  /* 0x0000000000027941 */ /* 0x000fea0003800000 */
.L_x_18542:
        /* <DEDUP_REMOVED lines=44> */
.L_x_18541:
[----:B------:R-:W-:Y:S05]  /*a110*/  BSYNC B1 ;  /* 0x0000000000017941 */ /* 0x000fea0003800000 */
.L_x_18540:
        /* <DEDUP_REMOVED lines=14> */
.L_x_18544:
        /* <DEDUP_REMOVED lines=12> */
.L_x_18547:
[----:B------:R-:W-:Y:S02]  /*a2c0*/  IMAD.MOV.U32 R184, RZ, RZ, R144 ;  /* 0x000000ffffb87224 */ /* 0x000fe400078e0090 */
.L_x_18548:
[----:B------:R-:W-:Y:S05]  /*a2d0*/  BSYNC B1 ;  /* 0x0000000000017941 */ /* 0x000fea0003800000 */
.L_x_18546:
        /* <DEDUP_REMOVED lines=16> */
.L_x_18552:
[----:B------:R-:W-:Y:S05]  /*a3e0*/  BSYNC B2 ;  /* 0x0000000000027941 */ /* 0x000fea0003800000 */
.L_x_18551:
        /* <DEDUP_REMOVED lines=44> */
.L_x_18550:
[----:B------:R-:W-:Y:S05]  /*a6b0*/  BSYNC B1 ;  /* 0x0000000000017941 */ /* 0x000fea0003800000 */
.L_x_18549:
        /* <DEDUP_REMOVED lines=8> */
.L_x_18545:
        /* <DEDUP_REMOVED lines=12> */
.L_x_18554:
[----:B------:R-:W-:Y:S02]  /*a800*/  IMAD.MOV.U32 R184, RZ, RZ, R144 ;  /* 0x000000ffffb87224 */ /* 0x000fe400078e0090 */
.L_x_18555:
[----:B------:R-:W-:Y:S05]  /*a810*/  BSYNC B1 ;  /* 0x0000000000017941 */ /* 0x000fea0003800000 */
.L_x_18553:
        /* <DEDUP_REMOVED lines=16> */
.L_x_18559:
[----:B------:R-:W-:Y:S05]  /*a920*/  BSYNC B2 ;  /* 0x0000000000027941 */ /* 0x000fea0003800000 */
.L_x_18558:
        /* <DEDUP_REMOVED lines=44> */
.L_x_18557:
[----:B------:R-:W-:Y:S05]  /*abf0*/  BSYNC B1 ;  /* 0x0000000000017941 */ /* 0x000fea0003800000 */
.L_x_18556:
        /* <DEDUP_REMOVED lines=11> */
.L_x_18560:
        /* <DEDUP_REMOVED lines=12> */
.L_x_18563:
[----:B------:R-:W-:Y:S02]  /*ad70*/  IMAD.MOV.U32 R184, RZ, RZ, R144 ;  /* 0x000000ffffb87224 */ /* 0x000fe400078e0090 */
.L_x_18564:
[----:B------:R-:W-:Y:S05]  /*ad80*/  BSYNC B1 ;  /* 0x0000000000017941 */ /* 0x000fea0003800000 */
.L_x_18562:
        /* <DEDUP_REMOVED lines=16> */
.L_x_18568:
[----:B------:R-:W-:Y:S05]  /*ae90*/  BSYNC B2 ;  /* 0x0000000000027941 */ /* 0x000fea0003800000 */
.L_x_18567:
        /* <DEDUP_REMOVED lines=44> */
.L_x_18566:
[----:B------:R-:W-:Y:S05]  /*b160*/  BSYNC B1 ;  /* 0x0000000000017941 */ /* 0x000fea0003800000 */
.L_x_18565:
        /* <DEDUP_REMOVED lines=8> */
.L_x_18561:
        /* <DEDUP_REMOVED lines=12> */
.L_x_18570:
[----:B------:R-:W-:Y:S02]  /*b2b0*/  IMAD.MOV.U32 R184, RZ, RZ, R144 ;  /* 0x000000ffffb87224 */ /* 0x000fe400078e0090 */
.L_x_18571:
[----:B------:R-:W-:Y:S05]  /*b2c0*/  BSYNC B1 ;  /* 0x0000000000017941 */ /* 0x000fea0003800000 */
.L_x_18569:
        /* <DEDUP_REMOVED lines=16> */
.L_x_18575:
[----:B------:R-:W-:Y:S05]  /*b3d0*/  BSYNC B2 ;  /* 0x0000000000027941 */ /* 0x000fea0003800000 */
.L_x_18574:
        /* <DEDUP_REMOVED lines=44> */
.L_x_18573:
[----:B------:R-:W-:Y:S05]  /*b6a0*/  BSYNC B1 ;  /* 0x0000000000017941 */ /* 0x000fea0003800000 */
.L_x_18572:
        /* <DEDUP_REMOVED lines=11> */
.L_x_18576:
        /* <DEDUP_REMOVED lines=12> */
.L_x_18579:
[----:B------:R-:W-:Y:S02]  /*b820*/  IMAD.MOV.U32 R184, RZ, RZ, R144 ;  /* 0x000000ffffb87224 */ /* 0x000fe400078e0090 */
.L_x_18580:
[----:B------:R-:W-:Y:S05]  /*b830*/  BSYNC B1 ;  /* 0x0000000000017941 */ /* 0x000fea0003800000 */
.L_x_18578:
        /* <DEDUP_REMOVED lines=16> */
.L_x_18584:
[----:B------:R-:W-:Y:S05]  /*b940*/  BSYNC B2 ;  /* 0x0000000000027941 */ /* 0x000fea0003800000 */
.L_x_18583:
        /* <DEDUP_REMOVED lines=44> */
.L_x_18582:
[----:B------:R-:W-:Y:S05]  /*bc10*/  BSYNC B1 ;  /* 0x0000000000017941 */ /* 0x000fea0003800000 */
.L_x_18581:
        /* <DEDUP_REMOVED lines=8> */
.L_x_18577:
        /* <DEDUP_REMOVED lines=12> */
.L_x_18586:
[----:B------:R-:W-:Y:S02]  /*bd60*/  IMAD.MOV.U32 R184, RZ, RZ, R144 ;  /* 0x000000ffffb87224 */ /* 0x000fe400078e0090 */
.L_x_18587:
[----:B------:R-:W-:Y:S05]  /*bd70*/  BSYNC B1 ;  /* 0x0000000000017941 */ /* 0x000fea0003800000 */
.L_x_18585:
        /* <DEDUP_REMOVED lines=16> */
.L_x_18591:
[----:B------:R-:W-:Y:S05]  /*be80*/  BSYNC B2 ;  /* 0x0000000000027941 */ /* 0x000fea0003800000 */
.L_x_18590:
        /* <DEDUP_REMOVED lines=44> */
.L_x_18589:
[----:B------:R-:W-:Y:S05]  /*c150*/  BSYNC B1 ;  /* 0x0000000000017941 */ /* 0x000fea0003800000 */
.L_x_18588:
        /* <DEDUP_REMOVED lines=11> */
.L_x_18592:
        /* <DEDUP_REMOVED lines=12> */
.L_x_18595:
[----:B------:R-:W-:Y:S02]  /*c2d0*/  IMAD.MOV.U32 R184, RZ, RZ, R144 ;  /* 0x000000ffffb87224 */ /* 0x000fe400078e0090 */
.L_x_18596:
[----:B------:R-:W-:Y:S05]  /*c2e0*/  BSYNC B1 ;  /* 0x0000000000017941 */ /* 0x000fea0003800000 */
.L_x_18594:
        /* <DEDUP_REMOVED lines=16> */
.L_x_18600:
[----:B------:R-:W-:Y:S05]  /*c3f0*/  BSYNC B2 ;  /* 0x0000000000027941 */ /* 0x000fea0003800000 */
.L_x_18599:
        /* <DEDUP_REMOVED lines=44> */
.L_x_18598:
[----:B------:R-:W-:Y:S05]  /*c6c0*/  BSYNC B1 ;  /* 0x0000000000017941 */ /* 0x000fea0003800000 */
.L_x_18597:
        /* <DEDUP_REMOVED lines=8> */
.L_x_18593:
        /* <DEDUP_REMOVED lines=27> */
.L_x_18601:
[----:B------:R-:W-:Y:S02]  /*c900*/  IADD3 R132, R132, 0x100, RZ ;  /* 0x0000010084847810 */ /* 0x000fe40007ffe0ff */
.L_x_18536:
[----:B------:R-:W-:Y:S05]  /*c910*/  BSYNC B0 ;  /* 0x0000000000007941 */ /* 0x000fea0003800000 */
.L_x_18535:
        /* <DEDUP_REMOVED lines=29> */
.L_x_18605:
[----:B0-----:R-:W-:Y:S02]  /*caf0*/  IMAD.MOV.U32 R184, RZ, RZ, R144 ;  /* 0x000000ffffb87224 */ /* 0x001fe400078e0090 */
.L_x_18606:
[----:B------:R-:W-:Y:S05]  /*cb00*/  BSYNC B1 ;  /* 0x0000000000017941 */ /* 0x000fea0003800000 */
.L_x_18604:
        /* <DEDUP_REMOVED lines=16> */
.L_x_18610:
[----:B------:R-:W-:Y:S05]  /*cc10*/  BSYNC B2 ;  /* 0x0000000000027941 */ /* 0x000fea0003800000 */
.L_x_18609:
        /* <DEDUP_REMOVED lines=44> */
.L_x_18608:
[----:B------:R-:W-:Y:S05]  /*cee0*/  BSYNC B1 ;  /* 0x0000000000017941 */ /* 0x000fea0003800000 */
.L_x_18607:
        /* <DEDUP_REMOVED lines=14> */
.L_x_18611:
        /* <DEDUP_REMOVED lines=12> */
.L_x_18614:
[----:B------:R-:W-:Y:S02]  /*d090*/  IMAD.MOV.U32 R184, RZ, RZ, R144 ;  /* 0x000000ffffb87224 */ /* 0x000fe400078e0090 */
.L_x_18615:
[----:B------:R-:W-:Y:S05]  /*d0a0*/  BSYNC B1 ;  /* 0x0000000000017941 */ /* 0x000fea0003800000 */
.L_x_18613:
        /* <DEDUP_REMOVED lines=16> */
.L_x_18619:
[----:B------:R-:W-:Y:S05]  /*d1b0*/  BSYNC B2 ;  /* 0x0000000000027941 */ /* 0x000fea0003800000 */
.L_x_18618:
        /* <DEDUP_REMOVED lines=44> */
.L_x_18617:
[----:B------:R-:W-:Y:S05]  /*d480*/  BSYNC B1 ;  /* 0x0000000000017941 */ /* 0x000fea0003800000 */
.L_x_18616:
        /* <DEDUP_REMOVED lines=8> */
.L_x_18612:
        /* <DEDUP_REMOVED lines=12> */
.L_x_18621:
[----:B------:R-:W-:Y:S02]  /*d5d0*/  IMAD.MOV.U32 R184, RZ, RZ, R144 ;  /* 0x000000ffffb87224 */ /* 0x000fe400078e0090 */
.L_x_18622:
[----:B------:R-:W-:Y:S05]  /*d5e0*/  BSYNC B1 ;  /* 0x0000000000017941 */ /* 0x000fea0003800000 */
.L_x_18620:
        /* <DEDUP_REMOVED lines=16> */
.L_x_18626:
[----:B------:R-:W-:Y:S05]  /*d6f0*/  BSYNC B2 ;  /* 0x0000000000027941 */ /* 0x000fea0003800000 */
.L_x_18625:
        /* <DEDUP_REMOVED lines=44> */
.L_x_18624:
[----:B------:R-:W-:Y:S05]  /*d9c0*/  BSYNC B1 ;  /* 0x0000000000017941 */ /* 0x000fea0003800000 */
.L_x_18623:
        /* <DEDUP_REMOVED lines=11> */
.L_x_18627:
        /* <DEDUP_REMOVED lines=12> */
.L_x_18630:
[----:B------:R-:W-:Y:S02]  /*db40*/  MOV R184, R144 ;  /* 0x0000009000b87202 */ /* 0x000fe40000000f00 */
.L_x_18631:
[----:B------:R-:W-:Y:S05]  /*db50*/  BSYNC B1 ;  /* 0x0000000000017941 */ /* 0x000fea0003800000 */
.L_x_18629:
        /* <DEDUP_REMOVED lines=16> */
.L_x_18635:
[----:B------:R-:W-:Y:S05]  /*dc60*/  BSYNC B2 ;  /* 0x0000000000027941 */ /* 0x000fea0003800000 */
.L_x_18634:
        /* <DEDUP_REMOVED lines=44> */
.L_x_18633:
[----:B------:R-:W-:Y:S05]  /*df30*/  BSYNC B1 ;  /* 0x0000000000017941 */ /* 0x000fea0003800000 */
.L_x_18632:
        /* <DEDUP_REMOVED lines=8> */
.L_x_18628:
        /* <DEDUP_REMOVED lines=12> */
.L_x_18637:
[----:B------:R-:W-:Y:S02]  /*e080*/  IMAD.MOV.U32 R184, RZ, RZ, R144 ;  /* 0x000000ffffb87224 */ /* 0x000fe400078e0090 */
.L_x_18638:
[----:B------:R-:W-:Y:S05]  /*e090*/  BSYNC B1 ;  /* 0x0000000000017941 */ /* 0x000fea0003800000 */
.L_x_18636:
        /* <DEDUP_REMOVED lines=16> */
.L_x_18642:
[----:B------:R-:W-:Y:S05]  /*e1a0*/  BSYNC B2 ;  /* 0x0000000000027941 */ /* 0x000fea0003800000 */
.L_x_18641:
        /* <DEDUP_REMOVED lines=44> */
.L_x_18640:
[----:B------:R-:W-:Y:S05]  /*e470*/  BSYNC B1 ;  /* 0x0000000000017941 */ /* 0x000fea0003800000 */
.L_x_18639:
        /* <DEDUP_REMOVED lines=11> */
.L_x_18643:
        /* <DEDUP_REMOVED lines=12> */
.L_x_18646:
[----:B------:R-:W-:Y:S02]  /*e5f0*/  IMAD.MOV.U32 R184, RZ, RZ, R144 ;  /* 0x000000ffffb87224 */ /* 0x000fe400078e0090 */
.L_x_18647:
[----:B------:R-:W-:Y:S05]  /*e600*/  BSYNC B1 ;  /* 0x0000000000017941 */ /* 0x000fea0003800000 */
.L_x_18645:
        /* <DEDUP_REMOVED lines=16> */
.L_x_18651:
[----:B------:R-:W-:Y:S05]  /*e710*/  BSYNC B2 ;  /* 0x0000000000027941 */ /* 0x000fea0003800000 */
.L_x_18650:
        /* <DEDUP_REMOVED lines=44> */
.L_x_18649:
[----:B------:R-:W-:Y:S05]  /*e9e0*/  BSYNC B1 ;  /* 0x0000000000017941 */ /* 0x000fea0003800000 */
.L_x_18648:
        /* <DEDUP_REMOVED lines=8> */
.L_x_18644:
        /* <DEDUP_REMOVED lines=12> */
.L_x_18653:
[----:B------:R-:W-:Y:S02]  /*eb30*/  IMAD.MOV.U32 R184, RZ, RZ, R144 ;  /* 0x000000ffffb87224 */ /* 0x000fe400078e0090 */
.L_x_18654:
[----:B------:R-:W-:Y:S05]  /*eb40*/  BSYNC B1 ;  /* 0x0000000000017941 */ /* 0x000fea0003800000 */
.L_x_18652:
        /* <DEDUP_REMOVED lines=16> */
.L_x_18658:
[----:B------:R-:W-:Y:S05]  /*ec50*/  BSYNC B2 ;  /* 0x0000000000027941 */ /* 0x000fea0003800000 */
.L_x_18657:
        /* <DEDUP_REMOVED lines=44> */
.L_x_18656:
[----:B------:R-:W-:Y:S05]  /*ef20*/  BSYNC B1 ;  /* 0x0000000000017941 */ /* 0x000fea0003800000 */
.L_x_18655:
        /* <DEDUP_REMOVED lines=11> */
.L_x_18659:
        /* <DEDUP_REMOVED lines=12> */
.L_x_18662:
[----:B------:R-:W-:Y:S02]  /*f0a0*/  IMAD.MOV.U32 R184, RZ, RZ, R144 ;  /* 0x000000ffffb87224 */ /* 0x000fe400078e0090 */
.L_x_18663:
[----:B------:R-:W-:Y:S05]  /*f0b0*/  BSYNC B1 ;  /* 0x0000000000017941 */ /* 0x000fea0003800000 */
.L_x_18661:
        /* <DEDUP_REMOVED lines=16> */
.L_x_18667:
[----:B------:R-:W-:Y:S05]  /*f1c0*/  BSYNC B2 ;  /* 0x0000000000027941 */ /* 0x000fea0003800000 */
.L_x_18666:
        /* <DEDUP_REMOVED lines=44> */
.L_x_18665:
[----:B------:R-:W-:Y:S05]  /*f490*/  BSYNC B1 ;  /* 0x0000000000017941 */ /* 0x000fea0003800000 */
.L_x_18664:
        /* <DEDUP_REMOVED lines=8> */
.L_x_18660:
        /* <DEDUP_REMOVED lines=27> */
.L_x_18668:
[----:B------:R-:W-:Y:S02]  /*f6d0*/  IADD3 R132, R132, 0x100, RZ ;  /* 0x0000010084847810 */ /* 0x000fe40007ffe0ff */
.L_x_18603:
[----:B------:R-:W-:Y:S05]  /*f6e0*/  BSYNC B0 ;  /* 0x0000000000007941 */ /* 0x000fea0003800000 */
.L_x_18602:
[----:B------:R-:W-:Y:S01]  /*f6f0*/  ISETP.NE.AND P0, PT, R177, RZ, PT ;  /* 0x000000ffb100720c */ /* 0x000fe20003f05270 */
[----:B------:R-:W-:-:S12]  /*f700*/  BSSY B0, `(.L_x_18669) ;  /* 0x00002da000007945 */ /* 0x000fd80003800000 */
[----:B------:R-:W-:Y:S05]  /*f710*/  @!P0 BRA `(.L_x_18670) ;  /* 0x00002d8000008947 */ /* 0x000fea0003800000 */
[----:B------:R-:W-:Y:S01]  /*f720*/  ISETP.NE.U32.AND P0, PT, RZ, c[0x0][0x178], PT ;  /* 0x00005e00ff007a0c */ /* 0x000fe20003f05070 */
[----:B------:R-:W-:-:S03]  /*f730*/  IMAD.MOV.U32 R129, RZ, RZ, 0x10 ;  /* 0x00000010ff817424 */ /* 0x000fc600078e00ff */
[----:B------:R-:W-:Y:S01]  /*f740*/  ISETP.NE.AND.EX P2, PT, RZ, c[0x0][0x17c], PT, P0 ;  /* 0x00005f00ff007a0c */ /* 0x000fe20003f45300 */
[----:B------:R-:W-:Y:S01]  /*f750*/  IMAD.WIDE.U32 R128, R132, R129, c[0x0][0x170] ;  /* 0x00005c0084807625 */ /* 0x000fe200078e0081 */
        /* <DEDUP_REMOVED lines=22> */
.L_x_18672:
[----:B0-----:R-:W-:Y:S02]  /*f8c0*/  IMAD.MOV.U32 R184, RZ, RZ, R144 ;  /* 0x000000ffffb87224 */ /* 0x001fe400078e0090 */
.L_x_18673:
[----:B------:R-:W-:Y:S05]  /*f8d0*/  BSYNC B1 ;  /* 0x0000000000017941 */ /* 0x000fea0003800000 */
.L_x_18671:
        /* <DEDUP_REMOVED lines=16> */
.L_x_18677:
[----:B------:R-:W-:Y:S05]  /*f9e0*/  BSYNC B2 ;  /* 0x0000000000027941 */ /* 0x000fea0003800000 */
.L_x_18676:
        /* <DEDUP_REMOVED lines=44> */
.L_x_18675:
[----:B------:R-:W-:Y:S05]  /*fcb0*/  BSYNC B1 ;  /* 0x0000000000017941 */ /* 0x000fea0003800000 */
.L_x_18674:
        /* <DEDUP_REMOVED lines=14> */
.L_x_18678:
        /* <DEDUP_REMOVED lines=12> */
.L_x_18681:
[----:B------:R-:W-:Y:S02]  /*fe60*/  IMAD.MOV.U32 R184, RZ, RZ, R144 ;  /* 0x000000ffffb87224 */ /* 0x000fe400078e0090 */
.L_x_18682:
[----:B------:R-:W-:Y:S05]  /*fe70*/  BSYNC B1 ;  /* 0x0000000000017941 */ /* 0x000fea0003800000 */
.L_x_18680:
        /* <DEDUP_REMOVED lines=16> */
.L_x_18686:
[----:B------:R-:W-:Y:S05]  /*ff80*/  BSYNC B2 ;  /* 0x0000000000027941 */ /* 0x000fea0003800000 */
.L_x_18685:
        /* <DEDUP_REMOVED lines=44> */
.L_x_18684:
[----:B------:R-:W-:Y:S05]  /*10250*/  BSYNC B1 ;  /* 0x0000000000017941 */ /* 0x000fea0003800000 */
.L_x_18683:
        /* <DEDUP_REMOVED lines=8> */
.L_x_18679:
        /* <DEDUP_REMOVED lines=12> */
.L_x_18688:
[----:B------:R-:W-:Y:S02]  /*103a0*/  MOV R184, R144 ;  /* 0x0000009000b87202 */ /* 0x000fe40000000f00 */
.L_x_18689:
[----:B------:R-:W-:Y:S05]  /*103b0*/  BSYNC B1 ;  /* 0x0000000000017941 */ /* 0x000fea0003800000 */
.L_x_18687:
        /* <DEDUP_REMOVED lines=16> */
.L_x_18693:
[----:B------:R-:W-:Y:S05]  /*104c0*/  BSYNC B2 ;  /* 0x0000000000027941 */ /* 0x000fea0003800000 */
.L_x_18692:
        /* <DEDUP_REMOVED lines=44> */
.L_x_18691:
[----:B------:R-:W-:Y:S05]  /*10790*/  BSYNC B1 ;  /* 0x0000000000017941 */ /* 0x000fea0003800000 */
.L_x_18690:
        /* <DEDUP_REMOVED lines=11> */
.L_x_18694:
        /* <DEDUP_REMOVED lines=12> */
.L_x_18697:
[----:B------:R-:W-:Y:S02]  /*10910*/  IMAD.MOV.U32 R184, RZ, RZ, R144 ;  /* 0x000000ffffb87224 */ /* 0x000fe400078e0090 */
.L_x_18698:
[----:B------:R-:W-:Y:S05]  /*10920*/  BSYNC B1 ;  /* 0x0000000000017941 */ /* 0x000fea0003800000 */
.L_x_18696:
        /* <DEDUP_REMOVED lines=16> */
.L_x_18702:
[----:B------:R-:W-:Y:S05]  /*10a30*/  BSYNC B2 ;  /* 0x0000000000027941 */ /* 0x000fea0003800000 */
.L_x_18701:
        /* <DEDUP_REMOVED lines=44> */
.L_x_18700:
[----:B------:R-:W-:Y:S05]  /*10d00*/  BSYNC B1 ;  /* 0x0000000000017941 */ /* 0x000fea0003800000 */
.L_x_18699:
        /* <DEDUP_REMOVED lines=8> */
.L_x_18695:
        /* <DEDUP_REMOVED lines=12> */
.L_x_18704:
[----:B------:R-:W-:Y:S02]  /*10e50*/  IMAD.MOV.U32 R184, RZ, RZ, R144 ;  /* 0x000000ffffb87224 */ /* 0x000fe400078e0090 */
.L_x_18705:
[----:B------:R-:W-:Y:S05]  /*10e60*/  BSYNC B1 ;  /* 0x0000000000017941 */ /* 0x000fea0003800000 */
.L_x_18703:
        /* <DEDUP_REMOVED lines=16> */
.L_x_18709:
[----:B------:R-:W-:Y:S05]  /*10f70*/  BSYNC B2 ;  /* 0x0000000000027941 */ /* 0x000fea0003800000 */
.L_x_18708:
        /* <DEDUP_REMOVED lines=44> */
.L_x_18707:
[----:B------:R-:W-:Y:S05]  /*11240*/  BSYNC B1 ;  /* 0x0000000000017941 */ /* 0x000fea0003800000 */
.L_x_18706:
        /* <DEDUP_REMOVED lines=11> */
.L_x_18710:
        /* <DEDUP_REMOVED lines=12> */
.L_x_18713:
[----:B------:R-:W-:Y:S02]  /*113c0*/  IMAD.MOV.U32 R184, RZ, RZ, R144 ;  /* 0x000000ffffb87224 */ /* 0x000fe400078e0090 */
.L_x_18714:
[----:B------:R-:W-:Y:S05]  /*113d0*/  BSYNC B1 ;  /* 0x0000000000017941 */ /* 0x000fea0003800000 */
.L_x_18712:
        /* <DEDUP_REMOVED lines=16> */
.L_x_18718:
[----:B------:R-:W-:Y:S05]  /*114e0*/  BSYNC B2 ;  /* 0x0000000000027941 */ /* 0x000fea0003800000 */
.L_x_18717:
        /* <DEDUP_REMOVED lines=44> */
.L_x_18716:
[----:B------:R-:W-:Y:S05]  /*117b0*/  BSYNC B1 ;  /* 0x0000000000017941 */ /* 0x000fea0003800000 */
.L_x_18715:
        /* <DEDUP_REMOVED lines=8> */
.L_x_18711:
        /* <DEDUP_REMOVED lines=12> */
.L_x_18720:
[----:B------:R-:W-:Y:S02]  /*11900*/  IMAD.MOV.U32 R184, RZ, RZ, R144 ;  /* 0x000000ffffb87224 */ /* 0x000fe400078e0090 */
.L_x_18721:
[----:B------:R-:W-:Y:S05]  /*11910*/  BSYNC B1 ;  /* 0x0000000000017941 */ /* 0x000fea0003800000 */
.L_x_18719:
        /* <DEDUP_REMOVED lines=16> */
.L_x_18725:
[----:B------:R-:W-:Y:S05]  /*11a20*/  BSYNC B2 ;  /* 0x0000000000027941 */ /* 0x000fea0003800000 */
.L_x_18724:
        /* <DEDUP_REMOVED lines=44> */
.L_x_18723:
[----:B------:R-:W-:Y:S05]  /*11cf0*/  BSYNC B1 ;  /* 0x0000000000017941 */ /* 0x000fea0003800000 */
.L_x_18722:
        /* <DEDUP_REMOVED lines=11> */
.L_x_18726:
        /* <DEDUP_REMOVED lines=12> */
.L_x_18729:
[----:B------:R-:W-:Y:S02]  /*11e70*/  MOV R184, R144 ;  /* 0x0000009000b87202 */ /* 0x000fe40000000f00 */
.L_x_18730:
[----:B------:R-:W-:Y:S05]  /*11e80*/  BSYNC B1 ;  /* 0x0000000000017941 */ /* 0x000fea0003800000 */
.L_x_18728:
        /* <DEDUP_REMOVED lines=16> */
.L_x_18734:
[----:B------:R-:W-:Y:S05]  /*11f90*/  BSYNC B2 ;  /* 0x0000000000027941 */ /* 0x000fea0003800000 */
.L_x_18733:
        /* <DEDUP_REMOVED lines=44> */
.L_x_18732:
[----:B------:R-:W-:Y:S05]  /*12260*/  BSYNC B1 ;  /* 0x0000000000017941 */ /* 0x000fea0003800000 */
.L_x_18731:
        /* <DEDUP_REMOVED lines=8> */
.L_x_18727:
        /* <DEDUP_REMOVED lines=27> */
.L_x_18670:
[----:B------:R-:W-:Y:S05]  /*124a0*/  BSYNC B0 ;  /* 0x0000000000007941 */ /* 0x000fea0003800000 */
.L_x_18669:
        /* <DEDUP_REMOVED lines=37> */
.L_x_18751:
[----:B0-2---:R-:W-:Y:S01]  /*12700*/  FADD.FTZ R133, R133, R132 ;  /* 0x0000008485857221 */ /* 0x005fe20000010000 */
        /* <DEDUP_REMOVED lines=69> */
.L_x_18752:
[C---:B------:R-:W-:Y:S01]  /*12b60*/  LOP3.LUT P0, RZ, R175.reuse, 0x1f, RZ, 0xc0, !PT ;  /* 0x0000001fafff7812 */ /* 0x040fe2000780c0ff */
[----:B-1----:R-:W-:Y:S01]  /*12b70*/  FADD.FTZ R133, R184, R135 ;  /* 0x00000087b8857221 */ /* 0x002fe20000010000 */
[----:B------:R-:W-:Y:S01]  /*12b80*/  SHF.R.U32.HI R136, RZ, 0x5, R175 ;  /* 0x00000005ff887819 */ /* 0x000fe200000116af */
[----:B------:R-:W-:Y:S01]  /*12b90*/  WARPSYNC 0xffffffff ;  /* 0xffffffff00007948 */ /* 0x000fe20003800000 */
[----:B------:R-:W-:Y:S02]  /*12ba0*/  LOP3.LUT R137, R175, 0x1f, RZ, 0xc0, !PT ;  /* 0x0000001faf897812 */ /* 0x000fe400078ec0ff */
[----:B------:R-:W-:-:S07]  /*12bb0*/  LOP3.LUT R136, R136, 0x7, RZ, 0xc0, !PT ;  /* 0x0000000788887812 */ /* 0x000fce00078ec0ff */
[----:B0-----:R-:W-:-:S05]  /*12bc0*/  @!P0 IMAD.IADD R135, R134, 0x1, R136 ;  /* 0x0000000186878824 */ /* 0x001fca00078e0288 */
        /* <DEDUP_REMOVED lines=17> */
[----:B-1----:R-:W-:Y:S01]  /*12ce0*/  MUFU.RCP R185, R184 ;  /* 0x000000b800b97308 */ /* 0x002fe20000001000 */
[----:B0-----:R-:W-:Y:S01]  /*12cf0*/  IMAD.IADD R134, R183, 0x1, R192 ;  /* 0x00000001b7867824 */ /* 0x001fe200078e02c0 */
[----:B------:R-:W0:Y:S06]  /*12d00*/  SHFL.DOWN PT, R139, R132, 0x4, 0x1f ;  /* 0x08801f00848b7f89 */ /* 0x000e2c00000e0000 */
[----:B------:R-:W1:Y:S01]  /*12d10*/  I2F R187, R134 ;  /* 0x0000008600bb7306 */ /* 0x000e620000201400 */
[----:B------:R-:W2:Y:S04]  /*12d20*/  SHFL.DOWN PT, R138, R133, 0x4, 0x1f ;  /* 0x08801f00858a7f89 */ /* 0x000ea800000e0000 */
[----:B------:R-:W3:Y:S03]  /*12d30*/  SHFL.DOWN PT, R183, R134, 0x1, 0x1f ;  /* 0x08201f0086b77f89 */ /* 0x000ee600000e0000 */
[----:B------:R-:W4:Y:S08]  /*12d40*/  I2F R192, R192 ;  /* 0x000000c000c07306 */ /* 0x000f300000201400 */
[----:B-1----:R-:W1:Y:S01]  /*12d50*/  MUFU.RCP R135, R187 ;  /* 0x000000bb00877308 */ /* 0x002e620000001000 */
[----:B0-----:R-:W-:-:S02]  /*12d60*/  FMUL.FTZ R137, R139, R188 ;  /* 0x000000bc8b897220 */ /* 0x001fc40000410000 */
[----:B------:R-:W-:Y:S02]  /*12d70*/  FADD.FTZ R139, -R139, R132 ;  /* 0x000000848b8b7221 */ /* 0x000fe40000010100 */
[----:B------:R-:W-:Y:S02]  /*12d80*/  FFMA.FTZ R190, R186, R132, R137 ;  /* 0x00000084babe7223 */ /* 0x000fe40000010089 */
[----:B------:R-:W-:Y:S02]  /*12d90*/  FMUL.FTZ R139, R139, R139 ;  /* 0x0000008b8b8b7220 */ /* 0x000fe40000410000 */
[----:B------:R-:W-:Y:S02]  /*12da0*/  FMUL.FTZ R137, R185, R190 ;  /* 0x000000beb9897220 */ /* 0x000fe40000410000 */
[----:B------:R-:W-:Y:S02]  /*12db0*/  FMUL.FTZ R139, R139, R186 ;  /* 0x000000ba8b8b7220 */ /* 0x000fe40000410000 */
[----:B--2---:R-:W-:Y:S01]  /*12dc0*/  FADD.FTZ R138, R138, R133 ;  /* 0x000000858a8a7221 */ /* 0x004fe20000010000 */
[----:B------:R-:W4:Y:S01]  /*12dd0*/  SHFL.DOWN PT, R132, R137, 0x2, 0x1f ;  /* 0x08401f0089847f89 */ /* 0x000f2200000e0000 */
[----:B------:R-:W-:-:S04]  /*12de0*/  FMUL.FTZ R139, R139, R188 ;  /* 0x000000bc8b8b7220 */ /* 0x000fc80000410000 */
[----:B------:R-:W-:Y:S02]  /*12df0*/  FFMA.FTZ R138, R185, R139, R138 ;  /* 0x0000008bb98a7223 */ /* 0x000fe4000001008a */
[----:B---3--:R-:W-:Y:S02]  /*12e00*/  IMAD.IADD R185, R134, 0x1, R183 ;  /* 0x0000000186b97824 */ /* 0x008fe400078e02b7 */
[----:B------:R-:W-:Y:S01]  /*12e10*/  I2F R183, R183 ;  /* 0x000000b700b77306 */ /* 0x000fe20000201400 */
[----:B------:R-:W0:Y:S07]  /*12e20*/  SHFL.DOWN PT, R133, R138, 0x2, 0x1f ;  /* 0x08401f008a857f89 */ /* 0x000e2e00000e0000 */
[----:B------:R-:W2:Y:S01]  /*12e30*/  I2F R185, R185 ;  /* 0x000000b900b97306 */ /* 0x000ea20000201400 */
[----:B----4-:R-:W-:-:S02]  /*12e40*/  FMUL.FTZ R139, R132, R192 ;  /* 0x000000c0848b7220 */ /* 0x010fc40000410000 */
[----:B------:R-:W-:Y:S02]  /*12e50*/  FADD.FTZ R132, R137, -R132 ;  /* 0x8000008489847221 */ /* 0x000fe40000010000 */
[----:B------:R-:W-:Y:S02]  /*12e60*/  FFMA.FTZ R186, R184, R137, R139 ;  /* 0x00000089b8ba7223 */ /* 0x000fe4000001008b */
[----:B------:R-:W-:Y:S02]  /*12e70*/  FMUL.FTZ R137, R132, R132 ;  /* 0x0000008484897220 */ /* 0x000fe40000410000 */
[----:B-1----:R-:W-:Y:S02]  /*12e80*/  FMUL.FTZ R186, R135, R186 ;  /* 0x000000ba87ba7220 */ /* 0x002fe40000410000 */
[----:B------:R-:W-:Y:S02]  /*12e90*/  FMUL.FTZ R137, R184, R137 ;  /* 0x00000089b8897220 */ /* 0x000fe40000410000 */
[----:B0-----:R-:W-:Y:S01]  /*12ea0*/  FADD.FTZ R138, R138, R133 ;  /* 0x000000858a8a7221 */ /* 0x001fe20000010000 */
[----:B------:R-:W0:Y:S01]  /*12eb0*/  SHFL.DOWN PT, R139, R186, 0x1, 0x1f ;  /* 0x08201f00ba8b7f89 */ /* 0x000e2200000e0000 */
[----:B------:R-:W-:Y:S01]  /*12ec0*/  FMUL.FTZ R137, R137, R192 ;  /* 0x000000c089897220 */ /* 0x000fe20000410000 */
[----:B--2---:R-:W1:Y:S03]  /*12ed0*/  MUFU.RCP R133, R185 ;  /* 0x000000b900857308 */ /* 0x004e660000001000 */
[----:B------:R-:W-:-:S02]  /*12ee0*/  FFMA.FTZ R137, R135, R137, R138 ;  /* 0x0000008987897223 */ /* 0x000fc4000001008a */
[----:B------:R-:W-:-:S03]  /*12ef0*/  IMAD.MOV.U32 R135, RZ, RZ, c[0x0][0x1e0] ;  /* 0x00007800ff877624 */ /* 0x000fc600078e00ff */
[----:B------:R-:W2:Y:S01]  /*12f00*/  SHFL.DOWN PT, R132, R137, 0x1, 0x1f ;  /* 0x08201f0089847f89 */ /* 0x000ea200000e0000 */
[----:B0-----:R-:W-:Y:S02]  /*12f10*/  FADD.FTZ R134, R186, -R139 ;  /* 0x8000008bba867221 */ /* 0x001fe40000010000 */
[----:B------:R-:W-:Y:S02]  /*12f20*/  FMUL.FTZ R139, R139, R183 ;  /* 0x000000b78b8b7220 */ /* 0x000fe40000410000 */
[----:B------:R-:W-:Y:S02]  /*12f30*/  FMUL.FTZ R134, R134, R134 ;  /* 0x0000008686867220 */ /* 0x000fe40000410000 */
[C---:B------:R-:W-:Y:S02]  /*12f40*/  FFMA.FTZ R186, R187.reuse, R186, R139 ;  /* 0x000000babbba7223 */ /* 0x040fe4000001008b */
[----:B------:R-:W-:Y:S02]  /*12f50*/  FMUL.FTZ R134, R187, R134 ;  /* 0x00000086bb867220 */ /* 0x000fe40000410000 */
[----:B-1----:R-:W-:-:S02]  /*12f60*/  FMUL.FTZ R186, R133, R186 ;  /* 0x000000ba85ba7220 */ /* 0x002fc40000410000 */
[----:B--2---:R-:W-:Y:S02]  /*12f70*/  FADD.FTZ R132, R137, R132 ;  /* 0x0000008489847221 */ /* 0x004fe40000010000 */
[----:B------:R-:W-:Y:S01]  /*12f80*/  FMUL.FTZ R134, R134, R183 ;  /* 0x000000b786867220 */ /* 0x000fe20000410000 */
[----:B------:R-:W0:Y:S03]  /*12f90*/  SHFL.IDX PT, R139, R186, RZ, 0x1f ;  /* 0x00001fffba8b7589 */ /* 0x000e2600000e0000 */
[----:B------:R-:W-:-:S06]  /*12fa0*/  FFMA.FTZ R132, R133, R134, R132 ;  /* 0x0000008685847223 */ /* 0x000fcc0000010084 */
[----:B------:R-:W1:Y:S01]  /*12fb0*/  SHFL.IDX PT, R132, R132, RZ, 0x1f ;  /* 0x00001fff84847589 */ /* 0x000e6200000e0000 */
[C---:B0-----:R-:W-:Y:S01]  /*12fc0*/  FMUL.FTZ R133, R139.reuse, R139 ;  /* 0x0000008b8b857220 */ /* 0x041fe20000410000 */
[----:B------:R-:W-:-:S04]  /*12fd0*/  FSEL R183, R139, RZ, !P0 ;  /* 0x000000ff8bb77208 */ /* 0x000fc80004000000 */
[----:B------:R-:W-:Y:S02]  /*12fe0*/  FSEL R134, R133, RZ, P0 ;  /* 0x000000ff85867208 */ /* 0x000fe40000000000 */
[----:B------:R-:W-:Y:S01]  /*12ff0*/  LOP3.LUT P0, RZ, R136, 0x1f, R175, 0xf8, !PT ;  /* 0x0000001f88ff7812 */ /* 0x000fe2000780f8af */
[----:B-1----:R-:W-:-:S04]  /*13000*/  FFMA.FTZ R133, R132, R135, c[0x0][0x228] ;  /* 0x00008a0084857623 */ /* 0x002fc80000010087 */
[----:B------:R-:W-:-:S06]  /*13010*/  FADD.FTZ R184, R133, R134 ;  /* 0x0000008685b87221 */ /* 0x000fcc0000010000 */
[----:B------:R-:W0:Y:S02]  /*13020*/  MUFU.RSQ R184, R184 ;  /* 0x000000b800b87308 */ /* 0x000e240000001400 */
        /* <DEDUP_REMOVED lines=13> */
[C---:B------:R-:W-:Y:S02]  /*13100*/  FMUL.FTZ R132, R184.reuse, R135 ;  /* 0x00000087b8847220 */ /* 0x040fe40000410000 */
[----:B------:R-:W-:Y:S02]  /*13110*/  IMAD.MOV.U32 R189, RZ, RZ, 0x10 ;  /* 0x00000010ffbd7424 */ /* 0x000fe400078e00ff */
[----:B------:R-:W-:-:S02]  /*13120*/  FMUL.FTZ R185, R184, R133 ;  /* 0x00000085b8b97220 */ /* 0x000fc40000410000 */
[-C--:B-----5:R-:W-:Y:S02]  /*13130*/  FFMA.FTZ R135, R91, R134.reuse, R99 ;  /* 0x000000865b877223 */ /* 0x0a0fe40000010063 */
[----:B------:R-:W-:Y:S02]  /*13140*/  FFMA.FTZ R139, R87, R134, R95 ;  /* 0x00000086578b7223 */ /* 0x000fe4000001005f */
[-C--:B------:R-:W-:Y:S02]  /*13150*/  FFMA.FTZ R134, R90, R137.reuse, R98 ;  /* 0x000000895a867223 */ /* 0x080fe40000010062 */
[----:B------:R-:W-:Y:S02]  /*13160*/  FFMA.FTZ R138, R86, R137, R94 ;  /* 0x00000089568a7223 */ /* 0x000fe4000001005e */
[-C--:B------:R-:W-:Y:S02]  /*13170*/  FFMA.FTZ R133, R89, R132.reuse, R97 ;  /* 0x0000008459857223 */ /* 0x080fe40000010061 */
[----:B------:R-:W-:-:S02]  /*13180*/  FFMA.FTZ R137, R85, R132, R93 ;  /* 0x0000008455897223 */ /* 0x000fc4000001005d */
[----:B------:R-:W-:-:S04]  /*13190*/  IMAD.WIDE.U32 R186, R176, R189, c[0x0][0x208] ;  /* 0x00008200b0ba7625 */ /* 0x000fc800078e00bd */
[----:B------:R-:W-:Y:S02]  /*131a0*/  FFMA.FTZ R132, R88, R185, R96 ;  /* 0x000000b958847223 */ /* 0x000fe40000010060 */
[C---:B------:R-:W-:Y:S01]  /*131b0*/  IMAD.WIDE.U32 R188, R176.reuse, R189, c[0x0][0x210] ;  /* 0x00008400b0bc7625 */ /* 0x040fe200078e00bd */
[----:B------:R-:W-:Y:S02]  /*131c0*/  IADD3 R176, R176, 0x100, RZ ;  /* 0x00000100b0b07810 */ /* 0x000fe40007ffe0ff */
[----:B------:R0:W-:Y:S01]  /*131d0*/  STG.E.128 [R186.64], R132 ;  /* 0x00000084ba007986 */ /* 0x0001e2000c101d04 */
[----:B------:R-:W-:-:S05]  /*131e0*/  FFMA.FTZ R136, R84, R185, R92 ;  /* 0x000000b954887223 */ /* 0x000fca000001005c */
[----:B------:R0:W-:Y:S02]  /*131f0*/  STG.E.128 [R188.64], R136 ;  /* 0x00000088bc007986 */ /* 0x0001e4000c101d04 */
.L_x_18738:
[----:B------:R-:W-:Y:S05]  /*13200*/  BSYNC B0 ;  /* 0x0000000000007941 */ /* 0x000fea0003800000 */
.L_x_18737:
        /* <DEDUP_REMOVED lines=10> */
[----:B------:R-:W-:Y:S02]  /*132b0*/  IMAD.MOV.U32 R189, RZ, RZ, 0x10 ;  /* 0x00000010ffbd7424 */ /* 0x000fe400078e00ff */
[----:B------:R-:W-:Y:S02]  /*132c0*/  FMUL.FTZ R185, R184, R133 ;  /* 0x00000085b8b97220 */ /* 0x000fe40000410000 */
[-C--:B-----5:R-:W-:Y:S02]  /*132d0*/  FFMA.FTZ R135, R75, R134.reuse, R83 ;  /* 0x000000864b877223 */ /* 0x0a0fe40000010053 */
[----:B------:R-:W-:Y:S02]  /*132e0*/  FFMA.FTZ R139, R71, R134, R79 ;  /* 0x00000086478b7223 */ /* 0x000fe4000001004f */
[----:B------:R-:W-:-:S02]  /*132f0*/  FFMA.FTZ R134, R74, R137, R82 ;  /* 0x000000894a867223 */ /* 0x000fc40000010052 */
[----:B------:R-:W-:Y:S02]  /*13300*/  FFMA.FTZ R138, R70, R137, R78 ;  /* 0x00000089468a7223 */ /* 0x000fe4000001004e */
[-C--:B------:R-:W-:Y:S02]  /*13310*/  FFMA.FTZ R133, R73, R132.reuse, R81 ;  /* 0x0000008449857223 */ /* 0x080fe40000010051 */
[----:B------:R-:W-:Y:S02]  /*13320*/  FFMA.FTZ R137, R69, R132, R77 ;  /* 0x0000008445897223 */ /* 0x000fe4000001004d */
[----:B------:R-:W-:-:S04]  /*13330*/  IMAD.WIDE.U32 R186, R176, R189, c[0x0][0x208] ;  /* 0x00008200b0ba7625 */ /* 0x000fc800078e00bd */
[----:B------:R-:W-:Y:S02]  /*13340*/  FFMA.FTZ R132, R72, R185, R80 ;  /* 0x000000b948847223 */ /* 0x000fe40000010050 */
[C---:B------:R-:W-:Y:S01]  /*13350*/  IMAD.WIDE.U32 R188, R176.reuse, R189, c[0x0][0x210] ;  /* 0x00008400b0bc7625 */ /* 0x040fe200078e00bd */
[----:B------:R-:W-:Y:S02]  /*13360*/  IADD3 R176, R176, 0x100, RZ ;  /* 0x00000100b0b07810 */ /* 0x000fe40007ffe0ff */
[----:B------:R0:W-:Y:S01]  /*13370*/  STG.E.128 [R186.64], R132 ;  /* 0x00000084ba007986 */ /* 0x0001e2000c101d04 */
[----:B------:R-:W-:-:S05]  /*13380*/  FFMA.FTZ R136, R68, R185, R76 ;  /* 0x000000b944887223 */ /* 0x000fca000001004c */
[----:B------:R0:W-:Y:S02]  /*13390*/  STG.E.128 [R188.64], R136 ;  /* 0x00000088bc007986 */ /* 0x0001e4000c101d04 */
.L_x_18740:
[----:B------:R-:W-:Y:S05]  /*133a0*/  BSYNC B0 ;  /* 0x0000000000007941 */ /* 0x000fea0003800000 */
.L_x_18739:
        /* <DEDUP_REMOVED lines=25> */
.L_x_18742:
[----:B------:R-:W-:Y:S05]  /*13540*/  BSYNC B0 ;  /* 0x0000000000007941 */ /* 0x000fea0003800000 */
.L_x_18741:
        /* <DEDUP_REMOVED lines=25> */
.L_x_18744:
[----:B------:R-:W-:Y:S05]  /*136e0*/  BSYNC B0 ;  /* 0x0000000000007941 */ /* 0x000fea0003800000 */
.L_x_18743:
        /* <DEDUP_REMOVED lines=25> */
.L_x_18746:
[----:B------:R-:W-:Y:S05]  /*13880*/  BSYNC B0 ;  /* 0x0000000000007941 */ /* 0x000fea0003800000 */
.L_x_18745:
        /* <DEDUP_REMOVED lines=12> */
[-C--:B-----5:R-:W-:Y:S02]  /*13950*/  FFMA.FTZ R135, R11, R134.reuse, R19 ;  /* 0x000000860b877223 */ /* 0x0a0fe40000010013 */
[----:B------:R-:W-:Y:S02]  /*13960*/  FFMA.FTZ R139, R7, R134, R15 ;  /* 0x00000086078b7223 */ /* 0x000fe4000001000f */
[-C--:B------:R-:W-:Y:S02]  /*13970*/  FFMA.FTZ R134, R10, R137.reuse, R18 ;  /* 0x000000890a867223 */ /* 0x080fe40000010012 */
[----:B------:R-:W-:-:S02]  /*13980*/  FFMA.FTZ R138, R6, R137, R14 ;  /* 0x00000089068a7223 */ /* 0x000fc4000001000e */
[-C--:B------:R-:W-:Y:S02]  /*13990*/  FFMA.FTZ R133, R9, R132.reuse, R17 ;  /* 0x0000008409857223 */ /* 0x080fe40000010011 */
[----:B------:R-:W-:Y:S02]  /*139a0*/  FFMA.FTZ R137, R5, R132, R13 ;  /* 0x0000008405897223 */ /* 0x000fe4000001000d */
[----:B------:R-:W-:-:S04]  /*139b0*/  IMAD.WIDE.U32 R184, R176, R187, c[0x0][0x208] ;  /* 0x00008200b0b87625 */ /* 0x000fc800078e00bb */
[----:B------:R-:W-:Y:S02]  /*139c0*/  FFMA.FTZ R132, R8, R183, R16 ;  /* 0x000000b708847223 */ /* 0x000fe40000010010 */
[----:B------:R-:W-:-:S03]  /*139d0*/  IMAD.WIDE.U32 R186, R176, R187, c[0x0][0x210] ;  /* 0x00008400b0ba7625 */ /* 0x000fc600078e00bb */
[----:B------:R0:W-:Y:S01]  /*139e0*/  STG.E.128 [R184.64], R132 ;  /* 0x00000084b8007986 */ /* 0x0001e2000c101d04 */
[----:B------:R-:W-:-:S05]  /*139f0*/  FFMA.FTZ R136, R4, R183, R12 ;  /* 0x000000b704887223 */ /* 0x000fca000001000c */
[----:B------:R0:W-:Y:S02]  /*13a00*/  STG.E.128 [R186.64], R136 ;  /* 0x00000088ba007986 */ /* 0x0001e4000c101d04 */
.L_x_18748:
[----:B------:R-:W-:Y:S05]  /*13a10*/  BSYNC B0 ;  /* 0x0000000000007941 */ /* 0x000fea0003800000 */
.L_x_18747:
[----:B------:R-:W-:Y:S02]  /*13a20*/  LOP3.LUT P0, RZ, R145, 0xff, RZ, 0xc0, !PT ;  /* 0x000000ff91ff7812 */ /* 0x000fe4000780c0ff */
[----:B------:R-:W-:Y:S02]  /*13a30*/  IADD3 R163, R163, c[0x0][0x160], RZ ;  /* 0x00005800a3a37a10 */ /* 0x000fe40007ffe0ff */
[----:B------:R-:W-:Y:S02]  /*13a40*/  SEL R145, RZ, 0x1, P0 ;  /* 0x00000001ff917807 */ /* 0x000fe40000000000 */
[----:B------:R-:W-:-:S13]  /*13a50*/  ISETP.GE.AND P0, PT, R163, c[0x0][0x164], PT ;  /* 0x00005900a3007a0c */ /* 0x000fda0003f06270 */
[----:B01---5:R-:W-:Y:S01]  /*13a60*/  @P0 CALL.REL.NOINC `(.L_x_18749) ;  /* 0x0000001000000944 */ /* 0x023fe20003c00000 */
[----:B------:R-:W-:Y:S05]  /*13a70*/  BRA `(.L_x_18750) ;  /* 0xfffed70000007947 */ /* 0x000fea000383ffff */
.L_x_18749:
[----:B------:R-:W-:Y:S05]  /*13a80*/  EXIT ;  /* 0x000000000000794d */ /* 0x000fea0003800000 */
.L_x_18735:
[----:B------:R-:W-:Y:S01]  /*13a90*/  IMAD.MOV.U32 R184, RZ, RZ, 0x1 ;  /* 0x00000001ffb87424 */ /* 0x000fe200078e00ff */
[----:B------:R-:W-:Y:S01]  /*13aa0*/  MOV R136, 0x13ae0 ;  /* 0x00013ae000887802 */ /* 0x000fe20000000f00 */
[----:B------:R-:W-:Y:S02]  /*13ab0*/  IMAD.MOV.U32 R138, RZ, RZ, 0x1f ;  /* 0x0000001fff8a7424 */ /* 0x000fe400078e00ff */
[----:B------:R-:W-:Y:S02]  /*13ac0*/  IMAD.MOV.U32 R139, RZ, RZ, -0x1 ;  /* 0xffffffffff8b7424 */ /* 0x000fe400078e00ff */
[----:B-1---5:R-:W-:Y:S05]  /*13ad0*/  CALL.REL.NOINC `($__internal_76_$__cuda_sm70_shflsync_bfly_p) ;  /* 0x000006c000007944 */ /* 0x022fea0003c00000 */
[----:B-1----:R-:W-:Y:S01]  /*13ae0*/  IMAD.MOV.U32 R132, RZ, RZ, R184 ;  /* 0x000000ffff847224 */ /* 0x002fe200078e00b8 */
[----:B0-----:R-:W-:Y:S05]  /*13af0*/  BRA `(.L_x_18751) ;  /* 0xffffec0000007947 */ /* 0x001fea000383ffff */
.L_x_18736:
[----:B------:R-:W-:Y:S01]  /*13b00*/  IMAD.MOV.U32 R184, RZ, RZ, 0x2 ;  /* 0x00000002ffb87424 */ /* 0x000fe200078e00ff */
[----:B------:R-:W-:Y:S01]  /*13b10*/  MOV R139, 0xffffffff ;  /* 0xffffffff008b7802 */ /* 0x000fe20000000f00 */
[----:B------:R-:W-:Y:S01]  /*13b20*/  IMAD.MOV.U32 R138, RZ, RZ, 0x1f ;  /* 0x0000001fff8a7424 */ /* 0x000fe200078e00ff */
[----:B------:R-:W-:Y:S02]  /*13b30*/  MOV R136, 0x13b50 ;  /* 0x00013b5000887802 */ /* 0x000fe40000000f00 */
[----:B-1---5:R-:W-:Y:S05]  /*13b40*/  CALL.REL.NOINC `($__internal_76_$__cuda_sm70_shflsync_bfly_p) ;  /* 0x0000065000007944 */ /* 0x022fea0003c00000 */
[----:B01----:R-:W-:Y:S01]  /*13b50*/  FADD.FTZ R133, R133, R184 ;  /* 0x000000b885857221 */ /* 0x003fe20000010000 */
[----:B------:R-:W-:Y:S01]  /*13b60*/  MOV R136, 0x13bb0 ;  /* 0x00013bb000887802 */ /* 0x000fe20000000f00 */
[----:B------:R-:W-:-:S02]  /*13b70*/  IMAD.MOV.U32 R184, RZ, RZ, 0x4 ;  /* 0x00000004ffb87424 */ /* 0x000fc400078e00ff */
[----:B------:R-:W-:Y:S02]  /*13b80*/  IMAD.MOV.U32 R138, RZ, RZ, 0x1f ;  /* 0x0000001fff8a7424 */ /* 0x000fe400078e00ff */
[----:B------:R-:W-:Y:S02]  /*13b90*/  IMAD.MOV.U32 R139, RZ, RZ, -0x1 ;  /* 0xffffffffff8b7424 */ /* 0x000fe400078e00ff */
[----:B------:R-:W-:Y:S05]  /*13ba0*/  CALL.REL.NOINC `($__internal_76_$__cuda_sm70_shflsync_bfly_p) ;  /* 0x000005f000007944 */ /* 0x000fea0003c00000 */
[----:B01----:R-:W-:Y:S01]  /*13bb0*/  FADD.FTZ R133, R133, R184 ;  /* 0x000000b885857221 */ /* 0x003fe20000010000 */
[----:B------:R-:W-:Y:S01]  /*13bc0*/  MOV R136, 0x13c10 ;  /* 0x00013c1000887802 */ /* 0x000fe20000000f00 */
[----:B------:R-:W-:Y:S02]  /*13bd0*/  IMAD.MOV.U32 R184, RZ, RZ, 0x8 ;  /* 0x00000008ffb87424 */ /* 0x000fe400078e00ff */
[----:B------:R-:W-:Y:S02]  /*13be0*/  IMAD.MOV.U32 R138, RZ, RZ, 0x1f ;  /* 0x0000001fff8a7424 */ /* 0x000fe400078e00ff */
[----:B------:R-:W-:Y:S02]  /*13bf0*/  IMAD.MOV.U32 R139, RZ, RZ, -0x1 ;  /* 0xffffffffff8b7424 */ /* 0x000fe400078e00ff */
[----:B------:R-:W-:Y:S05]  /*13c00*/  CALL.REL.NOINC `($__internal_76_$__cuda_sm70_shflsync_bfly_p) ;  /* 0x0000059000007944 */ /* 0x000fea0003c00000 */
[----:B01----:R-:W-:Y:S01]  /*13c10*/  FADD.FTZ R133, R133, R184 ;  /* 0x000000b885857221 */ /* 0x003fe20000010000 */
[----:B------:R-:W-:Y:S01]  /*13c20*/  HFMA2.MMA R184, -RZ, RZ, 0, 9.5367431640625e-07 ;  /* 0x00000010ffb87435 */ /* 0x000fe200000001ff */
[----:B------:R-:W-:Y:S01]  /*13c30*/  IMAD.MOV.U32 R138, RZ, RZ, 0x1f ;  /* 0x0000001fff8a7424 */ /* 0x000fe200078e00ff */
[----:B------:R-:W-:Y:S01]  /*13c40*/  MOV R136, 0x13c70 ;  /* 0x00013c7000887802 */ /* 0x000fe20000000f00 */
[----:B------:R-:W-:-:S03]  /*13c50*/  IMAD.MOV.U32 R139, RZ, RZ, -0x1 ;  /* 0xffffffffff8b7424 */ /* 0x000fc600078e00ff */
[----:B------:R-:W-:Y:S05]  /*13c60*/  CALL.REL.NOINC `($__internal_76_$__cuda_sm70_shflsync_bfly_p) ;  /* 0x0000053000007944 */ /* 0x000fea0003c00000 */
[----:B-1----:R-:W-:Y:S01]  /*13c70*/  FADD.FTZ R132, R133, R184 ;  /* 0x000000b885847221 */ /* 0x002fe20000010000 */
[----:B------:R-:W-:Y:S01]  /*13c80*/  ISETP.NE.AND P5, PT, R182, RZ, PT ;  /* 0x000000ffb600720c */ /* 0x000fe20003fa5270 */
        /* <DEDUP_REMOVED lines=15> */
[----:B------:R-:W-:-:S04]  /*13d80*/  IMAD.MOV.U32 R138, RZ, RZ, 0x1f ;  /* 0x0000001fff8a7424 */ /* 0x000fc800078e00ff */
        /* <DEDUP_REMOVED lines=38> */
[----:B------:R-:W-:Y:S05]  /*13ff0*/  CALL.REL.NOINC `($__internal_76_$__cuda_sm70_shflsync_bfly_p) ;  /* 0x000001a000007944 */ /* 0x000fea0003c00000 */
[----:B01----:R-:W-:Y:S01]  /*14000*/  FADD.FTZ R133, R133, R184 ;  /* 0x000000b885857221 */ /* 0x003fe20000010000 */
[----:B------:R-:W-:Y:S01]  /*14010*/  MOV R138, 0x1f ;  /* 0x0000001f008a7802 */ /* 0x000fe20000000f00 */
[----:B------:R-:W-:Y:S01]  /*14020*/  IMAD.MOV.U32 R184, RZ, RZ, 0x2 ;  /* 0x00000002ffb87424 */ /* 0x000fe200078e00ff */
[----:B------:R-:W-:Y:S01]  /*14030*/  MOV R136, 0x14060 ;  /* 0x0001406000887802 */ /* 0x000fe20000000f00 */
[----:B------:R-:W-:Y:S02]  /*14040*/  IMAD.MOV.U32 R139, RZ, RZ, -0x1 ;  /* 0xffffffffff8b7424 */ /* 0x000fe400078e00ff */
[----:B------:R-:W-:Y:S05]  /*14050*/  CALL.REL.NOINC `($__internal_76_$__cuda_sm70_shflsync_bfly_p) ;  /* 0x0000014000007944 */ /* 0x000fea0003c00000 */
[----:B01----:R-:W-:Y:S01]  /*14060*/  FADD.FTZ R133, R133, R184 ;  /* 0x000000b885857221 */ /* 0x003fe20000010000 */
[----:B------:R-:W-:Y:S01]  /*14070*/  MOV R136, 0x140c0 ;  /* 0x000140c000887802 */ /* 0x000fe20000000f00 */
[----:B------:R-:W-:Y:S02]  /*14080*/  IMAD.MOV.U32 R184, RZ, RZ, 0x4 ;  /* 0x00000004ffb87424 */ /* 0x000fe400078e00ff */
[----:B------:R-:W-:Y:S02]  /*14090*/  IMAD.MOV.U32 R138, RZ, RZ, 0x1f ;  /* 0x0000001fff8a7424 */ /* 0x000fe400078e00ff */
[----:B------:R-:W-:-:S02]  /*140a0*/  IMAD.MOV.U32 R139, RZ, RZ, -0x1 ;  /* 0xffffffffff8b7424 */ /* 0x000fc400078e00ff */
[----:B------:R-:W-:Y:S05]  /*140b0*/  CALL.REL.NOINC `($__internal_76_$__cuda_sm70_shflsync_bfly_p) ;  /* 0x000000e000007944 */ /* 0x000fea0003c00000 */
[----:B01----:R-:W-:Y:S01]  /*140c0*/  FADD.FTZ R133, R133, R184 ;  /* 0x000000b885857221 */ /* 0x003fe20000010000 */
[----:B------:R-:W-:Y:S01]  /*140d0*/  MOV R139, 0xffffffff ;  /* 0xffffffff008b7802 */ /* 0x000fe20000000f00 */
[----:B------:R-:W-:Y:S01]  /*140e0*/  IMAD.MOV.U32 R184, RZ, RZ, 0x8 ;  /* 0x00000008ffb87424 */ /* 0x000fe200078e00ff */
[----:B------:R-:W-:Y:S01]  /*140f0*/  MOV R136, 0x14120 ;  /* 0x0001412000887802 */ /* 0x000fe20000000f00 */
[----:B------:R-:W-:-:S02]  /*14100*/  IMAD.MOV.U32 R138, RZ, RZ, 0x1f ;  /* 0x0000001fff8a7424 */ /* 0x000fc400078e00ff */
[----:B------:R-:W-:Y:S05]  /*14110*/  CALL.REL.NOINC `($__internal_76_$__cuda_sm70_shflsync_bfly_p) ;  /* 0x0000008000007944 */ /* 0x000fea0003c00000 */
[----:B-1----:R-:W-:Y:S01]  /*14120*/  FADD.FTZ R135, R133, R184 ;  /* 0x000000b885877221 */ /* 0x002fe20000010000 */
[----:B------:R-:W-:Y:S01]  /*14130*/  MOV R136, 0x14190 ;  /* 0x0001419000887802 */ /* 0x000fe20000000f00 */
[----:B------:R-:W-:-:S02]  /*14140*/  IMAD.MOV.U32 R184, RZ, RZ, 0x10 ;  /* 0x00000010ffb87424 */ /* 0x000fc400078e00ff */
[----:B0-----:R-:W-:Y:S02]  /*14150*/  IMAD.MOV.U32 R138, RZ, RZ, 0x1f ;  /* 0x0000001fff8a7424 */ /* 0x001fe400078e00ff */
[----:B------:R-:W-:Y:S02]  /*14160*/  IMAD.MOV.U32 R139, RZ, RZ, -0x1 ;  /* 0xffffffffff8b7424 */ /* 0x000fe400078e00ff */
[----:B------:R-:W-:Y:S02]  /*14170*/  IMAD.MOV.U32 R133, RZ, RZ, R135 ;  /* 0x000000ffff857224 */ /* 0x000fe400078e0087 */
[----:B------:R-:W-:Y:S05]  /*14180*/  CALL.REL.NOINC `($__internal_76_$__cuda_sm70_shflsync_bfly_p) ;  /* 0x0000001000007944 */ /* 0x000fea0003c00000 */
[----:B01----:R-:W-:Y:S05]  /*14190*/  BRA `(.L_x_18752) ;  /* 0xffffe9c000007947 */ /* 0x003fea000383ffff */
        .weak           $__internal_76_$__cuda_sm70_shflsync_bfly_p
        .type           $__internal_76_$__cuda_sm70_shflsync_bfly_p,@function
        .size           $__internal_76_$__cuda_sm70_shflsync_bfly_p,(.L_x_20056 - $__internal_76_$__cuda_sm70_shflsync_bfly_p)
$__internal_76_$__cuda_sm70_shflsync_bfly_p:
[----:B------:R-:W-:Y:S01]  /*141a0*/  IMAD.MOV.U32 R137, RZ, RZ, 0x0 ;  /* 0x00000000ff897424 */ /* 0x000fe200078e00ff */
[----:B------:R-:W-:Y:S04]  /*141b0*/  WARPSYNC R139 ;  /* 0x0000008b00007348 */ /* 0x000fe80003800000 */
[----:B------:R0:W1:Y:S01]  /*141c0*/  SHFL.BFLY PT, R184, R133, R184, R138 ;  /* 0x0c0000b885b87389 */ /* 0x00006200000e008a */
[----:B------:R-:W-:Y:S05]  /*141d0*/  RET.REL.NODEC R136 `(_ZN10layer_norm31ln_parallel_residual_fwd_kernelINS_13Kernel_traitsIfffffjLj6144ELj1ELj1ELj8ELj16ENS_18Kernel_traits_baseILj6144EfffffjLj256EEEEELb1ELb0ELb0EEEvNS_9FwdParamsE) ;  /* 0xfffebe2088007950 */ /* 0x000fea0003c3ffff */
.L_x_18753:
        /* <DEDUP_REMOVED lines=10> */
.L_x_20056:


//--------------------- .text._ZN10layer_norm31ln_parallel_residual_fwd_kernelINS_13Kernel_traitsIfffffjLj6144ELj1ELj1ELj8ELj16ENS_18Kernel_traits_baseILj6144EfffffjLj256EEEEELb1ELb0ELb1EEEvNS_9FwdParamsE --------------------------
	.section	.text._ZN10layer_norm31ln_parallel_residual_fwd_kernelINS_13Kernel_traitsIfffffjLj6144ELj1ELj1ELj8ELj16ENS_18Kernel_traits_baseILj6144EfffffjLj256EEEEELb1ELb0ELb1EEEvNS_9FwdParamsE,"ax",@progbits
	.sectioninfo	@"SHI_REGISTERS=200"
	.align	128
        .global         _ZN10layer_norm31ln_parallel_residual_fwd_kernelINS_13Kernel_traitsIfffffjLj6144ELj1ELj1ELj8ELj16ENS_18Kernel_traits_baseILj6144EfffffjLj256EEEEELb1ELb0ELb1EEEvNS_9FwdParamsE
        .type           _ZN10layer_norm31ln_parallel_residual_fwd_kernelINS_13Kernel_traitsIfffffjLj6144ELj1ELj1ELj8ELj16ENS_18Kernel_traits_baseILj6144EfffffjLj256EEEEELb1ELb0ELb1EEEvNS_9FwdParamsE,@function
        .size           _ZN10layer_norm31ln_parallel_residual_fwd_kernelINS_13Kernel_traitsIfffffjLj6144ELj1ELj1ELj8ELj16ENS_18Kernel_traits_baseILj6144EfffffjLj256EEEEELb1ELb0ELb1EEEvNS_9FwdParamsE,(.L_x_20057 - _ZN10layer_norm31ln_parallel_residual_fwd_kernelINS_13Kernel_traitsIfffffjLj6144ELj1ELj1ELj8ELj16ENS_18Kernel_traits_baseILj6144EfffffjLj256EEEEELb1ELb0ELb1EEEvNS_9FwdParamsE)
        .other          _ZN10layer_norm31ln_parallel_residual_fwd_kernelINS_13Kernel_traitsIfffffjLj6144ELj1ELj1ELj8ELj16ENS_18Kernel_traits_baseILj6144EfffffjLj256EEEEELb1ELb0ELb1EEEvNS_9FwdParamsE,@"STO_CUDA_ENTRY STV_DEFAULT"
_ZN10layer_norm31ln_parallel_residual_fwd_kernelINS_13Kernel_traitsIfffffjLj6144ELj1ELj1ELj8ELj16ENS_18Kernel_traits_baseILj6144EfffffjLj256EEEEELb1ELb0ELb1EEEvNS_9FwdParamsE:
.text._ZN10layer_norm31ln_parallel_residual_fwd_kernelINS_13Kernel_traitsIfffffjLj6144ELj1ELj1ELj8ELj16ENS_18Kernel_traits_baseILj6144EfffffjLj256EEEEELb1ELb0ELb1EEEvNS_9FwdParamsE:
        /* <DEDUP_REMOVED lines=9> */
[----:B------:R-:W-:Y:S01]  /*0090*/  @P1 MOV R4, R168 ;  /* 0x000000a800041202 */ /* 0x000fe20000000f00 */
[----:B------:R-:W-:-:S05]  /*00a0*/  @P1 IMAD.MOV.U32 R5, RZ, RZ, R169 ;  /* 0x000000ffff051224 */ /* 0x000fca00078e00a9 */
[----:B------:R1:W5:Y:S01]  /*00b0*/  @P1 LDG.E.64 R106, [R4.64] ;  /* 0x00000004046a1981 */ /* 0x000362000c1e1b00 */
[----:B------:R-:W-:Y:S01]  /*00c0*/  IMAD.MOV.U32 R2, RZ, RZ, c[0x0][0x230] ;  /* 0x00008c00ff027624 */ /* 0x000fe200078e00ff */
[----:B0-----:R-:W-:Y:S01]  /*00d0*/  SHF.L.U32 R0, R152, 0x4, RZ ;  /* 0x0000000498007819 */ /* 0x001fe200000006ff */
        /* <DEDUP_REMOVED lines=81> */
[----:B------:R-:W-:Y:S01]  /*05f0*/  ULDC.U8 UR6, c[0x0][0x1f0] ;  /* 0x00007c0000067ab9 */ /* 0x000fe20000000000 */
[C---:B------:R-:W-:Y:S02]  /*0600*/  IADD3 R135, R3.reuse, 0x76cf5d0a, RZ ;  /* 0x76cf5d0a03877810 */ /* 0x040fe40007ffe0ff */
[----:B------:R-:W-:Y:S02]  /*0610*/  IADD3 R136, R3, 0x32370b8f, RZ ;  /* 0x32370b8f03887810 */ /* 0x000fe40007ffe0ff */
[----:B------:R-:W-:Y:S01]  /*0620*/  IADD3 R137, R2, -0x255992d5, RZ ;  /* 0xdaa66d2b02897810 */ /* 0x000fe20007ffe0ff */
        /* <DEDUP_REMOVED lines=51> */
[----:B------:R-:W-:Y:S02]  /*0960*/  IMAD.MOV.U32 R0, RZ, RZ, 0x1 ;  /* 0x00000001ff007424 */ /* 0x000fe400078e00ff */
[----:B------:R-:W-:Y:S02]  /*0970*/  IMAD R158, R102, -0x326172a9, RZ ;  /* 0xcd9e8d57669e7824 */ /* 0x000fe400078e02ff */
.L_x_19147:
[----:B------:R-:W-:Y:S01]  /*0980*/  ISETP.NE.U32.AND P0, PT, RZ, c[0x0][0x178], PT ;  /* 0x00005e00ff007a0c */ /* 0x000fe20003f05070 */
[----:B------:R-:W-:Y:S01]  /*0990*/  IMAD R108, R162, c[0x0][0x168], RZ ;  /* 0x00005a00a26c7a24 */ /* 0x000fe200078e02ff */
[----:B------:R-:W-:Y:S02]  /*09a0*/  ISETP.NE.U32.AND P1, PT, RZ, c[0x0][0x180], PT ;  /* 0x00006000ff007a0c */ /* 0x000fe40003f25070 */
[----:B------:R-:W-:Y:S02]  /*09b0*/  ISETP.NE.AND.EX P3, PT, RZ, c[0x0][0x17c], PT, P0 ;  /* 0x00005f00ff007a0c */ /* 0x000fe40003f65300 */
[----:B------:R-:W-:-:S02]  /*09c0*/  ISETP.NE.AND.EX P0, PT, RZ, c[0x0][0x184], PT, P1 ;  /* 0x00006100ff007a0c */ /* 0x000fc40003f05310 */
[----:B------:R-:W-:Y:S01]  /*09d0*/  SHF.R.S32.HI R109, RZ, 0x1f, R108 ;  /* 0x0000001fff6d7819 */ /* 0x000fe2000001146c */
[----:B------:R-:W-:Y:S01]  /*09e0*/  BSSY B0, `(.L_x_18754) ;  /* 0x0000019000007945 */ /* 0x000fe20003800000 */
[----:B------:R-:W-:Y:S02]  /*09f0*/  P2R R172, PR, RZ, 0x8 ;  /* 0x00000008ffac7803 */ /* 0x000fe40000000000 */
[----:B------:R-:W-:-:S04]  /*0a00*/  LEA.HI R170, R109, R108, RZ, 0x2 ;  /* 0x0000006c6daa7211 */ /* 0x000fc800078f10ff */
[----:B------:R-:W-:Y:S01]  /*0a10*/  LEA.HI.SX32 R170, R170, R167, 0x1e ;  /* 0x000000a7aaaa7211 */ /* 0x000fe200078ff2ff */
[----:B------:R-:W-:-:S03]  /*0a20*/  IMAD.MOV.U32 R167, RZ, RZ, 0x10 ;  /* 0x00000010ffa77424 */ /* 0x000fc600078e00ff */
        /* <DEDUP_REMOVED lines=19> */
.L_x_18755:
[----:B0-----:R-:W-:Y:S02]  /*0b60*/  IMAD.MOV.U32 R120, RZ, RZ, R158 ;  /* 0x000000ffff787224 */ /* 0x001fe400078e009e */
.L_x_18756:
[----:B------:R-:W-:Y:S05]  /*0b70*/  BSYNC B0 ;  /* 0x0000000000007941 */ /* 0x000fea0003800000 */
.L_x_18754:
        /* <DEDUP_REMOVED lines=16> */
.L_x_18760:
[----:B------:R-:W-:Y:S05]  /*0c80*/  BSYNC B1 ;  /* 0x0000000000017941 */ /* 0x000fea0003800000 */
.L_x_18759:
        /* <DEDUP_REMOVED lines=44> */
.L_x_18758:
[----:B------:R-:W-:Y:S05]  /*0f50*/  BSYNC B0 ;  /* 0x0000000000007941 */ /* 0x000fea0003800000 */
.L_x_18757:
[----:B------:R-:W0:Y:S01]  /*0f60*/  I2F.U32 R112, R120 ;  /* 0x0000007800707306 */ /* 0x000e220000201000 */
[----:B------:R-:W-:Y:S01]  /*0f70*/  HFMA2.MMA R169, -RZ, RZ, 0.1171875, 0 ;  /* 0x2f800000ffa97435 */ /* 0x000fe200000001ff */
[----:B------:R-:W-:Y:S01]  /*0f80*/  ISETP.NE.U32.AND P1, PT, RZ, c[0x0][0x178], PT ;  /* 0x00005e00ff007a0c */ /* 0x000fe20003f25070 */
[----:B-----5:R-:W-:-:S03]  /*0f90*/  FMUL.FTZ R108, R108, c[0x0][0x1e8] ;  /* 0x00007a006c6c7a20 */ /* 0x020fc60000410000 */
        /* <DEDUP_REMOVED lines=11> */
.L_x_18761:
        /* <DEDUP_REMOVED lines=12> */
.L_x_18764:
[----:B------:R-:W-:Y:S02]  /*1110*/  IMAD.MOV.U32 R120, RZ, RZ, R158 ;  /* 0x000000ffff787224 */ /* 0x000fe400078e009e */
.L_x_18765:
[----:B------:R-:W-:Y:S05]  /*1120*/  BSYNC B0 ;  /* 0x0000000000007941 */ /* 0x000fea0003800000 */
.L_x_18763:
        /* <DEDUP_REMOVED lines=16> */
.L_x_18769:
[----:B------:R-:W-:Y:S05]  /*1230*/  BSYNC B1 ;  /* 0x0000000000017941 */ /* 0x000fea0003800000 */
.L_x_18768:
        /* <DEDUP_REMOVED lines=43> */
.L_x_18767:
[----:B------:R-:W-:Y:S05]  /*14f0*/  BSYNC B0 ;  /* 0x0000000000007941 */ /* 0x000fea0003800000 */
.L_x_18766:
        /* <DEDUP_REMOVED lines=8> */
.L_x_18762:
        /* <DEDUP_REMOVED lines=12> */
.L_x_18771:
[----:B------:R-:W-:Y:S02]  /*1640*/  IMAD.MOV.U32 R120, RZ, RZ, R158 ;  /* 0x000000ffff787224 */ /* 0x000fe400078e009e */
.L_x_18772:
[----:B------:R-:W-:Y:S05]  /*1650*/  BSYNC B0 ;  /* 0x0000000000007941 */ /* 0x000fea0003800000 */
.L_x_18770:
        /* <DEDUP_REMOVED lines=16> */
.L_x_18776:
[----:B------:R-:W-:Y:S05]  /*1760*/  BSYNC B1 ;  /* 0x0000000000017941 */ /* 0x000fea0003800000 */
.L_x_18775:
        /* <DEDUP_REMOVED lines=44> */
.L_x_18774:
[----:B------:R-:W-:Y:S05]  /*1a30*/  BSYNC B0 ;  /* 0x0000000000007941 */ /* 0x000fea0003800000 */
.L_x_18773:
        /* <DEDUP_REMOVED lines=11> */
.L_x_18777:
        /* <DEDUP_REMOVED lines=12> */
.L_x_18780:
[----:B------:R-:W-:Y:S02]  /*1bb0*/  IMAD.MOV.U32 R120, RZ, RZ, R158 ;  /* 0x000000ffff787224 */ /* 0x000fe400078e009e */
.L_x_18781:
[----:B------:R-:W-:Y:S05]  /*1bc0*/  BSYNC B0 ;  /* 0x0000000000007941 */ /* 0x000fea0003800000 */
.L_x_18779:
        /* <DEDUP_REMOVED lines=16> */
.L_x_18785:
[----:B------:R-:W-:Y:S05]  /*1cd0*/  BSYNC B1 ;  /* 0x0000000000017941 */ /* 0x000fea0003800000 */
.L_x_18784:
        /* <DEDUP_REMOVED lines=44> */
.L_x_18783:
[----:B------:R-:W-:Y:S05]  /*1fa0*/  BSYNC B0 ;  /* 0x0000000000007941 */ /* 0x000fea0003800000 */
.L_x_18782:
        /* <DEDUP_REMOVED lines=8> */
.L_x_18778:
        /* <DEDUP_REMOVED lines=12> */
.L_x_18787:
[----:B------:R-:W-:Y:S02]  /*20f0*/  IMAD.MOV.U32 R120, RZ, RZ, R158 ;  /* 0x000000ffff787224 */ /* 0x000fe400078e009e */
.L_x_18788:
[----:B------:R-:W-:Y:S05]  /*2100*/  BSYNC B0 ;  /* 0x0000000000007941 */ /* 0x000fea0003800000 */
.L_x_18786:
        /* <DEDUP_REMOVED lines=16> */
.L_x_18792:
[----:B------:R-:W-:Y:S05]  /*2210*/  BSYNC B1 ;  /* 0x0000000000017941 */ /* 0x000fea0003800000 */
.L_x_18791:
        /* <DEDUP_REMOVED lines=44> */
.L_x_18790:
[----:B------:R-:W-:Y:S05]  /*24e0*/  BSYNC B0 ;  /* 0x0000000000007941 */ /* 0x000fea0003800000 */
.L_x_18789:
        /* <DEDUP_REMOVED lines=11> */
.L_x_18793:
        /* <DEDUP_REMOVED lines=12> */
.L_x_18796:
[----:B------:R-:W-:Y:S02]  /*2660*/  IMAD.MOV.U32 R120, RZ, RZ, R158 ;  /* 0x000000ffff787224 */ /* 0x000fe400078e009e */
.L_x_18797:
[----:B------:R-:W-:Y:S05]  /*2670*/  BSYNC B0 ;  /* 0x0000000000007941 */ /* 0x000fea0003800000 */
.L_x_18795:
        /* <DEDUP_REMOVED lines=16> */
.L_x_18801:
[----:B------:R-:W-:Y:S05]  /*2780*/  BSYNC B1 ;  /* 0x0000000000017941 */ /* 0x000fea0003800000 */
.L_x_18800:
        /* <DEDUP_REMOVED lines=44> */
.L_x_18799:
[----:B------:R-:W-:Y:S05]  /*2a50*/  BSYNC B0 ;  /* 0x0000000000007941 */ /* 0x000fea0003800000 */
.L_x_18798:
        /* <DEDUP_REMOVED lines=8> */
.L_x_18794:
        /* <DEDUP_REMOVED lines=12> */
.L_x_18803:
[----:B------:R-:W-:Y:S02]  /*2ba0*/  IMAD.MOV.U32 R120, RZ, RZ, R158 ;  /* 0x000000ffff787224 */ /* 0x000fe400078e009e */
.L_x_18804:
[----:B------:R-:W-:Y:S05]  /*2bb0*/  BSYNC B0 ;  /* 0x0000000000007941 */ /* 0x000fea0003800000 */
.L_x_18802:
        /* <DEDUP_REMOVED lines=16> */
.L_x_18808:
[----:B------:R-:W-:Y:S05]  /*2cc0*/  BSYNC B1 ;  /* 0x0000000000017941 */ /* 0x000fea0003800000 */
.L_x_18807:
        /* <DEDUP_REMOVED lines=44> */
.L_x_18806:
[----:B------:R-:W-:Y:S05]  /*2f90*/  BSYNC B0 ;  /* 0x0000000000007941 */ /* 0x000fea0003800000 */
.L_x_18805:
        /* <DEDUP_REMOVED lines=11> */
.L_x_18809:
        /* <DEDUP_REMOVED lines=12> */
.L_x_18812:
[----:B------:R-:W-:Y:S02]  /*3110*/  IMAD.MOV.U32 R120, RZ, RZ, R158 ;  /* 0x000000ffff787224 */ /* 0x000fe400078e009e */
.L_x_18813:
[----:B------:R-:W-:Y:S05]  /*3120*/  BSYNC B0 ;  /* 0x0000000000007941 */ /* 0x000fea0003800000 */
.L_x_18811:
        /* <DEDUP_REMOVED lines=16> */
.L_x_18817:
[----:B------:R-:W-:Y:S05]  /*3230*/  BSYNC B1 ;  /* 0x0000000000017941 */ /* 0x000fea0003800000 */
.L_x_18816:
        /* <DEDUP_REMOVED lines=44> */
.L_x_18815:
[----:B------:R-:W-:Y:S05]  /*3500*/  BSYNC B0 ;  /* 0x0000000000007941 */ /* 0x000fea0003800000 */
.L_x_18814:
        /* <DEDUP_REMOVED lines=8> */
.L_x_18810:
        /* <DEDUP_REMOVED lines=31> */
.L_x_18818:
        /* <DEDUP_REMOVED lines=16> */
.L_x_18820:
[----:B-1----:R-:W-:Y:S02]  /*3880*/  IMAD.MOV.U32 R124, RZ, RZ, R158 ;  /* 0x000000ffff7c7224 */ /* 0x002fe400078e009e */
.L_x_18821:
[----:B------:R-:W-:Y:S05]  /*3890*/  BSYNC B0 ;  /* 0x0000000000007941 */ /* 0x000fea0003800000 */
.L_x_18819:
        /* <DEDUP_REMOVED lines=16> */
.L_x_18825:
[----:B------:R-:W-:Y:S05]  /*39a0*/  BSYNC B1 ;  /* 0x0000000000017941 */ /* 0x000fea0003800000 */
.L_x_18824:
        /* <DEDUP_REMOVED lines=44> */
.L_x_18823:
[----:B------:R-:W-:Y:S05]  /*3c70*/  BSYNC B0 ;  /* 0x0000000000007941 */ /* 0x000fea0003800000 */
.L_x_18822:
        /* <DEDUP_REMOVED lines=12> */
.L_x_18826:
        /* <DEDUP_REMOVED lines=12> */
.L_x_18829:
[----:B------:R-:W-:Y:S02]  /*3e00*/  IMAD.MOV.U32 R124, RZ, RZ, R158 ;  /* 0x000000ffff7c7224 */ /* 0x000fe400078e009e */
.L_x_18830:
[----:B------:R-:W-:Y:S05]  /*3e10*/  BSYNC B0 ;  /* 0x0000000000007941 */ /* 0x000fea0003800000 */
.L_x_18828:
        /* <DEDUP_REMOVED lines=16> */
.L_x_18834:
[----:B------:R-:W-:Y:S05]  /*3f20*/  BSYNC B1 ;  /* 0x0000000000017941 */ /* 0x000fea0003800000 */
.L_x_18833:
        /* <DEDUP_REMOVED lines=43> */
.L_x_18832:
[----:B------:R-:W-:Y:S05]  /*41e0*/  BSYNC B0 ;  /* 0x0000000000007941 */ /* 0x000fea0003800000 */
.L_x_18831:
        /* <DEDUP_REMOVED lines=8> */
.L_x_18827:
        /* <DEDUP_REMOVED lines=12> */
.L_x_18836:
[----:B------:R-:W-:Y:S02]  /*4330*/  MOV R124, R158 ;  /* 0x0000009e007c7202 */ /* 0x000fe40000000f00 */
.L_x_18837:
[----:B------:R-:W-:Y:S05]  /*4340*/  BSYNC B0 ;  /* 0x0000000000007941 */ /* 0x000fea0003800000 */
.L_x_18835:
        /* <DEDUP_REMOVED lines=16> */
.L_x_18841:
[----:B------:R-:W-:Y:S05]  /*4450*/  BSYNC B1 ;  /* 0x0000000000017941 */ /* 0x000fea0003800000 */
.L_x_18840:
        /* <DEDUP_REMOVED lines=44> */
.L_x_18839:
[----:B------:R-:W-:Y:S05]  /*4720*/  BSYNC B0 ;  /* 0x0000000000007941 */ /* 0x000fea0003800000 */
.L_x_18838:
        /* <DEDUP_REMOVED lines=11> */
.L_x_18842:
        /* <DEDUP_REMOVED lines=12> */
.L_x_18845:
[----:B------:R-:W-:Y:S02]  /*48a0*/  MOV R124, R158 ;  /* 0x0000009e007c7202 */ /* 0x000fe40000000f00 */
.L_x_18846:
[----:B------:R-:W-:Y:S05]  /*48b0*/  BSYNC B0 ;  /* 0x0000000000007941 */ /* 0x000fea0003800000 */
.L_x_18844:
        /* <DEDUP_REMOVED lines=16> */
.L_x_18850:
[----:B------:R-:W-:Y:S05]  /*49c0*/  BSYNC B1 ;  /* 0x0000000000017941 */ /* 0x000fea0003800000 */
.L_x_18849:
        /* <DEDUP_REMOVED lines=44> */
.L_x_18848:
[----:B------:R-:W-:Y:S05]  /*4c90*/  BSYNC B0 ;  /* 0x0000000000007941 */ /* 0x000fea0003800000 */
.L_x_18847:
        /* <DEDUP_REMOVED lines=8> */
.L_x_18843:
        /* <DEDUP_REMOVED lines=12> */
.L_x_18852:
[----:B------:R-:W-:Y:S02]  /*4de0*/  IMAD.MOV.U32 R124, RZ, RZ, R158 ;  /* 0x000000ffff7c7224 */ /* 0x000fe400078e009e */
.L_x_18853:
[----:B------:R-:W-:Y:S05]  /*4df0*/  BSYNC B0 ;  /* 0x0000000000007941 */ /* 0x000fea0003800000 */
.L_x_18851:
        /* <DEDUP_REMOVED lines=16> */
.L_x_18857:
[----:B------:R-:W-:Y:S05]  /*4f00*/  BSYNC B1 ;  /* 0x0000000000017941 */ /* 0x000fea0003800000 */
.L_x_18856:
        /* <DEDUP_REMOVED lines=44> */
.L_x_18855:
[----:B------:R-:W-:Y:S05]  /*51d0*/  BSYNC B0 ;  /* 0x0000000000007941 */ /* 0x000fea0003800000 */
.L_x_18854:
        /* <DEDUP_REMOVED lines=11> */
.L_x_18858:
        /* <DEDUP_REMOVED lines=12> */
.L_x_18861:
[----:B------:R-:W-:Y:S02]  /*5350*/  IMAD.MOV.U32 R124, RZ, RZ, R158 ;  /* 0x000000ffff7c7224 */ /* 0x000fe400078e009e */
.L_x_18862:
[----:B------:R-:W-:Y:S05]  /*5360*/  BSYNC B0 ;  /* 0x0000000000007941 */ /* 0x000fea0003800000 */
.L_x_18860:
        /* <DEDUP_REMOVED lines=16> */
.L_x_18866:
[----:B------:R-:W-:Y:S05]  /*5470*/  BSYNC B1 ;  /* 0x0000000000017941 */ /* 0x000fea0003800000 */
.L_x_18865:
        /* <DEDUP_REMOVED lines=44> */
.L_x_18864:
[----:B------:R-:W-:Y:S05]  /*5740*/  BSYNC B0 ;  /* 0x0000000000007941 */ /* 0x000fea0003800000 */
.L_x_18863:
        /* <DEDUP_REMOVED lines=8> */
.L_x_18859:
        /* <DEDUP_REMOVED lines=12> */
.L_x_18868:
[----:B------:R-:W-:Y:S02]  /*5890*/  MOV R124, R158 ;  /* 0x0000009e007c7202 */ /* 0x000fe40000000f00 */
.L_x_18869:
[----:B------:R-:W-:Y:S05]  /*58a0*/  BSYNC B0 ;  /* 0x0000000000007941 */ /* 0x000fea0003800000 */
.L_x_18867:
        /* <DEDUP_REMOVED lines=16> */
.L_x_18873:
[----:B------:R-:W-:Y:S05]  /*59b0*/  BSYNC B1 ;  /* 0x0000000000017941 */ /* 0x000fea0003800000 */
.L_x_18872:
        /* <DEDUP_REMOVED lines=44> */
.L_x_18871:
[----:B------:R-:W-:Y:S05]  /*5c80*/  BSYNC B0 ;  /* 0x0000000000007941 */ /* 0x000fea0003800000 */
.L_x_18870:
        /* <DEDUP_REMOVED lines=11> */
.L_x_18874:
        /* <DEDUP_REMOVED lines=12> */
.L_x_18877:
[----:B------:R-:W-:Y:S02]  /*5e00*/  MOV R124, R158 ;  /* 0x0000009e007c7202 */ /* 0x000fe40000000f00 */
.L_x_18878:
[----:B------:R-:W-:Y:S05]  /*5e10*/  BSYNC B0 ;  /* 0x0000000000007941 */ /* 0x000fea0003800000 */
.L_x_18876:
        /* <DEDUP_REMOVED lines=16> */
.L_x_18882:
[----:B------:R-:W-:Y:S05]  /*5f20*/  BSYNC B1 ;  /* 0x0000000000017941 */ /* 0x000fea0003800000 */
.L_x_18881:
        /* <DEDUP_REMOVED lines=44> */
.L_x_18880:
[----:B------:R-:W-:Y:S05]  /*61f0*/  BSYNC B0 ;  /* 0x0000000000007941 */ /* 0x000fea0003800000 */
.L_x_18879:
        /* <DEDUP_REMOVED lines=8> */
.L_x_18875:
[----:B------:R-:W-:Y:S01]  /*6280*/  SEL R116, RZ, 0x1000000, P4 ;  /* 0x01000000ff747807 */ /* 0x000fe20002000000 */
[----:B------:R-:W-:Y:S01]  /*6290*/  IMAD.MOV.U32 R173, RZ, RZ, 0x4 ;  /* 0x00000004ffad7424 */ /* 0x000fe200078e00ff */
[----:B------:R-:W-:Y:S02]  /*62a0*/  SEL R117, RZ, 0x10000, P3 ;  /* 0x00010000ff757807 */ /* 0x000fe40001800000 */
[----:B------:R-:W-:Y:S02]  /*62b0*/  SEL R118, RZ, 0x100, P2 ;  /* 0x00000100ff767807 */ /* 0x000fe40001000000 */
[----:B------:R-:W-:Y:S02]  /*62c0*/  SEL R119, RZ, 0x1, P1 ;  /* 0x00000001ff777807 */ /* 0x000fe40000800000 */
[----:B------:R-:W-:Y:S01]  /*62d0*/  IADD3 R118, R118, R116, R117 ;  /* 0x0000007476767210 */ /* 0x000fe20007ffe075 */
[----:B------:R-:W-:Y:S01]  /*62e0*/  IMAD.WIDE.U32 R116, R164, R167, c[0x0][0x188] ;  /* 0x00006200a4747625 */ /* 0x000fe200078e00a7 */
[----:B------:R-:W-:-:S02]  /*62f0*/  ISETP.NE.AND P5, PT, R172, RZ, PT ;  /* 0x000000ffac00720c */ /* 0x000fc40003fa5270 */
[----:B------:R-:W-:Y:S01]  /*6300*/  IADD3 R127, R118, R119, RZ ;  /* 0x00000077767f7210 */ /* 0x000fe20007ffe0ff */
[----:B------:R-:W-:Y:S01]  /*6310*/  IMAD.WIDE.U32 R118, R164, R173, c[0x0][0x190] ;  /* 0x00006400a4767625 */ /* 0x000fe200078e00ad */
[----:B------:R1:W-:Y:S01]  /*6320*/  STG.E.128 [R116.64], R112 ;  /* 0x0000007074007986 */ /* 0x0003e2000c101d04 */
[----:B------:R-:W-:-:S03]  /*6330*/  IADD3 R165, R170, 0x200, RZ ;  /* 0x00000200aaa57810 */ /* 0x000fc60007ffe0ff */
[----:B------:R1:W-:Y:S02]  /*6340*/  STG.E [R118.64], R127 ;  /* 0x0000007f76007986 */ /* 0x0003e4000c101904 */
        /* <DEDUP_REMOVED lines=14> */
.L_x_18883:
[----:B------:R2:W5:Y:S04]  /*6430*/  @P5 LDG.E.128 R100, [R122.64] ;  /* 0x000000047a645981 */ /* 0x000568000c1e1d00 */
[----:B------:R2:W5:Y:S04]  /*6440*/  @P0 LDG.E.128 R104, [R124.64] ;  /* 0x000000047c680981 */ /* 0x000568000c1e1d00 */
[----:B-1----:R2:W5:Y:S01]  /*6450*/  LDG.E.128 R116, [R120.64] ;  /* 0x0000000478747981 */ /* 0x002562000c1e1d00 */
        /* <DEDUP_REMOVED lines=12> */
.L_x_18885:
[----:B--2---:R-:W-:Y:S02]  /*6520*/  MOV R128, R158 ;  /* 0x0000009e00807202 */ /* 0x004fe40000000f00 */
.L_x_18886:
[----:B------:R-:W-:Y:S05]  /*6530*/  BSYNC B0 ;  /* 0x0000000000007941 */ /* 0x000fea0003800000 */
.L_x_18884:
        /* <DEDUP_REMOVED lines=16> */
.L_x_18890:
[----:B------:R-:W-:Y:S05]  /*6640*/  BSYNC B1 ;  /* 0x0000000000017941 */ /* 0x000fea0003800000 */
.L_x_18889:
        /* <DEDUP_REMOVED lines=44> */
.L_x_18888:
[----:B------:R-:W-:Y:S05]  /*6910*/  BSYNC B0 ;  /* 0x0000000000007941 */ /* 0x000fea0003800000 */
.L_x_18887:
        /* <DEDUP_REMOVED lines=12> */
.L_x_18891:
        /* <DEDUP_REMOVED lines=12> */
.L_x_18894:
[----:B------:R-:W-:Y:S02]  /*6aa0*/  MOV R128, R158 ;  /* 0x0000009e00807202 */ /* 0x000fe40000000f00 */
.L_x_18895:
[----:B------:R-:W-:Y:S05]  /*6ab0*/  BSYNC B0 ;  /* 0x0000000000007941 */ /* 0x000fea0003800000 */
.L_x_18893:
        /* <DEDUP_REMOVED lines=16> */
.L_x_18899:
[----:B------:R-:W-:Y:S05]  /*6bc0*/  BSYNC B1 ;  /* 0x0000000000017941 */ /* 0x000fea0003800000 */
.L_x_18898:
        /* <DEDUP_REMOVED lines=40> */
[----:B------:R-:W-:Y:S01]  /*6e50*/  MOV R156, R120 ;  /* 0x00000078009c7202 */ /* 0x000fe20000000f00 */
[----:B------:R-:W-:Y:S01]  /*6e60*/  IMAD.MOV.U32 R120, RZ, RZ, RZ ;  /* 0x000000ffff787224 */ /* 0x000fe200078e00ff */
[----:B------:R-:W-:Y:S02]  /*6e70*/  LOP3.LUT R150, R121, R150, R148, 0x96, !PT ;  /* 0x0000009679967212 */ /* 0x000fe400078e9694 */
.L_x_18897:
[----:B------:R-:W-:Y:S05]  /*6e80*/  BSYNC B0 ;  /* 0x0000000000007941 */ /* 0x000fea0003800000 */
.L_x_18896:
        /* <DEDUP_REMOVED lines=8> */
.L_x_18892:
        /* <DEDUP_REMOVED lines=12> */
.L_x_18901:
[----:B------:R-:W-:Y:S02]  /*6fd0*/  IMAD.MOV.U32 R128, RZ, RZ, R158 ;  /* 0x000000ffff807224 */ /* 0x000fe400078e009e */
.L_x_18902:
[----:B------:R-:W-:Y:S05]  /*6fe0*/  BSYNC B0 ;  /* 0x0000000000007941 */ /* 0x000fea0003800000 */
.L_x_18900:
        /* <DEDUP_REMOVED lines=16> */
.L_x_18906:
[----:B------:R-:W-:Y:S05]  /*70f0*/  BSYNC B1 ;  /* 0x0000000000017941 */ /* 0x000fea0003800000 */
.L_x_18905:
        /* <DEDUP_REMOVED lines=44> */
.L_x_18904:
[----:B------:R-:W-:Y:S05]  /*73c0*/  BSYNC B0 ;  /* 0x0000000000007941 */ /* 0x000fea0003800000 */
.L_x_18903:
        /* <DEDUP_REMOVED lines=11> */
.L_x_18907:
        /* <DEDUP_REMOVED lines=12> */
.L_x_18910:
[----:B------:R-:W-:Y:S02]  /*7540*/  IMAD.MOV.U32 R128, RZ, RZ, R158 ;  /* 0x000000ffff807224 */ /* 0x000fe400078e009e */
.L_x_18911:
[----:B------:R-:W-:Y:S05]  /*7550*/  BSYNC B0 ;  /* 0x0000000000007941 */ /* 0x000fea0003800000 */
.L_x_18909:
        /* <DEDUP_REMOVED lines=16> */
.L_x_18915:
[----:B------:R-:W-:Y:S05]  /*7660*/  BSYNC B1 ;  /* 0x0000000000017941 */ /* 0x000fea0003800000 */
.L_x_18914:
        /* <DEDUP_REMOVED lines=44> */
.L_x_18913:
[----:B------:R-:W-:Y:S05]  /*7930*/  BSYNC B0 ;  /* 0x0000000000007941 */ /* 0x000fea0003800000 */
.L_x_18912:
        /* <DEDUP_REMOVED lines=8> */
.L_x_18908:
        /* <DEDUP_REMOVED lines=12> */
.L_x_18917:
[----:B------:R-:W-:Y:S02]  /*7a80*/  IMAD.MOV.U32 R128, RZ, RZ, R158 ;  /* 0x000000ffff807224 */ /* 0x000fe400078e009e */
.L_x_18918:
[----:B------:R-:W-:Y:S05]  /*7a90*/  BSYNC B0 ;  /* 0x0000000000007941 */ /* 0x000fea0003800000 */
.L_x_18916:
        /* <DEDUP_REMOVED lines=16> */
.L_x_18922:
[----:B------:R-:W-:Y:S05]  /*7ba0*/  BSYNC B1 ;  /* 0x0000000000017941 */ /* 0x000fea0003800000 */
.L_x_18921:
        /* <DEDUP_REMOVED lines=44> */
.L_x_18920:
[----:B------:R-:W-:Y:S05]  /*7e70*/  BSYNC B0 ;  /* 0x0000000000007941 */ /* 0x000fea0003800000 */
.L_x_18919:
        /* <DEDUP_REMOVED lines=11> */
.L_x_18923:
        /* <DEDUP_REMOVED lines=12> */
.L_x_18926:
[----:B------:R-:W-:Y:S02]  /*7ff0*/  IMAD.MOV.U32 R128, RZ, RZ, R158 ;  /* 0x000000ffff807224 */ /* 0x000fe400078e009e */
.L_x_18927:
[----:B------:R-:W-:Y:S05]  /*8000*/  BSYNC B0 ;  /* 0x0000000000007941 */ /* 0x000fea0003800000 */
.L_x_18925:
        /* <DEDUP_REMOVED lines=16> */
.L_x_18931:
[----:B------:R-:W-:Y:S05]  /*8110*/  BSYNC B1 ;  /* 0x0000000000017941 */ /* 0x000fea0003800000 */
.L_x_18930:
        /* <DEDUP_REMOVED lines=44> */
.L_x_18929:
[----:B------:R-:W-:Y:S05]  /*83e0*/  BSYNC B0 ;  /* 0x0000000000007941 */ /* 0x000fea0003800000 */
.L_x_18928:
        /* <DEDUP_REMOVED lines=8> */
.L_x_18924:
        /* <DEDUP_REMOVED lines=12> */
.L_x_18933:
[----:B------:R-:W-:Y:S02]  /*8530*/  IMAD.MOV.U32 R128, RZ, RZ, R158 ;  /* 0x000000ffff807224 */ /* 0x000fe400078e009e */
.L_x_18934:
[----:B------:R-:W-:Y:S05]  /*8540*/  BSYNC B0 ;  /* 0x0000000000007941 */ /* 0x000fea0003800000 */
.L_x_18932:
        /* <DEDUP_REMOVED lines=16> */
.L_x_18938:
[----:B------:R-:W-:Y:S05]  /*8650*/  BSYNC B1 ;  /* 0x0000000000017941 */ /* 0x000fea0003800000 */
.L_x_18937:
        /* <DEDUP_REMOVED lines=44> */
.L_x_18936:
[----:B------:R-:W-:Y:S05]  /*8920*/  BSYNC B0 ;  /* 0x0000000000007941 */ /* 0x000fea0003800000 */
.L_x_18935:
        /* <DEDUP_REMOVED lines=11> */
.L_x_18939:
        /* <DEDUP_REMOVED lines=12> */
.L_x_18942:
[----:B------:R-:W-:Y:S02]  /*8aa0*/  IMAD.MOV.U32 R128, RZ, RZ, R158 ;  /* 0x000000ffff807224 */ /* 0x000fe400078e009e */
.L_x_18943:
[----:B------:R-:W-:Y:S05]  /*8ab0*/  BSYNC B0 ;  /* 0x0000000000007941 */ /* 0x000fea0003800000 */
.L_x_18941:
        /* <DEDUP_REMOVED lines=16> */
.L_x_18947:
[----:B------:R-:W-:Y:S05]  /*8bc0*/  BSYNC B1 ;  /* 0x0000000000017941 */ /* 0x000fea0003800000 */
.L_x_18946:
        /* <DEDUP_REMOVED lines=44> */
.L_x_18945:
[----:B------:R-:W-:Y:S05]  /*8e90*/  BSYNC B0 ;  /* 0x0000000000007941 */ /* 0x000fea0003800000 */
.L_x_18944:
        /* <DEDUP_REMOVED lines=8> */
.L_x_18940:
[----:B------:R-:W-:Y:S02]  /*8f20*/  SEL R120, RZ, 0x1000000, P4 ;  /* 0x01000000ff787807 */ /* 0x000fe40002000000 */
        /* <DEDUP_REMOVED lines=25> */
.L_x_18948:
        /* <DEDUP_REMOVED lines=15> */
.L_x_18950:
[----:B--2---:R-:W-:Y:S02]  /*91b0*/  MOV R166, R158 ;  /* 0x0000009e00a67202 */ /* 0x004fe40000000f00 */
.L_x_18951:
[----:B------:R-:W-:Y:S05]  /*91c0*/  BSYNC B0 ;  /* 0x0000000000007941 */ /* 0x000fea0003800000 */
.L_x_18949:
        /* <DEDUP_REMOVED lines=16> */
.L_x_18955:
[----:B------:R-:W-:Y:S05]  /*92d0*/  BSYNC B1 ;  /* 0x0000000000017941 */ /* 0x000fea0003800000 */
.L_x_18954:
        /* <DEDUP_REMOVED lines=44> */
.L_x_18953:
[----:B------:R-:W-:Y:S05]  /*95a0*/  BSYNC B0 ;  /* 0x0000000000007941 */ /* 0x000fea0003800000 */
.L_x_18952:
        /* <DEDUP_REMOVED lines=12> */
.L_x_18956:
        /* <DEDUP_REMOVED lines=12> */
.L_x_18959:
[----:B------:R-:W-:Y:S02]  /*9730*/  MOV R166, R158 ;  /* 0x0000009e00a67202 */ /* 0x000fe40000000f00 */
.L_x_18960:
[----:B------:R-:W-:Y:S05]  /*9740*/  BSYNC B0 ;  /* 0x0000000000007941 */ /* 0x000fea0003800000 */
.L_x_18958:
        /* <DEDUP_REMOVED lines=16> */
.L_x_18964:
[----:B------:R-:W-:Y:S05]  /*9850*/  BSYNC B1 ;  /* 0x0000000000017941 */ /* 0x000fea0003800000 */
.L_x_18963:
        /* <DEDUP_REMOVED lines=43> */
.L_x_18962:
[----:B------:R-:W-:Y:S05]  /*9b10*/  BSYNC B0 ;  /* 0x0000000000007941 */ /* 0x000fea0003800000 */
.L_x_18961:
        /* <DEDUP_REMOVED lines=8> */
.L_x_18957:
        /* <DEDUP_REMOVED lines=12> */
.L_x_18966:
[----:B------:R-:W-:Y:S02]  /*9c60*/  IMAD.MOV.U32 R166, RZ, RZ, R158 ;  /* 0x000000ffffa67224 */ /* 0x000fe400078e009e */
.L_x_18967:
[----:B------:R-:W-:Y:S05]  /*9c70*/  BSYNC B0 ;  /* 0x0000000000007941 */ /* 0x000fea0003800000 */
.L_x_18965:
        /* <DEDUP_REMOVED lines=16> */
.L_x_18971:
[----:B------:R-:W-:Y:S05]  /*9d80*/  BSYNC B1 ;  /* 0x0000000000017941 */ /* 0x000fea0003800000 */
.L_x_18970:
        /* <DEDUP_REMOVED lines=44> */
.L_x_18969:
[----:B------:R-:W-:Y:S05]  /*a050*/  BSYNC B0 ;  /* 0x0000000000007941 */ /* 0x000fea0003800000 */
.L_x_18968:
        /* <DEDUP_REMOVED lines=11> */
.L_x_18972:
        /* <DEDUP_REMOVED lines=12> */
.L_x_18975:
[----:B------:R-:W-:Y:S02]  /*a1d0*/  IMAD.MOV.U32 R166, RZ, RZ, R158 ;  /* 0x000000ffffa67224 */ /* 0x000fe400078e009e */
.L_x_18976:
[----:B------:R-:W-:Y:S05]  /*a1e0*/  BSYNC B0 ;  /* 0x0000000000007941 */ /* 0x000fea0003800000 */
.L_x_18974:
        /* <DEDUP_REMOVED lines=16> */
.L_x_18980:
[----:B------:R-:W-:Y:S05]  /*a2f0*/  BSYNC B1 ;  /* 0x0000000000017941 */ /* 0x000fea0003800000 */
.L_x_18979:
        /* <DEDUP_REMOVED lines=44> */
.L_x_18978:
[----:B------:R-:W-:Y:S05]  /*a5c0*/  BSYNC B0 ;  /* 0x0000000000007941 */ /* 0x000fea0003800000 */
.L_x_18977:
        /* <DEDUP_REMOVED lines=8> */
.L_x_18973:
        /* <DEDUP_REMOVED lines=12> */
.L_x_18982:
[----:B------:R-:W-:Y:S02]  /*a710*/  IMAD.MOV.U32 R166, RZ, RZ, R158 ;  /* 0x000000ffffa67224 */ /* 0x000fe400078e009e */
.L_x_18983:
[----:B------:R-:W-:Y:S05]  /*a720*/  BSYNC B0 ;  /* 0x0000000000007941 */ /* 0x000fea0003800000 */
.L_x_18981:
        /* <DEDUP_REMOVED lines=16> */
.L_x_18987:
[----:B------:R-:W-:Y:S05]  /*a830*/  BSYNC B1 ;  /* 0x0000000000017941 */ /* 0x000fea0003800000 */
.L_x_18986:
        /* <DEDUP_REMOVED lines=44> */
.L_x_18985:
[----:B------:R-:W-:Y:S05]  /*ab00*/  BSYNC B0 ;  /* 0x0000000000007941 */ /* 0x000fea0003800000 */
.L_x_18984:
        /* <DEDUP_REMOVED lines=11> */
.L_x_18988:
        /* <DEDUP_REMOVED lines=12> */
.L_x_18991:
[----:B------:R-:W-:Y:S02]  /*ac80*/  IMAD.MOV.U32 R166, RZ, RZ, R158 ;  /* 0x000000ffffa67224 */ /* 0x000fe400078e009e */
.L_x_18992:
[----:B------:R-:W-:Y:S05]  /*ac90*/  BSYNC B0 ;  /* 0x0000000000007941 */ /* 0x000fea0003800000 */
.L_x_18990:
        /* <DEDUP_REMOVED lines=16> */
.L_x_18996:
[----:B------:R-:W-:Y:S05]  /*ada0*/  BSYNC B1 ;  /* 0x0000000000017941 */ /* 0x000fea0003800000 */
.L_x_18995:
        /* <DEDUP_REMOVED lines=44> */
.L_x_18994:
[----:B------:R-:W-:Y:S05]  /*b070*/  BSYNC B0 ;  /* 0x0000000000007941 */ /* 0x000fea0003800000 */
.L_x_18993:
        /* <DEDUP_REMOVED lines=8> */
.L_x_18989:
        /* <DEDUP_REMOVED lines=12> */
.L_x_18998:
[----:B------:R-:W-:Y:S02]  /*b1c0*/  IMAD.MOV.U32 R166, RZ, RZ, R158 ;  /* 0x000000ffffa67224 */ /* 0x000fe400078e009e */
.L_x_18999:
[----:B------:R-:W-:Y:S05]  /*b1d0*/  BSYNC B0 ;  /* 0x0000000000007941 */ /* 0x000fea0003800000 */
.L_x_18997:
        /* <DEDUP_REMOVED lines=16> */
.L_x_19003:
[----:B------:R-:W-:Y:S05]  /*b2e0*/  BSYNC B1 ;  /* 0x0000000000017941 */ /* 0x000fea0003800000 */
.L_x_19002:
        /* <DEDUP_REMOVED lines=44> */
.L_x_19001:
[----:B------:R-:W-:Y:S05]  /*b5b0*/  BSYNC B0 ;  /* 0x0000000000007941 */ /* 0x000fea0003800000 */
.L_x_19000:
        /* <DEDUP_REMOVED lines=11> */
.L_x_19004:
        /* <DEDUP_REMOVED lines=12> */
.L_x_19007:
[----:B------:R-:W-:Y:S02]  /*b730*/  IMAD.MOV.U32 R166, RZ, RZ, R158 ;  /* 0x000000ffffa67224 */ /* 0x000fe400078e009e */
.L_x_19008:
[----:B------:R-:W-:Y:S05]  /*b740*/  BSYNC B0 ;  /* 0x0000000000007941 */ /* 0x000fea0003800000 */
.L_x_19006:
        /* <DEDUP_REMOVED lines=16> */
.L_x_19012:
[----:B------:R-:W-:Y:S05]  /*b850*/  BSYNC B1 ;  /* 0x0000000000017941 */ /* 0x000fea0003800000 */
.L_x_19011:
        /* <DEDUP_REMOVED lines=44> */
.L_x_19010:
[----:B------:R-:W-:Y:S05]  /*bb20*/  BSYNC B0 ;  /* 0x0000000000007941 */ /* 0x000fea0003800000 */
.L_x_19009:
        /* <DEDUP_REMOVED lines=8> */
.L_x_19005:
        /* <DEDUP_REMOVED lines=26> */
.L_x_19013:
        /* <DEDUP_REMOVED lines=15> */
.L_x_19015:
[----:B--2---:R-:W-:Y:S02]  /*be40*/  MOV R178, R158 ;  /* 0x0000009e00b27202 */ /* 0x004fe40000000f00 */
.L_x_19016:
[----:B------:R-:W-:Y:S05]  /*be50*/  BSYNC B0 ;  /* 0x0000000000007941 */ /* 0x000fea0003800000 */
.L_x_19014:
        /* <DEDUP_REMOVED lines=16> */
.L_x_19020:
[----:B------:R-:W-:Y:S05]  /*bf60*/  BSYNC B1 ;  /* 0x0000000000017941 */ /* 0x000fea0003800000 */
.L_x_19019:
        /* <DEDUP_REMOVED lines=44> */
.L_x_19018:
[----:B------:R-:W-:Y:S05]  /*c230*/  BSYNC B0 ;  /* 0x0000000000007941 */ /* 0x000fea0003800000 */
.L_x_19017:
        /* <DEDUP_REMOVED lines=12> */
.L_x_19021:
        /* <DEDUP_REMOVED lines=12> */
.L_x_19024:
[----:B------:R-:W-:Y:S02]  /*c3c0*/  MOV R174, R158 ;  /* 0x0000009e00ae7202 */ /* 0x000fe40000000f00 */
.L_x_19025:
[----:B------:R-:W-:Y:S05]  /*c3d0*/  BSYNC B0 ;  /* 0x0000000000007941 */ /* 0x000fea0003800000 */
.L_x_19023:
        /* <DEDUP_REMOVED lines=16> */
.L_x_19029:
[----:B------:R-:W-:Y:S05]  /*c4e0*/  BSYNC B1 ;  /* 0x0000000000017941 */ /* 0x000fea0003800000 */
.L_x_19028:
        /* <DEDUP_REMOVED lines=44> */
.L_x_19027:
[----:B------:R-:W-:Y:S05]  /*c7b0*/  BSYNC B0 ;  /* 0x0000000000007941 */ /* 0x000fea0003800000 */
.L_x_19026:
        /* <DEDUP_REMOVED lines=8> */
.L_x_19022:
        /* <DEDUP_REMOVED lines=12> */
.L_x_19031:
[----:B------:R-:W-:Y:S02]  /*c900*/  IMAD.MOV.U32 R176, RZ, RZ, R158 ;  /* 0x000000ffffb07224 */ /* 0x000fe400078e009e */
.L_x_19032:
[----:B------:R-:W-:Y:S05]  /*c910*/  BSYNC B0 ;  /* 0x0000000000007941 */ /* 0x000fea0003800000 */
.L_x_19030:
        /* <DEDUP_REMOVED lines=16> */
.L_x_19036:
[----:B------:R-:W-:Y:S05]  /*ca20*/  BSYNC B1 ;  /* 0x0000000000017941 */ /* 0x000fea0003800000 */
.L_x_19035:
        /* <DEDUP_REMOVED lines=44> */
.L_x_19034:
[----:B------:R-:W-:Y:S05]  /*ccf0*/  BSYNC B0 ;  /* 0x0000000000007941 */ /* 0x000fea0003800000 */
.L_x_19033:
        /* <DEDUP_REMOVED lines=11> */
.L_x_19037:
        /* <DEDUP_REMOVED lines=12> */
.L_x_19040:
[----:B------:R-:W-:Y:S02]  /*ce70*/  IMAD.MOV.U32 R176, RZ, RZ, R158 ;  /* 0x000000ffffb07224 */ /* 0x000fe400078e009e */
.L_x_19041:
[----:B------:R-:W-:Y:S05]  /*ce80*/  BSYNC B0 ;  /* 0x0000000000007941 */ /* 0x000fea0003800000 */
.L_x_19039:
        /* <DEDUP_REMOVED lines=16> */
.L_x_19045:
[----:B------:R-:W-:Y:S05]  /*cf90*/  BSYNC B1 ;  /* 0x0000000000017941 */ /* 0x000fea0003800000 */
.L_x_19044:
        /* <DEDUP_REMOVED lines=44> */
.L_x_19043:
[----:B------:R-:W-:Y:S05]  /*d260*/  BSYNC B0 ;  /* 0x0000000000007941 */ /* 0x000fea0003800000 */
.L_x_19042:
        /* <DEDUP_REMOVED lines=8> */
.L_x_19038:
        /* <DEDUP_REMOVED lines=12> */
.L_x_19047:
[----:B------:R-:W-:Y:S02]  /*d3b0*/  IMAD.MOV.U32 R176, RZ, RZ, R158 ;  /* 0x000000ffffb07224 */ /* 0x000fe400078e009e */
.L_x_19048:
[----:B------:R-:W-:Y:S05]  /*d3c0*/  BSYNC B0 ;  /* 0x0000000000007941 */ /* 0x000fea0003800000 */
.L_x_19046:
        /* <DEDUP_REMOVED lines=16> */
.L_x_19052:
[----:B------:R-:W-:Y:S05]  /*d4d0*/  BSYNC B1 ;  /* 0x0000000000017941 */ /* 0x000fea0003800000 */
.L_x_19051:
        /* <DEDUP_REMOVED lines=44> */
.L_x_19050:
[----:B------:R-:W-:Y:S05]  /*d7a0*/  BSYNC B0 ;  /* 0x0000000000007941 */ /* 0x000fea0003800000 */
.L_x_19049:
        /* <DEDUP_REMOVED lines=11> */
.L_x_19053:
        /* <DEDUP_REMOVED lines=12> */
.L_x_19056:
[----:B------:R-:W-:Y:S02]  /*d920*/  IMAD.MOV.U32 R176, RZ, RZ, R158 ;  /* 0x000000ffffb07224 */ /* 0x000fe400078e009e */
.L_x_19057:
[----:B------:R-:W-:Y:S05]  /*d930*/  BSYNC B0 ;  /* 0x0000000000007941 */ /* 0x000fea0003800000 */
.L_x_19055:
        /* <DEDUP_REMOVED lines=16> */
.L_x_19061:
[----:B------:R-:W-:Y:S05]  /*da40*/  BSYNC B1 ;  /* 0x0000000000017941 */ /* 0x000fea0003800000 */
.L_x_19060:
        /* <DEDUP_REMOVED lines=44> */
.L_x_19059:
[----:B------:R-:W-:Y:S05]  /*dd10*/  BSYNC B0 ;  /* 0x0000000000007941 */ /* 0x000fea0003800000 */
.L_x_19058:
        /* <DEDUP_REMOVED lines=8> */
.L_x_19054:
        /* <DEDUP_REMOVED lines=12> */
.L_x_19063:
[----:B------:R-:W-:Y:S02]  /*de60*/  MOV R176, R158 ;  /* 0x0000009e00b07202 */ /* 0x000fe40000000f00 */
.L_x_19064:
[----:B------:R-:W-:Y:S05]  /*de70*/  BSYNC B0 ;  /* 0x0000000000007941 */ /* 0x000fea0003800000 */
.L_x_19062:
        /* <DEDUP_REMOVED lines=16> */
.L_x_19068:
[----:B------:R-:W-:Y:S05]  /*df80*/  BSYNC B1 ;  /* 0x0000000000017941 */ /* 0x000fea0003800000 */
.L_x_19067:
        /* <DEDUP_REMOVED lines=44> */
.L_x_19066:
[----:B------:R-:W-:Y:S05]  /*e250*/  BSYNC B0 ;  /* 0x0000000000007941 */ /* 0x000fea0003800000 */
.L_x_19065:
        /* <DEDUP_REMOVED lines=11> */
.L_x_19069:
        /* <DEDUP_REMOVED lines=12> */
.L_x_19072:
[----:B------:R-:W-:Y:S02]  /*e3d0*/  MOV R176, R158 ;  /* 0x0000009e00b07202 */ /* 0x000fe40000000f00 */
.L_x_19073:
[----:B------:R-:W-:Y:S05]  /*e3e0*/  BSYNC B0 ;  /* 0x0000000000007941 */ /* 0x000fea0003800000 */
.L_x_19071:
        /* <DEDUP_REMOVED lines=16> */
.L_x_19077:
[----:B------:R-:W-:Y:S05]  /*e4f0*/  BSYNC B1 ;  /* 0x0000000000017941 */ /* 0x000fea0003800000 */
.L_x_19076:
        /* <DEDUP_REMOVED lines=44> */
.L_x_19075:
[----:B------:R-:W-:Y:S05]  /*e7c0*/  BSYNC B0 ;  /* 0x0000000000007941 */ /* 0x000fea0003800000 */
.L_x_19074:
        /* <DEDUP_REMOVED lines=8> */
.L_x_19070:
[----:B------:R-:W-:Y:S02]  /*e850*/  SEL R128, RZ, 0x1000000, P4 ;  /* 0x01000000ff807807 */ /* 0x000fe40002000000 */
[----:B------:R-:W-:Y:S02]  /*e860*/  SEL R129, RZ, 0x10000, P3 ;  /* 0x00010000ff817807 */ /* 0x000fe40001800000 */
[----:B------:R-:W-:Y:S02]  /*e870*/  SEL R130, RZ, 0x100, P2 ;  /* 0x00000100ff827807 */ /* 0x000fe40001000000 */
[----:B------:R-:W-:Y:S02]  /*e880*/  SEL R131, RZ, 0x1, P1 ;  /* 0x00000001ff837807 */ /* 0x000fe40000800000 */
[----:B------:R-:W-:Y:S01]  /*e890*/  IADD3 R130, R130, R128, R129 ;  /* 0x0000008082827210 */ /* 0x000fe20007ffe081 */
[----:B------:R-:W-:Y:S01]  /*e8a0*/  IMAD.WIDE.U32 R128, R166, R167, c[0x0][0x188] ;  /* 0x00006200a6807625 */ /* 0x000fe200078e00a7 */
[----:B------:R-:W-:-:S02]  /*e8b0*/  ISETP.NE.AND P5, PT, R172, RZ, PT ;  /* 0x000000ffac00720c */ /* 0x000fc40003fa5270 */
[----:B------:R-:W-:Y:S01]  /*e8c0*/  IADD3 R170, R170, 0x500, RZ ;  /* 0x00000500aaaa7810 */ /* 0x000fe20007ffe0ff */
[----:B------:R-:W-:Y:S01]  /*e8d0*/  IMAD.IADD R181, R130, 0x1, R131 ;  /* 0x0000000182b57824 */ /* 0x000fe200078e0283 */
[----:B------:R1:W-:Y:S01]  /*e8e0*/  STG.E.128 [R128.64], R124 ;  /* 0x0000007c80007986 */ /* 0x0003e2000c101d04 */
        /* <DEDUP_REMOVED lines=16> */
.L_x_19078:
[----:B------:R2:W5:Y:S04]  /*e9f0*/  @P5 LDG.E.128 R100, [R176.64] ;  /* 0x00000004b0645981 */ /* 0x000568000c1e1d00 */
[----:B------:R2:W5:Y:S04]  /*ea00*/  @P0 LDG.E.128 R104, [R178.64] ;  /* 0x00000004b2680981 */ /* 0x000568000c1e1d00 */
[----:B-1----:R2:W5:Y:S01]  /*ea10*/  LDG.E.128 R128, [R174.64] ;  /* 0x00000004ae807981 */ /* 0x002562000c1e1d00 */
        /* <DEDUP_REMOVED lines=12> */
.L_x_19080:
[----:B--2---:R-:W-:Y:S02]  /*eae0*/  MOV R182, R158 ;  /* 0x0000009e00b67202 */ /* 0x004fe40000000f00 */
.L_x_19081:
[----:B------:R-:W-:Y:S05]  /*eaf0*/  BSYNC B0 ;  /* 0x0000000000007941 */ /* 0x000fea0003800000 */
.L_x_19079:
        /* <DEDUP_REMOVED lines=16> */
.L_x_19085:
[----:B------:R-:W-:Y:S05]  /*ec00*/  BSYNC B1 ;  /* 0x0000000000017941 */ /* 0x000fea0003800000 */
.L_x_19084:
        /* <DEDUP_REMOVED lines=44> */
.L_x_19083:
[----:B------:R-:W-:Y:S05]  /*eed0*/  BSYNC B0 ;  /* 0x0000000000007941 */ /* 0x000fea0003800000 */
.L_x_19082:
[----:B------:R-:W-:Y:S01]  /*eee0*/  ISETP.NE.AND P6, PT, R168, RZ, PT ;  /* 0x000000ffa800720c */ /* 0x000fe20003fc5270 */
[----:B-----5:R-:W-:Y:S01]  /*eef0*/  FMUL.FTZ R128, R128, c[0x0][0x1e8] ;  /* 0x00007a0080807a20 */ /* 0x020fe20000410000 */
[----:B------:R-:W1:Y:S02]  /*ef00*/  I2F.U32 R168, R182 ;  /* 0x000000b600a87306 */ /* 0x000e640000201000 */
        /* <DEDUP_REMOVED lines=9> */
.L_x_19086:
        /* <DEDUP_REMOVED lines=12> */
.L_x_19089:
[----:B------:R-:W-:Y:S02]  /*f060*/  MOV R180, R158 ;  /* 0x0000009e00b47202 */ /* 0x000fe40000000f00 */
.L_x_19090:
[----:B------:R-:W-:Y:S05]  /*f070*/  BSYNC B0 ;  /* 0x0000000000007941 */ /* 0x000fea0003800000 */
.L_x_19088:
        /* <DEDUP_REMOVED lines=16> */
.L_x_19094:
[----:B------:R-:W-:Y:S05]  /*f180*/  BSYNC B1 ;  /* 0x0000000000017941 */ /* 0x000fea0003800000 */
.L_x_19093:
        /* <DEDUP_REMOVED lines=43> */
.L_x_19092:
[----:B------:R-:W-:Y:S05]  /*f440*/  BSYNC B0 ;  /* 0x0000000000007941 */ /* 0x000fea0003800000 */
.L_x_19091:
        /* <DEDUP_REMOVED lines=8> */
.L_x_19087:
        /* <DEDUP_REMOVED lines=12> */
.L_x_19096:
[----:B------:R-:W-:Y:S02]  /*f590*/  MOV R180, R158 ;  /* 0x0000009e00b47202 */ /* 0x000fe40000000f00 */
.L_x_19097:
[----:B------:R-:W-:Y:S05]  /*f5a0*/  BSYNC B0 ;  /* 0x0000000000007941 */ /* 0x000fea0003800000 */
.L_x_19095:
        /* <DEDUP_REMOVED lines=16> */
.L_x_19101:
[----:B------:R-:W-:Y:S05]  /*f6b0*/  BSYNC B1 ;  /* 0x0000000000017941 */ /* 0x000fea0003800000 */
.L_x_19100:
        /* <DEDUP_REMOVED lines=44> */
.L_x_19099:
[----:B------:R-:W-:Y:S05]  /*f980*/  BSYNC B0 ;  /* 0x0000000000007941 */ /* 0x000fea0003800000 */
.L_x_19098:
        /* <DEDUP_REMOVED lines=11> */
.L_x_19102:
        /* <DEDUP_REMOVED lines=12> */
.L_x_19105:
[----:B------:R-:W-:Y:S02]  /*fb00*/  MOV R180, R158 ;  /* 0x0000009e00b47202 */ /* 0x000fe40000000f00 */
.L_x_19106:
[----:B------:R-:W-:Y:S05]  /*fb10*/  BSYNC B0 ;  /* 0x0000000000007941 */ /* 0x000fea0003800000 */
.L_x_19104:
        /* <DEDUP_REMOVED lines=16> */
.L_x_19110:
[----:B------:R-:W-:Y:S05]  /*fc20*/  BSYNC B1 ;  /* 0x0000000000017941 */ /* 0x000fea0003800000 */
.L_x_19109:
        /* <DEDUP_REMOVED lines=44> */
.L_x_19108:
[----:B------:R-:W-:Y:S05]  /*fef0*/  BSYNC B0 ;  /* 0x0000000000007941 */ /* 0x000fea0003800000 */
.L_x_19107:
        /* <DEDUP_REMOVED lines=8> */
.L_x_19103:
        /* <DEDUP_REMOVED lines=12> */
.L_x_19112:
[----:B------:R-:W-:Y:S02]  /*10040*/  IMAD.MOV.U32 R180, RZ, RZ, R158 ;  /* 0x000000ffffb47224 */ /* 0x000fe400078e009e */
.L_x_19113:
[----:B------:R-:W-:Y:S05]  /*10050*/  BSYNC B0 ;  /* 0x0000000000007941 */ /* 0x000fea0003800000 */
.L_x_19111:
        /* <DEDUP_REMOVED lines=16> */
.L_x_19117:
[----:B------:R-:W-:Y:S05]  /*10160*/  BSYNC B1 ;  /* 0x0000000000017941 */ /* 0x000fea0003800000 */
.L_x_19116:
        /* <DEDUP_REMOVED lines=44> */
.L_x_19115:
[----:B------:R-:W-:Y:S05]  /*10430*/  BSYNC B0 ;  /* 0x0000000000007941 */ /* 0x000fea0003800000 */
.L_x_19114:
        /* <DEDUP_REMOVED lines=11> */
.L_x_19118:
        /* <DEDUP_REMOVED lines=12> */
.L_x_19121:
[----:B------:R-:W-:Y:S02]  /*105b0*/  IMAD.MOV.U32 R180, RZ, RZ, R158 ;  /* 0x000000ffffb47224 */ /* 0x000fe400078e009e */
.L_x_19122:
[----:B------:R-:W-:Y:S05]  /*105c0*/  BSYNC B0 ;  /* 0x0000000000007941 */ /* 0x000fea0003800000 */
.L_x_19120:
        /* <DEDUP_REMOVED lines=16> */
.L_x_19126:
[----:B------:R-:W-:Y:S05]  /*106d0*/  BSYNC B1 ;  /* 0x0000000000017941 */ /* 0x000fea0003800000 */
.L_x_19125:
        /* <DEDUP_REMOVED lines=44> */
.L_x_19124:
[----:B------:R-:W-:Y:S05]  /*109a0*/  BSYNC B0 ;  /* 0x0000000000007941 */ /* 0x000fea0003800000 */
.L_x_19123:
        /* <DEDUP_REMOVED lines=8> */
.L_x_19119:
        /* <DEDUP_REMOVED lines=12> */
.L_x_19128:
[----:B------:R-:W-:Y:S02]  /*10af0*/  IMAD.MOV.U32 R180, RZ, RZ, R158 ;  /* 0x000000ffffb47224 */ /* 0x000fe400078e009e */
.L_x_19129:
[----:B------:R-:W-:Y:S05]  /*10b00*/  BSYNC B0 ;  /* 0x0000000000007941 */ /* 0x000fea0003800000 */
.L_x_19127:
        /* <DEDUP_REMOVED lines=16> */
.L_x_19133:
[----:B------:R-:W-:Y:S05]  /*10c10*/  BSYNC B1 ;  /* 0x0000000000017941 */ /* 0x000fea0003800000 */
.L_x_19132:
        /* <DEDUP_REMOVED lines=44> */
.L_x_19131:
[----:B------:R-:W-:Y:S05]  /*10ee0*/  BSYNC B0 ;  /* 0x0000000000007941 */ /* 0x000fea0003800000 */
.L_x_19130:
        /* <DEDUP_REMOVED lines=11> */
.L_x_19134:
        /* <DEDUP_REMOVED lines=12> */
.L_x_19137:
[----:B------:R-:W-:Y:S02]  /*11060*/  IMAD.MOV.U32 R180, RZ, RZ, R158 ;  /* 0x000000ffffb47224 */ /* 0x000fe400078e009e */
.L_x_19138:
[----:B------:R-:W-:Y:S05]  /*11070*/  BSYNC B0 ;  /* 0x0000000000007941 */ /* 0x000fea0003800000 */
.L_x_19136:
        /* <DEDUP_REMOVED lines=16> */
.L_x_19142:
[----:B------:R-:W-:Y:S05]  /*11180*/  BSYNC B1 ;  /* 0x0000000000017941 */ /* 0x000fea0003800000 */
.L_x_19141:
        /* <DEDUP_REMOVED lines=43> */
[----:B------:R-:W-:Y:S02]  /*11440*/  LOP3.LUT R150, R175, R176, R148, 0x96, !PT ;  /* 0x000000b0af967212 */ /* 0x000fe400078e9694 */
.L_x_19140:
[----:B------:R-:W-:Y:S05]  /*11450*/  BSYNC B0 ;  /* 0x0000000000007941 */ /* 0x000fea0003800000 */
.L_x_19139:
        /* <DEDUP_REMOVED lines=8> */
.L_x_19135:
[----:B------:R-:W-:Y:S01]  /*114e0*/  ISETP.NE.AND P5, PT, R172, RZ, PT ;  /* 0x000000ffac00720c */ /* 0x000fe20003fa5270 */
[----:B------:R-:W-:Y:S01]  /*114f0*/  FADD.FTZ R172, RZ, R108 ;  /* 0x0000006cffac7221 */ /* 0x000fe20000010000 */
[----:B------:R-:W-:Y:S02]  /*11500*/  SEL R174, RZ, 0x100, P2 ;  /* 0x00000100ffae7807 */ /* 0x000fe40001000000 */
[----:B------:R-:W-:Y:S01]  /*11510*/  SEL R176, RZ, 0x1, P1 ;  /* 0x00000001ffb07807 */ /* 0x000fe20000800000 */
[----:B------:R-:W-:Y:S01]  /*11520*/  FADD.FTZ R169, R172, R109 ;  /* 0x0000006daca97221 */ /* 0x000fe20000010000 */
[----:B0-----:R-:W-:Y:S02]  /*11530*/  LOP3.LUT P0, RZ, R171, 0x1f, RZ, 0xc0, !PT ;  /* 0x0000001fabff7812 */ /* 0x001fe4000780c0ff */
        /* <DEDUP_REMOVED lines=18> */
[----:B------:R-:W-:Y:S01]  /*11660*/  IADD3 R169, R174, R169, R172 ;  /* 0x000000a9aea97210 */ /* 0x000fe20007ffe0ac */
[----:B------:R-:W-:-:S03]  /*11670*/  IMAD.WIDE.U32 R174, R170, R167, c[0x0][0x188] ;  /* 0x00006200aaae7625 */ /* 0x000fc600078e00a7 */
[----:B------:R-:W-:Y:S01]  /*11680*/  IADD3 R169, R169, R176, RZ ;  /* 0x000000b0a9a97210 */ /* 0x000fe20007ffe0ff */
[----:B------:R-:W-:Y:S01]  /*11690*/  FADD.FTZ R177, R178, R125 ;  /* 0x0000007db2b17221 */ /* 0x000fe20000010000 */
[----:B------:R0:W-:Y:S03]  /*116a0*/  STG.E.128 [R174.64], R128 ;  /* 0x00000080ae007986 */ /* 0x0001e6000c101d04 */
[----:B------:R-:W-:Y:S02]  /*116b0*/  FADD.FTZ R172, R177, R126 ;  /* 0x0000007eb1ac7221 */ /* 0x000fe40000010000 */
[----:B------:R-:W-:-:S04]  /*116c0*/  IMAD.WIDE.U32 R176, R170, R173, c[0x0][0x190] ;  /* 0x00006400aab07625 */ /* 0x000fc800078e00ad */
[----:B------:R-:W-:Y:S01]  /*116d0*/  FADD.FTZ R167, R172, R127 ;  /* 0x0000007faca77221 */ /* 0x000fe20000010000 */
[----:B------:R0:W-:Y:S03]  /*116e0*/  STG.E [R176.64], R169 ;  /* 0x000000a9b0007986 */ /* 0x0001e6000c101904 */
        /* <DEDUP_REMOVED lines=8> */
[----:B------:R-:W-:Y:S02]  /*11770*/  LOP3.LUT R174, R160, 0xff, RZ, 0xc0, !PT ;  /* 0x000000ffa0ae7812 */ /* 0x000fe400078ec0ff */
[----:B------:R-:W-:Y:S02]  /*11780*/  LOP3.LUT R172, R172, 0xff0000, RZ, 0xc0, !PT ;  /* 0x00ff0000acac7812 */ /* 0x000fe400078ec0ff */
[----:B------:R-:W-:-:S03]  /*11790*/  LOP3.LUT R176, R159, 0xff, RZ, 0xc0, !PT ;  /* 0x000000ff9fb07812 */ /* 0x000fc600078ec0ff */
[----:B------:R-:W-:Y:S02]  /*117a0*/  IMAD R169, R169, 0x1000000, R172 ;  /* 0x01000000a9a97824 */ /* 0x000fe400078e02ac */
[----:B------:R-:W-:-:S03]  /*117b0*/  IMAD.WIDE.U32 R172, R170, R173, c[0x0][0x198] ;  /* 0x00006600aaac7625 */ /* 0x000fc600078e00ad */
[----:B------:R-:W-:-:S05]  /*117c0*/  LEA R169, R174, R169, 0x8 ;  /* 0x000000a9aea97211 */ /* 0x000fca00078e40ff */
[----:B------:R-:W-:-:S05]  /*117d0*/  IMAD.IADD R169, R169, 0x1, R176 ;  /* 0x00000001a9a97824 */ /* 0x000fca00078e02b0 */
[----:B------:R0:W-:Y:S02]  /*117e0*/  STG.E [R172.64], R169 ;  /* 0x000000a9ac007986 */ /* 0x0001e4000c101904 */
.L_x_19143:
[----:B0-----:R-:W-:Y:S01]  /*117f0*/  @!P1 IADD3 R167, R167, 0x8, RZ ;  /* 0x00000008a7a79810 */ /* 0x001fe20007ffe0ff */
[----:B------:R-:W-:Y:S01]  /*11800*/  FADD.FTZ R173, R178, R131 ;  /* 0x00000083b2ad7221 */ /* 0x000fe20000010000 */
[----:B------:R-:W-:Y:S05]  /*11810*/  BRA.DIV ~URZ, `(.L_x_19144) ;  /* 0x000012127f007947 */ /* 0x000fea000b800000 */
[----:B------:R0:W1:Y:S02]  /*11820*/  SHFL.BFLY PT, R169, R173, 0x1, 0x1f ;  /* 0x0c201f00ada97f89 */ /* 0x00006400000e0000 */
.L_x_19148:
[----:B-1----:R-:W-:Y:S01]  /*11830*/  FADD.FTZ R180, R173, R169 ;  /* 0x000000a9adb47221 */ /* 0x002fe20000010000 */
[----:B------:R-:W-:Y:S05]  /*11840*/  BRA.DIV ~URZ, `(.L_x_19145) ;  /* 0x000012427f007947 */ /* 0x000fea000b800000 */
[----:B------:R-:W1:Y:S02]  /*11850*/  SHFL.BFLY PT, R169, R180, 0x2, 0x1f ;  /* 0x0c401f00b4a97f89 */ /* 0x000e6400000e0000 */
[----:B-1----:R-:W-:-:S05]  /*11860*/  FADD.FTZ R169, R180, R169 ;  /* 0x000000a9b4a97221 */ /* 0x002fca0000010000 */
[----:B------:R-:W1:Y:S02]  /*11870*/  SHFL.BFLY PT, R172, R169, 0x4, 0x1f ;  /* 0x0c801f00a9ac7f89 */ /* 0x000e6400000e0000 */
[----:B01----:R-:W-:-:S05]  /*11880*/  FADD.FTZ R173, R169, R172 ;  /* 0x000000aca9ad7221 */ /* 0x003fca0000010000 */
        /* <DEDUP_REMOVED lines=62> */
.L_x_19149:
[----:B------:R-:W2:Y:S01]  /*11c70*/  S2R R169, SR_TID.X ;  /* 0x0000000000a97919 */ /* 0x000ea20000002100 */
[----:B------:R-:W-:Y:S01]  /*11c80*/  @!P0 SHF.R.U32.HI R174, RZ, 0x5, R171 ;  /* 0x00000005ffae8819 */ /* 0x000fe200000116ab */
[----:B01----:R-:W-:Y:S01]  /*11c90*/  FADD.FTZ R173, R178, R173 ;  /* 0x000000adb2ad7221 */ /* 0x003fe20000010000 */
[----:B------:R-:W-:Y:S02]  /*11ca0*/  WARPSYNC 0xffffffff ;  /* 0xffffffff00007948 */ /* 0x000fe40003800000 */
        /* <DEDUP_REMOVED lines=13> */
[----:B------:R-:W0:Y:S02]  /*11d80*/  SHFL.DOWN PT, R178, R167, 0x4, 0x1f ;  /* 0x08801f00a7b27f89 */ /* 0x000e2400000e0000 */
[----:B0-----:R-:W-:Y:S02]  /*11d90*/  IADD3 R179, R178, R167, RZ ;  /* 0x000000a7b2b37210 */ /* 0x001fe40007ffe0ff */
        /* <DEDUP_REMOVED lines=8> */
[----:B------:R-:W-:Y:S02]  /*11e20*/  FFMA.FTZ R176, R181, R174, R173 ;  /* 0x000000aeb5b07223 */ /* 0x000fe400000100ad */
[----:B------:R-:W-:Y:S02]  /*11e30*/  IMAD.IADD R173, R179, 0x1, R182 ;  /* 0x00000001b3ad7824 */ /* 0x000fe400078e02b6 */
[----:B0-----:R-:W-:Y:S01]  /*11e40*/  FMUL.FTZ R167, R171, R176 ;  /* 0x000000b0aba77220 */ /* 0x001fe20000410000 */
[----:B------:R-:W-:Y:S01]  /*11e50*/  I2F R182, R182 ;  /* 0x000000b600b67306 */ /* 0x000fe20000201400 */
[----:B------:R-:W-:Y:S01]  /*11e60*/  FMUL.FTZ R177, R177, R177 ;  /* 0x000000b1b1b17220 */ /* 0x000fe20000410000 */
[----:B------:R-:W0:Y:S01]  /*11e70*/  SHFL.DOWN PT, R184, R173, 0x1, 0x1f ;  /* 0x08201f00adb87f89 */ /* 0x000e2200000e0000 */
[----:B--2---:R-:W-:-:S02]  /*11e80*/  FADD.FTZ R172, R172, R175 ;  /* 0x000000afacac7221 */ /* 0x004fc40000010000 */
[----:B------:R-:W-:Y:S01]  /*11e90*/  FMUL.FTZ R177, R177, R181 ;  /* 0x000000b5b1b17220 */ /* 0x000fe20000410000 */
[----:B------:R-:W1:Y:S02]  /*11ea0*/  SHFL.DOWN PT, R174, R167, 0x2, 0x1f ;  /* 0x08401f00a7ae7f89 */ /* 0x000e6400000e0000 */
[----:B------:R-:W2:Y:S01]  /*11eb0*/  I2F R176, R173 ;  /* 0x000000ad00b07306 */ /* 0x000ea20000201400 */
[----:B------:R-:W-:-:S04]  /*11ec0*/  FMUL.FTZ R177, R177, R178 ;  /* 0x000000b2b1b17220 */ /* 0x000fc80000410000 */
[----:B------:R-:W-:-:S05]  /*11ed0*/  FFMA.FTZ R172, R171, R177, R172 ;  /* 0x000000b1abac7223 */ /* 0x000fca00000100ac */
[----:B------:R-:W3:Y:S01]  /*11ee0*/  SHFL.DOWN PT, R171, R172, 0x2, 0x1f ;  /* 0x08401f00acab7f89 */ /* 0x000ee200000e0000 */
[----:B--2---:R-:W2:Y:S01]  /*11ef0*/  MUFU.RCP R175, R176 ;  /* 0x000000b000af7308 */ /* 0x004ea20000001000 */
[----:B0-----:R-:W-:Y:S02]  /*11f00*/  IMAD.IADD R179, R173, 0x1, R184 ;  /* 0x00000001adb37824 */ /* 0x001fe400078e02b8 */
[----:B-1----:R-:W-:Y:S02]  /*11f10*/  FMUL.FTZ R177, R174, R182 ;  /* 0x000000b6aeb17220 */ /* 0x002fe40000410000 */
[----:B------:R-:W-:-:S03]  /*11f20*/  FADD.FTZ R174, R167, -R174 ;  /* 0x800000aea7ae7221 */ /* 0x000fc60000010000 */
[----:B------:R-:W0:Y:S01]  /*11f30*/  I2F R179, R179 ;  /* 0x000000b300b37306 */ /* 0x000e220000201400 */
[----:B------:R-:W-:Y:S02]  /*11f40*/  FFMA.FTZ R178, R180, R167, R177 ;  /* 0x000000a7b4b27223 */ /* 0x000fe400000100b1 */
[----:B------:R-:W-:Y:S02]  /*11f50*/  FMUL.FTZ R167, R174, R174 ;  /* 0x000000aeaea77220 */ /* 0x000fe40000410000 */
[----:B--2---:R-:W-:-:S03]  /*11f60*/  FMUL.FTZ R177, R175, R178 ;  /* 0x000000b2afb17220 */ /* 0x004fc60000410000 */
[----:B------:R-:W1:Y:S01]  /*11f70*/  I2F R184, R184 ;  /* 0x000000b800b87306 */ /* 0x000e620000201400 */
[----:B------:R-:W-:Y:S02]  /*11f80*/  FMUL.FTZ R167, R180, R167 ;  /* 0x000000a7b4a77220 */ /* 0x000fe40000410000 */
[----:B---3--:R-:W-:Y:S01]  /*11f90*/  FADD.FTZ R174, R172, R171 ;  /* 0x000000abacae7221 */ /* 0x008fe20000010000 */
[----:B------:R-:W2:Y:S01]  /*11fa0*/  SHFL.DOWN PT, R178, R177, 0x1, 0x1f ;  /* 0x08201f00b1b27f89 */ /* 0x000ea200000e0000 */
[----:B------:R-:W-:-:S03]  /*11fb0*/  FMUL.FTZ R167, R167, R182 ;  /* 0x000000b6a7a77220 */ /* 0x000fc60000410000 */
[----:B0-----:R-:W0:Y:S01]  /*11fc0*/  MUFU.RCP R171, R179 ;  /* 0x000000b300ab7308 */ /* 0x001e220000001000 */
[----:B------:R-:W-:Y:S01]  /*11fd0*/  FFMA.FTZ R167, R175, R167, R174 ;  /* 0x000000a7afa77223 */ /* 0x000fe200000100ae */
[----:B------:R-:W-:-:S04]  /*11fe0*/  SHF.R.U32.HI R174, RZ, 0x5, R169 ;  /* 0x00000005ffae7819 */ /* 0x000fc800000116a9 */
[----:B------:R-:W3:Y:S01]  /*11ff0*/  SHFL.DOWN PT, R172, R167, 0x1, 0x1f ;  /* 0x08201f00a7ac7f89 */ /* 0x000ee200000e0000 */
[----:B------:R-:W-:-:S04]  /*12000*/  LOP3.LUT R174, R174, 0x7, RZ, 0xc0, !PT ;  /* 0x00000007aeae7812 */ /* 0x000fc800078ec0ff */
[----:B------:R-:W-:Y:S01]  /*12010*/  LOP3.LUT P0, RZ, R174, 0x1f, R169, 0xf8, !PT ;  /* 0x0000001faeff7812 */ /* 0x000fe2000780f8a9 */
[----:B--2---:R-:W-:Y:S02]  /*12020*/  FADD.FTZ R173, R177, -R178 ;  /* 0x800000b2b1ad7221 */ /* 0x004fe40000010000 */
[----:B-1----:R-:W-:Y:S02]  /*12030*/  FMUL.FTZ R178, R178, R184 ;  /* 0x000000b8b2b27220 */ /* 0x002fe40000410000 */
[----:B------:R-:W-:Y:S02]  /*12040*/  FMUL.FTZ R173, R173, R173 ;  /* 0x000000adadad7220 */ /* 0x000fe40000410000 */
[C---:B------:R-:W-:Y:S02]  /*12050*/  FFMA.FTZ R178, R176.reuse, R177, R178 ;  /* 0x000000b1b0b27223 */ /* 0x040fe400000100b2 */
[----:B------:R-:W-:Y:S02]  /*12060*/  FMUL.FTZ R173, R176, R173 ;  /* 0x000000adb0ad7220 */ /* 0x000fe40000410000 */
[----:B0-----:R-:W-:-:S02]  /*12070*/  FMUL.FTZ R178, R171, R178 ;  /* 0x000000b2abb27220 */ /* 0x001fc40000410000 */
[----:B---3--:R-:W-:Y:S02]  /*12080*/  FADD.FTZ R172, R167, R172 ;  /* 0x000000aca7ac7221 */ /* 0x008fe40000010000 */
[----:B------:R-:W-:Y:S01]  /*12090*/  FMUL.FTZ R173, R173, R184 ;  /* 0x000000b8adad7220 */ /* 0x000fe20000410000 */
[----:B------:R-:W0:Y:S01]  /*120a0*/  SHFL.IDX PT, R179, R178, RZ, 0x1f ;  /* 0x00001fffb2b37589 */ /* 0x000e2200000e0000 */
[C---:B------:R-:W-:Y:S02]  /*120b0*/  IMAD R167, R162.reuse, c[0x0][0x168], RZ ;  /* 0x00005a00a2a77a24 */ /* 0x040fe400078e02ff */
[----:B------:R-:W-:Y:S01]  /*120c0*/  FFMA.FTZ R171, R171, R173, R172 ;  /* 0x000000adabab7223 */ /* 0x000fe200000100ac */
[----:B------:R-:W-:Y:S01]  /*120d0*/  @!P0 MOV R173, 0x4 ;  /* 0x0000000400ad8802 */ /* 0x000fe20000000f00 */
[----:B------:R-:W-:Y:S01]  /*120e0*/  IMAD.MOV.U32 R177, RZ, RZ, c[0x0][0x1e0] ;  /* 0x00007800ffb17624 */ /* 0x000fe200078e00ff */
[----:B------:R-:W-:Y:S02]  /*120f0*/  SHF.R.S32.HI R176, RZ, 0x1f, R167 ;  /* 0x0000001fffb07819 */ /* 0x000fe400000114a7 */
[----:B------:R1:W2:Y:S01]  /*12100*/  SHFL.IDX PT, R180, R171, RZ, 0x1f ;  /* 0x00001fffabb47589 */ /* 0x0002a200000e0000 */
[----:B------:R-:W-:Y:S01]  /*12110*/  @!P0 IMAD.WIDE R172, R162, R173, c[0x0][0x1a0] ;  /* 0x00006800a2ac8625 */ /* 0x000fe200078e02ad */
[----:B------:R-:W-:-:S02]  /*12120*/  LEA.HI R182, R176, R167, RZ, 0x2 ;  /* 0x000000a7b0b67211 */ /* 0x000fc400078f10ff */
[C---:B0-----:R-:W-:Y:S01]  /*12130*/  FSEL R174, R179.reuse, RZ, !P1 ;  /* 0x000000ffb3ae7208 */ /* 0x041fe20004800000 */
[----:B------:R-:W-:Y:S01]  /*12140*/  FMUL.FTZ R167, R179, R179 ;  /* 0x000000b3b3a77220 */ /* 0x000fe20000410000 */
[----:B------:R0:W-:Y:S03]  /*12150*/  @!P0 STG.E [R172.64], R179 ;  /* 0x000000b3ac008986 */ /* 0x0001e6000c101904 */
[C---:B-1----:R-:W-:Y:S01]  /*12160*/  FADD.FTZ R171, -R174.reuse, R108 ;  /* 0x0000006caeab7221 */ /* 0x042fe20000010100 */
[----:B------:R-:W-:Y:S01]  /*12170*/  FSEL R167, R167, RZ, P1 ;  /* 0x000000ffa7a77208 */ /* 0x000fe20000800000 */
[----:B------:R-:W-:Y:S02]  /*12180*/  FADD.FTZ R176, -R174, R111 ;  /* 0x0000006faeb07221 */ /* 0x000fe40000010100 */
[----:B--2---:R-:W-:Y:S02]  /*12190*/  FFMA.FTZ R108, R180, R177, c[0x0][0x228] ;  /* 0x00008a00b46c7623 */ /* 0x004fe400000100b1 */
[----:B------:R-:W-:-:S02]  /*121a0*/  @!P0 IMAD.MOV.U32 R111, RZ, RZ, 0x4 ;  /* 0x00000004ff6f8424 */ /* 0x000fc400078e00ff */
[----:B------:R-:W-:Y:S01]  /*121b0*/  FADD.FTZ R108, R108, R167 ;  /* 0x000000a76c6c7221 */ /* 0x000fe20000010000 */
[----:B------:R-:W-:Y:S01]  /*121c0*/  LOP3.LUT R167, R169, 0xff, RZ, 0xc0, !PT ;  /* 0x000000ffa9a77812 */ /* 0x000fe200078ec0ff */
[----:B------:R-:W-:Y:S02]  /*121d0*/  FADD.FTZ R175, -R174, R110 ;  /* 0x0000006eaeaf7221 */ /* 0x000fe40000010100 */
[----:B------:R-:W1:Y:S01]  /*121e0*/  MUFU.RSQ R196, R108 ;  /* 0x0000006c00c47308 */ /* 0x000e620000001400 */
[----:B------:R-:W-:Y:S01]  /*121f0*/  LEA.HI.SX32 R182, R182, R167, 0x1e ;  /* 0x000000a7b6b67211 */ /* 0x000fe200078ff2ff */
[C---:B------:R-:W-:Y:S01]  /*12200*/  @!P0 IMAD.WIDE R110, R162.reuse, R111, c[0x0][0x1a8] ;  /* 0x00006a00a26e8625 */ /* 0x040fe200078e026f */
[----:B------:R-:W-:-:S03]  /*12210*/  IADD3 R162, R162, c[0x0][0x160], RZ ;  /* 0x00005800a2a27a10 */ /* 0x000fc60007ffe0ff */
[----:B------:R-:W-:Y:S01]  /*12220*/  FADD.FTZ R177, -R174, R112 ;  /* 0x00000070aeb17221 */ /* 0x000fe20000010100 */
[----:B------:R-:W-:Y:S01]  /*12230*/  SHF.L.U32 R112, R182, 0x4, RZ ;  /* 0x00000004b6707819 */ /* 0x000fe200000006ff */
[C---:B------:R-:W-:Y:S01]  /*12240*/  FADD.FTZ R109, -R174.reuse, R109 ;  /* 0x0000006dae6d7221 */ /* 0x040fe20000010100 */
[----:B------:R-:W-:Y:S01]  /*12250*/  SHF.R.U32.HI R182, RZ, 0x1c, R182 ;  /* 0x0000001cffb67819 */ /* 0x000fe200000116b6 */
[C---:B0-----:R-:W-:Y:S02]  /*12260*/  FADD.FTZ R172, -R174.reuse, R114 ;  /* 0x00000072aeac7221 */ /* 0x041fe40000010100 */
[C---:B------:R-:W-:Y:S02]  /*12270*/  FADD.FTZ R116, -R174.reuse, R116 ;  /* 0x00000074ae747221 */ /* 0x040fe40000010100 */
[C---:B------:R-:W-:Y:S02]  /*12280*/  FADD.FTZ R117, -R174.reuse, R117 ;  /* 0x00000075ae757221 */ /* 0x040fe40000010100 */
[C---:B------:R-:W-:Y:S01]  /*12290*/  FADD.FTZ R118, -R174.reuse, R118 ;  /* 0x00000076ae767221 */ /* 0x040fe20000010100 */
[----:B-1----:R0:W-:Y:S01]  /*122a0*/  @!P0 STG.E [R110.64], R196 ;  /* 0x000000c46e008986 */ /* 0x0021e2000c101904 */
[----:B------:R-:W-:Y:S01]  /*122b0*/  FADD.FTZ R119, -R174, R119 ;  /* 0x00000077ae777221 */ /* 0x000fe20000010100 */
[----:B------:R-:W-:Y:S01]  /*122c0*/  IADD3 R108, P0, R112, c[0x0][0x208], RZ ;  /* 0x00008200706c7a10 */ /* 0x000fe20007f1e0ff */
[----:B------:R-:W-:Y:S01]  /*122d0*/  FADD.FTZ R120, -R174, R120 ;  /* 0x00000078ae787221 */ /* 0x000fe20000010100 */
[----:B------:R-:W-:Y:S01]  /*122e0*/  IADD3 R112, P1, R112, c[0x0][0x210], RZ ;  /* 0x0000840070707a10 */ /* 0x000fe20007f3e0ff */
[----:B------:R-:W-:-:S02]  /*122f0*/  FMUL.FTZ R171, R196, R171 ;  /* 0x000000abc4ab7220 */ /* 0x000fc40000410000 */
[----:B------:R-:W-:Y:S01]  /*12300*/  FMUL.FTZ R114, R196, R109 ;  /* 0x0000006dc4727220 */ /* 0x000fe20000410000 */
[----:B------:R-:W-:Y:S01]  /*12310*/  IADD3.X R109, R182, c[0x0][0x20c], RZ, P0, !PT ;  /* 0x00008300b66d7a10 */ /* 0x000fe200007fe4ff */
[----:B------:R-:W-:Y:S01]  /*12320*/  FMUL.FTZ R175, R196, R175 ;  /* 0x000000afc4af7220 */ /* 0x000fe20000410000 */
[----:B------:R-:W-:Y:S01]  /*12330*/  ISETP.GE.AND P0, PT, R162, c[0x0][0x164], PT ;  /* 0x00005900a2007a0c */ /* 0x000fe20003f06270 */
[----:B------:R-:W-:Y:S02]  /*12340*/  FMUL.FTZ R176, R196, R176 ;  /* 0x000000b0c4b07220 */ /* 0x000fe40000410000 */
        /* <DEDUP_REMOVED lines=17> */
[----:B------:R-:W-:Y:S02]  /*12460*/  FMUL.FTZ R187, R196, R120 ;  /* 0x00000078c4bb7220 */ /* 0x000fe40000410000 */
[----:B------:R-:W-:Y:S02]  /*12470*/  FFMA.FTZ R119, R51, R176, R99 ;  /* 0x000000b033777223 */ /* 0x000fe40000010063 */
[----:B------:R-:W-:Y:S02]  /*12480*/  FFMA.FTZ R118, R50, R175, R98 ;  /* 0x000000af32767223 */ /* 0x000fe40000010062 */
[----:B------:R-:W-:-:S02]  /*12490*/  FFMA.FTZ R117, R49, R114, R97 ;  /* 0x0000007231757223 */ /* 0x000fc40000010061 */
[----:B------:R-:W-:Y:S02]  /*124a0*/  FFMA.FTZ R116, R48, R171, R96 ;  /* 0x000000ab30747223 */ /* 0x000fe40000010060 */
[----:B------:R-:W-:Y:S01]  /*124b0*/  FMUL.FTZ R124, R196, R113 ;  /* 0x00000071c47c7220 */ /* 0x000fe20000410000 */
[----:B------:R-:W-:Y:S01]  /*124c0*/  IADD3.X R113, R182, c[0x0][0x214], RZ, P1, !PT ;  /* 0x00008500b6717a10 */ /* 0x000fe20000ffe4ff */
[C---:B0-----:R-:W-:Y:S01]  /*124d0*/  FMUL.FTZ R110, R196.reuse, R115 ;  /* 0x00000073c46e7220 */ /* 0x041fe20000410000 */
[----:B------:R0:W-:Y:S01]  /*124e0*/  STG.E.128 [R108.64], R116 ;  /* 0x000000746c007986 */ /* 0x0001e2000c101d04 */
[----:B------:R-:W-:Y:S01]  /*124f0*/  FMUL.FTZ R186, R196, R121 ;  /* 0x00000079c4ba7220 */ /* 0x000fe20000410000 */
[----:B------:R-:W-:Y:S01]  /*12500*/  LOP3.LUT P1, RZ, R0, 0xff, RZ, 0xc0, !PT ;  /* 0x000000ff00ff7812 */ /* 0x000fe2000782c0ff */
[C---:B------:R-:W-:Y:S02]  /*12510*/  FMUL.FTZ R189, R196.reuse, R122 ;  /* 0x0000007ac4bd7220 */ /* 0x040fe40000410000 */
[----:B------:R-:W-:Y:S01]  /*12520*/  FMUL.FTZ R188, R196, R123 ;  /* 0x0000007bc4bc7220 */ /* 0x000fe20000410000 */
[----:B------:R-:W-:Y:S01]  /*12530*/  SEL R0, RZ, 0x1, P1 ;  /* 0x00000001ff007807 */ /* 0x000fe20000800000 */
[----:B------:R-:W-:-:S02]  /*12540*/  FFMA.FTZ R120, R24, R171, R72 ;  /* 0x000000ab18787223 */ /* 0x000fc40000010048 */
[C---:B------:R-:W-:Y:S02]  /*12550*/  FMUL.FTZ R125, R196.reuse, R177 ;  /* 0x000000b1c47d7220 */ /* 0x040fe40000410000 */
[----:B------:R-:W-:Y:S02]  /*12560*/  FMUL.FTZ R127, R196, R172 ;  /* 0x000000acc47f7220 */ /* 0x000fe40000410000 */
[----:B------:R-:W-:Y:S02]  /*12570*/  FFMA.FTZ R123, R27, R176, R75 ;  /* 0x000000b01b7b7223 */ /* 0x000fe4000001004b */
[----:B------:R-:W-:Y:S02]  /*12580*/  FFMA.FTZ R122, R26, R175, R74 ;  /* 0x000000af1a7a7223 */ /* 0x000fe4000001004a */
[----:B------:R-:W-:Y:S02]  /*12590*/  FFMA.FTZ R121, R25, R114, R73 ;  /* 0x0000007219797223 */ /* 0x000fe40000010049 */
[----:B------:R-:W-:-:S02]  /*125a0*/  IMAD.MOV.U32 R171, RZ, RZ, 0x10 ;  /* 0x00000010ffab7424 */ /* 0x000fc400078e00ff */
[C---:B------:R-:W-:Y:S01]  /*125b0*/  FMUL.FTZ R195, R196.reuse, R128 ;  /* 0x00000080c4c37220 */ /* 0x040fe20000410000 */
[----:B------:R1:W-:Y:S01]  /*125c0*/  STG.E.128 [R112.64], R120 ;  /* 0x0000007870007986 */ /* 0x0003e2000c101d04 */
[----:B------:R-:W-:Y:S02]  /*125d0*/  FMUL.FTZ R194, R196, R129 ;  /* 0x00000081c4c27220 */ /* 0x000fe40000410000 */
[-C--:B------:R-:W-:Y:S02]  /*125e0*/  FFMA.FTZ R111, R47, R110.reuse, R95 ;  /* 0x0000006e2f6f7223 */ /* 0x080fe4000001005f */
[----:B------:R-:W-:Y:S02]  /*125f0*/  FFMA.FTZ R115, R23, R110, R71 ;  /* 0x0000006e17737223 */ /* 0x000fe40000010047 */
[----:B------:R-:W-:-:S04]  /*12600*/  IMAD.WIDE.U32 R128, R164, R171, c[0x0][0x208] ;  /* 0x00008200a4807625 */ /* 0x000fc800078e00ab */
[----:B------:R-:W-:Y:S02]  /*12610*/  FFMA.FTZ R110, R46, R127, R94 ;  /* 0x0000007f2e6e7223 */ /* 0x000fe4000001005e */
[----:B0-----:R-:W-:Y:S02]  /*12620*/  FFMA.FTZ R109, R45, R124, R93 ;  /* 0x0000007c2d6d7223 */ /* 0x001fe4000001005d */
[----:B------:R-:W-:Y:S02]  /*12630*/  FFMA.FTZ R108, R44, R125, R92 ;  /* 0x0000007d2c6c7223 */ /* 0x000fe4000001005c */
[C---:B------:R-:W-:Y:S02]  /*12640*/  FMUL.FTZ R191, R196.reuse, R173 ;  /* 0x000000adc4bf7220 */ /* 0x040fe40000410000 */
[C---:B------:R-:W-:Y:S01]  /*12650*/  FMUL.FTZ R190, R196.reuse, R178 ;  /* 0x000000b2c4be7220 */ /* 0x040fe20000410000 */
[----:B------:R0:W-:Y:S01]  /*12660*/  STG.E.128 [R128.64], R108 ;  /* 0x0000006c80007986 */ /* 0x0001e2000c101d04 */
[----:B------:R-:W-:-:S02]  /*12670*/  FMUL.FTZ R193, R196, R179 ;  /* 0x000000b3c4c17220 */ /* 0x000fc40000410000 */
[C---:B------:R-:W-:Y:S02]  /*12680*/  FMUL.FTZ R192, R196.reuse, R180 ;  /* 0x000000b4c4c07220 */ /* 0x040fe40000410000 */
[C---:B------:R-:W-:Y:S02]  /*12690*/  FMUL.FTZ R197, R196.reuse, R181 ;  /* 0x000000b5c4c57220 */ /* 0x040fe40000410000 */
[----:B------:R-:W-:Y:S02]  /*126a0*/  FMUL.FTZ R196, R196, R174 ;  /* 0x000000aec4c47220 */ /* 0x000fe40000410000 */
[----:B------:R-:W-:-:S04]  /*126b0*/  IMAD.WIDE.U32 R172, R164, R171, c[0x0][0x210] ;  /* 0x00008400a4ac7625 */ /* 0x000fc800078e00ab */
[----:B------:R-:W-:Y:S02]  /*126c0*/  FFMA.FTZ R114, R22, R127, R70 ;  /* 0x0000007f16727223 */ /* 0x000fe40000010046 */
[----:B-1----:R-:W-:Y:S02]  /*126d0*/  FFMA.FTZ R113, R21, R124, R69 ;  /* 0x0000007c15717223 */ /* 0x002fe40000010045 */
        /* <DEDUP_REMOVED lines=52> */
.L_x_19146:
[----:B------:R-:W-:Y:S05]  /*12a20*/  EXIT ;  /* 0x000000000000794d */ /* 0x000fea0003800000 */
.L_x_19144:
[----:B------:R-:W-:Y:S01]  /*12a30*/  HFMA2.MMA R169, -RZ, RZ, 0, 1.847743988037109375e-06 ;  /* 0x0000001fffa97435 */ /* 0x000fe200000001ff */
[----:B------:R-:W-:Y:S01]  /*12a40*/  IMAD.MOV.U32 R176, RZ, RZ, 0x1 ;  /* 0x00000001ffb07424 */ /* 0x000fe200078e00ff */
[----:B------:R-:W-:Y:S01]  /*12a50*/  MOV R174, 0x12a80 ;  /* 0x00012a8000ae7802 */ /* 0x000fe20000000f00 */
[----:B------:R-:W-:-:S03]  /*12a60*/  IMAD.MOV.U32 R178, RZ, RZ, -0x1 ;  /* 0xffffffffffb27424 */ /* 0x000fc600078e00ff */
[----:B------:R-:W-:Y:S05]  /*12a70*/  CALL.REL.NOINC `($__internal_77_$__cuda_sm70_shflsync_bfly_p) ;  /* 0x000006a000007944 */ /* 0x000fea0003c00000 */
[----:B01----:R-:W-:Y:S05]  /*12a80*/  BRA `(.L_x_19148) ;  /* 0xffffeda000007947 */ /* 0x003fea000383ffff */
.L_x_19145:
[----:B0-----:R-:W-:Y:S01]  /*12a90*/  IMAD.MOV.U32 R173, RZ, RZ, R180 ;  /* 0x000000ffffad7224 */ /* 0x001fe200078e00b4 */
[----:B------:R-:W-:Y:S01]  /*12aa0*/  MOV R176, 0x2 ;  /* 0x0000000200b07802 */ /* 0x000fe20000000f00 */
[----:B------:R-:W-:Y:S01]  /*12ab0*/  IMAD.MOV.U32 R169, RZ, RZ, 0x1f ;  /* 0x0000001fffa97424 */ /* 0x000fe200078e00ff */
[----:B------:R-:W-:Y:S01]  /*12ac0*/  MOV R174, 0x12af0 ;  /* 0x00012af000ae7802 */ /* 0x000fe20000000f00 */
[----:B------:R-:W-:Y:S02]  /*12ad0*/  IMAD.MOV.U32 R178, RZ, RZ, -0x1 ;  /* 0xffffffffffb27424 */ /* 0x000fe400078e00ff */
[----:B------:R-:W-:Y:S05]  /*12ae0*/  CALL.REL.NOINC `($__internal_77_$__cuda_sm70_shflsync_bfly_p) ;  /* 0x0000063000007944 */ /* 0x000fea0003c00000 */
[----:B0-----:R-:W-:Y:S01]  /*12af0*/  HFMA2.MMA R176, -RZ, RZ, 0, 2.384185791015625e-07 ;  /* 0x00000004ffb07435 */ /* 0x001fe200000001ff */
[----:B-1----:R-:W-:Y:S01]  /*12b00*/  FADD.FTZ R173, R180, R169 ;  /* 0x000000a9b4ad7221 */ /* 0x002fe20000010000 */
[----:B------:R-:W-:Y:S01]  /*12b10*/  MOV R174, 0x12b50 ;  /* 0x00012b5000ae7802 */ /* 0x000fe20000000f00 */
[----:B------:R-:W-:-:S02]  /*12b20*/  IMAD.MOV.U32 R169, RZ, RZ, 0x1f ;  /* 0x0000001fffa97424 */ /* 0x000fc400078e00ff */
[----:B------:R-:W-:Y:S02]  /*12b30*/  IMAD.MOV.U32 R178, RZ, RZ, -0x1 ;  /* 0xffffffffffb27424 */ /* 0x000fe400078e00ff */
[----:B------:R-:W-:Y:S05]  /*12b40*/  CALL.REL.NOINC `($__internal_77_$__cuda_sm70_shflsync_bfly_p) ;  /* 0x000005d000007944 */ /* 0x000fea0003c00000 */
[----:B01----:R-:W-:Y:S01]  /*12b50*/  FADD.FTZ R173, R173, R169 ;  /* 0x000000a9adad7221 */ /* 0x003fe20000010000 */
[----:B------:R-:W-:Y:S01]  /*12b60*/  MOV R176, 0x8 ;  /* 0x0000000800b07802 */ /* 0x000fe20000000f00 */
[----:B------:R-:W-:Y:S01]  /*12b70*/  IMAD.MOV.U32 R169, RZ, RZ, 0x1f ;  /* 0x0000001fffa97424 */ /* 0x000fe200078e00ff */
[----:B------:R-:W-:Y:S01]  /*12b80*/  MOV R174, 0x12bb0 ;  /* 0x00012bb000ae7802 */ /* 0x000fe20000000f00 */
[----:B------:R-:W-:Y:S02]  /*12b90*/  IMAD.MOV.U32 R178, RZ, RZ, -0x1 ;  /* 0xffffffffffb27424 */ /* 0x000fe400078e00ff */
[----:B------:R-:W-:Y:S05]  /*12ba0*/  CALL.REL.NOINC `($__internal_77_$__cuda_sm70_shflsync_bfly_p) ;  /* 0x0000057000007944 */ /* 0x000fea0003c00000 */
[----:B0-----:R-:W-:Y:S01]  /*12bb0*/  HFMA2.MMA R176, -RZ, RZ, 0, 9.5367431640625e-07 ;  /* 0x00000010ffb07435 */ /* 0x001fe200000001ff */
[----:B-1----:R-:W-:Y:S01]  /*12bc0*/  FADD.FTZ R173, R173, R169 ;  /* 0x000000a9adad7221 */ /* 0x002fe20000010000 */
[----:B------:R-:W-:Y:S01]  /*12bd0*/  MOV R174, 0x12c10 ;  /* 0x00012c1000ae7802 */ /* 0x000fe20000000f00 */
[----:B------:R-:W-:Y:S02]  /*12be0*/  IMAD.MOV.U32 R169, RZ, RZ, 0x1f ;  /* 0x0000001fffa97424 */ /* 0x000fe400078e00ff */
[----:B------:R-:W-:Y:S02]  /*12bf0*/  IMAD.MOV.U32 R178, RZ, RZ, -0x1 ;  /* 0xffffffffffb27424 */ /* 0x000fe400078e00ff */
[----:B------:R-:W-:Y:S05]  /*12c00*/  CALL.REL.NOINC `($__internal_77_$__cuda_sm70_shflsync_bfly_p) ;  /* 0x0000051000007944 */ /* 0x000fea0003c00000 */
[----:B-1----:R-:W-:Y:S02]  /*12c10*/  FADD.FTZ R169, R173, R169 ;  /* 0x000000a9ada97221 */ /* 0x002fe40000010000 */
[----:B0-----:R-:W-:-:S02]  /*12c20*/  IMAD.MOV.U32 R178, RZ, RZ, -0x1 ;  /* 0xffffffffffb27424 */ /* 0x001fc400078e00ff */
        /* <DEDUP_REMOVED lines=52> */
[----:B------:R-:W-:Y:S05]  /*12f70*/  CALL.REL.NOINC `($__internal_77_$__cuda_sm70_shflsync_bfly_p) ;  /* 0x000001a000007944 */ /* 0x000fea0003c00000 */
[----:B0-----:R-:W-:Y:S01]  /*12f80*/  HFMA2.MMA R176, -RZ, RZ, 0, 1.1920928955078125e-07 ;  /* 0x00000002ffb07435 */ /* 0x001fe200000001ff */
[----:B-1----:R-:W-:Y:S01]  /*12f90*/  FADD.FTZ R173, R173, R169 ;  /* 0x000000a9adad7221 */ /* 0x002fe20000010000 */
[----:B------:R-:W-:Y:S01]  /*12fa0*/  MOV R174, 0x12fe0 ;  /* 0x00012fe000ae7802 */ /* 0x000fe20000000f00 */
[----:B------:R-:W-:Y:S02]  /*12fb0*/  IMAD.MOV.U32 R169, RZ, RZ, 0x1f ;  /* 0x0000001fffa97424 */ /* 0x000fe400078e00ff */
[----:B------:R-:W-:Y:S02]  /*12fc0*/  IMAD.MOV.U32 R178, RZ, RZ, -0x1 ;  /* 0xffffffffffb27424 */ /* 0x000fe400078e00ff */
[----:B------:R-:W-:Y:S05]  /*12fd0*/  CALL.REL.NOINC `($__internal_77_$__cuda_sm70_shflsync_bfly_p) ;  /* 0x0000014000007944 */ /* 0x000fea0003c00000 */
[----:B01----:R-:W-:Y:S01]  /*12fe0*/  FADD.FTZ R173, R173, R169 ;  /* 0x000000a9adad7221 */ /* 0x003fe20000010000 */
[----:B------:R-:W-:Y:S01]  /*12ff0*/  MOV R176, 0x4 ;  /* 0x0000000400b07802 */ /* 0x000fe20000000f00 */
[----:B------:R-:W-:Y:S01]  /*13000*/  IMAD.MOV.U32 R169, RZ, RZ, 0x1f ;  /* 0x0000001fffa97424 */ /* 0x000fe200078e00ff */
[----:B------:R-:W-:Y:S01]  /*13010*/  MOV R174, 0x13040 ;  /* 0x0001304000ae7802 */ /* 0x000fe20000000f00 */
[----:B------:R-:W-:-:S02]  /*13020*/  IMAD.MOV.U32 R178, RZ, RZ, -0x1 ;  /* 0xffffffffffb27424 */ /* 0x000fc400078e00ff */
[----:B------:R-:W-:Y:S05]  /*13030*/  CALL.REL.NOINC `($__internal_77_$__cuda_sm70_shflsync_bfly_p) ;  /* 0x000000e000007944 */ /* 0x000fea0003c00000 */
[----:B0-----:R-:W-:Y:S01]  /*13040*/  HFMA2.MMA R176, -RZ, RZ, 0, 4.76837158203125e-07 ;  /* 0x00000008ffb07435 */ /* 0x001fe200000001ff */
        /* <DEDUP_REMOVED lines=11> */
[----:B01----:R-:W-:Y:S01]  /*13100*/  MOV R178, R169 ;  /* 0x000000a900b27202 */ /* 0x003fe20000000f00 */
[----:B------:R-:W-:Y:S05]  /*13110*/  BRA `(.L_x_19149) ;  /* 0xffffeb5000007947 */ /* 0x000fea000383ffff */
        .weak           $__internal_77_$__cuda_sm70_shflsync_bfly_p
        .type           $__internal_77_$__cuda_sm70_shflsync_bfly_p,@function
        .size           $__internal_77_$__cuda_sm70_shflsync_bfly_p,(.L_x_20057 - $__internal_77_$__cuda_sm70_shflsync_bfly_p)
$__internal_77_$__cuda_sm70_shflsync_bfly_p:
[----:B------:R-:W-:Y:S01]  /*13120*/  IMAD.MOV.U32 R175, RZ, RZ, 0x0 ;  /* 0x00000000ffaf7424 */ /* 0x000fe200078e00ff */
[----:B------:R-:W-:Y:S04]  /*13130*/  WARPSYNC R178 ;  /* 0x000000b200007348 */ /* 0x000fe80003800000 */
[----:B------:R0:W1:Y:S01]  /*13140*/  SHFL.BFLY PT, R169, R173, R176, R169 ;  /* 0x0c0000b0ada97389 */ /* 0x00006200000e00a9 */
[----:B------:R-:W-:Y:S05]  /*13150*/  RET.REL.NODEC R174 `(_ZN10layer_norm31ln_parallel_residual_fwd_kernelINS_13Kernel_traitsIfffffjLj6144ELj1ELj1ELj8ELj16ENS_18Kernel_traits_baseILj6144EfffffjLj256EEEEELb1ELb0ELb1EEEvNS_9FwdParamsE) ;  /* 0xfffecea0ae007950 */ /* 0x000fea0003c3ffff */
.L_x_19150:
        /* <DEDUP_REMOVED lines=10> */
.L_x_20057:


//--------------------- .text._ZN10layer_norm31ln_parallel_residual_fwd_kernelINS_13Kernel_traitsIfffffjLj6144ELj1ELj1ELj8ELj16ENS_18Kernel_traits_baseILj6144EfffffjLj256EEEEELb1ELb1ELb0EEEvNS_9FwdParamsE --------------------------
	.section	.text._ZN10layer_norm31ln_parallel_residual_fwd_kernelINS_13Kernel_traitsIfffffjLj6144ELj1ELj1ELj8ELj16ENS_18Kernel_traits_baseILj6144EfffffjLj256EEEEELb1ELb1ELb0EEEvNS_9FwdParamsE,"ax",@progbits
	.sectioninfo	@"SHI_REGISTERS=125"
	.align	128
        .global         _ZN10layer_norm31ln_parallel_residual_fwd_kernelINS_13Kernel_traitsIfffffjLj6144ELj1ELj1ELj8ELj16ENS_18Kernel_traits_baseILj6144EfffffjLj256EEEEELb1ELb1ELb0EEEvNS_9FwdParamsE
        .type           _ZN10layer_norm31ln_parallel_residual_fwd_kernelINS_13Kernel_traitsIfffffjLj6144ELj1ELj1ELj8ELj16ENS_18Kernel_traits_baseILj6144EfffffjLj256EEEEELb1ELb1ELb0EEEvNS_9FwdParamsE,@function
        .size           _ZN10layer_norm31ln_parallel_residual_fwd_kernelINS_13Kernel_traitsIfffffjLj6144ELj1ELj1ELj8ELj16ENS_18Kernel_traits_baseILj6144EfffffjLj256EEEEELb1ELb1ELb0EEEvNS_9FwdParamsE,(.L_x_20058 - _ZN10layer_norm31ln_parallel_residual_fwd_kernelINS_13Kernel_traitsIfffffjLj6144ELj1ELj1ELj8ELj16ENS_18Kernel_traits_baseILj6144EfffffjLj256EEEEELb1ELb1ELb0EEEvNS_9FwdParamsE)
        .other          _ZN10layer_norm31ln_parallel_residual_fwd_kernelINS_13Kernel_traitsIfffffjLj6144ELj1ELj1ELj8ELj16ENS_18Kernel_traits_baseILj6144EfffffjLj256EEEEELb1ELb1ELb0EEEvNS_9FwdParamsE,@"STO_CUDA_ENTRY STV_DEFAULT"
_ZN10layer_norm31ln_parallel_residual_fwd_kernelINS_13Kernel_traitsIfffffjLj6144ELj1ELj1ELj8ELj16ENS_18Kernel_traits_baseILj6144EfffffjLj256EEEEELb1ELb1ELb0EEEvNS_9FwdParamsE:
.text._ZN10layer_norm31ln_parallel_residual_fwd_kernelINS_13Kernel_traitsIfffffjLj6144ELj1ELj1ELj8ELj16ENS_18Kernel_traits_baseILj6144EfffffjLj256EEEEELb1ELb1ELb0EEEvNS_9FwdParamsE:
        /* <DEDUP_REMOVED lines=10> */
[----:B------:R-:W-:-:S05]  /*00a0*/  @P0 IMAD.MOV.U32 R8, RZ, RZ, R0 ;  /* 0x000000ffff080224 */ /* 0x000fca00078e0000 */
[----:B------:R-:W3:Y:S01]  /*00b0*/  @P0 LDG.E.64 R4, [R8.64] ;  /* 0x0000000608040981 */ /* 0x000ee2000c1e1b00 */
[----:B------:R-:W-:Y:S03]  /*00c0*/  BSSY B0, `(.L_x_19151) ;  /* 0x0000055000007945 */ /* 0x000fe60003800000 */
[----:B------:R-:W0:Y:S04]  /*00d0*/  S2R R10, SR_TID.X ;  /* 0x00000000000a7919 */ /* 0x000e280000002100 */
[----:B------:R-:W1:Y:S01]  /*00e0*/  S2R R103, SR_CTAID.X ;  /* 0x0000000000677919 */ /* 0x000e620000002500 */
[----:B0-----:R-:W-:Y:S01]  /*00f0*/  LOP3.LUT R56, R10, 0xff, RZ, 0xc0, !PT ;  /* 0x000000ff0a387812 */ /* 0x001fe200078ec0ff */
[----:B-1----:R-:W-:-:S04]  /*0100*/  IMAD R102, R103, c[0x0][0x0], R10 ;  /* 0x0000000067667a24 */ /* 0x002fc800078e020a */
[----:B------:R-:W-:Y:S01]  /*0110*/  IMAD.WIDE.U32 R6, R102, -0x326172a9, RZ ;  /* 0xcd9e8d5766067825 */ /* 0x000fe200078e00ff */
[----:B--2---:R-:W0:Y:S01]  /*0120*/  @P0 R2UR UR4, R2 ;  /* 0x00000000020403c2 */ /* 0x004e2200000e0000 */
[----:B---3--:R-:W-:-:S07]  /*0130*/  @P0 IADD3 R0, P1, R4, c[0x0][0x240], RZ ;  /* 0x0000900004000a10 */ /* 0x008fce0007f3e0ff */
[----:B------:R1:W2:Y:S01]  /*0140*/  @P0 R2UR UR5, R3 ;  /* 0x00000000030503c2 */ /* 0x0002a200000e0000 */
        /* <DEDUP_REMOVED lines=36> */
[----:B------:R-:W-:-:S03]  /*0390*/  LOP3.LUT R3, R7, UR15, R8, 0x96, !PT ;  /* 0x0000000f07037c12 */ /* 0x000fc6000f8e9608 */
[----:B------:R-:W-:Y:S01]  /*03a0*/  IMAD.MOV.U32 R9, RZ, RZ, c[0x0][0x168] ;  /* 0x00005a00ff097624 */ /* 0x000fe200078e00ff */
[----:B------:R-:W-:Y:S01]  /*03b0*/  LOP3.LUT R8, R5, UR16, R2, 0x96, !PT ;  /* 0x0000001005087c12 */ /* 0x000fe2000f8e9602 */
[----:B------:R-:W-:Y:S01]  /*03c0*/  IMAD.WIDE.U32 R2, R3, -0x2daee0ad, RZ ;  /* 0xd2511f5303027825 */ /* 0x000fe200078e00ff */
[----:B------:R-:W-:Y:S02]  /*03d0*/  LOP3.LUT R5, R56, 0xff, RZ, 0x3c, !PT ;  /* 0x000000ff38057812 */ /* 0x000fe400078e3cff */
[----:B------:R-:W-:Y:S01]  /*03e0*/  SHF.R.S32.HI R7, RZ, 0x1f, R9 ;  /* 0x0000001fff077819 */ /* 0x000fe20000011409 */
[----:B------:R-:W-:-:S03]  /*03f0*/  IMAD.WIDE.U32 R8, R8, -0x326172a9, RZ ;  /* 0xcd9e8d5708087825 */ /* 0x000fc600078e00ff */
[----:B------:R-:W-:Y:S02]  /*0400*/  LEA.HI R60, R7, c[0x0][0x168], RZ, 0x2 ;  /* 0x00005a00073c7a11 */ /* 0x000fe400078f10ff */
[----:B------:R-:W-:Y:S02]  /*0410*/  LOP3.LUT R7, R3, UR18, R4, 0x96, !PT ;  /* 0x0000001203077c12 */ /* 0x000fe4000f8e9604 */
[----:B------:R-:W-:Y:S02]  /*0420*/  LOP3.LUT R4, R9, UR17, R6, 0x96, !PT ;  /* 0x0000001109047c12 */ /* 0x000fe4000f8e9606 */
[----:B------:R-:W-:Y:S01]  /*0430*/  LEA.HI.SX32 R9, R60, R5, 0x1e ;  /* 0x000000053c097211 */ /* 0x000fe200078ff2ff */
[----:B------:R-:W-:-:S03]  /*0440*/  IMAD.WIDE.U32 R6, R7, -0x326172a9, RZ ;  /* 0xcd9e8d5707067825 */ /* 0x000fc600078e00ff */
[----:B------:R-:W-:Y:S01]  /*0450*/  LOP3.LUT P6, RZ, R9, 0xffffff00, RZ, 0xc0, !PT ;  /* 0xffffff0009ff7812 */ /* 0x000fe200078cc0ff */
[----:B------:R-:W-:Y:S01]  /*0460*/  IMAD.WIDE.U32 R4, R4, -0x2daee0ad, RZ ;  /* 0xd2511f5304047825 */ /* 0x000fe200078e00ff */
[----:B------:R-:W-:Y:S02]  /*0470*/  LOP3.LUT R3, R7, UR19, R8, 0x96, !PT ;  /* 0x0000001307037c12 */ /* 0x000fe4000f8e9608 */
[----:B------:R-:W-:Y:S02]  /*0480*/  ISETP.GE.U32.AND P5, PT, R9, 0x200, PT ;  /* 0x000002000900780c */ /* 0x000fe40003fa6070 */
[----:B------:R-:W-:Y:S01]  /*0490*/  LOP3.LUT R5, R5, UR20, R2, 0x96, !PT ;  /* 0x0000001405057c12 */ /* 0x000fe2000f8e9602 */
[----:B------:R-:W-:Y:S01]  /*04a0*/  IMAD.WIDE.U32 R2, R3, -0x2daee0ad, RZ ;  /* 0xd2511f5303027825 */ /* 0x000fe200078e00ff */
[C---:B------:R-:W-:Y:S02]  /*04b0*/  ISETP.GE.U32.AND P4, PT, R9.reuse, 0x300, PT ;  /* 0x000003000900780c */ /* 0x040fe40003f86070 */
[----:B------:R-:W-:-:S02]  /*04c0*/  ISETP.GE.U32.AND P3, PT, R9, 0x400, PT ;  /* 0x000004000900780c */ /* 0x000fc40003f66070 */
[----:B------:R-:W-:Y:S02]  /*04d0*/  ISETP.GE.U32.AND P2, PT, R9, 0x500, PT ;  /* 0x000005000900780c */ /* 0x000fe40003f46070 */
[----:B------:R-:W-:Y:S01]  /*04e0*/  LOP3.LUT R8, R3, UR22, R4, 0x96, !PT ;  /* 0x0000001603087c12 */ /* 0x000fe2000f8e9604 */
[----:B------:R-:W-:Y:S01]  /*04f0*/  IMAD.WIDE.U32 R4, R5, -0x326172a9, RZ ;  /* 0xcd9e8d5705047825 */ /* 0x000fe200078e00ff */
[----:B------:R-:W-:Y:S02]  /*0500*/  P2R R109, PR, RZ, 0x40 ;  /* 0x00000040ff6d7803 */ /* 0x000fe40000000000 */
[----:B------:R-:W-:Y:S02]  /*0510*/  P2R R108, PR, RZ, 0x20 ;  /* 0x00000020ff6c7803 */ /* 0x000fe40000000000 */
[----:B------:R-:W-:Y:S02]  /*0520*/  P2R R107, PR, RZ, 0x10 ;  /* 0x00000010ff6b7803 */ /* 0x000fe40000000000 */
        /* <DEDUP_REMOVED lines=8> */
[----:B------:R-:W-:-:S06]  /*05b0*/  IMAD.WIDE.U32 R16, R56, R17, c[0x0][0x1b0] ;  /* 0x00006c0038107625 */ /* 0x000fcc00078e0011 */
[----:B------:R-:W5:Y:S06]  /*05c0*/  LDG.E.128 R16, [R16.64] ;  /* 0x0000000610107981 */ /* 0x000f6c000c1e1d00 */
[----:B------:R-:W-:-:S04]  /*05d0*/  @P0 LEA R20, P1, R56, c[0x0][0x218], 0x4 ;  /* 0x0000860038140a11 */ /* 0x000fc800078220ff */
[----:B------:R-:W-:-:S05]  /*05e0*/  @P0 LEA.HI.X R21, R56, c[0x0][0x21c], RZ, 0x4, P1 ;  /* 0x0000870038150a11 */ /* 0x000fca00008f24ff */
[----:B------:R0:W5:Y:S01]  /*05f0*/  @P0 LDG.E.128 R12, [R20.64] ;  /* 0x00000006140c0981 */ /* 0x000162000c1e1d00 */
[----:B------:R-:W-:-:S03]  /*0600*/  LOP3.LUT R56, R56, 0x100, RZ, 0xfc, !PT ;  /* 0x0000010038387812 */ /* 0x000fc600078efcff */
.L_x_19152:
[----:B------:R-:W-:Y:S05]  /*0610*/  BSYNC B0 ;  /* 0x0000000000007941 */ /* 0x000fea0003800000 */
.L_x_19151:
[----:B------:R-:W-:Y:S01]  /*0620*/  BSSY B0, `(.L_x_19153) ;  /* 0x000000d000007945 */ /* 0x000fe20003800000 */
[----:B------:R-:W-:Y:S05]  /*0630*/  @!P5 BRA `(.L_x_19154) ;  /* 0x000000b00000d947 */ /* 0x000fea0003800000 */
[----:B------:R-:W-:Y:S01]  /*0640*/  ISETP.NE.U32.AND P0, PT, RZ, c[0x0][0x218], PT ;  /* 0x00008600ff007a0c */ /* 0x000fe20003f05070 */
[----:B------:R-:W-:Y:S01]  /*0650*/  IMAD.MOV.U32 R25, RZ, RZ, 0x10 ;  /* 0x00000010ff197424 */ /* 0x000fe200078e00ff */
[----:B------:R-:W-:Y:S01]  /*0660*/  CS2R R22, SRZ ;  /* 0x0000000000167805 */ /* 0x000fe2000001ff00 */
[----:B0-----:R-:W-:Y:S01]  /*0670*/  CS2R R20, SRZ ;  /* 0x0000000000147805 */ /* 0x001fe2000001ff00 */
[----:B------:R-:W-:Y:S01]  /*0680*/  ISETP.NE.AND.EX P0, PT, RZ, c[0x0][0x21c], PT, P0 ;  /* 0x00008700ff007a0c */ /* 0x000fe20003f05300 */
[----:B------:R-:W-:-:S06]  /*0690*/  IMAD.WIDE.U32 R24, R56, R25, c[0x0][0x1b0] ;  /* 0x00006c0038187625 */ /* 0x000fcc00078e0019 */
[----:B------:R-:W5:Y:S06]  /*06a0*/  LDG.E.128 R24, [R24.64] ;  /* 0x0000000618187981 */ /* 0x000f6c000c1e1d00 */
[----:B------:R-:W-:-:S04]  /*06b0*/  @P0 LEA R28, P1, R56, c[0x0][0x218], 0x4 ;  /* 0x00008600381c0a11 */ /* 0x000fc800078220ff */
[----:B------:R-:W-:-:S05]  /*06c0*/  @P0 LEA.HI.X R29, R56, c[0x0][0x21c], RZ, 0x4, P1 ;  /* 0x00008700381d0a11 */ /* 0x000fca00008f24ff */
[----:B------:R0:W5:Y:S01]  /*06d0*/  @P0 LDG.E.128 R20, [R28.64] ;  /* 0x000000061c140981 */ /* 0x000162000c1e1d00 */
[----:B------:R-:W-:-:S03]  /*06e0*/  IADD3 R56, R56, 0x100, RZ ;  /* 0x0000010038387810 */ /* 0x000fc60007ffe0ff */
.L_x_19154:
[----:B------:R-:W-:Y:S05]  /*06f0*/  BSYNC B0 ;  /* 0x0000000000007941 */ /* 0x000fea0003800000 */
.L_x_19153:
        /* <DEDUP_REMOVED lines=13> */
.L_x_19156:
[----:B------:R-:W-:Y:S05]  /*07d0*/  BSYNC B0 ;  /* 0x0000000000007941 */ /* 0x000fea0003800000 */
.L_x_19155:
        /* <DEDUP_REMOVED lines=13> */
.L_x_19158:
[----:B------:R-:W-:Y:S05]  /*08b0*/  BSYNC B0 ;  /* 0x0000000000007941 */ /* 0x000fea0003800000 */
.L_x_19157:
        /* <DEDUP_REMOVED lines=13> */
.L_x_19160:
[----:B------:R-:W-:Y:S05]  /*0990*/  BSYNC B0 ;  /* 0x0000000000007941 */ /* 0x000fea0003800000 */
.L_x_19159:
        /* <DEDUP_REMOVED lines=11> */
[----:B------:R-:W-:Y:S01]  /*0a50*/  HFMA2.MMA R57, -RZ, RZ, 0, 9.5367431640625e-07 ;  /* 0x00000010ff397435 */ /* 0x000fe200000001ff */
[----:B------:R-:W-:Y:S01]  /*0a60*/  CS2R R54, SRZ ;  /* 0x0000000000367805 */ /* 0x000fe2000001ff00 */
[----:B0-----:R-:W-:Y:S01]  /*0a70*/  CS2R R52, SRZ ;  /* 0x0000000000347805 */ /* 0x001fe2000001ff00 */
[----:B------:R-:W-:-:S13]  /*0a80*/  ISETP.NE.AND.EX P0, PT, RZ, c[0x0][0x21c], PT, P0 ;  /* 0x00008700ff007a0c */ /* 0x000fda0003f05300 */
[----:B------:R-:W-:-:S04]  /*0a90*/  @P0 LEA R62, P1, R56, c[0x0][0x218], 0x4 ;  /* 0x00008600383e0a11 */ /* 0x000fc800078220ff */
[C---:B------:R-:W-:Y:S01]  /*0aa0*/  @P0 LEA.HI.X R63, R56.reuse, c[0x0][0x21c], RZ, 0x4, P1 ;  /* 0x00008700383f0a11 */ /* 0x040fe200008f24ff */
[----:B------:R-:W-:-:S04]  /*0ab0*/  IMAD.WIDE.U32 R56, R56, R57, c[0x0][0x1b0] ;  /* 0x00006c0038387625 */ /* 0x000fc800078e0039 */
[----:B------:R0:W5:Y:S04]  /*0ac0*/  @P0 LDG.E.128 R52, [R62.64] ;  /* 0x000000063e340981 */ /* 0x000168000c1e1d00 */
[----:B------:R-:W5:Y:S02]  /*0ad0*/  LDG.E.128 R56, [R56.64] ;  /* 0x0000000638387981 */ /* 0x000f64000c1e1d00 */
.L_x_19162:
[----:B------:R-:W-:Y:S05]  /*0ae0*/  BSYNC B0 ;  /* 0x0000000000007941 */ /* 0x000fea0003800000 */
.L_x_19161:
[----:B------:R-:W-:Y:S02]  /*0af0*/  ISETP.GE.AND P0, PT, R103, c[0x0][0x164], PT ;  /* 0x0000590067007a0c */ /* 0x000fe40003f06270 */
[----:B------:R-:W-:Y:S02]  /*0b00*/  LOP3.LUT R96, R11, UR23, R4, 0x96, !PT ;  /* 0x000000170b607c12 */ /* 0x000fe4000f8e9604 */
[----:B------:R-:W-:-:S09]  /*0b10*/  LOP3.LUT R98, R7, UR24, R2, 0x96, !PT ;  /* 0x0000001807627c12 */ /* 0x000fd2000f8e9602 */
[----:B------:R-:W-:Y:S05]  /*0b20*/  @P0 EXIT ;  /* 0x000000000000094d */ /* 0x000fea0003800000 */
[----:B------:R-:W-:Y:S01]  /*0b30*/  SHF.R.S32.HI R60, RZ, 0x2, R60 ;  /* 0x00000002ff3c7819 */ /* 0x000fe2000001143c */
[C---:B------:R-:W-:Y:S01]  /*0b40*/  IMAD.SHL.U32 R4, R10.reuse, 0x20, RZ ;  /* 0x000000200a047824 */ /* 0x040fe200078e00ff */
        /* <DEDUP_REMOVED lines=10> */
[----:B------:R-:W-:Y:S01]  /*0bf0*/  LOP3.LUT R8, R11, UR25, R8, 0x96, !PT ;  /* 0x000000190b087c12 */ /* 0x000fe2000f8e9608 */
[----:B------:R-:W-:Y:S01]  /*0c00*/  IMAD.IADD R5, R2, 0x1, -R5 ;  /* 0x0000000102057824 */ /* 0x000fe200078e0a05 */
[----:B------:R-:W-:Y:S01]  /*0c10*/  IMNMX R3, RZ, R3, !PT ;  /* 0x00000003ff037217 */ /* 0x000fe20007800200 */
[----:B------:R-:W-:Y:S01]  /*0c20*/  IMAD.HI.U32 R2, R96, -0x2daee0ad, RZ ;  /* 0xd2511f5360027827 */ /* 0x000fe200078e00ff */
[----:B------:R-:W-:-:S02]  /*0c30*/  LOP3.LUT R11, R0, 0x3, RZ, 0xc0, !PT ;  /* 0x00000003000b7812 */ /* 0x000fc400078ec0ff */
[----:B------:R-:W-:Y:S01]  /*0c40*/  IMNMX R3, R3, 0x20, PT ;  /* 0x0000002003037817 */ /* 0x000fe20003800200 */
[----:B------:R-:W-:Y:S01]  /*0c50*/  IMAD R98, R98, -0x326172a9, RZ ;  /* 0xcd9e8d5762627824 */ /* 0x000fe200078e02ff */
[----:B------:R-:W-:Y:S01]  /*0c60*/  IMNMX R5, RZ, R5, !PT ;  /* 0x00000005ff057217 */ /* 0x000fe20007800200 */
[----:B------:R-:W-:Y:S01]  /*0c70*/  IMAD R96, R96, -0x2daee0ad, RZ ;  /* 0xd2511f5360607824 */ /* 0x000fe200078e02ff */
[----:B------:R-:W-:Y:S01]  /*0c80*/  LOP3.LUT R7, R2, UR26, R7, 0x96, !PT ;  /* 0x0000001a02077c12 */ /* 0x000fe2000f8e9607 */
[----:B------:R-:W-:Y:S01]  /*0c90*/  IMAD.IADD R3, R3, 0x1, R60 ;  /* 0x0000000103037824 */ /* 0x000fe200078e023c */
[----:B------:R-:W-:Y:S01]  /*0ca0*/  IMNMX R5, R5, 0x20, PT ;  /* 0x0000002005057817 */ /* 0x000fe20003800200 */
[----:B------:R-:W-:Y:S02]  /*0cb0*/  IMAD.MOV.U32 R6, RZ, RZ, RZ ;  /* 0x000000ffff067224 */ /* 0x000fe400078e00ff */
[----:B------:R-:W-:Y:S02]  /*0cc0*/  IMAD.SHL.U32 R3, R3, 0x4, RZ ;  /* 0x0000000403037824 */ /* 0x000fe400078e00ff */
[----:B------:R-:W-:Y:S01]  /*0cd0*/  IMAD.IADD R97, R60, 0x1, R5 ;  /* 0x000000013c617824 */ /* 0x000fe200078e0205 */
[----:B------:R-:W-:-:S03]  /*0ce0*/  MOV R5, 0x1 ;  /* 0x0000000100057802 */ /* 0x000fc60000000f00 */
[----:B------:R-:W1:Y:S01]  /*0cf0*/  I2F.U32 R3, R3 ;  /* 0x0000000300037306 */ /* 0x000e620000201000 */
[----:B------:R-:W-:-:S07]  /*0d00*/  IMAD.SHL.U32 R97, R97, 0x4, RZ ;  /* 0x0000000461617824 */ /* 0x000fce00078e00ff */
[----:B-1----:R1:W2:Y:S02]  /*0d10*/  MUFU.RCP R99, R3 ;  /* 0x0000000300637308 */ /* 0x0022a40000001000 */
.L_x_19579:
        /* <DEDUP_REMOVED lines=20> */
[----:B0-----:R0:W5:Y:S01]  /*0e60*/  @P2 LDG.E.128 R60, [R94.64] ;  /* 0x000000065e3c2981 */ /* 0x001162000c1e1d00 */
        /* <DEDUP_REMOVED lines=14> */
.L_x_19166:
[----:B0-----:R-:W-:Y:S02]  /*0f50*/  IMAD.MOV.U32 R117, RZ, RZ, R98 ;  /* 0x000000ffff757224 */ /* 0x001fe400078e0062 */
.L_x_19167:
[----:B------:R-:W-:Y:S05]  /*0f60*/  BSYNC B1 ;  /* 0x0000000000017941 */ /* 0x000fea0003800000 */
.L_x_19165:
        /* <DEDUP_REMOVED lines=16> */
.L_x_19171:
[----:B------:R-:W-:Y:S05]  /*1070*/  BSYNC B2 ;  /* 0x0000000000027941 */ /* 0x000fea0003800000 */
.L_x_19170:
        /* <DEDUP_REMOVED lines=44> */
.L_x_19169:
[----:B------:R-:W-:Y:S05]  /*1340*/  BSYNC B1 ;  /* 0x0000000000017941 */ /* 0x000fea0003800000 */
.L_x_19168:
        /* <DEDUP_REMOVED lines=14> */
.L_x_19172:
        /* <DEDUP_REMOVED lines=12> */
.L_x_19175:
[----:B------:R-:W-:Y:S02]  /*14f0*/  MOV R11, R98 ;  /* 0x00000062000b7202 */ /* 0x000fe40000000f00 */
.L_x_19176:
[----:B------:R-:W-:Y:S05]  /*1500*/  BSYNC B1 ;  /* 0x0000000000017941 */ /* 0x000fea0003800000 */
.L_x_19174:
        /* <DEDUP_REMOVED lines=16> */
.L_x_19180:
[----:B------:R-:W-:Y:S05]  /*1610*/  BSYNC B2 ;  /* 0x0000000000027941 */ /* 0x000fea0003800000 */
.L_x_19179:
        /* <DEDUP_REMOVED lines=44> */
.L_x_19178:
[----:B------:R-:W-:Y:S05]  /*18e0*/  BSYNC B1 ;  /* 0x0000000000017941 */ /* 0x000fea0003800000 */
.L_x_19177:
        /* <DEDUP_REMOVED lines=8> */
.L_x_19173:
        /* <DEDUP_REMOVED lines=12> */
.L_x_19182:
[----:B------:R-:W-:Y:S02]  /*1a30*/  IMAD.MOV.U32 R11, RZ, RZ, R98 ;  /* 0x000000ffff0b7224 */ /* 0x000fe400078e0062 */
.L_x_19183:
[----:B------:R-:W-:Y:S05]  /*1a40*/  BSYNC B1 ;  /* 0x0000000000017941 */ /* 0x000fea0003800000 */
.L_x_19181:
        /* <DEDUP_REMOVED lines=16> */
.L_x_19187:
[----:B------:R-:W-:Y:S05]  /*1b50*/  BSYNC B2 ;  /* 0x0000000000027941 */ /* 0x000fea0003800000 */
.L_x_19186:
        /* <DEDUP_REMOVED lines=44> */
.L_x_19185:
[----:B------:R-:W-:Y:S05]  /*1e20*/  BSYNC B1 ;  /* 0x0000000000017941 */ /* 0x000fea0003800000 */
.L_x_19184:
        /* <DEDUP_REMOVED lines=11> */
.L_x_19188:
        /* <DEDUP_REMOVED lines=12> */
.L_x_19191:
[----:B------:R-:W-:Y:S02]  /*1fa0*/  IMAD.MOV.U32 R11, RZ, RZ, R98 ;  /* 0x000000ffff0b7224 */ /* 0x000fe400078e0062 */
.L_x_19192:
[----:B------:R-:W-:Y:S05]  /*1fb0*/  BSYNC B1 ;  /* 0x0000000000017941 */ /* 0x000fea0003800000 */
.L_x_19190:
        /* <DEDUP_REMOVED lines=12> */
[----:B-1----:R-:W-:Y:S02]  /*2080*/  @!P4 IADD3 R3, R6, 0x1, RZ ;  /* 0x000000010603c810 */ /* 0x002fe40007ffe0ff */
[----:B------:R-:W-:-:S13]  /*2090*/  ISETP.NE.AND P5, PT, R102, RZ, !P4 ;  /* 0x000000ff6600720c */ /* 0x000fda00067a5270 */
[----:B------:R-:W-:-:S04]  /*20a0*/  @P5 IMAD.MOV R3, RZ, RZ, R6 ;  /* 0x000000ffff035224 */ /* 0x000fc800078e0206 */
[----:B------:R-:W-:Y:S02]  /*20b0*/  @!P4 IMAD.MOV.U32 R6, RZ, RZ, R3 ;  /* 0x000000ffff06c224 */ /* 0x000fe400078e0003 */
.L_x_19196:
[----:B------:R-:W-:Y:S05]  /*20c0*/  BSYNC B2 ;  /* 0x0000000000027941 */ /* 0x000fea0003800000 */
.L_x_19195:
[----:B-1----:R-:W-:Y:S01]  /*20d0*/  IMAD.HI.U32 R3, R102, -0x326172a9, RZ ;  /* 0xcd9e8d5766037827 */ /* 0x002fe200078e00ff */
        /* <DEDUP_REMOVED lines=43> */
.L_x_19194:
[----:B------:R-:W-:Y:S05]  /*2390*/  BSYNC B1 ;  /* 0x0000000000017941 */ /* 0x000fea0003800000 */
.L_x_19193:
[----:B------:R-:W0:Y:S01]  /*23a0*/  I2F.U32 R94, R11 ;  /* 0x0000000b005e7306 */ /* 0x000e220000201000 */
[----:B-1----:R-:W-:Y:S02]  /*23b0*/  FMUL.FTZ R3, R61, c[0x0][0x1e8] ;  /* 0x00007a003d037a20 */ /* 0x002fe40000410000 */
[----:B0-----:R-:W-:-:S05]  /*23c0*/  FFMA.FTZ R94, R94, R111, 1.1641532182693481445e-10 ;  /* 0x2f0000005e5e7423 */ /* 0x001fca000001006f */
[----:B------:R-:W-:-:S04]  /*23d0*/  FSETP.GTU.FTZ.AND P4, PT, R94, c[0x0][0x1e4], PT ;  /* 0x000079005e007a0b */ /* 0x000fc80003f9c000 */
[----:B------:R-:W-:Y:S02]  /*23e0*/  FSEL R94, R3, RZ, !P4 ;  /* 0x000000ff035e7208 */ /* 0x000fe40006000000 */
[----:B------:R-:W-:-:S03]  /*23f0*/  SEL R3, RZ, 0x1, P4 ;  /* 0x00000001ff037807 */ /* 0x000fc60002000000 */
[----:B------:R-:W-:-:S04]  /*2400*/  FADD.FTZ R69, R94, R69 ;  /* 0x000000455e457221 */ /* 0x000fc80000010000 */
[----:B------:R-:W-:Y:S02]  /*2410*/  @P0 FADD.FTZ R69, R65, R69 ;  /* 0x0000004541450221 */ /* 0x000fe40000010000 */
.L_x_19189:
        /* <DEDUP_REMOVED lines=12> */
.L_x_19198:
[----:B------:R-:W-:Y:S02]  /*24e0*/  IMAD.MOV.U32 R11, RZ, RZ, R98 ;  /* 0x000000ffff0b7224 */ /* 0x000fe400078e0062 */
.L_x_19199:
[----:B------:R-:W-:Y:S05]  /*24f0*/  BSYNC B1 ;  /* 0x0000000000017941 */ /* 0x000fea0003800000 */
.L_x_19197:
        /* <DEDUP_REMOVED lines=16> */
.L_x_19203:
[----:B------:R-:W-:Y:S05]  /*2600*/  BSYNC B2 ;  /* 0x0000000000027941 */ /* 0x000fea0003800000 */
.L_x_19202:
        /* <DEDUP_REMOVED lines=44> */
.L_x_19201:
[----:B------:R-:W-:Y:S05]  /*28d0*/  BSYNC B1 ;  /* 0x0000000000017941 */ /* 0x000fea0003800000 */
.L_x_19200:
        /* <DEDUP_REMOVED lines=11> */
.L_x_19204:
        /* <DEDUP_REMOVED lines=12> */
.L_x_19207:
[----:B------:R-:W-:Y:S02]  /*2a50*/  IMAD.MOV.U32 R11, RZ, RZ, R98 ;  /* 0x000000ffff0b7224 */ /* 0x000fe400078e0062 */
.L_x_19208:
[----:B------:R-:W-:Y:S05]  /*2a60*/  BSYNC B1 ;  /* 0x0000000000017941 */ /* 0x000fea0003800000 */
.L_x_19206:
        /* <DEDUP_REMOVED lines=16> */
.L_x_19212:
[----:B------:R-:W-:Y:S05]  /*2b70*/  BSYNC B2 ;  /* 0x0000000000027941 */ /* 0x000fea0003800000 */
.L_x_19211:
        /* <DEDUP_REMOVED lines=44> */
.L_x_19210:
[----:B------:R-:W-:Y:S05]  /*2e40*/  BSYNC B1 ;  /* 0x0000000000017941 */ /* 0x000fea0003800000 */
.L_x_19209:
        /* <DEDUP_REMOVED lines=8> */
.L_x_19205:
        /* <DEDUP_REMOVED lines=12> */
.L_x_19214:
[----:B------:R-:W-:Y:S02]  /*2f90*/  IMAD.MOV.U32 R11, RZ, RZ, R98 ;  /* 0x000000ffff0b7224 */ /* 0x000fe400078e0062 */
.L_x_19215:
[----:B------:R-:W-:Y:S05]  /*2fa0*/  BSYNC B1 ;  /* 0x0000000000017941 */ /* 0x000fea0003800000 */
.L_x_19213:
        /* <DEDUP_REMOVED lines=16> */
.L_x_19219:
[----:B------:R-:W-:Y:S05]  /*30b0*/  BSYNC B2 ;  /* 0x0000000000027941 */ /* 0x000fea0003800000 */
.L_x_19218:
        /* <DEDUP_REMOVED lines=44> */
.L_x_19217:
[----:B------:R-:W-:Y:S05]  /*3380*/  BSYNC B1 ;  /* 0x0000000000017941 */ /* 0x000fea0003800000 */
.L_x_19216:
        /* <DEDUP_REMOVED lines=11> */
.L_x_19220:
        /* <DEDUP_REMOVED lines=12> */
.L_x_19223:
[----:B------:R-:W-:Y:S02]  /*3500*/  IMAD.MOV.U32 R117, RZ, RZ, R98 ;  /* 0x000000ffff757224 */ /* 0x000fe400078e0062 */
.L_x_19224:
[----:B------:R-:W-:Y:S05]  /*3510*/  BSYNC B1 ;  /* 0x0000000000017941 */ /* 0x000fea0003800000 */
.L_x_19222:
        /* <DEDUP_REMOVED lines=16> */
.L_x_19228:
[----:B------:R-:W-:Y:S05]  /*3620*/  BSYNC B2 ;  /* 0x0000000000027941 */ /* 0x000fea0003800000 */
.L_x_19227:
        /* <DEDUP_REMOVED lines=44> */
.L_x_19226:
[----:B------:R-:W-:Y:S05]  /*38f0*/  BSYNC B1 ;  /* 0x0000000000017941 */ /* 0x000fea0003800000 */
.L_x_19225:
        /* <DEDUP_REMOVED lines=8> */
.L_x_19221:
        /* <DEDUP_REMOVED lines=27> */
.L_x_19229:
[----:B0-----:R-:W-:Y:S02]  /*3b30*/  IADD3 R92, R110, 0x100, RZ ;  /* 0x000001006e5c7810 */ /* 0x001fe40007ffe0ff */
.L_x_19164:
[----:B------:R-:W-:Y:S05]  /*3b40*/  BSYNC B0 ;  /* 0x0000000000007941 */ /* 0x000fea0003800000 */
.L_x_19163:
        /* <DEDUP_REMOVED lines=29> */
.L_x_19233:
[----:B0-----:R-:W-:Y:S02]  /*3d20*/  IMAD.MOV.U32 R118, RZ, RZ, R98 ;  /* 0x000000ffff767224 */ /* 0x001fe400078e0062 */
.L_x_19234:
[----:B------:R-:W-:Y:S05]  /*3d30*/  BSYNC B1 ;  /* 0x0000000000017941 */ /* 0x000fea0003800000 */
.L_x_19232:
        /* <DEDUP_REMOVED lines=16> */
.L_x_19238:
[----:B------:R-:W-:Y:S05]  /*3e40*/  BSYNC B2 ;  /* 0x0000000000027941 */ /* 0x000fea0003800000 */
.L_x_19237:
        /* <DEDUP_REMOVED lines=44> */
.L_x_19236:
[----:B------:R-:W-:Y:S05]  /*4110*/  BSYNC B1 ;  /* 0x0000000000017941 */ /* 0x000fea0003800000 */
.L_x_19235:
        /* <DEDUP_REMOVED lines=9> */
[----:B------:R-:W-:Y:S01]  /*41b0*/  MOV R94, R114 ;  /* 0x00000072005e7202 */ /* 0x000fe20000000f00 */
[----:B------:R-:W-:Y:S05]  /*41c0*/  @!P0 BRA `(.L_x_19240) ;  /* 0x0000057000008947 */ /* 0x000fea0003800000 */
[----:B------:R-:W-:Y:S02]  /*41d0*/  IMAD.MOV.U32 R94, RZ, RZ, R114 ;  /* 0x000000ffff5e7224 */ /* 0x000fe400078e0072 */
[----:B------:R-:W-:Y:S01]  /*41e0*/  FADD.FTZ R72, R64, R72 ;  /* 0x0000004840487221 */ /* 0x000fe20000010000 */
[----:B------:R-:W-:Y:S05]  /*41f0*/  BRA `(.L_x_19240) ;  /* 0x0000054000007947 */ /* 0x000fea0003800000 */
.L_x_19239:
        /* <DEDUP_REMOVED lines=12> */
.L_x_19242:
[----:B------:R-:W-:Y:S02]  /*42c0*/  IMAD.MOV.U32 R11, RZ, RZ, R98 ;  /* 0x000000ffff0b7224 */ /* 0x000fe400078e0062 */
.L_x_19243:
[----:B------:R-:W-:Y:S05]  /*42d0*/  BSYNC B1 ;  /* 0x0000000000017941 */ /* 0x000fea0003800000 */
.L_x_19241:
        /* <DEDUP_REMOVED lines=16> */
.L_x_19247:
[----:B------:R-:W-:Y:S05]  /*43e0*/  BSYNC B2 ;  /* 0x0000000000027941 */ /* 0x000fea0003800000 */
.L_x_19246:
        /* <DEDUP_REMOVED lines=44> */
.L_x_19245:
[----:B------:R-:W-:Y:S05]  /*46b0*/  BSYNC B1 ;  /* 0x0000000000017941 */ /* 0x000fea0003800000 */
.L_x_19244:
        /* <DEDUP_REMOVED lines=8> */
.L_x_19240:
        /* <DEDUP_REMOVED lines=12> */
.L_x_19249:
[----:B------:R-:W-:Y:S02]  /*4800*/  IMAD.MOV.U32 R11, RZ, RZ, R98 ;  /* 0x000000ffff0b7224 */ /* 0x000fe400078e0062 */
.L_x_19250:
[----:B------:R-:W-:Y:S05]  /*4810*/  BSYNC B1 ;  /* 0x0000000000017941 */ /* 0x000fea0003800000 */
.L_x_19248:
        /* <DEDUP_REMOVED lines=16> */
.L_x_19254:
[----:B------:R-:W-:Y:S05]  /*4920*/  BSYNC B2 ;  /* 0x0000000000027941 */ /* 0x000fea0003800000 */
.L_x_19253:
        /* <DEDUP_REMOVED lines=44> */
.L_x_19252:
[----:B------:R-:W-:Y:S05]  /*4bf0*/  BSYNC B1 ;  /* 0x0000000000017941 */ /* 0x000fea0003800000 */
.L_x_19251:
        /* <DEDUP_REMOVED lines=11> */
.L_x_19255:
        /* <DEDUP_REMOVED lines=12> */
.L_x_19258:
[----:B------:R-:W-:Y:S02]  /*4d70*/  IMAD.MOV.U32 R11, RZ, RZ, R98 ;  /* 0x000000ffff0b7224 */ /* 0x000fe400078e0062 */
.L_x_19259:
[----:B------:R-:W-:Y:S05]  /*4d80*/  BSYNC B1 ;  /* 0x0000000000017941 */ /* 0x000fea0003800000 */
.L_x_19257:
        /* <DEDUP_REMOVED lines=14> */
[----:B------:R-:W-:-:S05]  /*4e70*/  @P5 IADD3 R3, R6, RZ, RZ ;  /* 0x000000ff06035210 */ /* 0x000fca0007ffe0ff */
[----:B------:R-:W-:Y:S02]  /*4e80*/  @!P4 IMAD.MOV.U32 R6, RZ, RZ, R3 ;  /* 0x000000ffff06c224 */ /* 0x000fe400078e0003 */
.L_x_19263:
[----:B------:R-:W-:Y:S05]  /*4e90*/  BSYNC B2 ;  /* 0x0000000000027941 */ /* 0x000fea0003800000 */
.L_x_19262:
        /* <DEDUP_REMOVED lines=44> */
.L_x_19261:
[----:B------:R-:W-:Y:S05]  /*5160*/  BSYNC B1 ;  /* 0x0000000000017941 */ /* 0x000fea0003800000 */
.L_x_19260:
        /* <DEDUP_REMOVED lines=8> */
.L_x_19256:
        /* <DEDUP_REMOVED lines=12> */
.L_x_19265:
[----:B------:R-:W-:Y:S02]  /*52b0*/  IMAD.MOV.U32 R11, RZ, RZ, R98 ;  /* 0x000000ffff0b7224 */ /* 0x000fe400078e0062 */
.L_x_19266:
[----:B------:R-:W-:Y:S05]  /*52c0*/  BSYNC B1 ;  /* 0x0000000000017941 */ /* 0x000fea0003800000 */
.L_x_19264:
        /* <DEDUP_REMOVED lines=16> */
.L_x_19270:
[----:B------:R-:W-:Y:S05]  /*53d0*/  BSYNC B2 ;  /* 0x0000000000027941 */ /* 0x000fea0003800000 */
.L_x_19269:
        /* <DEDUP_REMOVED lines=44> */
.L_x_19268:
[----:B------:R-:W-:Y:S05]  /*56a0*/  BSYNC B1 ;  /* 0x0000000000017941 */ /* 0x000fea0003800000 */
.L_x_19267:
        /* <DEDUP_REMOVED lines=11> */
.L_x_19271:
        /* <DEDUP_REMOVED lines=12> */
.L_x_19274:
[----:B------:R-:W-:Y:S02]  /*5820*/  MOV R11, R98 ;  /* 0x00000062000b7202 */ /* 0x000fe40000000f00 */
.L_x_19275:
[----:B------:R-:W-:Y:S05]  /*5830*/  BSYNC B1 ;  /* 0x0000000000017941 */ /* 0x000fea0003800000 */
.L_x_19273:
        /* <DEDUP_REMOVED lines=16> */
.L_x_19279:
[----:B------:R-:W-:Y:S05]  /*5940*/  BSYNC B2 ;  /* 0x0000000000027941 */ /* 0x000fea0003800000 */
.L_x_19278:
        /* <DEDUP_REMOVED lines=44> */
.L_x_19277:
[----:B------:R-:W-:Y:S05]  /*5c10*/  BSYNC B1 ;  /* 0x0000000000017941 */ /* 0x000fea0003800000 */
.L_x_19276:
        /* <DEDUP_REMOVED lines=8> */
.L_x_19272:
        /* <DEDUP_REMOVED lines=12> */
.L_x_19281:
[----:B------:R-:W-:Y:S02]  /*5d60*/  IMAD.MOV.U32 R11, RZ, RZ, R98 ;  /* 0x000000ffff0b7224 */ /* 0x000fe400078e0062 */
.L_x_19282:
[----:B------:R-:W-:Y:S05]  /*5d70*/  BSYNC B1 ;  /* 0x0000000000017941 */ /* 0x000fea0003800000 */
.L_x_19280:
        /* <DEDUP_REMOVED lines=16> */
.L_x_19286:
[----:B------:R-:W-:Y:S05]  /*5e80*/  BSYNC B2 ;  /* 0x0000000000027941 */ /* 0x000fea0003800000 */
.L_x_19285:
        /* <DEDUP_REMOVED lines=44> */
.L_x_19284:
[----:B------:R-:W-:Y:S05]  /*6150*/  BSYNC B1 ;  /* 0x0000000000017941 */ /* 0x000fea0003800000 */
.L_x_19283:
        /* <DEDUP_REMOVED lines=11> */
.L_x_19287:
        /* <DEDUP_REMOVED lines=12> */
.L_x_19290:
[----:B------:R-:W-:Y:S02]  /*62d0*/  IMAD.MOV.U32 R118, RZ, RZ, R98 ;  /* 0x000000ffff767224 */ /* 0x000fe400078e0062 */
.L_x_19291:
[----:B------:R-:W-:Y:S05]  /*62e0*/  BSYNC B1 ;  /* 0x0000000000017941 */ /* 0x000fea0003800000 */
.L_x_19289:
        /* <DEDUP_REMOVED lines=16> */
.L_x_19295:
[----:B------:R-:W-:Y:S05]  /*63f0*/  BSYNC B2 ;  /* 0x0000000000027941 */ /* 0x000fea0003800000 */
.L_x_19294:
        /* <DEDUP_REMOVED lines=44> */
.L_x_19293:
[----:B------:R-:W-:Y:S05]  /*66c0*/  BSYNC B1 ;  /* 0x0000000000017941 */ /* 0x000fea0003800000 */
.L_x_19292:
        /* <DEDUP_REMOVED lines=8> */
.L_x_19288:
        /* <DEDUP_REMOVED lines=27> */
.L_x_19296:
[----:B------:R-:W-:Y:S02]  /*6900*/  IADD3 R92, R92, 0x100, RZ ;  /* 0x000001005c5c7810 */ /* 0x000fe40007ffe0ff */
.L_x_19231:
[----:B------:R-:W-:Y:S05]  /*6910*/  BSYNC B0 ;  /* 0x0000000000007941 */ /* 0x000fea0003800000 */
.L_x_19230:
        /* <DEDUP_REMOVED lines=29> */
.L_x_19300:
[----:B0-----:R-:W-:Y:S02]  /*6af0*/  IMAD.MOV.U32 R118, RZ, RZ, R98 ;  /* 0x000000ffff767224 */ /* 0x001fe400078e0062 */
.L_x_19301:
[----:B------:R-:W-:Y:S05]  /*6b00*/  BSYNC B1 ;  /* 0x0000000000017941 */ /* 0x000fea0003800000 */
.L_x_19299:
        /* <DEDUP_REMOVED lines=16> */
.L_x_19305:
[----:B------:R-:W-:Y:S05]  /*6c10*/  BSYNC B2 ;  /* 0x0000000000027941 */ /* 0x000fea0003800000 */
.L_x_19304:
        /* <DEDUP_REMOVED lines=44> */
.L_x_19303:
[----:B------:R-:W-:Y:S05]  /*6ee0*/  BSYNC B1 ;  /* 0x0000000000017941 */ /* 0x000fea0003800000 */
.L_x_19302:
        /* <DEDUP_REMOVED lines=14> */
.L_x_19306:
        /* <DEDUP_REMOVED lines=12> */
.L_x_19309:
[----:B------:R-:W-:Y:S02]  /*7090*/  IMAD.MOV.U32 R11, RZ, RZ, R98 ;  /* 0x000000ffff0b7224 */ /* 0x000fe400078e0062 */
.L_x_19310:
[----:B------:R-:W-:Y:S05]  /*70a0*/  BSYNC B1 ;  /* 0x0000000000017941 */ /* 0x000fea0003800000 */
.L_x_19308:
        /* <DEDUP_REMOVED lines=16> */
.L_x_19314:
[----:B------:R-:W-:Y:S05]  /*71b0*/  BSYNC B2 ;  /* 0x0000000000027941 */ /* 0x000fea0003800000 */
.L_x_19313:
        /* <DEDUP_REMOVED lines=44> */
.L_x_19312:
[----:B------:R-:W-:Y:S05]  /*7480*/  BSYNC B1 ;  /* 0x0000000000017941 */ /* 0x000fea0003800000 */
.L_x_19311:
        /* <DEDUP_REMOVED lines=8> */
.L_x_19307:
        /* <DEDUP_REMOVED lines=12> */
.L_x_19316:
[----:B------:R-:W-:Y:S02]  /*75d0*/  IMAD.MOV.U32 R11, RZ, RZ, R98 ;  /* 0x000000ffff0b7224 */ /* 0x000fe400078e0062 */
.L_x_19317:
[----:B------:R-:W-:Y:S05]  /*75e0*/  BSYNC B1 ;  /* 0x0000000000017941 */ /* 0x000fea0003800000 */
.L_x_19315:
        /* <DEDUP_REMOVED lines=16> */
.L_x_19321:
[----:B------:R-:W-:Y:S05]  /*76f0*/  BSYNC B2 ;  /* 0x0000000000027941 */ /* 0x000fea0003800000 */
.L_x_19320:
        /* <DEDUP_REMOVED lines=44> */
.L_x_19319:
[----:B------:R-:W-:Y:S05]  /*79c0*/  BSYNC B1 ;  /* 0x0000000000017941 */ /* 0x000fea0003800000 */
.L_x_19318:
        /* <DEDUP_REMOVED lines=11> */
.L_x_19322:
        /* <DEDUP_REMOVED lines=12> */
.L_x_19325:
[----:B------:R-:W-:Y:S02]  /*7b40*/  IMAD.MOV.U32 R11, RZ, RZ, R98 ;  /* 0x000000ffff0b7224 */ /* 0x000fe400078e0062 */
.L_x_19326:
[----:B------:R-:W-:Y:S05]  /*7b50*/  BSYNC B1 ;  /* 0x0000000000017941 */ /* 0x000fea0003800000 */
.L_x_19324:
        /* <DEDUP_REMOVED lines=14> */
[----:B------:R-:W-:-:S05]  /*7c40*/  @P5 IMAD.MOV R3, RZ, RZ, R6 ;  /* 0x000000ffff035224 */ /* 0x000fca00078e0206 */
[----:B------:R-:W-:Y:S02]  /*7c50*/  @!P4 MOV R6, R3 ;  /* 0x000000030006c202 */ /* 0x000fe40000000f00 */
.L_x_19330:
[----:B------:R-:W-:Y:S05]  /*7c60*/  BSYNC B2 ;  /* 0x0000000000027941 */ /* 0x000fea0003800000 */
.L_x_19329:
        /* <DEDUP_REMOVED lines=44> */
.L_x_19328:
[----:B------:R-:W-:Y:S05]  /*7f30*/  BSYNC B1 ;  /* 0x0000000000017941 */ /* 0x000fea0003800000 */
.L_x_19327:
        /* <DEDUP_REMOVED lines=8> */
.L_x_19323:
        /* <DEDUP_REMOVED lines=12> */
.L_x_19332:
[----:B------:R-:W-:Y:S02]  /*8080*/  MOV R11, R98 ;  /* 0x00000062000b7202 */ /* 0x000fe40000000f00 */
.L_x_19333:
[----:B------:R-:W-:Y:S05]  /*8090*/  BSYNC B1 ;  /* 0x0000000000017941 */ /* 0x000fea0003800000 */
.L_x_19331:
        /* <DEDUP_REMOVED lines=16> */
.L_x_19337:
[----:B------:R-:W-:Y:S05]  /*81a0*/  BSYNC B2 ;  /* 0x0000000000027941 */ /* 0x000fea0003800000 */
.L_x_19336:
        /* <DEDUP_REMOVED lines=44> */
.L_x_19335:
[----:B------:R-:W-:Y:S05]  /*8470*/  BSYNC B1 ;  /* 0x0000000000017941 */ /* 0x000fea0003800000 */
.L_x_19334:
        /* <DEDUP_REMOVED lines=11> */
.L_x_19338:
        /* <DEDUP_REMOVED lines=12> */
.L_x_19341:
[----:B------:R-:W-:Y:S02]  /*85f0*/  IMAD.MOV.U32 R11, RZ, RZ, R98 ;  /* 0x000000ffff0b7224 */ /* 0x000fe400078e0062 */
.L_x_19342:
[----:B------:R-:W-:Y:S05]  /*8600*/  BSYNC B1 ;  /* 0x0000000000017941 */ /* 0x000fea0003800000 */
.L_x_19340:
        /* <DEDUP_REMOVED lines=16> */
.L_x_19346:
[----:B------:R-:W-:Y:S05]  /*8710*/  BSYNC B2 ;  /* 0x0000000000027941 */ /* 0x000fea0003800000 */
.L_x_19345:
        /* <DEDUP_REMOVED lines=44> */
.L_x_19344:
[----:B------:R-:W-:Y:S05]  /*89e0*/  BSYNC B1 ;  /* 0x0000000000017941 */ /* 0x000fea0003800000 */
.L_x_19343:
        /* <DEDUP_REMOVED lines=8> */
.L_x_19339:
        /* <DEDUP_REMOVED lines=12> */
.L_x_19348:
[----:B------:R-:W-:Y:S02]  /*8b30*/  IMAD.MOV.U32 R11, RZ, RZ, R98 ;  /* 0x000000ffff0b7224 */ /* 0x000fe400078e0062 */
.L_x_19349:
[----:B------:R-:W-:Y:S05]  /*8b40*/  BSYNC B1 ;  /* 0x0000000000017941 */ /* 0x000fea0003800000 */
.L_x_19347:
        /* <DEDUP_REMOVED lines=16> */
.L_x_19353:
[----:B------:R-:W-:Y:S05]  /*8c50*/  BSYNC B2 ;  /* 0x0000000000027941 */ /* 0x000fea0003800000 */
.L_x_19352:
        /* <DEDUP_REMOVED lines=44> */
.L_x_19351:
[----:B------:R-:W-:Y:S05]  /*8f20*/  BSYNC B1 ;  /* 0x0000000000017941 */ /* 0x000fea0003800000 */
.L_x_19350:
        /* <DEDUP_REMOVED lines=11> */
.L_x_19354:
        /* <DEDUP_REMOVED lines=12> */
.L_x_19357:
[----:B------:R-:W-:Y:S02]  /*90a0*/  IMAD.MOV.U32 R118, RZ, RZ, R98 ;  /* 0x000000ffff767224 */ /* 0x000fe400078e0062 */
.L_x_19358:
[----:B------:R-:W-:Y:S05]  /*90b0*/  BSYNC B1 ;  /* 0x0000000000017941 */ /* 0x000fea0003800000 */
.L_x_19356:
        /* <DEDUP_REMOVED lines=16> */
.L_x_19362:
[----:B------:R-:W-:Y:S05]  /*91c0*/  BSYNC B2 ;  /* 0x0000000000027941 */ /* 0x000fea0003800000 */
.L_x_19361:
        /* <DEDUP_REMOVED lines=44> */
.L_x_19360:
[----:B------:R-:W-:Y:S05]  /*9490*/  BSYNC B1 ;  /* 0x0000000000017941 */ /* 0x000fea0003800000 */
.L_x_19359:
        /* <DEDUP_REMOVED lines=8> */
.L_x_19355:
        /* <DEDUP_REMOVED lines=27> */
.L_x_19363:
[----:B------:R-:W-:Y:S02]  /*96d0*/  IADD3 R92, R92, 0x100, RZ ;  /* 0x000001005c5c7810 */ /* 0x000fe40007ffe0ff */
.L_x_19298:
[----:B------:R-:W-:Y:S05]  /*96e0*/  BSYNC B0 ;  /* 0x0000000000007941 */ /* 0x000fea0003800000 */
.L_x_19297:
        /* <DEDUP_REMOVED lines=29> */
.L_x_19367:
[----:B0-----:R-:W-:Y:S02]  /*98c0*/  IMAD.MOV.U32 R118, RZ, RZ, R98 ;  /* 0x000000ffff767224 */ /* 0x001fe400078e0062 */
.L_x_19368:
[----:B------:R-:W-:Y:S05]  /*98d0*/  BSYNC B1 ;  /* 0x0000000000017941 */ /* 0x000fea0003800000 */
.L_x_19366:
        /* <DEDUP_REMOVED lines=16> */
.L_x_19372:
[----:B------:R-:W-:Y:S05]  /*99e0*/  BSYNC B2 ;  /* 0x0000000000027941 */ /* 0x000fea0003800000 */
.L_x_19371:
        /* <DEDUP_REMOVED lines=44> */
.L_x_19370:
[----:B------:R-:W-:Y:S05]  /*9cb0*/  BSYNC B1 ;  /* 0x0000000000017941 */ /* 0x000fea0003800000 */
.L_x_19369:
        /* <DEDUP_REMOVED lines=14> */
.L_x_19373:
        /* <DEDUP_REMOVED lines=12> */
.L_x_19376:
[----:B------:R-:W-:Y:S02]  /*9e60*/  IMAD.MOV.U32 R11, RZ, RZ, R98 ;  /* 0x000000ffff0b7224 */ /* 0x000fe400078e0062 */
.L_x_19377:
[----:B------:R-:W-:Y:S05]  /*9e70*/  BSYNC B1 ;  /* 0x0000000000017941 */ /* 0x000fea0003800000 */
.L_x_19375:
        /* <DEDUP_REMOVED lines=16> */
.L_x_19381:
[----:B------:R-:W-:Y:S05]  /*9f80*/  BSYNC B2 ;  /* 0x0000000000027941 */ /* 0x000fea0003800000 */
.L_x_19380:
        /* <DEDUP_REMOVED lines=44> */
.L_x_19379:
[----:B------:R-:W-:Y:S05]  /*a250*/  BSYNC B1 ;  /* 0x0000000000017941 */ /* 0x000fea0003800000 */
.L_x_19378:
        /* <DEDUP_REMOVED lines=8> */
.L_x_19374:
        /* <DEDUP_REMOVED lines=12> */
.L_x_19383:
[----:B------:R-:W-:Y:S02]  /*a3a0*/  IMAD.MOV.U32 R11, RZ, RZ, R98 ;  /* 0x000000ffff0b7224 */ /* 0x000fe400078e0062 */
.L_x_19384:
[----:B------:R-:W-:Y:S05]  /*a3b0*/  BSYNC B1 ;  /* 0x0000000000017941 */ /* 0x000fea0003800000 */
.L_x_19382:
        /* <DEDUP_REMOVED lines=16> */
.L_x_19388:
[----:B------:R-:W-:Y:S05]  /*a4c0*/  BSYNC B2 ;  /* 0x0000000000027941 */ /* 0x000fea0003800000 */
.L_x_19387:
        /* <DEDUP_REMOVED lines=44> */
.L_x_19386:
[----:B------:R-:W-:Y:S05]  /*a790*/  BSYNC B1 ;  /* 0x0000000000017941 */ /* 0x000fea0003800000 */
.L_x_19385:
        /* <DEDUP_REMOVED lines=11> */
.L_x_19389:
        /* <DEDUP_REMOVED lines=12> */
.L_x_19392:
[----:B------:R-:W-:Y:S02]  /*a910*/  IMAD.MOV.U32 R11, RZ, RZ, R98 ;  /* 0x000000ffff0b7224 */ /* 0x000fe400078e0062 */
.L_x_19393:
[----:B------:R-:W-:Y:S05]  /*a920*/  BSYNC B1 ;  /* 0x0000000000017941 */ /* 0x000fea0003800000 */
.L_x_19391:
        /* <DEDUP_REMOVED lines=16> */
.L_x_19397:
[----:B------:R-:W-:Y:S05]  /*aa30*/  BSYNC B2 ;  /* 0x0000000000027941 */ /* 0x000fea0003800000 */
.L_x_19396:
        /* <DEDUP_REMOVED lines=44> */
.L_x_19395:
[----:B------:R-:W-:Y:S05]  /*ad00*/  BSYNC B1 ;  /* 0x0000000000017941 */ /* 0x000fea0003800000 */
.L_x_19394:
        /* <DEDUP_REMOVED lines=8> */
.L_x_19390:
        /* <DEDUP_REMOVED lines=12> */
.L_x_19399:
[----:B------:R-:W-:Y:S02]  /*ae50*/  IMAD.MOV.U32 R11, RZ, RZ, R98 ;  /* 0x000000ffff0b7224 */ /* 0x000fe400078e0062 */
.L_x_19400:
[----:B------:R-:W-:Y:S05]  /*ae60*/  BSYNC B1 ;  /* 0x0000000000017941 */ /* 0x000fea0003800000 */
.L_x_19398:
        /* <DEDUP_REMOVED lines=16> */
.L_x_19404:
[----:B------:R-:W-:Y:S05]  /*af70*/  BSYNC B2 ;  /* 0x0000000000027941 */ /* 0x000fea0003800000 */
.L_x_19403:
        /* <DEDUP_REMOVED lines=44> */
.L_x_19402:
[----:B------:R-:W-:Y:S05]  /*b240*/  BSYNC B1 ;  /* 0x0000000000017941 */ /* 0x000fea0003800000 */
.L_x_19401:
        /* <DEDUP_REMOVED lines=11> */
.L_x_19405:
        /* <DEDUP_REMOVED lines=12> */
.L_x_19408:
[----:B------:R-:W-:Y:S02]  /*b3c0*/  IMAD.MOV.U32 R11, RZ, RZ, R98 ;  /* 0x000000ffff0b7224 */ /* 0x000fe400078e0062 */
.L_x_19409:
[----:B------:R-:W-:Y:S05]  /*b3d0*/  BSYNC B1 ;  /* 0x0000000000017941 */ /* 0x000fea0003800000 */
.L_x_19407:
        /* <DEDUP_REMOVED lines=16> */
.L_x_19413:
[----:B------:R-:W-:Y:S05]  /*b4e0*/  BSYNC B2 ;  /* 0x0000000000027941 */ /* 0x000fea0003800000 */
.L_x_19412:
        /* <DEDUP_REMOVED lines=44> */
.L_x_19411:
[----:B------:R-:W-:Y:S05]  /*b7b0*/  BSYNC B1 ;  /* 0x0000000000017941 */ /* 0x000fea0003800000 */
.L_x_19410:
        /* <DEDUP_REMOVED lines=8> */
.L_x_19406:
        /* <DEDUP_REMOVED lines=12> */
.L_x_19415:
[----:B------:R-:W-:Y:S02]  /*b900*/  IMAD.MOV.U32 R11, RZ, RZ, R98 ;  /* 0x000000ffff0b7224 */ /* 0x000fe400078e0062 */
.L_x_19416:
[----:B------:R-:W-:Y:S05]  /*b910*/  BSYNC B1 ;  /* 0x0000000000017941 */ /* 0x000fea0003800000 */
.L_x_19414:
        /* <DEDUP_REMOVED lines=16> */
.L_x_19420:
[----:B------:R-:W-:Y:S05]  /*ba20*/  BSYNC B2 ;  /* 0x0000000000027941 */ /* 0x000fea0003800000 */
.L_x_19419:
        /* <DEDUP_REMOVED lines=44> */
.L_x_19418:
[----:B------:R-:W-:Y:S05]  /*bcf0*/  BSYNC B1 ;  /* 0x0000000000017941 */ /* 0x000fea0003800000 */
.L_x_19417:
        /* <DEDUP_REMOVED lines=11> */
.L_x_19421:
        /* <DEDUP_REMOVED lines=12> */
.L_x_19424:
[----:B------:R-:W-:Y:S02]  /*be70*/  IMAD.MOV.U32 R118, RZ, RZ, R98 ;  /* 0x000000ffff767224 */ /* 0x000fe400078e0062 */
.L_x_19425:
[----:B------:R-:W-:Y:S05]  /*be80*/  BSYNC B1 ;  /* 0x0000000000017941 */ /* 0x000fea0003800000 */
.L_x_19423:
        /* <DEDUP_REMOVED lines=16> */
.L_x_19429:
[----:B------:R-:W-:Y:S05]  /*bf90*/  BSYNC B2 ;  /* 0x0000000000027941 */ /* 0x000fea0003800000 */
.L_x_19428:
        /* <DEDUP_REMOVED lines=44> */
.L_x_19427:
[----:B------:R-:W-:Y:S05]  /*c260*/  BSYNC B1 ;  /* 0x0000000000017941 */ /* 0x000fea0003800000 */
.L_x_19426:
        /* <DEDUP_REMOVED lines=8> */
.L_x_19422:
        /* <DEDUP_REMOVED lines=27> */
.L_x_19430:
[----:B------:R-:W-:Y:S02]  /*c4a0*/  IADD3 R92, R92, 0x100, RZ ;  /* 0x000001005c5c7810 */ /* 0x000fe40007ffe0ff */
.L_x_19365:
[----:B------:R-:W-:Y:S05]  /*c4b0*/  BSYNC B0 ;  /* 0x0000000000007941 */ /* 0x000fea0003800000 */
.L_x_19364:
        /* <DEDUP_REMOVED lines=29> */
.L_x_19434:
[----:B0-----:R-:W-:Y:S02]  /*c690*/  MOV R118, R98 ;  /* 0x0000006200767202 */ /* 0x001fe40000000f00 */
.L_x_19435:
[----:B------:R-:W-:Y:S05]  /*c6a0*/  BSYNC B1 ;  /* 0x0000000000017941 */ /* 0x000fea0003800000 */
.L_x_19433:
        /* <DEDUP_REMOVED lines=16> */
.L_x_19439:
[----:B------:R-:W-:Y:S05]  /*c7b0*/  BSYNC B2 ;  /* 0x0000000000027941 */ /* 0x000fea0003800000 */
.L_x_19438:
        /* <DEDUP_REMOVED lines=44> */
.L_x_19437:
[----:B------:R-:W-:Y:S05]  /*ca80*/  BSYNC B1 ;  /* 0x0000000000017941 */ /* 0x000fea0003800000 */
.L_x_19436:
        /* <DEDUP_REMOVED lines=14> */
.L_x_19440:
        /* <DEDUP_REMOVED lines=12> */
.L_x_19443:
[----:B------:R-:W-:Y:S02]  /*cc30*/  IMAD.MOV.U32 R11, RZ, RZ, R98 ;  /* 0x000000ffff0b7224 */ /* 0x000fe400078e0062 */
.L_x_19444:
[----:B------:R-:W-:Y:S05]  /*cc40*/  BSYNC B1 ;  /* 0x0000000000017941 */ /* 0x000fea0003800000 */
.L_x_19442:
        /* <DEDUP_REMOVED lines=16> */
.L_x_19448:
[----:B------:R-:W-:Y:S05]  /*cd50*/  BSYNC B2 ;  /* 0x0000000000027941 */ /* 0x000fea0003800000 */
.L_x_19447:
        /* <DEDUP_REMOVED lines=44> */
.L_x_19446:
[----:B------:R-:W-:Y:S05]  /*d020*/  BSYNC B1 ;  /* 0x0000000000017941 */ /* 0x000fea0003800000 */
.L_x_19445:
        /* <DEDUP_REMOVED lines=8> */
.L_x_19441:
        /* <DEDUP_REMOVED lines=12> */
.L_x_19450:
[----:B------:R-:W-:Y:S02]  /*d170*/  IMAD.MOV.U32 R11, RZ, RZ, R98 ;  /* 0x000000ffff0b7224 */ /* 0x000fe400078e0062 */
.L_x_19451:
[----:B------:R-:W-:Y:S05]  /*d180*/  BSYNC B1 ;  /* 0x0000000000017941 */ /* 0x000fea0003800000 */
.L_x_19449:
        /* <DEDUP_REMOVED lines=16> */
.L_x_19455:
[----:B------:R-:W-:Y:S05]  /*d290*/  BSYNC B2 ;  /* 0x0000000000027941 */ /* 0x000fea0003800000 */
.L_x_19454:
        /* <DEDUP_REMOVED lines=44> */
.L_x_19453:
[----:B------:R-:W-:Y:S05]  /*d560*/  BSYNC B1 ;  /* 0x0000000000017941 */ /* 0x000fea0003800000 */
.L_x_19452:
        /* <DEDUP_REMOVED lines=11> */
.L_x_19456:
        /* <DEDUP_REMOVED lines=12> */
.L_x_19459:
[----:B------:R-:W-:Y:S02]  /*d6e0*/  MOV R11, R98 ;  /* 0x00000062000b7202 */ /* 0x000fe40000000f00 */
.L_x_19460:
[----:B------:R-:W-:Y:S05]  /*d6f0*/  BSYNC B1 ;  /* 0x0000000000017941 */ /* 0x000fea0003800000 */
.L_x_19458:
        /* <DEDUP_REMOVED lines=16> */
.L_x_19464:
[----:B------:R-:W-:Y:S05]  /*d800*/  BSYNC B2 ;  /* 0x0000000000027941 */ /* 0x000fea0003800000 */
.L_x_19463:
        /* <DEDUP_REMOVED lines=44> */
.L_x_19462:
[----:B------:R-:W-:Y:S05]  /*dad0*/  BSYNC B1 ;  /* 0x0000000000017941 */ /* 0x000fea0003800000 */
.L_x_19461:
        /* <DEDUP_REMOVED lines=8> */
.L_x_19457:
        /* <DEDUP_REMOVED lines=12> */
.L_x_19466:
[----:B------:R-:W-:Y:S02]  /*dc20*/  IMAD.MOV.U32 R11, RZ, RZ, R98 ;  /* 0x000000ffff0b7224 */ /* 0x000fe400078e0062 */
.L_x_19467:
[----:B------:R-:W-:Y:S05]  /*dc30*/  BSYNC B1 ;  /* 0x0000000000017941 */ /* 0x000fea0003800000 */
.L_x_19465:
        /* <DEDUP_REMOVED lines=16> */
.L_x_19471:
[----:B------:R-:W-:Y:S05]  /*dd40*/  BSYNC B2 ;  /* 0x0000000000027941 */ /* 0x000fea0003800000 */
.L_x_19470:
        /* <DEDUP_REMOVED lines=44> */
.L_x_19469:
[----:B------:R-:W-:Y:S05]  /*e010*/  BSYNC B1 ;  /* 0x0000000000017941 */ /* 0x000fea0003800000 */
.L_x_19468:
        /* <DEDUP_REMOVED lines=11> */
.L_x_19472:
        /* <DEDUP_REMOVED lines=12> */
.L_x_19475:
[----:B------:R-:W-:Y:S02]  /*e190*/  IMAD.MOV.U32 R11, RZ, RZ, R98 ;  /* 0x000000ffff0b7224 */ /* 0x000fe400078e0062 */
.L_x_19476:
[----:B------:R-:W-:Y:S05]  /*e1a0*/  BSYNC B1 ;  /* 0x0000000000017941 */ /* 0x000fea0003800000 */
.L_x_19474:
        /* <DEDUP_REMOVED lines=16> */
.L_x_19480:
[----:B------:R-:W-:Y:S05]  /*e2b0*/  BSYNC B2 ;  /* 0x0000000000027941 */ /* 0x000fea0003800000 */
.L_x_19479:
        /* <DEDUP_REMOVED lines=44> */
.L_x_19478:
[----:B------:R-:W-:Y:S05]  /*e580*/  BSYNC B1 ;  /* 0x0000000000017941 */ /* 0x000fea0003800000 */
.L_x_19477:
        /* <DEDUP_REMOVED lines=8> */
.L_x_19473:
        /* <DEDUP_REMOVED lines=12> */
.L_x_19482:
[----:B------:R-:W-:Y:S02]  /*e6d0*/  IMAD.MOV.U32 R11, RZ, RZ, R98 ;  /* 0x000000ffff0b7224 */ /* 0x000fe400078e0062 */
.L_x_19483:
[----:B------:R-:W-:Y:S05]  /*e6e0*/  BSYNC B1 ;  /* 0x0000000000017941 */ /* 0x000fea0003800000 */
.L_x_19481:
        /* <DEDUP_REMOVED lines=16> */
.L_x_19487:
[----:B------:R-:W-:Y:S05]  /*e7f0*/  BSYNC B2 ;  /* 0x0000000000027941 */ /* 0x000fea0003800000 */
.L_x_19486:
        /* <DEDUP_REMOVED lines=44> */
.L_x_19485:
[----:B------:R-:W-:Y:S05]  /*eac0*/  BSYNC B1 ;  /* 0x0000000000017941 */ /* 0x000fea0003800000 */
.L_x_19484:
        /* <DEDUP_REMOVED lines=11> */
.L_x_19488:
        /* <DEDUP_REMOVED lines=12> */
.L_x_19491:
[----:B------:R-:W-:Y:S02]  /*ec40*/  IMAD.MOV.U32 R118, RZ, RZ, R98 ;  /* 0x000000ffff767224 */ /* 0x000fe400078e0062 */
.L_x_19492:
[----:B------:R-:W-:Y:S05]  /*ec50*/  BSYNC B1 ;  /* 0x0000000000017941 */ /* 0x000fea0003800000 */
.L_x_19490:
        /* <DEDUP_REMOVED lines=16> */
.L_x_19496:
[----:B------:R-:W-:Y:S05]  /*ed60*/  BSYNC B2 ;  /* 0x0000000000027941 */ /* 0x000fea0003800000 */
.L_x_19495:
        /* <DEDUP_REMOVED lines=44> */
.L_x_19494:
[----:B------:R-:W-:Y:S05]  /*f030*/  BSYNC B1 ;  /* 0x0000000000017941 */ /* 0x000fea0003800000 */
.L_x_19493:
        /* <DEDUP_REMOVED lines=8> */
.L_x_19489:
        /* <DEDUP_REMOVED lines=27> */
.L_x_19497:
[----:B------:R-:W-:Y:S02]  /*f270*/  IADD3 R92, R92, 0x100, RZ ;  /* 0x000001005c5c7810 */ /* 0x000fe40007ffe0ff */
.L_x_19432:
[----:B------:R-:W-:Y:S05]  /*f280*/  BSYNC B0 ;  /* 0x0000000000007941 */ /* 0x000fea0003800000 */
.L_x_19431:
        /* <DEDUP_REMOVED lines=29> */
.L_x_19501:
[----:B0-----:R-:W-:Y:S02]  /*f460*/  IMAD.MOV.U32 R118, RZ, RZ, R98 ;  /* 0x000000ffff767224 */ /* 0x001fe400078e0062 */
.L_x_19502:
[----:B------:R-:W-:Y:S05]  /*f470*/  BSYNC B1 ;  /* 0x0000000000017941 */ /* 0x000fea0003800000 */
.L_x_19500:
        /* <DEDUP_REMOVED lines=16> */
.L_x_19506:
[----:B------:R-:W-:Y:S05]  /*f580*/  BSYNC B2 ;  /* 0x0000000000027941 */ /* 0x000fea0003800000 */
.L_x_19505:
        /* <DEDUP_REMOVED lines=44> */
.L_x_19504:
[----:B------:R-:W-:Y:S05]  /*f850*/  BSYNC B1 ;  /* 0x0000000000017941 */ /* 0x000fea0003800000 */
.L_x_19503:
        /* <DEDUP_REMOVED lines=14> */
.L_x_19507:
        /* <DEDUP_REMOVED lines=12> */
.L_x_19510:
[----:B------:R-:W-:Y:S02]  /*fa00*/  IMAD.MOV.U32 R11, RZ, RZ, R98 ;  /* 0x000000ffff0b7224 */ /* 0x000fe400078e0062 */
.L_x_19511:
[----:B------:R-:W-:Y:S05]  /*fa10*/  BSYNC B1 ;  /* 0x0000000000017941 */ /* 0x000fea0003800000 */
.L_x_19509:
        /* <DEDUP_REMOVED lines=16> */
.L_x_19515:
[----:B------:R-:W-:Y:S05]  /*fb20*/  BSYNC B2 ;  /* 0x0000000000027941 */ /* 0x000fea0003800000 */
.L_x_19514:
        /* <DEDUP_REMOVED lines=44> */
.L_x_19513:
[----:B------:R-:W-:Y:S05]  /*fdf0*/  BSYNC B1 ;  /* 0x0000000000017941 */ /* 0x000fea0003800000 */
.L_x_19512:
        /* <DEDUP_REMOVED lines=8> */
.L_x_19508:
        /* <DEDUP_REMOVED lines=12> */
.L_x_19517:
[----:B------:R-:W-:Y:S02]  /*ff40*/  IMAD.MOV.U32 R11, RZ, RZ, R98 ;  /* 0x000000ffff0b7224 */ /* 0x000fe400078e0062 */
.L_x_19518:
[----:B------:R-:W-:Y:S05]  /*ff50*/  BSYNC B1 ;  /* 0x0000000000017941 */ /* 0x000fea0003800000 */
.L_x_19516:
        /* <DEDUP_REMOVED lines=16> */
.L_x_19522:
[----:B------:R-:W-:Y:S05]  /*10060*/  BSYNC B2 ;  /* 0x0000000000027941 */ /* 0x000fea0003800000 */
.L_x_19521:
        /* <DEDUP_REMOVED lines=44> */
.L_x_19520:
[----:B------:R-:W-:Y:S05]  /*10330*/  BSYNC B1 ;  /* 0x0000000000017941 */ /* 0x000fea0003800000 */
.L_x_19519:
        /* <DEDUP_REMOVED lines=11> */
.L_x_19523:
        /* <DEDUP_REMOVED lines=12> */
.L_x_19526:
[----:B------:R-:W-:Y:S02]  /*104b0*/  IMAD.MOV.U32 R11, RZ, RZ, R98 ;  /* 0x000000ffff0b7224 */ /* 0x000fe400078e0062 */
.L_x_19527:
[----:B------:R-:W-:Y:S05]  /*104c0*/  BSYNC B1 ;  /* 0x0000000000017941 */ /* 0x000fea0003800000 */
.L_x_19525:
        /* <DEDUP_REMOVED lines=16> */
.L_x_19531:
[----:B------:R-:W-:Y:S05]  /*105d0*/  BSYNC B2 ;  /* 0x0000000000027941 */ /* 0x000fea0003800000 */
.L_x_19530:
        /* <DEDUP_REMOVED lines=44> */
.L_x_19529:
[----:B------:R-:W-:Y:S05]  /*108a0*/  BSYNC B1 ;  /* 0x0000000000017941 */ /* 0x000fea0003800000 */
.L_x_19528:
        /* <DEDUP_REMOVED lines=8> */
.L_x_19524:
        /* <DEDUP_REMOVED lines=12> */
.L_x_19533:
[----:B------:R-:W-:Y:S02]  /*109f0*/  IMAD.MOV.U32 R11, RZ, RZ, R98 ;  /* 0x000000ffff0b7224 */ /* 0x000fe400078e0062 */
.L_x_19534:
[----:B------:R-:W-:Y:S05]  /*10a00*/  BSYNC B1 ;  /* 0x0000000000017941 */ /* 0x000fea0003800000 */
.L_x_19532:
        /* <DEDUP_REMOVED lines=16> */
.L_x_19538:
[----:B------:R-:W-:Y:S05]  /*10b10*/  BSYNC B2 ;  /* 0x0000000000027941 */ /* 0x000fea0003800000 */
.L_x_19537:
        /* <DEDUP_REMOVED lines=44> */
.L_x_19536:
[----:B------:R-:W-:Y:S05]  /*10de0*/  BSYNC B1 ;  /* 0x0000000000017941 */ /* 0x000fea0003800000 */
.L_x_19535:
        /* <DEDUP_REMOVED lines=11> */
.L_x_19539:
        /* <DEDUP_REMOVED lines=12> */
.L_x_19542:
[----:B------:R-:W-:Y:S02]  /*10f60*/  IMAD.MOV.U32 R11, RZ, RZ, R98 ;  /* 0x000000ffff0b7224 */ /* 0x000fe400078e0062 */
.L_x_19543:
[----:B------:R-:W-:Y:S05]  /*10f70*/  BSYNC B1 ;  /* 0x0000000000017941 */ /* 0x000fea0003800000 */
.L_x_19541:
        /* <DEDUP_REMOVED lines=16> */
.L_x_19547:
[----:B------:R-:W-:Y:S05]  /*11080*/  BSYNC B2 ;  /* 0x0000000000027941 */ /* 0x000fea0003800000 */
.L_x_19546:
        /* <DEDUP_REMOVED lines=44> */
.L_x_19545:
[----:B------:R-:W-:Y:S05]  /*11350*/  BSYNC B1 ;  /* 0x0000000000017941 */ /* 0x000fea0003800000 */
.L_x_19544:
        /* <DEDUP_REMOVED lines=8> */
.L_x_19540:
        /* <DEDUP_REMOVED lines=12> */
.L_x_19549:
[----:B------:R-:W-:Y:S02]  /*114a0*/  IMAD.MOV.U32 R11, RZ, RZ, R98 ;  /* 0x000000ffff0b7224 */ /* 0x000fe400078e0062 */
.L_x_19550:
[----:B------:R-:W-:Y:S05]  /*114b0*/  BSYNC B1 ;  /* 0x0000000000017941 */ /* 0x000fea0003800000 */
.L_x_19548:
        /* <DEDUP_REMOVED lines=16> */
.L_x_19554:
[----:B------:R-:W-:Y:S05]  /*115c0*/  BSYNC B2 ;  /* 0x0000000000027941 */ /* 0x000fea0003800000 */
.L_x_19553:
        /* <DEDUP_REMOVED lines=44> */
.L_x_19552:
[----:B------:R-:W-:Y:S05]  /*11890*/  BSYNC B1 ;  /* 0x0000000000017941 */ /* 0x000fea0003800000 */
.L_x_19551:
        /* <DEDUP_REMOVED lines=11> */
.L_x_19555:
        /* <DEDUP_REMOVED lines=12> */
.L_x_19558:
[----:B------:R-:W-:Y:S02]  /*11a10*/  IMAD.MOV.U32 R118, RZ, RZ, R98 ;  /* 0x000000ffff767224 */ /* 0x000fe400078e0062 */
.L_x_19559:
[----:B------:R-:W-:Y:S05]  /*11a20*/  BSYNC B1 ;  /* 0x0000000000017941 */ /* 0x000fea0003800000 */
.L_x_19557:
        /* <DEDUP_REMOVED lines=16> */
.L_x_19563:
[----:B------:R-:W-:Y:S05]  /*11b30*/  BSYNC B2 ;  /* 0x0000000000027941 */ /* 0x000fea0003800000 */
.L_x_19562:
        /* <DEDUP_REMOVED lines=44> */
.L_x_19561:
[----:B------:R-:W-:Y:S05]  /*11e00*/  BSYNC B1 ;  /* 0x0000000000017941 */ /* 0x000fea0003800000 */
.L_x_19560:
        /* <DEDUP_REMOVED lines=8> */
.L_x_19556:
        /* <DEDUP_REMOVED lines=27> */
.L_x_19499:
[----:B------:R-:W-:Y:S05]  /*12040*/  BSYNC B0 ;  /* 0x0000000000007941 */ /* 0x000fea0003800000 */
.L_x_19498:
        /* <DEDUP_REMOVED lines=8> */
[----:B------:R-:W-:Y:S01]  /*120d0*/  ISETP.GT.U32.AND P3, PT, R9, 0x4ff, PT ;  /* 0x000004ff0900780c */ /* 0x000fe20003f64070 */
        /* <DEDUP_REMOVED lines=27> */
[----:B------:R0:W3:Y:S02]  /*12290*/  SHFL.BFLY PT, R92, R93, 0x1, 0x1f ;  /* 0x0c201f005d5c7f89 */ /* 0x0000e400000e0000 */
.L_x_19580:
[----:B0--3--:R-:W-:Y:S01]  /*122a0*/  FADD.FTZ R93, R93, R92 ;  /* 0x0000005c5d5d7221 */ /* 0x009fe20000010000 */
        /* <DEDUP_REMOVED lines=68> */
[----:B------:R0:W2:Y:S02]  /*126f0*/  SHFL.BFLY PT, R116, R111, 0x10, 0x1f ;  /* 0x0e001f006f747f89 */ /* 0x0000a400000e0000 */
.L_x_19581:
[----:B------:R-:W-:Y:S01]  /*12700*/  LOP3.LUT P0, RZ, R10, 0x1f, RZ, 0xc0, !PT ;  /* 0x0000001f0aff7812 */ /* 0x000fe2000780c0ff */
[----:B--2---:R-:W-:Y:S01]  /*12710*/  FADD.FTZ R93, R116, R111 ;  /* 0x0000006f745d7221 */ /* 0x004fe20000010000 */
        /* <DEDUP_REMOVED lines=10> */
[----:B------:R-:W-:Y:S01]  /*127c0*/  HFMA2.MMA R111, -RZ, RZ, 0, 0 ;  /* 0x00000000ff6f7435 */ /* 0x000fe200000001ff */
[----:B------:R-:W-:Y:S02]  /*127d0*/  ISETP.NE.AND P1, PT, R109, RZ, PT ;  /* 0x000000ff6d00720c */ /* 0x000fe40003f25270 */
[----:B------:R-:W-:Y:S03]  /*127e0*/  BSSY B0, `(.L_x_19566) ;  /* 0x0000056000007945 */ /* 0x000fe60003800000 */
[----:B------:R-:W-:-:S04]  /*127f0*/  @!P0 IMAD.MOV.U32 R111, RZ, RZ, R97 ;  /* 0x000000ffff6f8224 */ /* 0x000fc800078e0061 */
[----:B------:R-:W-:Y:S01]  /*12800*/  I2F R117, R111 ;  /* 0x0000006f00757306 */ /* 0x000fe20000201400 */
[----:B------:R-:W0:Y:S04]  /*12810*/  SHFL.DOWN PT, R116, R111, 0x4, 0x1f ;  /* 0x08801f006f747f89 */ /* 0x000e2800000e0000 */
[----:B------:R-:W2:Y:S01]  /*12820*/  @!P0 LDS.64 R92, [R112.X8] ;  /* 0x00000000705c8984 */ /* 0x000ea20000008a00 */
[----:B------:R-:W-:Y:S01]  /*12830*/  ISETP.NE.AND P0, PT, RZ, UR8, PT ;  /* 0x00000008ff007c0c */ /* 0x000fe2000bf05270 */
[----:B0-----:R-:W-:Y:S02]  /*12840*/  IMAD.IADD R120, R116, 0x1, R111 ;  /* 0x0000000174787824 */ /* 0x001fe400078e026f */
[----:B------:R-:W-:Y:S03]  /*12850*/  I2F R116, R116 ;  /* 0x0000007400747306 */ /* 0x000fe60000201400 */
[----:B------:R-:W0:Y:S05]  /*12860*/  SHFL.DOWN PT, R115, R120, 0x2, 0x1f ;  /* 0x08401f0078737f89 */ /* 0x000e2a00000e0000 */
[----:B------:R-:W3:Y:S01]  /*12870*/  I2F R94, R120 ;  /* 0x00000078005e7306 */ /* 0x000ee20000201400 */
[----:B--2---:R-:W2:Y:S07]  /*12880*/  SHFL.DOWN PT, R113, R92, 0x4, 0x1f ;  /* 0x08801f005c717f89 */ /* 0x004eae00000e0000 */
[----:B---3--:R-:W3:Y:S01]  /*12890*/  MUFU.RCP R114, R94 ;  /* 0x0000005e00727308 */ /* 0x008ee20000001000 */
[----:B0-----:R-:W-:Y:S01]  /*128a0*/  IMAD.IADD R111, R120, 0x1, R115 ;  /* 0x00000001786f7824 */ /* 0x001fe200078e0273 */
[----:B------:R-:W0:Y:S06]  /*128b0*/  SHFL.DOWN PT, R118, R93, 0x4, 0x1f ;  /* 0x08801f005d767f89 */ /* 0x000e2c00000e0000 */
[----:B------:R-:W-:Y:S01]  /*128c0*/  I2F R115, R115 ;  /* 0x0000007300737306 */ /* 0x000fe20000201400 */
[----:B--2---:R-:W-:-:S04]  /*128d0*/  FMUL.FTZ R112, R113, R116 ;  /* 0x0000007471707220 */ /* 0x004fc80000410000 */
[----:B------:R-:W-:Y:S02]  /*128e0*/  FFMA.FTZ R119, R117, R92, R112 ;  /* 0x0000005c75777223 */ /* 0x000fe40000010070 */
[----:B------:R-:W-:Y:S02]  /*128f0*/  FADD.FTZ R112, -R113, R92 ;  /* 0x0000005c71707221 */ /* 0x000fe40000010100 */
[----:B---3--:R-:W-:Y:S01]  /*12900*/  FMUL.FTZ R113, R114, R119 ;  /* 0x0000007772717220 */ /* 0x008fe20000410000 */
[----:B------:R-:W2:Y:S01]  /*12910*/  I2F R92, R111 ;  /* 0x0000006f005c7306 */ /* 0x000ea20000201400 */
[----:B------:R-:W-:-:S03]  /*12920*/  FMUL.FTZ R122, R112, R112 ;  /* 0x00000070707a7220 */ /* 0x000fc60000410000 */
[----:B------:R-:W3:Y:S01]  /*12930*/  SHFL.DOWN PT, R112, R113, 0x2, 0x1f ;  /* 0x08401f0071707f89 */ /* 0x000ee200000e0000 */
[----:B------:R-:W-:Y:S02]  /*12940*/  FMUL.FTZ R119, R122, R117 ;  /* 0x000000757a777220 */ /* 0x000fe40000410000 */
[----:B0-----:R-:W-:Y:S02]  /*12950*/  FADD.FTZ R117, R118, R93 ;  /* 0x0000005d76757221 */ /* 0x001fe40000010000 */
[----:B------:R-:W-:-:S04]  /*12960*/  FMUL.FTZ R116, R119, R116 ;  /* 0x0000007477747220 */ /* 0x000fc80000410000 */
[----:B------:R-:W-:Y:S02]  /*12970*/  FFMA.FTZ R116, R114, R116, R117 ;  /* 0x0000007472747223 */ /* 0x000fe40000010075 */
[----:B------:R-:W0:Y:S01]  /*12980*/  SHFL.DOWN PT, R114, R111, 0x1, 0x1f ;  /* 0x08201f006f727f89 */ /* 0x000e2200000e0000 */
[----:B--2---:R-:W2:Y:S03]  /*12990*/  MUFU.RCP R93, R92 ;  /* 0x0000005c005d7308 */ /* 0x004ea60000001000 */
[----:B------:R-:W4:Y:S01]  /*129a0*/  SHFL.DOWN PT, R117, R116, 0x2, 0x1f ;  /* 0x08401f0074757f89 */ /* 0x000f2200000e0000 */
[----:B---3--:R-:W-:Y:S02]  /*129b0*/  FMUL.FTZ R118, R112, R115 ;  /* 0x0000007370767220 */ /* 0x008fe40000410000 */
[----:B------:R-:W-:Y:S02]  /*129c0*/  FADD.FTZ R112, R113, -R112 ;  /* 0x8000007071707221 */ /* 0x000fe40000010000 */
[----:B------:R-:W-:-:S02]  /*129d0*/  FFMA.FTZ R118, R94, R113, R118 ;  /* 0x000000715e767223 */ /* 0x000fc40000010076 */
[----:B------:R-:W-:Y:S02]  /*129e0*/  FMUL.FTZ R119, R112, R112 ;  /* 0x0000007070777220 */ /* 0x000fe40000410000 */
[----:B--2---:R-:W-:Y:S02]  /*129f0*/  FMUL.FTZ R113, R93, R118 ;  /* 0x000000765d717220 */ /* 0x004fe40000410000 */
[----:B------:R-:W-:Y:S02]  /*12a00*/  FMUL.FTZ R94, R94, R119 ;  /* 0x000000775e5e7220 */ /* 0x000fe40000410000 */
[----:B0-----:R-:W-:Y:S01]  /*12a10*/  IMAD.IADD R118, R111, 0x1, R114 ;  /* 0x000000016f767824 */ /* 0x001fe200078e0272 */
[----:B------:R-:W0:Y:S01]  /*12a20*/  SHFL.DOWN PT, R112, R113, 0x1, 0x1f ;  /* 0x08201f0071707f89 */ /* 0x000e2200000e0000 */
[----:B------:R-:W-:Y:S01]  /*12a30*/  FMUL.FTZ R94, R94, R115 ;  /* 0x000000735e5e7220 */ /* 0x000fe20000410000 */
[----:B------:R-:W-:Y:S01]  /*12a40*/  I2F R114, R114 ;  /* 0x0000007200727306 */ /* 0x000fe20000201400 */
[----:B----4-:R-:W-:-:S04]  /*12a50*/  FADD.FTZ R116, R116, R117 ;  /* 0x0000007574747221 */ /* 0x010fc80000010000 */
[----:B------:R-:W-:-:S03]  /*12a60*/  FFMA.FTZ R94, R93, R94, R116 ;  /* 0x0000005e5d5e7223 */ /* 0x000fc60000010074 */
[----:B------:R-:W2:Y:S02]  /*12a70*/  I2F R118, R118 ;  /* 0x0000007600767306 */ /* 0x000ea40000201400 */
[----:B------:R-:W3:Y:S01]  /*12a80*/  SHFL.DOWN PT, R93, R94, 0x1, 0x1f ;  /* 0x08201f005e5d7f89 */ /* 0x000ee200000e0000 */
[----:B0-----:R-:W-:-:S05]  /*12a90*/  FADD.FTZ R115, R113, -R112 ;  /* 0x8000007071737221 */ /* 0x001fca0000010000 */
[----:B--2---:R-:W0:Y:S01]  /*12aa0*/  MUFU.RCP R111, R118 ;  /* 0x00000076006f7308 */ /* 0x004e220000001000 */
[-C--:B------:R-:W-:Y:S02]  /*12ab0*/  FMUL.FTZ R112, R112, R114.reuse ;  /* 0x0000007270707220 */ /* 0x080fe40000410000 */
[----:B------:R-:W-:Y:S02]  /*12ac0*/  FMUL.FTZ R115, R115, R115 ;  /* 0x0000007373737220 */ /* 0x000fe40000410000 */
[C---:B------:R-:W-:Y:S02]  /*12ad0*/  FFMA.FTZ R112, R92.reuse, R113, R112 ;  /* 0x000000715c707223 */ /* 0x040fe40000010070 */
[----:B------:R-:W-:Y:S02]  /*12ae0*/  FMUL.FTZ R115, R92, R115 ;  /* 0x000000735c737220 */ /* 0x000fe40000410000 */
[----:B---3--:R-:W-:Y:S02]  /*12af0*/  FADD.FTZ R92, R94, R93 ;  /* 0x0000005d5e5c7221 */ /* 0x008fe40000010000 */
[----:B------:R-:W-:-:S02]  /*12b00*/  FMUL.FTZ R115, R115, R114 ;  /* 0x0000007273737220 */ /* 0x000fc40000410000 */
[----:B------:R-:W-:Y:S02]  /*12b10*/  IMAD.MOV.U32 R114, RZ, RZ, c[0x0][0x1e0] ;  /* 0x00007800ff727624 */ /* 0x000fe400078e00ff */
[C---:B0-----:R-:W-:Y:S02]  /*12b20*/  FMUL.FTZ R112, R111.reuse, R112 ;  /* 0x000000706f707220 */ /* 0x041fe40000410000 */
[----:B------:R-:W-:-:S03]  /*12b30*/  FFMA.FTZ R92, R111, R115, R92 ;  /* 0x000000736f5c7223 */ /* 0x000fc6000001005c */
[----:B------:R-:W0:Y:S04]  /*12b40*/  SHFL.IDX PT, R113, R112, RZ, 0x1f ;  /* 0x00001fff70717589 */ /* 0x000e2800000e0000 */
[----:B------:R-:W2:Y:S01]  /*12b50*/  SHFL.IDX PT, R115, R92, RZ, 0x1f ;  /* 0x00001fff5c737589 */ /* 0x000ea200000e0000 */
[C---:B0-----:R-:W-:Y:S01]  /*12b60*/  FMUL.FTZ R93, R113.reuse, R113 ;  /* 0x00000071715d7220 */ /* 0x041fe20000410000 */
[----:B------:R-:W-:-:S04]  /*12b70*/  FSEL R111, R113, RZ, !P0 ;  /* 0x000000ff716f7208 */ /* 0x000fc80004000000 */
[----:B------:R-:W-:Y:S01]  /*12b80*/  FSEL R94, R93, RZ, P0 ;  /* 0x000000ff5d5e7208 */ /* 0x000fe20000000000 */
[----:B--2---:R-:W-:Y:S01]  /*12b90*/  FFMA.FTZ R93, R115, R114, c[0x0][0x228] ;  /* 0x00008a00735d7623 */ /* 0x004fe20000010072 */
        /* <DEDUP_REMOVED lines=10> */
[--C-:B--2---:R-:W-:Y:S02]  /*12c40*/  FADD.FTZ R93, R68, -R111.reuse ;  /* 0x8000006f445d7221 */ /* 0x104fe40000010000 */
        /* <DEDUP_REMOVED lines=8> */
[----:B-----5:R-:W-:Y:S02]  /*12cd0*/  FFMA.FTZ R92, R16, R93, R12 ;  /* 0x0000005d105c7223 */ /* 0x020fe4000001000c */
[----:B------:R-:W-:Y:S02]  /*12ce0*/  FFMA.FTZ R93, R17, R94, R13 ;  /* 0x0000005e115d7223 */ /* 0x000fe4000001000d */
[C---:B------:R-:W-:Y:S01]  /*12cf0*/  IMAD.WIDE.U32 R114, R110.reuse, R117, c[0x0][0x208] ;  /* 0x000082006e727625 */ /* 0x040fe200078e0075 */
[----:B------:R-:W-:-:S03]  /*12d00*/  IADD3 R110, R110, 0x100, RZ ;  /* 0x000001006e6e7810 */ /* 0x000fc60007ffe0ff */
[----:B------:R-:W-:Y:S02]  /*12d10*/  FFMA.FTZ R94, R18, R113, R14 ;  /* 0x00000071125e7223 */ /* 0x000fe4000001000e */
[----:B------:R-:W-:-:S05]  /*12d20*/  FFMA.FTZ R95, R19, R116, R15 ;  /* 0x00000074135f7223 */ /* 0x000fca000001000f */
[----:B------:R0:W-:Y:S02]  /*12d30*/  STG.E.128 [R114.64], R92 ;  /* 0x0000005c72007986 */ /* 0x0001e4000c101d06 */
.L_x_19567:
[----:B------:R-:W-:Y:S05]  /*12d40*/  BSYNC B0 ;  /* 0x0000000000007941 */ /* 0x000fea0003800000 */
.L_x_19566:
[----:B------:R-:W-:Y:S01]  /*12d50*/  ISETP.NE.AND P0, PT, R108, RZ, PT ;  /* 0x000000ff6c00720c */ /* 0x000fe20003f05270 */
[----:B------:R-:W-:-:S12]  /*12d60*/  BSSY B0, `(.L_x_19568) ;  /* 0x0000012000007945 */ /* 0x000fd80003800000 */
[----:B------:R-:W-:Y:S05]  /*12d70*/  @!P0 BRA `(.L_x_19569) ;  /* 0x0000010000008947 */ /* 0x000fea0003800000 */
[--C-:B0-2---:R-:W-:Y:S02]  /*12d80*/  FADD.FTZ R93, R72, -R111.reuse ;  /* 0x8000006f485d7221 */ /* 0x105fe40000010000 */
        /* <DEDUP_REMOVED lines=8> */
[----:B-----5:R-:W-:Y:S02]  /*12e10*/  FFMA.FTZ R92, R24, R93, R20 ;  /* 0x0000005d185c7223 */ /* 0x020fe40000010014 */
[----:B------:R-:W-:Y:S02]  /*12e20*/  FFMA.FTZ R93, R25, R94, R21 ;  /* 0x0000005e195d7223 */ /* 0x000fe40000010015 */
[C---:B------:R-:W-:Y:S01]  /*12e30*/  IMAD.WIDE.U32 R114, R110.reuse, R117, c[0x0][0x208] ;  /* 0x000082006e727625 */ /* 0x040fe200078e0075 */
[----:B------:R-:W-:-:S03]  /*12e40*/  IADD3 R110, R110, 0x100, RZ ;  /* 0x000001006e6e7810 */ /* 0x000fc60007ffe0ff */
[----:B------:R-:W-:Y:S02]  /*12e50*/  FFMA.FTZ R94, R26, R113, R22 ;  /* 0x000000711a5e7223 */ /* 0x000fe40000010016 */
[----:B------:R-:W-:-:S05]  /*12e60*/  FFMA.FTZ R95, R27, R116, R23 ;  /* 0x000000741b5f7223 */ /* 0x000fca0000010017 */
[----:B------:R0:W-:Y:S02]  /*12e70*/  STG.E.128 [R114.64], R92 ;  /* 0x0000005c72007986 */ /* 0x0001e4000c101d06 */
.L_x_19569:
[----:B------:R-:W-:Y:S05]  /*12e80*/  BSYNC B0 ;  /* 0x0000000000007941 */ /* 0x000fea0003800000 */
.L_x_19568:
        /* <DEDUP_REMOVED lines=19> */
.L_x_19571:
[----:B------:R-:W-:Y:S05]  /*12fc0*/  BSYNC B0 ;  /* 0x0000000000007941 */ /* 0x000fea0003800000 */
.L_x_19570:
        /* <DEDUP_REMOVED lines=19> */
.L_x_19573:
[----:B------:R-:W-:Y:S05]  /*13100*/  BSYNC B0 ;  /* 0x0000000000007941 */ /* 0x000fea0003800000 */
.L_x_19572:
[----:B------:R-:W-:Y:S01]  /*13110*/  ISETP.NE.AND P0, PT, R105, RZ, PT ;  /* 0x000000ff6900720c */ /* 0x000fe20003f05270 */
[----:B------:R-:W-:-:S12]  /*13120*/  BSSY B0, `(.L_x_19574) ;  /* 0x0000012000007945 */ /* 0x000fd80003800000 */
[----:B------:R-:W-:Y:S05]  /*13130*/  @!P0 BRA `(.L_x_19575) ;  /* 0x0000010000008947 */ /* 0x000fea0003800000 */
[--C-:B0-2---:R-:W-:Y:S01]  /*13140*/  FADD.FTZ R93, R84, -R111.reuse ;  /* 0x8000006f545d7221 */ /* 0x105fe20000010000 */
        /* <DEDUP_REMOVED lines=15> */
.L_x_19575:
[----:B------:R-:W-:Y:S05]  /*13240*/  BSYNC B0 ;  /* 0x0000000000007941 */ /* 0x000fea0003800000 */
.L_x_19574:
        /* <DEDUP_REMOVED lines=12> */
[----:B-----5:R-:W-:Y:S02]  /*13310*/  FFMA.FTZ R92, R56, R93, R52 ;  /* 0x0000005d385c7223 */ /* 0x020fe40000010034 */
[----:B------:R-:W-:Y:S02]  /*13320*/  FFMA.FTZ R93, R57, R94, R53 ;  /* 0x0000005e395d7223 */ /* 0x000fe40000010035 */
[----:B------:R-:W-:-:S04]  /*13330*/  IMAD.WIDE.U32 R110, R110, R115, c[0x0][0x208] ;  /* 0x000082006e6e7625 */ /* 0x000fc800078e0073 */
[----:B------:R-:W-:Y:S02]  /*13340*/  FFMA.FTZ R95, R59, R112, R55 ;  /* 0x000000703b5f7223 */ /* 0x000fe40000010037 */
[----:B------:R-:W-:-:S05]  /*13350*/  FFMA.FTZ R94, R58, R113, R54 ;  /* 0x000000713a5e7223 */ /* 0x000fca0000010036 */
[----:B------:R0:W-:Y:S02]  /*13360*/  STG.E.128 [R110.64], R92 ;  /* 0x0000005c6e007986 */ /* 0x0001e4000c101d06 */
.L_x_19577:
[----:B------:R-:W-:Y:S05]  /*13370*/  BSYNC B0 ;  /* 0x0000000000007941 */ /* 0x000fea0003800000 */
.L_x_19576:
[----:B------:R-:W-:Y:S02]  /*13380*/  LOP3.LUT P0, RZ, R5, 0xff, RZ, 0xc0, !PT ;  /* 0x000000ff05ff7812 */ /* 0x000fe4000780c0ff */
[----:B------:R-:W-:Y:S02]  /*13390*/  IADD3 R103, R103, c[0x0][0x160], RZ ;  /* 0x0000580067677a10 */ /* 0x000fe40007ffe0ff */
[----:B------:R-:W-:Y:S02]  /*133a0*/  SEL R5, RZ, 0x1, P0 ;  /* 0x00000001ff057807 */ /* 0x000fe40000000000 */
[----:B------:R-:W-:-:S13]  /*133b0*/  ISETP.GE.AND P0, PT, R103, c[0x0][0x164], PT ;  /* 0x0000590067007a0c */ /* 0x000fda0003f06270 */
[----:B012--5:R-:W-:Y:S01]  /*133c0*/  @P0 CALL.REL.NOINC `(.L_x_19578) ;  /* 0x0000001000000944 */ /* 0x027fe20003c00000 */
[----:B------:R-:W-:Y:S05]  /*133d0*/  BRA `(.L_x_19579) ;  /* 0xfffed94000007947 */ /* 0x000fea000383ffff */
.L_x_19578:
[----:B------:R-:W-:Y:S05]  /*133e0*/  EXIT ;  /* 0x000000000000794d */ /* 0x000fea0003800000 */
.L_x_19564:
[----:B------:R-:W-:Y:S01]  /*133f0*/  IMAD.MOV.U32 R116, RZ, RZ, 0x1 ;  /* 0x00000001ff747424 */ /* 0x000fe200078e00ff */
[----:B------:R-:W-:Y:S01]  /*13400*/  MOV R94, 0x13440 ;  /* 0x00013440005e7802 */ /* 0x000fe20000000f00 */
[----:B------:R-:W-:Y:S02]  /*13410*/  IMAD.MOV.U32 R113, RZ, RZ, 0x1f ;  /* 0x0000001fff717424 */ /* 0x000fe400078e00ff */
[----:B------:R-:W-:Y:S02]  /*13420*/  IMAD.MOV.U32 R114, RZ, RZ, -0x1 ;  /* 0xffffffffff727424 */ /* 0x000fe400078e00ff */
[----:B-12--5:R-:W-:Y:S05]  /*13430*/  CALL.REL.NOINC `($__internal_78_$__cuda_sm70_shflsync_bfly_p) ;  /* 0x000006c000007944 */ /* 0x026fea0003c00000 */
[----:B-1----:R-:W-:Y:S01]  /*13440*/  IMAD.MOV.U32 R92, RZ, RZ, R116 ;  /* 0x000000ffff5c7224 */ /* 0x002fe200078e0074 */
[----:B0-----:R-:W-:Y:S05]  /*13450*/  BRA `(.L_x_19580) ;  /* 0xffffee4000007947 */ /* 0x001fea000383ffff */
.L_x_19565:
[----:B------:R-:W-:Y:S01]  /*13460*/  MOV R116, 0x2 ;  /* 0x0000000200747802 */ /* 0x000fe20000000f00 */
[----:B------:R-:W-:Y:S01]  /*13470*/  IMAD.MOV.U32 R113, RZ, RZ, 0x1f ;  /* 0x0000001fff717424 */ /* 0x000fe200078e00ff */
[----:B------:R-:W-:Y:S01]  /*13480*/  MOV R94, 0x134b0 ;  /* 0x000134b0005e7802 */ /* 0x000fe20000000f00 */
[----:B------:R-:W-:Y:S02]  /*13490*/  IMAD.MOV.U32 R114, RZ, RZ, -0x1 ;  /* 0xffffffffff727424 */ /* 0x000fe400078e00ff */
[----:B-12--5:R-:W-:Y:S05]  /*134a0*/  CALL.REL.NOINC `($__internal_78_$__cuda_sm70_shflsync_bfly_p) ;  /* 0x0000065000007944 */ /* 0x026fea0003c00000 */
[----:B01----:R-:W-:Y:S01]  /*134b0*/  FADD.FTZ R93, R93, R116 ;  /* 0x000000745d5d7221 */ /* 0x003fe20000010000 */
[----:B------:R-:W-:Y:S01]  /*134c0*/  MOV R94, 0x13510 ;  /* 0x00013510005e7802 */ /* 0x000fe20000000f00 */
[----:B------:R-:W-:-:S02]  /*134d0*/  IMAD.MOV.U32 R116, RZ, RZ, 0x4 ;  /* 0x00000004ff747424 */ /* 0x000fc400078e00ff */
[----:B------:R-:W-:Y:S02]  /*134e0*/  IMAD.MOV.U32 R113, RZ, RZ, 0x1f ;  /* 0x0000001fff717424 */ /* 0x000fe400078e00ff */
[----:B------:R-:W-:Y:S02]  /*134f0*/  IMAD.MOV.U32 R114, RZ, RZ, -0x1 ;  /* 0xffffffffff727424 */ /* 0x000fe400078e00ff */
[----:B------:R-:W-:Y:S05]  /*13500*/  CALL.REL.NOINC `($__internal_78_$__cuda_sm70_shflsync_bfly_p) ;  /* 0x000005f000007944 */ /* 0x000fea0003c00000 */
[----:B01----:R-:W-:Y:S01]  /*13510*/  FADD.FTZ R93, R93, R116 ;  /* 0x000000745d5d7221 */ /* 0x003fe20000010000 */
[----:B------:R-:W-:Y:S01]  /*13520*/  HFMA2.MMA R116, -RZ, RZ, 0, 4.76837158203125e-07 ;  /* 0x00000008ff747435 */ /* 0x000fe200000001ff */
[----:B------:R-:W-:Y:S01]  /*13530*/  IMAD.MOV.U32 R113, RZ, RZ, 0x1f ;  /* 0x0000001fff717424 */ /* 0x000fe200078e00ff */
[----:B------:R-:W-:Y:S01]  /*13540*/  MOV R94, 0x13570 ;  /* 0x00013570005e7802 */ /* 0x000fe20000000f00 */
[----:B------:R-:W-:-:S03]  /*13550*/  IMAD.MOV.U32 R114, RZ, RZ, -0x1 ;  /* 0xffffffffff727424 */ /* 0x000fc600078e00ff */
[----:B------:R-:W-:Y:S05]  /*13560*/  CALL.REL.NOINC `($__internal_78_$__cuda_sm70_shflsync_bfly_p) ;  /* 0x0000059000007944 */ /* 0x000fea0003c00000 */
[----:B01----:R-:W-:Y:S01]  /*13570*/  FADD.FTZ R93, R93, R116 ;  /* 0x000000745d5d7221 */ /* 0x003fe20000010000 */
[----:B------:R-:W-:Y:S01]  /*13580*/  MOV R94, 0x135d0 ;  /* 0x000135d0005e7802 */ /* 0x000fe20000000f00 */
[----:B------:R-:W-:Y:S02]  /*13590*/  IMAD.MOV.U32 R116, RZ, RZ, 0x10 ;  /* 0x00000010ff747424 */ /* 0x000fe400078e00ff */
[----:B------:R-:W-:-:S02]  /*135a0*/  IMAD.MOV.U32 R113, RZ, RZ, 0x1f ;  /* 0x0000001fff717424 */ /* 0x000fc400078e00ff */
[----:B------:R-:W-:Y:S02]  /*135b0*/  IMAD.MOV.U32 R114, RZ, RZ, -0x1 ;  /* 0xffffffffff727424 */ /* 0x000fe400078e00ff */
[----:B------:R-:W-:Y:S05]  /*135c0*/  CALL.REL.NOINC `($__internal_78_$__cuda_sm70_shflsync_bfly_p) ;  /* 0x0000053000007944 */ /* 0x000fea0003c00000 */
        /* <DEDUP_REMOVED lines=56> */
[----:B------:R-:W-:Y:S05]  /*13950*/  CALL.REL.NOINC `($__internal_78_$__cuda_sm70_shflsync_bfly_p) ;  /* 0x000001a000007944 */ /* 0x000fea0003c00000 */
[----:B01----:R-:W-:Y:S01]  /*13960*/  FADD.FTZ R93, R93, R116 ;  /* 0x000000745d5d7221 */ /* 0x003fe20000010000 */
[----:B------:R-:W-:Y:S01]  /*13970*/  MOV R94, 0x139c0 ;  /* 0x000139c0005e7802 */ /* 0x000fe20000000f00 */
[----:B------:R-:W-:Y:S02]  /*13980*/  IMAD.MOV.U32 R116, RZ, RZ, 0x2 ;  /* 0x00000002ff747424 */ /* 0x000fe400078e00ff */
[----:B------:R-:W-:Y:S02]  /*13990*/  IMAD.MOV.U32 R113, RZ, RZ, 0x1f ;  /* 0x0000001fff717424 */ /* 0x000fe400078e00ff */
[----:B------:R-:W-:Y:S02]  /*139a0*/  IMAD.MOV.U32 R114, RZ, RZ, -0x1 ;  /* 0xffffffffff727424 */ /* 0x000fe400078e00ff */
[----:B------:R-:W-:Y:S05]  /*139b0*/  CALL.REL.NOINC `($__internal_78_$__cuda_sm70_shflsync_bfly_p) ;  /* 0x0000014000007944 */ /* 0x000fea0003c00000 */
[----:B01----:R-:W-:Y:S01]  /*139c0*/  FADD.FTZ R93, R93, R116 ;  /* 0x000000745d5d7221 */ /* 0x003fe20000010000 */
[----:B------:R-:W-:Y:S01]  /*139d0*/  HFMA2.MMA R116, -RZ, RZ, 0, 2.384185791015625e-07 ;  /* 0x00000004ff747435 */ /* 0x000fe200000001ff */
[----:B------:R-:W-:Y:S01]  /*139e0*/  IMAD.MOV.U32 R113, RZ, RZ, 0x1f ;  /* 0x0000001fff717424 */ /* 0x000fe200078e00ff */
[----:B------:R-:W-:Y:S01]  /*139f0*/  MOV R94, 0x13a20 ;  /* 0x00013a20005e7802 */ /* 0x000fe20000000f00 */
[----:B------:R-:W-:-:S03]  /*13a00*/  IMAD.MOV.U32 R114, RZ, RZ, -0x1 ;  /* 0xffffffffff727424 */ /* 0x000fc600078e00ff */
[----:B------:R-:W-:Y:S05]  /*13a10*/  CALL.REL.NOINC `($__internal_78_$__cuda_sm70_shflsync_bfly_p) ;  /* 0x000000e000007944 */ /* 0x000fea0003c00000 */
[----:B01----:R-:W-:Y:S01]  /*13a20*/  FADD.FTZ R93, R93, R116 ;  /* 0x000000745d5d7221 */ /* 0x003fe20000010000 */
[----:B------:R-:W-:Y:S01]  /*13a30*/  MOV R94, 0x13a80 ;  /* 0x00013a80005e7802 */ /* 0x000fe20000000f00 */
[----:B------:R-:W-:-:S02]  /*13a40*/  IMAD.MOV.U32 R116, RZ, RZ, 0x8 ;  /* 0x00000008ff747424 */ /* 0x000fc400078e00ff */
[----:B------:R-:W-:Y:S02]  /*13a50*/  IMAD.MOV.U32 R113, RZ, RZ, 0x1f ;  /* 0x0000001fff717424 */ /* 0x000fe400078e00ff */
[----:B------:R-:W-:Y:S02]  /*13a60*/  IMAD.MOV.U32 R114, RZ, RZ, -0x1 ;  /* 0xffffffffff727424 */ /* 0x000fe400078e00ff */
[----:B------:R-:W-:Y:S05]  /*13a70*/  CALL.REL.NOINC `($__internal_78_$__cuda_sm70_shflsync_bfly_p) ;  /* 0x0000008000007944 */ /* 0x000fea0003c00000 */
[----:B-1----:R-:W-:Y:S01]  /*13a80*/  FADD.FTZ R111, R93, R116 ;  /* 0x000000745d6f7221 */ /* 0x002fe20000010000 */
[----:B------:R-:W-:Y:S01]  /*13a90*/  MOV R116, 0x10 ;  /* 0x0000001000747802 */ /* 0x000fe20000000f00 */
[----:B0-----:R-:W-:Y:S01]  /*13aa0*/  IMAD.MOV.U32 R113, RZ, RZ, 0x1f ;  /* 0x0000001fff717424 */ /* 0x001fe200078e00ff */
[----:B------:R-:W-:Y:S01]  /*13ab0*/  MOV R94, 0x13af0 ;  /* 0x00013af0005e7802 */ /* 0x000fe20000000f00 */
[----:B------:R-:W-:Y:S02]  /*13ac0*/  IMAD.MOV.U32 R114, RZ, RZ, -0x1 ;  /* 0xffffffffff727424 */ /* 0x000fe400078e00ff */
[----:B------:R-:W-:Y:S02]  /*13ad0*/  IMAD.MOV.U32 R93, RZ, RZ, R111 ;  /* 0x000000ffff5d7224 */ /* 0x000fe400078e006f */
[----:B------:R-:W-:Y:S05]  /*13ae0*/  CALL.REL.NOINC `($__internal_78_$__cuda_sm70_shflsync_bfly_p) ;  /* 0x0000001000007944 */ /* 0x000fea0003c00000 */
[----:B01----:R-:W-:Y:S05]  /*13af0*/  BRA `(.L_x_19581) ;  /* 0xffffec0000007947 */ /* 0x003fea000383ffff */
        .weak           $__internal_78_$__cuda_sm70_shflsync_bfly_p
        .type           $__internal_78_$__cuda_sm70_shflsync_bfly_p,@function
        .size           $__internal_78_$__cuda_sm70_shflsync_bfly_p,(.L_x_20058 - $__internal_78_$__cuda_sm70_shflsync_bfly_p)
$__internal_78_$__cuda_sm70_shflsync_bfly_p:
[----:B------:R-:W-:Y:S01]  /*13b00*/  IMAD.MOV.U32 R95, RZ, RZ, 0x0 ;  /* 0x00000000ff5f7424 */ /* 0x000fe200078e00ff */
[----:B------:R-:W-:Y:S04]  /*13b10*/  WARPSYNC R114 ;  /* 0x0000007200007348 */ /* 0x000fe80003800000 */
[----:B------:R0:W1:Y:S01]  /*13b20*/  SHFL.BFLY PT, R116, R93, R116, R113 ;  /* 0x0c0000745d747389 */ /* 0x00006200000e0071 */
[----:B------:R-:W-:Y:S05]  /*13b30*/  RET.REL.NODEC R94 `(_ZN10layer_norm31ln_parallel_residual_fwd_kernelINS_13Kernel_traitsIfffffjLj6144ELj1ELj1ELj8ELj16ENS_18Kernel_traits_baseILj6144EfffffjLj256EEEEELb1ELb1ELb0EEEvNS_9FwdParamsE) ;  /* 0xfffec4c05e007950 */ /* 0x000fea0003c3ffff */
.L_x_19582:
        /* <DEDUP_REMOVED lines=12> */
.L_x_20058:


//--------------------- .text._ZN10layer_norm31ln_parallel_residual_fwd_kernelINS_13Kernel_traitsIfffffjLj6144ELj1ELj1ELj8ELj16ENS_18Kernel_traits_baseILj6144EfffffjLj256EEEEELb1ELb1ELb1EEEvNS_9FwdParamsE --------------------------
	.section	.text._ZN10layer_norm31ln_parallel_residual_fwd_kernelINS_13Kernel_traitsIfffffjLj6144ELj1ELj1ELj8ELj16ENS_18Kernel_traits_baseILj6144EfffffjLj256EEEEELb1ELb1ELb1EEEvNS_9FwdParamsE,"ax",@progbits
	.sectioninfo	@"SHI_REGISTERS=126"
	.align	128
        .global         _ZN10layer_norm31ln_parallel_residual_fwd_kernelINS_13Kernel_traitsIfffffjLj6144ELj1ELj1ELj8ELj16ENS_18Kernel_traits_baseILj6144EfffffjLj256EEEEELb1ELb1ELb1EEEvNS_9FwdParamsE
        .type           _ZN10layer_norm31ln_parallel_residual_fwd_kernelINS_13Kernel_traitsIfffffjLj6144ELj1ELj1ELj8ELj16ENS_18Kernel_traits_baseILj6144EfffffjLj256EEEEELb1ELb1ELb1EEEvNS_9FwdParamsE,@function
        .size           _ZN10layer_norm31ln_parallel_residual_fwd_kernelINS_13Kernel_traitsIfffffjLj6144ELj1ELj1ELj8ELj16ENS_18Kernel_traits_baseILj6144EfffffjLj256EEEEELb1ELb1ELb1EEEvNS_9FwdParamsE,(.L_x_20059 - _ZN10layer_norm31ln_parallel_residual_fwd_kernelINS_13Kernel_traitsIfffffjLj6144ELj1ELj1ELj8ELj16ENS_18Kernel_traits_baseILj6144EfffffjLj256EEEEELb1ELb1ELb1EEEvNS_9FwdParamsE)
        .other          _ZN10layer_norm31ln_parallel_residual_fwd_kernelINS_13Kernel_traitsIfffffjLj6144ELj1ELj1ELj8ELj16ENS_18Kernel_traits_baseILj6144EfffffjLj256EEEEELb1ELb1ELb1EEEvNS_9FwdParamsE,@"STO_CUDA_ENTRY STV_DEFAULT"
_ZN10layer_norm31ln_parallel_residual_fwd_kernelINS_13Kernel_traitsIfffffjLj6144ELj1ELj1ELj8ELj16ENS_18Kernel_traits_baseILj6144EfffffjLj256EEEEELb1ELb1ELb1EEEvNS_9FwdParamsE:
.text._ZN10layer_norm31ln_parallel_residual_fwd_kernelINS_13Kernel_traitsIfffffjLj6144ELj1ELj1ELj8ELj16ENS_18Kernel_traits_baseILj6144EfffffjLj256EEEEELb1ELb1ELb1EEEvNS_9FwdParamsE:
        /* <DEDUP_REMOVED lines=65> */
[----:B------:R-:W-:Y:S01]  /*0410*/  UIADD3 UR23, UR4, -0xe443238, URZ ;  /* 0xf1bbcdc804177890 */ /* 0x000fe2000fffe03f */
[----:B------:R-:W-:Y:S01]  /*0420*/  IMAD.WIDE.U32 R8, R8, -0x326172a9, RZ ;  /* 0xcd9e8d5708087825 */ /* 0x000fe200078e00ff */
[----:B------:R-:W-:Y:S01]  /*0430*/  LOP3.LUT R7, R3, UR14, R4, 0x96, !PT ;  /* 0x0000000e03077c12 */ /* 0x000fe2000f8e9604 */
[----:B------:R-:W-:-:S02]  /*0440*/  UIADD3 UR21, UR4, 0x5384540f, URZ ;  /* 0x5384540f04157890 */ /* 0x000fc4000fffe03f */
        /* <DEDUP_REMOVED lines=23> */
[----:B------:R-:W-:Y:S02]  /*05c0*/  ISETP.GE.AND P1, PT, R95, c[0x0][0x164], PT ;  /* 0x000059005f007a0c */ /* 0x000fe40003f26270 */
[----:B------:R-:W-:Y:S02]  /*05d0*/  LOP3.LUT R14, R3, UR24, R2, 0x96, !PT ;  /* 0x00000018030e7c12 */ /* 0x000fe4000f8e9602 */
[----:B------:R0:W5:Y:S01]  /*05e0*/  @P0 LDG.E.128 R84, [R4.64] ;  /* 0x0000000604540981 */ /* 0x000162000c1e1d00 */
[----:B------:R-:W-:-:S03]  /*05f0*/  IADD3 R2, P2, R0, c[0x0][0x1b0], RZ ;  /* 0x00006c0000027a10 */ /* 0x000fc60007f5e0ff */
[----:B------:R0:W5:Y:S02]  /*0600*/  @P0 LDG.E.128 R80, [R4.64+0x1000] ;  /* 0x0010000604500981 */ /* 0x000164000c1e1d00 */
[----:B------:R-:W-:Y:S02]  /*0610*/  IMAD.X R3, RZ, RZ, c[0x0][0x1b4], P2 ;  /* 0x00006d00ff037624 */ /* 0x000fe400010e06ff */
        /* <DEDUP_REMOVED lines=11> */
[----:B------:R-:W-:Y:S01]  /*06d0*/  UIADD3 UR25, UR4, -0x700cb87f, URZ ;  /* 0x8ff3478104197890 */ /* 0x000fe2000fffe03f */
[----:B------:R-:W-:Y:S01]  /*06e0*/  IMAD R92, R92, -0x326172a9, RZ ;  /* 0xcd9e8d575c5c7824 */ /* 0x000fe200078e02ff */
[----:B------:R-:W-:Y:S01]  /*06f0*/  UIADD3 UR26, UR5, -0x695add53, URZ ;  /* 0x96a522ad051a7890 */ /* 0x000fe2000fffe03f */
[----:B0-----:R-:W-:Y:S01]  /*0700*/  IMAD.HI.U32 R5, R14, -0x326172a9, RZ ;  /* 0xcd9e8d570e057827 */ /* 0x001fe200078e00ff */
[----:B------:R-:W-:Y:S01]  /*0710*/  MOV R9, R12 ;  /* 0x0000000c00097202 */ /* 0x000fe20000000f00 */
[----:B------:R-:W-:Y:S01]  /*0720*/  ULDC.U8 UR8, c[0x0][0x1f0] ;  /* 0x00007c0000087ab9 */ /* 0x000fe20000000000 */
[----:B------:R-:W-:Y:S01]  /*0730*/  LOP3.LUT R96, R96, 0x3, RZ, 0xc0, !PT ;  /* 0x0000000360607812 */ /* 0x000fe200078ec0ff */
[----:B------:R-:W-:Y:S01]  /*0740*/  IMAD R11, R6, -0x2daee0ad, RZ ;  /* 0xd2511f53060b7824 */ /* 0x000fe200078e02ff */
[----:B------:R-:W-:Y:S01]  /*0750*/  LOP3.LUT R92, R5, UR25, R92, 0x96, !PT ;  /* 0x00000019055c7c12 */ /* 0x000fe2000f8e965c */
[----:B------:R-:W-:-:S04]  /*0760*/  IMAD.HI.U32 R0, R8, -0x2daee0ad, RZ ;  /* 0xd2511f5308007827 */ /* 0x000fc800078e00ff */
[----:B------:R-:W-:Y:S01]  /*0770*/  IMAD.MOV.U32 R7, RZ, RZ, R13 ;  /* 0x000000ffff077224 */ /* 0x000fe200078e000d */
[----:B------:R-:W-:Y:S01]  /*0780*/  LOP3.LUT R11, R0, UR26, R11, 0x96, !PT ;  /* 0x0000001a000b7c12 */ /* 0x000fe2000f8e960b */
[----:B------:R-:W-:Y:S02]  /*0790*/  IMAD.MOV.U32 R5, RZ, RZ, 0x1 ;  /* 0x00000001ff057424 */ /* 0x000fe400078e00ff */
[----:B------:R-:W-:Y:S02]  /*07a0*/  IMAD R10, R14, -0x326172a9, RZ ;  /* 0xcd9e8d570e0a7824 */ /* 0x000fe400078e02ff */
[----:B------:R-:W-:Y:S02]  /*07b0*/  IMAD R8, R8, -0x2daee0ad, RZ ;  /* 0xd2511f5308087824 */ /* 0x000fe400078e02ff */
[----:B-1----:R-:W-:Y:S02]  /*07c0*/  IMAD.MOV.U32 R6, RZ, RZ, RZ ;  /* 0x000000ffff067224 */ /* 0x002fe400078e00ff */
.L_x_19976:
[----:B------:R-:W-:Y:S01]  /*07d0*/  ISETP.NE.U32.AND P0, PT, RZ, c[0x0][0x178], PT ;  /* 0x00005e00ff007a0c */ /* 0x000fe20003f05070 */
[----:B------:R-:W-:Y:S01]  /*07e0*/  IMAD R12, R95, c[0x0][0x168], RZ ;  /* 0x00005a005f0c7a24 */ /* 0x000fe200078e02ff */
[----:B------:R-:W-:Y:S01]  /*07f0*/  ISETP.NE.U32.AND P1, PT, RZ, c[0x0][0x180], PT ;  /* 0x00006000ff007a0c */ /* 0x000fe20003f25070 */
[----:B------:R-:W-:Y:S01]  /*0800*/  HFMA2.MMA R100, -RZ, RZ, 0, 9.5367431640625e-07 ;  /* 0x00000010ff647435 */ /* 0x000fe200000001ff */
        /* <DEDUP_REMOVED lines=27> */
.L_x_19584:
[----:B0-----:R-:W-:Y:S02]  /*09c0*/  MOV R16, R10 ;  /* 0x0000000a00107202 */ /* 0x001fe40000000f00 */
.L_x_19585:
[----:B------:R-:W-:Y:S05]  /*09d0*/  BSYNC B0 ;  /* 0x0000000000007941 */ /* 0x000fea0003800000 */
.L_x_19583:
        /* <DEDUP_REMOVED lines=16> */
.L_x_19589:
[----:B------:R-:W-:Y:S05]  /*0ae0*/  BSYNC B1 ;  /* 0x0000000000017941 */ /* 0x000fea0003800000 */
.L_x_19588:
        /* <DEDUP_REMOVED lines=43> */
.L_x_19587:
[----:B------:R-:W-:Y:S05]  /*0da0*/  BSYNC B0 ;  /* 0x0000000000007941 */ /* 0x000fea0003800000 */
.L_x_19586:
        /* <DEDUP_REMOVED lines=15> */
.L_x_19590:
        /* <DEDUP_REMOVED lines=12> */
.L_x_19593:
[----:B------:R-:W-:Y:S02]  /*0f60*/  MOV R12, R10 ;  /* 0x0000000a000c7202 */ /* 0x000fe40000000f00 */
.L_x_19594:
[----:B------:R-:W-:Y:S05]  /*0f70*/  BSYNC B0 ;  /* 0x0000000000007941 */ /* 0x000fea0003800000 */
.L_x_19592:
        /* <DEDUP_REMOVED lines=16> */
.L_x_19598:
[----:B------:R-:W-:Y:S05]  /*1080*/  BSYNC B1 ;  /* 0x0000000000017941 */ /* 0x000fea0003800000 */
.L_x_19597:
        /* <DEDUP_REMOVED lines=43> */
.L_x_19596:
[----:B------:R-:W-:Y:S05]  /*1340*/  BSYNC B0 ;  /* 0x0000000000007941 */ /* 0x000fea0003800000 */
.L_x_19595:
        /* <DEDUP_REMOVED lines=8> */
.L_x_19591:
        /* <DEDUP_REMOVED lines=12> */
.L_x_19600:
[----:B------:R-:W-:Y:S02]  /*1490*/  IMAD.MOV.U32 R12, RZ, RZ, R10 ;  /* 0x000000ffff0c7224 */ /* 0x000fe400078e000a */
.L_x_19601:
[----:B------:R-:W-:Y:S05]  /*14a0*/  BSYNC B0 ;  /* 0x0000000000007941 */ /* 0x000fea0003800000 */
.L_x_19599:
        /* <DEDUP_REMOVED lines=16> */
.L_x_19605:
[----:B------:R-:W-:Y:S05]  /*15b0*/  BSYNC B1 ;  /* 0x0000000000017941 */ /* 0x000fea0003800000 */
.L_x_19604:
        /* <DEDUP_REMOVED lines=43> */
.L_x_19603:
[----:B------:R-:W-:Y:S05]  /*1870*/  BSYNC B0 ;  /* 0x0000000000007941 */ /* 0x000fea0003800000 */
.L_x_19602:
        /* <DEDUP_REMOVED lines=11> */
.L_x_19606:
        /* <DEDUP_REMOVED lines=12> */
.L_x_19609:
[----:B------:R-:W-:Y:S02]  /*19f0*/  MOV R12, R10 ;  /* 0x0000000a000c7202 */ /* 0x000fe40000000f00 */
.L_x_19610:
[----:B------:R-:W-:Y:S05]  /*1a00*/  BSYNC B0 ;  /* 0x0000000000007941 */ /* 0x000fea0003800000 */
.L_x_19608:
        /* <DEDUP_REMOVED lines=16> */
.L_x_19614:
[----:B------:R-:W-:Y:S05]  /*1b10*/  BSYNC B1 ;  /* 0x0000000000017941 */ /* 0x000fea0003800000 */
.L_x_19613:
        /* <DEDUP_REMOVED lines=43> */
.L_x_19612:
[----:B------:R-:W-:Y:S05]  /*1dd0*/  BSYNC B0 ;  /* 0x0000000000007941 */ /* 0x000fea0003800000 */
.L_x_19611:
        /* <DEDUP_REMOVED lines=8> */
.L_x_19607:
        /* <DEDUP_REMOVED lines=12> */
.L_x_19616:
[----:B------:R-:W-:Y:S02]  /*1f20*/  IMAD.MOV.U32 R12, RZ, RZ, R10 ;  /* 0x000000ffff0c7224 */ /* 0x000fe400078e000a */
.L_x_19617:
[----:B------:R-:W-:Y:S05]  /*1f30*/  BSYNC B0 ;  /* 0x0000000000007941 */ /* 0x000fea0003800000 */
.L_x_19615:
        /* <DEDUP_REMOVED lines=16> */
.L_x_19621:
[----:B------:R-:W-:Y:S05]  /*2040*/  BSYNC B1 ;  /* 0x0000000000017941 */ /* 0x000fea0003800000 */
.L_x_19620:
        /* <DEDUP_REMOVED lines=43> */
.L_x_19619:
[----:B------:R-:W-:Y:S05]  /*2300*/  BSYNC B0 ;  /* 0x0000000000007941 */ /* 0x000fea0003800000 */
.L_x_19618:
        /* <DEDUP_REMOVED lines=11> */
.L_x_19622:
        /* <DEDUP_REMOVED lines=12> */
.L_x_19625:
[----:B------:R-:W-:Y:S02]  /*2480*/  MOV R12, R10 ;  /* 0x0000000a000c7202 */ /* 0x000fe40000000f00 */
.L_x_19626:
[----:B------:R-:W-:Y:S05]  /*2490*/  BSYNC B0 ;  /* 0x0000000000007941 */ /* 0x000fea0003800000 */
.L_x_19624:
        /* <DEDUP_REMOVED lines=16> */
.L_x_19630:
[----:B------:R-:W-:Y:S05]  /*25a0*/  BSYNC B1 ;  /* 0x0000000000017941 */ /* 0x000fea0003800000 */
.L_x_19629:
        /* <DEDUP_REMOVED lines=43> */
.L_x_19628:
[----:B------:R-:W-:Y:S05]  /*2860*/  BSYNC B0 ;  /* 0x0000000000007941 */ /* 0x000fea0003800000 */
.L_x_19627:
        /* <DEDUP_REMOVED lines=8> */
.L_x_19623:
        /* <DEDUP_REMOVED lines=12> */
.L_x_19632:
[----:B------:R-:W-:Y:S02]  /*29b0*/  IMAD.MOV.U32 R12, RZ, RZ, R10 ;  /* 0x000000ffff0c7224 */ /* 0x000fe400078e000a */
.L_x_19633:
[----:B------:R-:W-:Y:S05]  /*29c0*/  BSYNC B0 ;  /* 0x0000000000007941 */ /* 0x000fea0003800000 */
.L_x_19631:
        /* <DEDUP_REMOVED lines=16> */
.L_x_19637:
[----:B------:R-:W-:Y:S05]  /*2ad0*/  BSYNC B1 ;  /* 0x0000000000017941 */ /* 0x000fea0003800000 */
.L_x_19636:
        /* <DEDUP_REMOVED lines=43> */
.L_x_19635:
[----:B------:R-:W-:Y:S05]  /*2d90*/  BSYNC B0 ;  /* 0x0000000000007941 */ /* 0x000fea0003800000 */
.L_x_19634:
        /* <DEDUP_REMOVED lines=11> */
.L_x_19638:
        /* <DEDUP_REMOVED lines=12> */
.L_x_19641:
[----:B------:R-:W-:Y:S02]  /*2f10*/  MOV R12, R10 ;  /* 0x0000000a000c7202 */ /* 0x000fe40000000f00 */
.L_x_19642:
[----:B------:R-:W-:Y:S05]  /*2f20*/  BSYNC B0 ;  /* 0x0000000000007941 */ /* 0x000fea0003800000 */
.L_x_19640:
        /* <DEDUP_REMOVED lines=16> */
.L_x_19646:
[----:B------:R-:W-:Y:S05]  /*3030*/  BSYNC B1 ;  /* 0x0000000000017941 */ /* 0x000fea0003800000 */
.L_x_19645:
        /* <DEDUP_REMOVED lines=43> */
.L_x_19644:
[----:B------:R-:W-:Y:S05]  /*32f0*/  BSYNC B0 ;  /* 0x0000000000007941 */ /* 0x000fea0003800000 */
.L_x_19643:
        /* <DEDUP_REMOVED lines=8> */
.L_x_19639:
        /* <DEDUP_REMOVED lines=31> */
.L_x_19647:
        /* <DEDUP_REMOVED lines=15> */
.L_x_19649:
[----:B-1----:R-:W-:Y:S02]  /*3660*/  IMAD.MOV.U32 R16, RZ, RZ, R10 ;  /* 0x000000ffff107224 */ /* 0x002fe400078e000a */
.L_x_19650:
[----:B------:R-:W-:Y:S05]  /*3670*/  BSYNC B0 ;  /* 0x0000000000007941 */ /* 0x000fea0003800000 */
.L_x_19648:
        /* <DEDUP_REMOVED lines=16> */
.L_x_19654:
[----:B------:R-:W-:Y:S05]  /*3780*/  BSYNC B1 ;  /* 0x0000000000017941 */ /* 0x000fea0003800000 */
.L_x_19653:
        /* <DEDUP_REMOVED lines=43> */
.L_x_19652:
[----:B------:R-:W-:Y:S05]  /*3a40*/  BSYNC B0 ;  /* 0x0000000000007941 */ /* 0x000fea0003800000 */
.L_x_19651:
        /* <DEDUP_REMOVED lines=12> */
.L_x_19655:
        /* <DEDUP_REMOVED lines=12> */
.L_x_19658:
[----:B------:R-:W-:Y:S02]  /*3bd0*/  IMAD.MOV.U32 R12, RZ, RZ, R10 ;  /* 0x000000ffff0c7224 */ /* 0x000fe400078e000a */
.L_x_19659:
[----:B------:R-:W-:Y:S05]  /*3be0*/  BSYNC B0 ;  /* 0x0000000000007941 */ /* 0x000fea0003800000 */
.L_x_19657:
        /* <DEDUP_REMOVED lines=16> */
.L_x_19663:
[----:B------:R-:W-:Y:S05]  /*3cf0*/  BSYNC B1 ;  /* 0x0000000000017941 */ /* 0x000fea0003800000 */
.L_x_19662:
        /* <DEDUP_REMOVED lines=43> */
.L_x_19661:
[----:B------:R-:W-:Y:S05]  /*3fb0*/  BSYNC B0 ;  /* 0x0000000000007941 */ /* 0x000fea0003800000 */
.L_x_19660:
        /* <DEDUP_REMOVED lines=8> */
.L_x_19656:
        /* <DEDUP_REMOVED lines=12> */
.L_x_19665:
[----:B------:R-:W-:Y:S02]  /*4100*/  IMAD.MOV.U32 R12, RZ, RZ, R10 ;  /* 0x000000ffff0c7224 */ /* 0x000fe400078e000a */
.L_x_19666:
[----:B------:R-:W-:Y:S05]  /*4110*/  BSYNC B0 ;  /* 0x0000000000007941 */ /* 0x000fea0003800000 */
.L_x_19664:
        /* <DEDUP_REMOVED lines=16> */
.L_x_19670:
[----:B------:R-:W-:Y:S05]  /*4220*/  BSYNC B1 ;  /* 0x0000000000017941 */ /* 0x000fea0003800000 */
.L_x_19669:
        /* <DEDUP_REMOVED lines=43> */
.L_x_19668:
[----:B------:R-:W-:Y:S05]  /*44e0*/  BSYNC B0 ;  /* 0x0000000000007941 */ /* 0x000fea0003800000 */
.L_x_19667:
        /* <DEDUP_REMOVED lines=11> */
.L_x_19671:
        /* <DEDUP_REMOVED lines=12> */
.L_x_19674:
[----:B------:R-:W-:Y:S02]  /*4660*/  IMAD.MOV.U32 R12, RZ, RZ, R10 ;  /* 0x000000ffff0c7224 */ /* 0x000fe400078e000a */
.L_x_19675:
[----:B------:R-:W-:Y:S05]  /*4670*/  BSYNC B0 ;  /* 0x0000000000007941 */ /* 0x000fea0003800000 */
.L_x_19673:
        /* <DEDUP_REMOVED lines=16> */
.L_x_19679:
[----:B------:R-:W-:Y:S05]  /*4780*/  BSYNC B1 ;  /* 0x0000000000017941 */ /* 0x000fea0003800000 */
.L_x_19678:
        /* <DEDUP_REMOVED lines=43> */
.L_x_19677:
[----:B------:R-:W-:Y:S05]  /*4a40*/  BSYNC B0 ;  /* 0x0000000000007941 */ /* 0x000fea0003800000 */
.L_x_19676:
        /* <DEDUP_REMOVED lines=8> */
.L_x_19672:
        /* <DEDUP_REMOVED lines=12> */
.L_x_19681:
[----:B------:R-:W-:Y:S02]  /*4b90*/  IMAD.MOV.U32 R12, RZ, RZ, R10 ;  /* 0x000000ffff0c7224 */ /* 0x000fe400078e000a */
.L_x_19682:
[----:B------:R-:W-:Y:S05]  /*4ba0*/  BSYNC B0 ;  /* 0x0000000000007941 */ /* 0x000fea0003800000 */
.L_x_19680:
        /* <DEDUP_REMOVED lines=16> */
.L_x_19686:
[----:B------:R-:W-:Y:S05]  /*4cb0*/  BSYNC B1 ;  /* 0x0000000000017941 */ /* 0x000fea0003800000 */
.L_x_19685:
        /* <DEDUP_REMOVED lines=43> */
.L_x_19684:
[----:B------:R-:W-:Y:S05]  /*4f70*/  BSYNC B0 ;  /* 0x0000000000007941 */ /* 0x000fea0003800000 */
.L_x_19683:
        /* <DEDUP_REMOVED lines=11> */
.L_x_19687:
        /* <DEDUP_REMOVED lines=12> */
.L_x_19690:
[----:B------:R-:W-:Y:S02]  /*50f0*/  IMAD.MOV.U32 R12, RZ, RZ, R10 ;  /* 0x000000ffff0c7224 */ /* 0x000fe400078e000a */
.L_x_19691:
[----:B------:R-:W-:Y:S05]  /*5100*/  BSYNC B0 ;  /* 0x0000000000007941 */ /* 0x000fea0003800000 */
.L_x_19689:
        /* <DEDUP_REMOVED lines=16> */
.L_x_19695:
[----:B------:R-:W-:Y:S05]  /*5210*/  BSYNC B1 ;  /* 0x0000000000017941 */ /* 0x000fea0003800000 */
.L_x_19694:
        /* <DEDUP_REMOVED lines=43> */
.L_x_19693:
[----:B------:R-:W-:Y:S05]  /*54d0*/  BSYNC B0 ;  /* 0x0000000000007941 */ /* 0x000fea0003800000 */
.L_x_19692:
        /* <DEDUP_REMOVED lines=8> */
.L_x_19688:
        /* <DEDUP_REMOVED lines=12> */
.L_x_19697:
[----:B------:R-:W-:Y:S02]  /*5620*/  IMAD.MOV.U32 R12, RZ, RZ, R10 ;  /* 0x000000ffff0c7224 */ /* 0x000fe400078e000a */
.L_x_19698:
[----:B------:R-:W-:Y:S05]  /*5630*/  BSYNC B0 ;  /* 0x0000000000007941 */ /* 0x000fea0003800000 */
.L_x_19696:
        /* <DEDUP_REMOVED lines=16> */
.L_x_19702:
[----:B------:R-:W-:Y:S05]  /*5740*/  BSYNC B1 ;  /* 0x0000000000017941 */ /* 0x000fea0003800000 */
.L_x_19701:
        /* <DEDUP_REMOVED lines=43> */
.L_x_19700:
[----:B------:R-:W-:Y:S05]  /*5a00*/  BSYNC B0 ;  /* 0x0000000000007941 */ /* 0x000fea0003800000 */
.L_x_19699:
        /* <DEDUP_REMOVED lines=11> */
.L_x_19703:
        /* <DEDUP_REMOVED lines=12> */
.L_x_19706:
[----:B------:R-:W-:Y:S02]  /*5b80*/  IMAD.MOV.U32 R12, RZ, RZ, R10 ;  /* 0x000000ffff0c7224 */ /* 0x000fe400078e000a */
.L_x_19707:
[----:B------:R-:W-:Y:S05]  /*5b90*/  BSYNC B0 ;  /* 0x0000000000007941 */ /* 0x000fea0003800000 */
.L_x_19705:
        /* <DEDUP_REMOVED lines=16> */
.L_x_19711:
[----:B------:R-:W-:Y:S05]  /*5ca0*/  BSYNC B1 ;  /* 0x0000000000017941 */ /* 0x000fea0003800000 */
.L_x_19710:
        /* <DEDUP_REMOVED lines=43> */
.L_x_19709:
[----:B------:R-:W-:Y:S05]  /*5f60*/  BSYNC B0 ;  /* 0x0000000000007941 */ /* 0x000fea0003800000 */
.L_x_19708:
        /* <DEDUP_REMOVED lines=8> */
.L_x_19704:
[----:B------:R-:W-:Y:S01]  /*5ff0*/  HFMA2.MMA R102, -RZ, RZ, 0, 2.384185791015625e-07 ;  /* 0x00000004ff667435 */ /* 0x000fe200000001ff */
        /* <DEDUP_REMOVED lines=26> */
.L_x_19712:
        /* <DEDUP_REMOVED lines=15> */
.L_x_19714:
[----:B-1----:R-:W-:Y:S02]  /*6290*/  IMAD.MOV.U32 R16, RZ, RZ, R10 ;  /* 0x000000ffff107224 */ /* 0x002fe400078e000a */
.L_x_19715:
[----:B------:R-:W-:Y:S05]  /*62a0*/  BSYNC B0 ;  /* 0x0000000000007941 */ /* 0x000fea0003800000 */
.L_x_19713:
        /* <DEDUP_REMOVED lines=16> */
.L_x_19719:
[----:B------:R-:W-:Y:S05]  /*63b0*/  BSYNC B1 ;  /* 0x0000000000017941 */ /* 0x000fea0003800000 */
.L_x_19718:
        /* <DEDUP_REMOVED lines=43> */
.L_x_19717:
[----:B------:R-:W-:Y:S05]  /*6670*/  BSYNC B0 ;  /* 0x0000000000007941 */ /* 0x000fea0003800000 */
.L_x_19716:
        /* <DEDUP_REMOVED lines=12> */
.L_x_19720:
        /* <DEDUP_REMOVED lines=12> */
.L_x_19723:
[----:B------:R-:W-:Y:S02]  /*6800*/  MOV R12, R10 ;  /* 0x0000000a000c7202 */ /* 0x000fe40000000f00 */
.L_x_19724:
[----:B------:R-:W-:Y:S05]  /*6810*/  BSYNC B0 ;  /* 0x0000000000007941 */ /* 0x000fea0003800000 */
.L_x_19722:
        /* <DEDUP_REMOVED lines=16> */
.L_x_19728:
[----:B------:R-:W-:Y:S05]  /*6920*/  BSYNC B1 ;  /* 0x0000000000017941 */ /* 0x000fea0003800000 */
.L_x_19727:
        /* <DEDUP_REMOVED lines=43> */
.L_x_19726:
[----:B------:R-:W-:Y:S05]  /*6be0*/  BSYNC B0 ;  /* 0x0000000000007941 */ /* 0x000fea0003800000 */
.L_x_19725:
        /* <DEDUP_REMOVED lines=8> */
.L_x_19721:
        /* <DEDUP_REMOVED lines=12> */
.L_x_19730:
[----:B------:R-:W-:Y:S02]  /*6d30*/  IMAD.MOV.U32 R12, RZ, RZ, R10 ;  /* 0x000000ffff0c7224 */ /* 0x000fe400078e000a */
.L_x_19731:
[----:B------:R-:W-:Y:S05]  /*6d40*/  BSYNC B0 ;  /* 0x0000000000007941 */ /* 0x000fea0003800000 */
.L_x_19729:
        /* <DEDUP_REMOVED lines=16> */
.L_x_19735:
[----:B------:R-:W-:Y:S05]  /*6e50*/  BSYNC B1 ;  /* 0x0000000000017941 */ /* 0x000fea0003800000 */
.L_x_19734:
        /* <DEDUP_REMOVED lines=43> */
.L_x_19733:
[----:B------:R-:W-:Y:S05]  /*7110*/  BSYNC B0 ;  /* 0x0000000000007941 */ /* 0x000fea0003800000 */
.L_x_19732:
        /* <DEDUP_REMOVED lines=11> */
.L_x_19736:
        /* <DEDUP_REMOVED lines=12> */
.L_x_19739:
[----:B------:R-:W-:Y:S02]  /*7290*/  MOV R12, R10 ;  /* 0x0000000a000c7202 */ /* 0x000fe40000000f00 */
.L_x_19740:
[----:B------:R-:W-:Y:S05]  /*72a0*/  BSYNC B0 ;  /* 0x0000000000007941 */ /* 0x000fea0003800000 */
.L_x_19738:
        /* <DEDUP_REMOVED lines=16> */
.L_x_19744:
[----:B------:R-:W-:Y:S05]  /*73b0*/  BSYNC B1 ;  /* 0x0000000000017941 */ /* 0x000fea0003800000 */
.L_x_19743:
        /* <DEDUP_REMOVED lines=43> */
.L_x_19742:
[----:B------:R-:W-:Y:S05]  /*7670*/  BSYNC B0 ;  /* 0x0000000000007941 */ /* 0x000fea0003800000 */
.L_x_19741:
        /* <DEDUP_REMOVED lines=8> */
.L_x_19737:
        /* <DEDUP_REMOVED lines=12> */
.L_x_19746:
[----:B------:R-:W-:Y:S02]  /*77c0*/  IMAD.MOV.U32 R12, RZ, RZ, R10 ;  /* 0x000000ffff0c7224 */ /* 0x000fe400078e000a */
.L_x_19747:
[----:B------:R-:W-:Y:S05]  /*77d0*/  BSYNC B0 ;  /* 0x0000000000007941 */ /* 0x000fea0003800000 */
.L_x_19745:
        /* <DEDUP_REMOVED lines=16> */
.L_x_19751:
[----:B------:R-:W-:Y:S05]  /*78e0*/  BSYNC B1 ;  /* 0x0000000000017941 */ /* 0x000fea0003800000 */
.L_x_19750:
        /* <DEDUP_REMOVED lines=43> */
.L_x_19749:
[----:B------:R-:W-:Y:S05]  /*7ba0*/  BSYNC B0 ;  /* 0x0000000000007941 */ /* 0x000fea0003800000 */
.L_x_19748:
        /* <DEDUP_REMOVED lines=11> */
.L_x_19752:
        /* <DEDUP_REMOVED lines=12> */
.L_x_19755:
[----:B------:R-:W-:Y:S02]  /*7d20*/  MOV R12, R10 ;  /* 0x0000000a000c7202 */ /* 0x000fe40000000f00 */
.L_x_19756:
[----:B------:R-:W-:Y:S05]  /*7d30*/  BSYNC B0 ;  /* 0x0000000000007941 */ /* 0x000fea0003800000 */
.L_x_19754:
        /* <DEDUP_REMOVED lines=16> */
.L_x_19760:
[----:B------:R-:W-:Y:S05]  /*7e40*/  BSYNC B1 ;  /* 0x0000000000017941 */ /* 0x000fea0003800000 */
.L_x_19759:
        /* <DEDUP_REMOVED lines=43> */
.L_x_19758:
[----:B------:R-:W-:Y:S05]  /*8100*/  BSYNC B0 ;  /* 0x0000000000007941 */ /* 0x000fea0003800000 */
.L_x_19757:
        /* <DEDUP_REMOVED lines=8> */
.L_x_19753:
        /* <DEDUP_REMOVED lines=12> */
.L_x_19762:
[----:B------:R-:W-:Y:S02]  /*8250*/  IMAD.MOV.U32 R12, RZ, RZ, R10 ;  /* 0x000000ffff0c7224 */ /* 0x000fe400078e000a */
.L_x_19763:
[----:B------:R-:W-:Y:S05]  /*8260*/  BSYNC B0 ;  /* 0x0000000000007941 */ /* 0x000fea0003800000 */
.L_x_19761:
        /* <DEDUP_REMOVED lines=16> */
.L_x_19767:
[----:B------:R-:W-:Y:S05]  /*8370*/  BSYNC B1 ;  /* 0x0000000000017941 */ /* 0x000fea0003800000 */
.L_x_19766:
        /* <DEDUP_REMOVED lines=43> */
.L_x_19765:
[----:B------:R-:W-:Y:S05]  /*8630*/  BSYNC B0 ;  /* 0x0000000000007941 */ /* 0x000fea0003800000 */
.L_x_19764:
        /* <DEDUP_REMOVED lines=11> */
.L_x_19768:
        /* <DEDUP_REMOVED lines=12> */
.L_x_19771:
[----:B------:R-:W-:Y:S02]  /*87b0*/  MOV R12, R10 ;  /* 0x0000000a000c7202 */ /* 0x000fe40000000f00 */
.L_x_19772:
[----:B------:R-:W-:Y:S05]  /*87c0*/  BSYNC B0 ;  /* 0x0000000000007941 */ /* 0x000fea0003800000 */
.L_x_19770:
        /* <DEDUP_REMOVED lines=16> */
.L_x_19776:
[----:B------:R-:W-:Y:S05]  /*88d0*/  BSYNC B1 ;  /* 0x0000000000017941 */ /* 0x000fea0003800000 */
.L_x_19775:
        /* <DEDUP_REMOVED lines=43> */
.L_x_19774:
[----:B------:R-:W-:Y:S05]  /*8b90*/  BSYNC B0 ;  /* 0x0000000000007941 */ /* 0x000fea0003800000 */
.L_x_19773:
        /* <DEDUP_REMOVED lines=8> */
.L_x_19769:
        /* <DEDUP_REMOVED lines=26> */
.L_x_19777:
        /* <DEDUP_REMOVED lines=15> */
.L_x_19779:
[----:B-1----:R-:W-:Y:S02]  /*8eb0*/  IMAD.MOV.U32 R90, RZ, RZ, R10 ;  /* 0x000000ffff5a7224 */ /* 0x002fe400078e000a */
.L_x_19780:
[----:B------:R-:W-:Y:S05]  /*8ec0*/  BSYNC B0 ;  /* 0x0000000000007941 */ /* 0x000fea0003800000 */
.L_x_19778:
        /* <DEDUP_REMOVED lines=16> */
.L_x_19784:
[----:B------:R-:W-:Y:S05]  /*8fd0*/  BSYNC B1 ;  /* 0x0000000000017941 */ /* 0x000fea0003800000 */
.L_x_19783:
        /* <DEDUP_REMOVED lines=44> */
.L_x_19782:
[----:B------:R-:W-:Y:S05]  /*92a0*/  BSYNC B0 ;  /* 0x0000000000007941 */ /* 0x000fea0003800000 */
.L_x_19781:
        /* <DEDUP_REMOVED lines=12> */
.L_x_19785:
        /* <DEDUP_REMOVED lines=12> */
.L_x_19788:
[----:B------:R-:W-:Y:S02]  /*9430*/  IMAD.MOV.U32 R12, RZ, RZ, R10 ;  /* 0x000000ffff0c7224 */ /* 0x000fe400078e000a */
.L_x_19789:
[----:B------:R-:W-:Y:S05]  /*9440*/  BSYNC B0 ;  /* 0x0000000000007941 */ /* 0x000fea0003800000 */
.L_x_19787:
        /* <DEDUP_REMOVED lines=16> */
.L_x_19793:
[----:B------:R-:W-:Y:S05]  /*9550*/  BSYNC B1 ;  /* 0x0000000000017941 */ /* 0x000fea0003800000 */
.L_x_19792:
        /* <DEDUP_REMOVED lines=44> */
.L_x_19791:
[----:B------:R-:W-:Y:S05]  /*9820*/  BSYNC B0 ;  /* 0x0000000000007941 */ /* 0x000fea0003800000 */
.L_x_19790:
        /* <DEDUP_REMOVED lines=8> */
.L_x_19786:
        /* <DEDUP_REMOVED lines=12> */
.L_x_19795:
[----:B------:R-:W-:Y:S02]  /*9970*/  MOV R12, R10 ;  /* 0x0000000a000c7202 */ /* 0x000fe40000000f00 */
.L_x_19796:
[----:B------:R-:W-:Y:S05]  /*9980*/  BSYNC B0 ;  /* 0x0000000000007941 */ /* 0x000fea0003800000 */
.L_x_19794:
        /* <DEDUP_REMOVED lines=16> */
.L_x_19800:
[----:B------:R-:W-:Y:S05]  /*9a90*/  BSYNC B1 ;  /* 0x0000000000017941 */ /* 0x000fea0003800000 */
.L_x_19799:
        /* <DEDUP_REMOVED lines=43> */
.L_x_19798:
[----:B------:R-:W-:Y:S05]  /*9d50*/  BSYNC B0 ;  /* 0x0000000000007941 */ /* 0x000fea0003800000 */
.L_x_19797:
        /* <DEDUP_REMOVED lines=11> */
.L_x_19801:
        /* <DEDUP_REMOVED lines=12> */
.L_x_19804:
[----:B------:R-:W-:Y:S02]  /*9ed0*/  IMAD.MOV.U32 R12, RZ, RZ, R10 ;  /* 0x000000ffff0c7224 */ /* 0x000fe400078e000a */
.L_x_19805:
[----:B------:R-:W-:Y:S05]  /*9ee0*/  BSYNC B0 ;  /* 0x0000000000007941 */ /* 0x000fea0003800000 */
.L_x_19803:
        /* <DEDUP_REMOVED lines=16> */
.L_x_19809:
[----:B------:R-:W-:Y:S05]  /*9ff0*/  BSYNC B1 ;  /* 0x0000000000017941 */ /* 0x000fea0003800000 */
.L_x_19808:
        /* <DEDUP_REMOVED lines=43> */
.L_x_19807:
[----:B------:R-:W-:Y:S05]  /*a2b0*/  BSYNC B0 ;  /* 0x0000000000007941 */ /* 0x000fea0003800000 */
.L_x_19806:
        /* <DEDUP_REMOVED lines=8> */
.L_x_19802:
        /* <DEDUP_REMOVED lines=12> */
.L_x_19811:
[----:B------:R-:W-:Y:S02]  /*a400*/  MOV R90, R10 ;  /* 0x0000000a005a7202 */ /* 0x000fe40000000f00 */
.L_x_19812:
[----:B------:R-:W-:Y:S05]  /*a410*/  BSYNC B0 ;  /* 0x0000000000007941 */ /* 0x000fea0003800000 */
.L_x_19810:
        /* <DEDUP_REMOVED lines=16> */
.L_x_19816:
[----:B------:R-:W-:Y:S05]  /*a520*/  BSYNC B1 ;  /* 0x0000000000017941 */ /* 0x000fea0003800000 */
.L_x_19815:
        /* <DEDUP_REMOVED lines=44> */
.L_x_19814:
[----:B------:R-:W-:Y:S05]  /*a7f0*/  BSYNC B0 ;  /* 0x0000000000007941 */ /* 0x000fea0003800000 */
.L_x_19813:
        /* <DEDUP_REMOVED lines=11> */
.L_x_19817:
        /* <DEDUP_REMOVED lines=12> */
.L_x_19820:
[----:B------:R-:W-:Y:S02]  /*a970*/  MOV R14, R10 ;  /* 0x0000000a000e7202 */ /* 0x000fe40000000f00 */
.L_x_19821:
[----:B------:R-:W-:Y:S05]  /*a980*/  BSYNC B0 ;  /* 0x0000000000007941 */ /* 0x000fea0003800000 */
.L_x_19819:
        /* <DEDUP_REMOVED lines=16> */
.L_x_19825:
[----:B------:R-:W-:Y:S05]  /*aa90*/  BSYNC B1 ;  /* 0x0000000000017941 */ /* 0x000fea0003800000 */
.L_x_19824:
        /* <DEDUP_REMOVED lines=40> */
[----:B------:R-:W-:Y:S02]  /*ad20*/  LOP3.LUT R92, R91, UR25, R10, 0x96, !PT ;  /* 0x000000195b5c7c12 */ /* 0x000fe4000f8e960a */
[----:B------:R-:W-:Y:S01]  /*ad30*/  MOV R10, R90 ;  /* 0x0000005a000a7202 */ /* 0x000fe20000000f00 */
[----:B------:R-:W-:Y:S01]  /*ad40*/  IMAD.MOV.U32 R8, RZ, RZ, R88 ;  /* 0x000000ffff087224 */ /* 0x000fe200078e0058 */
[----:B------:R-:W-:Y:S02]  /*ad50*/  LOP3.LUT R11, R89, UR26, R12, 0x96, !PT ;  /* 0x0000001a590b7c12 */ /* 0x000fe4000f8e960c */
.L_x_19823:
[----:B------:R-:W-:Y:S05]  /*ad60*/  BSYNC B0 ;  /* 0x0000000000007941 */ /* 0x000fea0003800000 */
.L_x_19822:
        /* <DEDUP_REMOVED lines=8> */
.L_x_19818:
        /* <DEDUP_REMOVED lines=12> */
.L_x_19827:
[----:B------:R-:W-:Y:S02]  /*aeb0*/  IMAD.MOV.U32 R14, RZ, RZ, R10 ;  /* 0x000000ffff0e7224 */ /* 0x000fe400078e000a */
.L_x_19828:
[----:B------:R-:W-:Y:S05]  /*aec0*/  BSYNC B0 ;  /* 0x0000000000007941 */ /* 0x000fea0003800000 */
.L_x_19826:
        /* <DEDUP_REMOVED lines=16> */
.L_x_19832:
[----:B------:R-:W-:Y:S05]  /*afd0*/  BSYNC B1 ;  /* 0x0000000000017941 */ /* 0x000fea0003800000 */
.L_x_19831:
        /* <DEDUP_REMOVED lines=43> */
.L_x_19830:
[----:B------:R-:W-:Y:S05]  /*b290*/  BSYNC B0 ;  /* 0x0000000000007941 */ /* 0x000fea0003800000 */
.L_x_19829:
        /* <DEDUP_REMOVED lines=11> */
.L_x_19833:
        /* <DEDUP_REMOVED lines=12> */
.L_x_19836:
[----:B------:R-:W-:Y:S02]  /*b410*/  IMAD.MOV.U32 R12, RZ, RZ, R10 ;  /* 0x000000ffff0c7224 */ /* 0x000fe400078e000a */
.L_x_19837:
[----:B------:R-:W-:Y:S05]  /*b420*/  BSYNC B0 ;  /* 0x0000000000007941 */ /* 0x000fea0003800000 */
.L_x_19835:
        /* <DEDUP_REMOVED lines=16> */
.L_x_19841:
[----:B------:R-:W-:Y:S05]  /*b530*/  BSYNC B1 ;  /* 0x0000000000017941 */ /* 0x000fea0003800000 */
.L_x_19840:
        /* <DEDUP_REMOVED lines=43> */
.L_x_19839:
[----:B------:R-:W-:Y:S05]  /*b7f0*/  BSYNC B0 ;  /* 0x0000000000007941 */ /* 0x000fea0003800000 */
.L_x_19838:
        /* <DEDUP_REMOVED lines=8> */
.L_x_19834:
        /* <DEDUP_REMOVED lines=26> */
.L_x_19842:
        /* <DEDUP_REMOVED lines=15> */
.L_x_19844:
[----:B-1----:R-:W-:Y:S02]  /*bb10*/  IMAD.MOV.U32 R104, RZ, RZ, R10 ;  /* 0x000000ffff687224 */ /* 0x002fe400078e000a */
.L_x_19845:
[----:B------:R-:W-:Y:S05]  /*bb20*/  BSYNC B0 ;  /* 0x0000000000007941 */ /* 0x000fea0003800000 */
.L_x_19843:
        /* <DEDUP_REMOVED lines=16> */
.L_x_19849:
[----:B------:R-:W-:Y:S05]  /*bc30*/  BSYNC B1 ;  /* 0x0000000000017941 */ /* 0x000fea0003800000 */
.L_x_19848:
        /* <DEDUP_REMOVED lines=42> */
[----:B------:R-:W-:-:S03]  /*bee0*/  LOP3.LUT R11, R89, UR26, R90, 0x96, !PT ;  /* 0x0000001a590b7c12 */ /* 0x000fc6000f8e965a */
.L_x_19847:
[----:B------:R-:W-:Y:S05]  /*bef0*/  BSYNC B0 ;  /* 0x0000000000007941 */ /* 0x000fea0003800000 */
.L_x_19846:
        /* <DEDUP_REMOVED lines=12> */
.L_x_19850:
        /* <DEDUP_REMOVED lines=12> */
.L_x_19853:
[----:B------:R-:W-:Y:S02]  /*c080*/  IMAD.MOV.U32 R104, RZ, RZ, R10 ;  /* 0x000000ffff687224 */ /* 0x000fe400078e000a */
.L_x_19854:
[----:B------:R-:W-:Y:S05]  /*c090*/  BSYNC B0 ;  /* 0x0000000000007941 */ /* 0x000fea0003800000 */
.L_x_19852:
        /* <DEDUP_REMOVED lines=16> */
.L_x_19858:
[----:B------:R-:W-:Y:S05]  /*c1a0*/  BSYNC B1 ;  /* 0x0000000000017941 */ /* 0x000fea0003800000 */
.L_x_19857:
        /* <DEDUP_REMOVED lines=43> */
.L_x_19856:
[----:B------:R-:W-:Y:S05]  /*c460*/  BSYNC B0 ;  /* 0x0000000000007941 */ /* 0x000fea0003800000 */
.L_x_19855:
        /* <DEDUP_REMOVED lines=8> */
.L_x_19851:
        /* <DEDUP_REMOVED lines=12> */
.L_x_19860:
[----:B------:R-:W-:Y:S02]  /*c5b0*/  IMAD.MOV.U32 R104, RZ, RZ, R10 ;  /* 0x000000ffff687224 */ /* 0x000fe400078e000a */
.L_x_19861:
[----:B------:R-:W-:Y:S05]  /*c5c0*/  BSYNC B0 ;  /* 0x0000000000007941 */ /* 0x000fea0003800000 */
.L_x_19859:
        /* <DEDUP_REMOVED lines=16> */
.L_x_19865:
[----:B------:R-:W-:Y:S05]  /*c6d0*/  BSYNC B1 ;  /* 0x0000000000017941 */ /* 0x000fea0003800000 */
.L_x_19864:
        /* <DEDUP_REMOVED lines=43> */
.L_x_19863:
[----:B------:R-:W-:Y:S05]  /*c990*/  BSYNC B0 ;  /* 0x0000000000007941 */ /* 0x000fea0003800000 */
.L_x_19862:
        /* <DEDUP_REMOVED lines=11> */
.L_x_19866:
        /* <DEDUP_REMOVED lines=12> */
.L_x_19869:
[----:B------:R-:W-:Y:S02]  /*cb10*/  IMAD.MOV.U32 R104, RZ, RZ, R10 ;  /* 0x000000ffff687224 */ /* 0x000fe400078e000a */
.L_x_19870:
[----:B------:R-:W-:Y:S05]  /*cb20*/  BSYNC B0 ;  /* 0x0000000000007941 */ /* 0x000fea0003800000 */
.L_x_19868:
        /* <DEDUP_REMOVED lines=16> */
.L_x_19874:
[----:B------:R-:W-:Y:S05]  /*cc30*/  BSYNC B1 ;  /* 0x0000000000017941 */ /* 0x000fea0003800000 */
.L_x_19873:
        /* <DEDUP_REMOVED lines=43> */
.L_x_19872:
[----:B------:R-:W-:Y:S05]  /*cef0*/  BSYNC B0 ;  /* 0x0000000000007941 */ /* 0x000fea0003800000 */
.L_x_19871:
        /* <DEDUP_REMOVED lines=8> */
.L_x_19867:
        /* <DEDUP_REMOVED lines=12> */
.L_x_19876:
[----:B------:R-:W-:Y:S02]  /*d040*/  IMAD.MOV.U32 R104, RZ, RZ, R10 ;  /* 0x000000ffff687224 */ /* 0x000fe400078e000a */
.L_x_19877:
[----:B------:R-:W-:Y:S05]  /*d050*/  BSYNC B0 ;  /* 0x0000000000007941 */ /* 0x000fea0003800000 */
.L_x_19875:
        /* <DEDUP_REMOVED lines=16> */
.L_x_19881:
[----:B------:R-:W-:Y:S05]  /*d160*/  BSYNC B1 ;  /* 0x0000000000017941 */ /* 0x000fea0003800000 */
.L_x_19880:
        /* <DEDUP_REMOVED lines=43> */
.L_x_19879:
[----:B------:R-:W-:Y:S05]  /*d420*/  BSYNC B0 ;  /* 0x0000000000007941 */ /* 0x000fea0003800000 */
.L_x_19878:
        /* <DEDUP_REMOVED lines=11> */
.L_x_19882:
        /* <DEDUP_REMOVED lines=12> */
.L_x_19885:
[----:B------:R-:W-:Y:S02]  /*d5a0*/  IMAD.MOV.U32 R104, RZ, RZ, R10 ;  /* 0x000000ffff687224 */ /* 0x000fe400078e000a */
.L_x_19886:
[----:B------:R-:W-:Y:S05]  /*d5b0*/  BSYNC B0 ;  /* 0x0000000000007941 */ /* 0x000fea0003800000 */
.L_x_19884:
        /* <DEDUP_REMOVED lines=16> */
.L_x_19890:
[----:B------:R-:W-:Y:S05]  /*d6c0*/  BSYNC B1 ;  /* 0x0000000000017941 */ /* 0x000fea0003800000 */
.L_x_19889:
        /* <DEDUP_REMOVED lines=43> */
.L_x_19888:
[----:B------:R-:W-:Y:S05]  /*d980*/  BSYNC B0 ;  /* 0x0000000000007941 */ /* 0x000fea0003800000 */
.L_x_19887:
        /* <DEDUP_REMOVED lines=8> */
.L_x_19883:
        /* <DEDUP_REMOVED lines=12> */
.L_x_19892:
[----:B------:R-:W-:Y:S02]  /*dad0*/  IMAD.MOV.U32 R104, RZ, RZ, R10 ;  /* 0x000000ffff687224 */ /* 0x000fe400078e000a */
.L_x_19893:
[----:B------:R-:W-:Y:S05]  /*dae0*/  BSYNC B0 ;  /* 0x0000000000007941 */ /* 0x000fea0003800000 */
.L_x_19891:
        /* <DEDUP_REMOVED lines=16> */
.L_x_19897:
[----:B------:R-:W-:Y:S05]  /*dbf0*/  BSYNC B1 ;  /* 0x0000000000017941 */ /* 0x000fea0003800000 */
.L_x_19896:
        /* <DEDUP_REMOVED lines=43> */
.L_x_19895:
[----:B------:R-:W-:Y:S05]  /*deb0*/  BSYNC B0 ;  /* 0x0000000000007941 */ /* 0x000fea0003800000 */
.L_x_19894:
        /* <DEDUP_REMOVED lines=11> */
.L_x_19898:
        /* <DEDUP_REMOVED lines=12> */
.L_x_19901:
[----:B------:R-:W-:Y:S02]  /*e030*/  IMAD.MOV.U32 R104, RZ, RZ, R10 ;  /* 0x000000ffff687224 */ /* 0x000fe400078e000a */
.L_x_19902:
[----:B------:R-:W-:Y:S05]  /*e040*/  BSYNC B0 ;  /* 0x0000000000007941 */ /* 0x000fea0003800000 */
.L_x_19900:
        /* <DEDUP_REMOVED lines=16> */
.L_x_19906:
[----:B------:R-:W-:Y:S05]  /*e150*/  BSYNC B1 ;  /* 0x0000000000017941 */ /* 0x000fea0003800000 */
.L_x_19905:
        /* <DEDUP_REMOVED lines=43> */
.L_x_19904:
[----:B------:R-:W-:Y:S05]  /*e410*/  BSYNC B0 ;  /* 0x0000000000007941 */ /* 0x000fea0003800000 */
.L_x_19903:
        /* <DEDUP_REMOVED lines=8> */
.L_x_19899:
        /* <DEDUP_REMOVED lines=26> */
.L_x_19907:
        /* <DEDUP_REMOVED lines=15> */
.L_x_19909:
[----:B-1----:R-:W-:Y:S02]  /*e730*/  MOV R104, R10 ;  /* 0x0000000a00687202 */ /* 0x002fe40000000f00 */
.L_x_19910:
[----:B------:R-:W-:Y:S05]  /*e740*/  BSYNC B0 ;  /* 0x0000000000007941 */ /* 0x000fea0003800000 */
.L_x_19908:
        /* <DEDUP_REMOVED lines=16> */
.L_x_19914:
[----:B------:R-:W-:Y:S05]  /*e850*/  BSYNC B1 ;  /* 0x0000000000017941 */ /* 0x000fea0003800000 */
.L_x_19913:
        /* <DEDUP_REMOVED lines=42> */
[----:B------:R-:W-:Y:S02]  /*eb00*/  MOV R8, R106 ;  /* 0x0000006a00087202 */ /* 0x000fe40000000f00 */
.L_x_19912:
[----:B------:R-:W-:Y:S05]  /*eb10*/  BSYNC B0 ;  /* 0x0000000000007941 */ /* 0x000fea0003800000 */
.L_x_19911:
[----:B------:R-:W-:Y:S01]  /*eb20*/  ISETP.NE.AND P6, PT, R96, RZ, PT ;  /* 0x000000ff6000720c */ /* 0x000fe20003fc5270 */
[----:B-----5:R-:W-:Y:S01]  /*eb30*/  FMUL.FTZ R88, R88, c[0x0][0x1e8] ;  /* 0x00007a0058587a20 */ /* 0x020fe20000410000 */
[----:B------:R-:W0:Y:S02]  /*eb40*/  I2F.U32 R96, R104 ;  /* 0x0000006800607306 */ /* 0x000e240000201000 */
        /* <DEDUP_REMOVED lines=9> */
.L_x_19915:
        /* <DEDUP_REMOVED lines=12> */
.L_x_19918:
[----:B------:R-:W-:Y:S02]  /*eca0*/  IMAD.MOV.U32 R96, RZ, RZ, R10 ;  /* 0x000000ffff607224 */ /* 0x000fe400078e000a */
.L_x_19919:
[----:B------:R-:W-:Y:S05]  /*ecb0*/  BSYNC B0 ;  /* 0x0000000000007941 */ /* 0x000fea0003800000 */
.L_x_19917:
        /* <DEDUP_REMOVED lines=16> */
.L_x_19923:
[----:B------:R-:W-:Y:S05]  /*edc0*/  BSYNC B1 ;  /* 0x0000000000017941 */ /* 0x000fea0003800000 */
.L_x_19922:
        /* <DEDUP_REMOVED lines=43> */
.L_x_19921:
[----:B------:R-:W-:Y:S05]  /*f080*/  BSYNC B0 ;  /* 0x0000000000007941 */ /* 0x000fea0003800000 */
.L_x_19920:
        /* <DEDUP_REMOVED lines=8> */
.L_x_19916:
        /* <DEDUP_REMOVED lines=12> */
.L_x_19925:
[----:B------:R-:W-:Y:S02]  /*f1d0*/  MOV R96, R10 ;  /* 0x0000000a00607202 */ /* 0x000fe40000000f00 */
.L_x_19926:
[----:B------:R-:W-:Y:S05]  /*f1e0*/  BSYNC B0 ;  /* 0x0000000000007941 */ /* 0x000fea0003800000 */
.L_x_19924:
        /* <DEDUP_REMOVED lines=16> */
.L_x_19930:
[----:B------:R-:W-:Y:S05]  /*f2f0*/  BSYNC B1 ;  /* 0x0000000000017941 */ /* 0x000fea0003800000 */
.L_x_19929:
        /* <DEDUP_REMOVED lines=43> */
.L_x_19928:
[----:B------:R-:W-:Y:S05]  /*f5b0*/  BSYNC B0 ;  /* 0x0000000000007941 */ /* 0x000fea0003800000 */
.L_x_19927:
        /* <DEDUP_REMOVED lines=11> */
.L_x_19931:
        /* <DEDUP_REMOVED lines=12> */
.L_x_19934:
[----:B------:R-:W-:Y:S02]  /*f730*/  IMAD.MOV.U32 R96, RZ, RZ, R10 ;  /* 0x000000ffff607224 */ /* 0x000fe400078e000a */
.L_x_19935:
[----:B------:R-:W-:Y:S05]  /*f740*/  BSYNC B0 ;  /* 0x0000000000007941 */ /* 0x000fea0003800000 */
.L_x_19933:
        /* <DEDUP_REMOVED lines=16> */
.L_x_19939:
[----:B------:R-:W-:Y:S05]  /*f850*/  BSYNC B1 ;  /* 0x0000000000017941 */ /* 0x000fea0003800000 */
.L_x_19938:
        /* <DEDUP_REMOVED lines=43> */
.L_x_19937:
[----:B------:R-:W-:Y:S05]  /*fb10*/  BSYNC B0 ;  /* 0x0000000000007941 */ /* 0x000fea0003800000 */
.L_x_19936:
        /* <DEDUP_REMOVED lines=8> */
.L_x_19932:
        /* <DEDUP_REMOVED lines=12> */
.L_x_19941:
[----:B------:R-:W-:Y:S02]  /*fc60*/  MOV R96, R10 ;  /* 0x0000000a00607202 */ /* 0x000fe40000000f00 */
.L_x_19942:
[----:B------:R-:W-:Y:S05]  /*fc70*/  BSYNC B0 ;  /* 0x0000000000007941 */ /* 0x000fea0003800000 */
.L_x_19940:
        /* <DEDUP_REMOVED lines=16> */
.L_x_19946:
[----:B------:R-:W-:Y:S05]  /*fd80*/  BSYNC B1 ;  /* 0x0000000000017941 */ /* 0x000fea0003800000 */
.L_x_19945:
        /* <DEDUP_REMOVED lines=43> */
.L_x_19944:
[----:B------:R-:W-:Y:S05]  /*10040*/  BSYNC B0 ;  /* 0x0000000000007941 */ /* 0x000fea0003800000 */
.L_x_19943:
        /* <DEDUP_REMOVED lines=11> */
.L_x_19947:
        /* <DEDUP_REMOVED lines=12> */
.L_x_19950:
[----:B------:R-:W-:Y:S02]  /*101c0*/  IMAD.MOV.U32 R96, RZ, RZ, R10 ;  /* 0x000000ffff607224 */ /* 0x000fe400078e000a */
.L_x_19951:
[----:B------:R-:W-:Y:S05]  /*101d0*/  BSYNC B0 ;  /* 0x0000000000007941 */ /* 0x000fea0003800000 */
.L_x_19949:
        /* <DEDUP_REMOVED lines=16> */
.L_x_19955:
[----:B------:R-:W-:Y:S05]  /*102e0*/  BSYNC B1 ;  /* 0x0000000000017941 */ /* 0x000fea0003800000 */
.L_x_19954:
        /* <DEDUP_REMOVED lines=43> */
.L_x_19953:
[----:B------:R-:W-:Y:S05]  /*105a0*/  BSYNC B0 ;  /* 0x0000000000007941 */ /* 0x000fea0003800000 */
.L_x_19952:
        /* <DEDUP_REMOVED lines=8> */
.L_x_19948:
        /* <DEDUP_REMOVED lines=12> */
.L_x_19957:
[----:B------:R-:W-:Y:S02]  /*106f0*/  MOV R96, R10 ;  /* 0x0000000a00607202 */ /* 0x000fe40000000f00 */
.L_x_19958:
[----:B------:R-:W-:Y:S05]  /*10700*/  BSYNC B0 ;  /* 0x0000000000007941 */ /* 0x000fea0003800000 */
.L_x_19956:
        /* <DEDUP_REMOVED lines=16> */
.L_x_19962:
[----:B------:R-:W-:Y:S05]  /*10810*/  BSYNC B1 ;  /* 0x0000000000017941 */ /* 0x000fea0003800000 */
.L_x_19961:
        /* <DEDUP_REMOVED lines=43> */
.L_x_19960:
[----:B------:R-:W-:Y:S05]  /*10ad0*/  BSYNC B0 ;  /* 0x0000000000007941 */ /* 0x000fea0003800000 */
.L_x_19959:
        /* <DEDUP_REMOVED lines=11> */
.L_x_19963:
        /* <DEDUP_REMOVED lines=12> */
.L_x_19966:
[----:B------:R-:W-:Y:S02]  /*10c50*/  IMAD.MOV.U32 R104, RZ, RZ, R10 ;  /* 0x000000ffff687224 */ /* 0x000fe400078e000a */
.L_x_19967:
[----:B------:R-:W-:Y:S05]  /*10c60*/  BSYNC B0 ;  /* 0x0000000000007941 */ /* 0x000fea0003800000 */
.L_x_19965:
        /* <DEDUP_REMOVED lines=16> */
.L_x_19971:
[----:B------:R-:W-:Y:S05]  /*10d70*/  BSYNC B1 ;  /* 0x0000000000017941 */ /* 0x000fea0003800000 */
.L_x_19970:
        /* <DEDUP_REMOVED lines=43> */
.L_x_19969:
[----:B------:R-:W-:Y:S05]  /*11030*/  BSYNC B0 ;  /* 0x0000000000007941 */ /* 0x000fea0003800000 */
.L_x_19968:
        /* <DEDUP_REMOVED lines=8> */
.L_x_19964:
[----:B------:R-:W-:Y:S01]  /*110c0*/  ISETP.NE.AND P5, PT, R98, RZ, PT ;  /* 0x000000ff6200720c */ /* 0x000fe20003fa5270 */
[----:B------:R-:W-:Y:S01]  /*110d0*/  FADD.FTZ R98, RZ, R28 ;  /* 0x0000001cff627221 */ /* 0x000fe20000010000 */
[----:B------:R-:W-:Y:S02]  /*110e0*/  SEL R104, RZ, 0x100, P2 ;  /* 0x00000100ff687807 */ /* 0x000fe40001000000 */
[----:B------:R-:W-:Y:S01]  /*110f0*/  SEL R111, RZ, 0x1, P1 ;  /* 0x00000001ff6f7807 */ /* 0x000fe20000800000 */
[----:B------:R-:W-:Y:S01]  /*11100*/  FADD.FTZ R99, R98, R29 ;  /* 0x0000001d62637221 */ /* 0x000fe20000010000 */
        /* <DEDUP_REMOVED lines=19> */
[----:B------:R-:W-:-:S03]  /*11240*/  IADD3 R98, R104, R98, R99 ;  /* 0x0000006268627210 */ /* 0x000fc60007ffe063 */
[----:B------:R-:W-:Y:S02]  /*11250*/  FADD.FTZ R113, R106, R13 ;  /* 0x0000000d6a717221 */ /* 0x000fe40000010000 */
        /* <DEDUP_REMOVED lines=20> */
[----:B------:R-:W-:-:S03]  /*113a0*/  IMAD.WIDE.U32 R98, R109, R102, c[0x0][0x198] ;  /* 0x000066006d627625 */ /* 0x000fc600078e0066 */
[----:B------:R-:W-:-:S05]  /*113b0*/  IADD3 R107, R107, R106, RZ ;  /* 0x0000006a6b6b7210 */ /* 0x000fca0007ffe0ff */
[----:B------:R0:W-:Y:S02]  /*113c0*/  STG.E [R98.64], R107 ;  /* 0x0000006b62007986 */ /* 0x0001e4000c101906 */
.L_x_19972:
[----:B0-----:R-:W-:Y:S01]  /*113d0*/  @!P1 IADD3 R100, R100, 0x8, RZ ;  /* 0x0000000864649810 */ /* 0x001fe20007ffe0ff */
[----:B------:R-:W-:Y:S01]  /*113e0*/  FADD.FTZ R108, R104, R91 ;  /* 0x0000005b686c7221 */ /* 0x000fe20000010000 */
[----:B------:R-:W-:Y:S05]  /*113f0*/  BRA.DIV ~URZ, `(.L_x_19973) ;  /* 0x00000f727f007947 */ /* 0x000fea000b800000 */
[----:B------:R0:W1:Y:S02]  /*11400*/  SHFL.BFLY PT, R98, R108, 0x1, 0x1f ;  /* 0x0c201f006c627f89 */ /* 0x00006400000e0000 */
.L_x_19977:
        /* <DEDUP_REMOVED lines=68> */
.L_x_19978:
[----:B------:R-:W-:Y:S01]  /*11850*/  SHF.R.U32.HI R102, RZ, 0x5, R93 ;  /* 0x00000005ff667819 */ /* 0x000fe2000001165d */
[----:B-1----:R-:W-:Y:S01]  /*11860*/  FADD.FTZ R99, R111, R108 ;  /* 0x0000006c6f637221 */ /* 0x002fe20000010000 */
[----:B------:R-:W-:Y:S01]  /*11870*/  WARPSYNC 0xffffffff ;  /* 0xffffffff00007948 */ /* 0x000fe20003800000 */
[----:B------:R-:W-:Y:S01]  /*11880*/  LOP3.LUT R107, R93, 0x1f, RZ, 0xc0, !PT ;  /* 0x0000001f5d6b7812 */ /* 0x000fe200078ec0ff */
[----:B0-----:R-:W-:Y:S01]  /*11890*/  HFMA2.MMA R108, -RZ, RZ, 0, 0 ;  /* 0x00000000ff6c7435 */ /* 0x001fe200000001ff */
        /* <DEDUP_REMOVED lines=11> */
[----:B------:R-:W0:Y:S06]  /*11950*/  SHFL.DOWN PT, R111, R108, 0x4, 0x1f ;  /* 0x08801f006c6f7f89 */ /* 0x000e2c00000e0000 */
[----:B------:R-:W-:-:S04]  /*11960*/  @!P0 IMAD.MOV.U32 R122, RZ, RZ, 0x4 ;  /* 0x00000004ff7a8424 */ /* 0x000fc800078e00ff */
[----:B------:R-:W-:Y:S01]  /*11970*/  @!P0 IMAD.WIDE R122, R95, R122, c[0x0][0x1a8] ;  /* 0x00006a005f7a8625 */ /* 0x000fe200078e027a */
[----:B------:R-:W1:Y:S01]  /*11980*/  @!P1 LDS.64 R106, [R110.X8] ;  /* 0x000000006e6a9984 */ /* 0x000e620000008a00 */
[----:B------:R-:W-:Y:S02]  /*11990*/  ISETP.NE.AND P1, PT, RZ, UR8, PT ;  /* 0x00000008ff007c0c */ /* 0x000fe4000bf25270 */
[----:B0-----:R-:W-:Y:S01]  /*119a0*/  IMAD.IADD R112, R111, 0x1, R108 ;  /* 0x000000016f707824 */ /* 0x001fe200078e026c */
        /* <DEDUP_REMOVED lines=8> */
[----:B------:R-:W-:Y:S01]  /*11a30*/  FFMA.FTZ R99, R115, R106, R98 ;  /* 0x0000006a73637223 */ /* 0x000fe20000010062 */
[----:B------:R-:W-:Y:S01]  /*11a40*/  IADD3 R98, R112, R119, RZ ;  /* 0x0000007770627210 */ /* 0x000fe20007ffe0ff */
[----:B------:R-:W-:Y:S01]  /*11a50*/  FMUL.FTZ R113, R113, R113 ;  /* 0x0000007171717220 */ /* 0x000fe20000410000 */
[----:B------:R-:W-:Y:S01]  /*11a60*/  I2F R119, R119 ;  /* 0x0000007700777306 */ /* 0x000fe20000201400 */
[----:B0-----:R-:W-:Y:S02]  /*11a70*/  FMUL.FTZ R117, R114, R99 ;  /* 0x0000006372757220 */ /* 0x001fe40000410000 */
[----:B------:R-:W-:Y:S02]  /*11a80*/  FMUL.FTZ R113, R113, R115 ;  /* 0x0000007371717220 */ /* 0x000fe40000410000 */
[----:B--2---:R-:W-:Y:S01]  /*11a90*/  FADD.FTZ R111, R104, R107 ;  /* 0x0000006b686f7221 */ /* 0x004fe20000010000 */
[----:B------:R-:W0:Y:S01]  /*11aa0*/  SHFL.DOWN PT, R106, R117, 0x2, 0x1f ;  /* 0x08401f00756a7f89 */ /* 0x000e2200000e0000 */
[----:B------:R-:W-:Y:S01]  /*11ab0*/  FMUL.FTZ R113, R113, R116 ;  /* 0x0000007471717220 */ /* 0x000fe20000410000 */
[----:B------:R-:W1:Y:S02]  /*11ac0*/  I2F R99, R98 ;  /* 0x0000006200637306 */ /* 0x000e640000201400 */
        /* <DEDUP_REMOVED lines=9> */
[----:B-1----:R-:W-:Y:S01]  /*11b60*/  FMUL.FTZ R108, R107, R108 ;  /* 0x0000006c6b6c7220 */ /* 0x002fe20000410000 */
[----:B------:R-:W-:Y:S01]  /*11b70*/  I2F R115, R115 ;  /* 0x0000007300737306 */ /* 0x000fe20000201400 */
[----:B------:R-:W-:Y:S02]  /*11b80*/  FMUL.FTZ R113, R100, R113 ;  /* 0x0000007164717220 */ /* 0x000fe40000410000 */
[----:B---3--:R-:W-:Y:S01]  /*11b90*/  FADD.FTZ R104, R111, R104 ;  /* 0x000000686f687221 */ /* 0x008fe20000010000 */
[----:B------:R-:W0:Y:S01]  /*11ba0*/  SHFL.DOWN PT, R117, R108, 0x1, 0x1f ;  /* 0x08201f006c757f89 */ /* 0x000e2200000e0000 */
[----:B------:R-:W-:-:S03]  /*11bb0*/  FMUL.FTZ R113, R113, R119 ;  /* 0x0000007771717220 */ /* 0x000fc60000410000 */
[----:B------:R-:W1:Y:S01]  /*11bc0*/  I2F R106, R106 ;  /* 0x0000006a006a7306 */ /* 0x000e620000201400 */
[----:B------:R-:W-:Y:S01]  /*11bd0*/  FFMA.FTZ R104, R107, R113, R104 ;  /* 0x000000716b687223 */ /* 0x000fe20000010068 */
[----:B------:R-:W-:-:S04]  /*11be0*/  LOP3.LUT R113, R93, 0xff, RZ, 0xc0, !PT ;  /* 0x000000ff5d717812 */ /* 0x000fc800078ec0ff */
        /* <DEDUP_REMOVED lines=9> */
[----:B------:R-:W-:Y:S02]  /*11c80*/  FMUL.FTZ R100, R100, R115 ;  /* 0x0000007364647220 */ /* 0x000fe40000410000 */
[----:B------:R-:W-:Y:S02]  /*11c90*/  @!P0 IMAD.MOV.U32 R106, RZ, RZ, 0x4 ;  /* 0x00000004ff6a8424 */ /* 0x000fe400078e00ff */
[----:B------:R-:W-:Y:S01]  /*11ca0*/  FFMA.FTZ R100, R98, R100, R107 ;  /* 0x0000006462647223 */ /* 0x000fe2000001006b */
[----:B------:R-:W0:Y:S01]  /*11cb0*/  SHFL.IDX PT, R117, R117, RZ, 0x1f ;  /* 0x00001fff75757589 */ /* 0x000e2200000e0000 */
[----:B------:R-:W-:-:S02]  /*11cc0*/  IMAD R98, R95, c[0x0][0x168], RZ ;  /* 0x00005a005f627a24 */ /* 0x000fc400078e02ff */
[C---:B------:R-:W-:Y:S01]  /*11cd0*/  @!P0 IMAD.WIDE R106, R95.reuse, R106, c[0x0][0x1a0] ;  /* 0x000068005f6a8625 */ /* 0x040fe200078e026a */
[----:B------:R0:W1:Y:S01]  /*11ce0*/  SHFL.IDX PT, R111, R100, RZ, 0x1f ;  /* 0x00001fff646f7589 */ /* 0x00006200000e0000 */
[----:B------:R-:W-:Y:S02]  /*11cf0*/  IADD3 R95, R95, c[0x0][0x160], RZ ;  /* 0x000058005f5f7a10 */ /* 0x000fe40007ffe0ff */
[----:B------:R-:W-:-:S04]  /*11d00*/  SHF.R.S32.HI R99, RZ, 0x1f, R98 ;  /* 0x0000001fff637819 */ /* 0x000fc80000011462 */
[----:B------:R-:W-:-:S04]  /*11d10*/  LEA.HI R98, R99, R98, RZ, 0x2 ;  /* 0x0000006263627211 */ /* 0x000fc800078f10ff */
[----:B------:R-:W-:Y:S01]  /*11d20*/  LEA.HI.SX32 R98, R98, R113, 0x1e ;  /* 0x0000007162627211 */ /* 0x000fe200078ff2ff */
[C---:B0-----:R-:W-:Y:S01]  /*11d30*/  FMUL.FTZ R100, R117.reuse, R117 ;  /* 0x0000007575647220 */ /* 0x041fe20000410000 */
[----:B------:R-:W-:Y:S01]  /*11d40*/  FSEL R99, R117, RZ, !P1 ;  /* 0x000000ff75637208 */ /* 0x000fe20004800000 */
[----:B------:R0:W-:Y:S01]  /*11d50*/  @!P0 STG.E [R106.64], R117 ;  /* 0x000000756a008986 */ /* 0x0001e2000c101906 */
[----:B-1----:R-:W-:Y:S02]  /*11d60*/  FFMA.FTZ R102, R111, R102, c[0x0][0x228] ;  /* 0x00008a006f667623 */ /* 0x002fe40000010066 */
[----:B------:R-:W-:Y:S01]  /*11d70*/  FSEL R111, R100, RZ, P1 ;  /* 0x000000ff646f7208 */ /* 0x000fe20000800000 */
[C---:B------:R-:W-:Y:S02]  /*11d80*/  FADD.FTZ R100, -R99.reuse, R27 ;  /* 0x0000001b63647221 */ /* 0x040fe40000010100 */
[----:B------:R-:W-:Y:S02]  /*11d90*/  FADD.FTZ R28, -R99, R28 ;  /* 0x0000001c631c7221 */ /* 0x000fe40000010100 */
[----:B------:R-:W-:-:S02]  /*11da0*/  FADD.FTZ R27, R102, R111 ;  /* 0x0000006f661b7221 */ /* 0x000fc40000010000 */
[C---:B------:R-:W-:Y:S02]  /*11db0*/  FADD.FTZ R30, -R99.reuse, R30 ;  /* 0x0000001e631e7221 */ /* 0x040fe40000010100 */
[C---:B------:R-:W-:Y:S02]  /*11dc0*/  FADD.FTZ R29, -R99.reuse, R29 ;  /* 0x0000001d631d7221 */ /* 0x040fe40000010100 */
[----:B------:R-:W1:Y:S01]  /*11dd0*/  MUFU.RSQ R27, R27 ;  /* 0x0000001b001b7308 */ /* 0x000e620000001400 */
[C---:B------:R-:W-:Y:S02]  /*11de0*/  FADD.FTZ R31, -R99.reuse, R31 ;  /* 0x0000001f631f7221 */ /* 0x040fe40000010100 */
[C---:B------:R-:W-:Y:S02]  /*11df0*/  FADD.FTZ R102, -R99.reuse, R21 ;  /* 0x0000001563667221 */ /* 0x040fe40000010100 */
[C---:B------:R-:W-:Y:S02]  /*11e00*/  FADD.FTZ R22, -R99.reuse, R22 ;  /* 0x0000001663167221 */ /* 0x040fe40000010100 */
[----:B------:R-:W-:-:S02]  /*11e10*/  FADD.FTZ R118, -R99, R15 ;  /* 0x0000000f63767221 */ /* 0x000fc40000010100 */
[C---:B------:R-:W-:Y:S02]  /*11e20*/  FADD.FTZ R20, -R99.reuse, R20 ;  /* 0x0000001463147221 */ /* 0x040fe40000010100 */
[C---:B0-----:R-:W-:Y:S01]  /*11e30*/  FADD.FTZ R106, -R99.reuse, R16 ;  /* 0x00000010636a7221 */ /* 0x041fe20000010100 */
[----:B------:R-:W-:Y:S01]  /*11e40*/  LEA R16, P1, R98, c[0x0][0x208], 0x4 ;  /* 0x0000820062107a11 */ /* 0x000fe200078220ff */
[C---:B------:R-:W-:Y:S02]  /*11e50*/  FADD.FTZ R24, -R99.reuse, R24 ;  /* 0x0000001863187221 */ /* 0x040fe40000010100 */
[----:B------:R-:W-:Y:S01]  /*11e60*/  FADD.FTZ R26, -R99, R26 ;  /* 0x0000001a631a7221 */ /* 0x000fe20000010100 */
[----:B-1----:R0:W-:Y:S01]  /*11e70*/  @!P0 STG.E [R122.64], R27 ;  /* 0x0000001b7a008986 */ /* 0x0021e2000c101906 */
[----:B------:R-:W-:Y:S01]  /*11e80*/  FMUL.FTZ R15, R27, R28 ;  /* 0x0000001c1b0f7220 */ /* 0x000fe20000410000 */
[----:B------:R-:W-:Y:S01]  /*11e90*/  ISETP.GE.AND P0, PT, R95, c[0x0][0x164], PT ;  /* 0x000059005f007a0c */ /* 0x000fe20003f06270 */
[----:B------:R-:W-:-:S02]  /*11ea0*/  FMUL.FTZ R21, R27, R30 ;  /* 0x0000001e1b157220 */ /* 0x000fc40000410000 */
[C---:B------:R-:W-:Y:S02]  /*11eb0*/  FMUL.FTZ R28, R27.reuse, R29 ;  /* 0x0000001d1b1c7220 */ /* 0x040fe40000410000 */
[----:B------:R-:W-:Y:S02]  /*11ec0*/  FMUL.FTZ R30, R27, R31 ;  /* 0x0000001f1b1e7220 */ /* 0x000fe40000410000 */
[C---:B------:R-:W-:Y:S02]  /*11ed0*/  FADD.FTZ R25, -R99.reuse, R25 ;  /* 0x0000001963197221 */ /* 0x040fe40000010100 */
[C---:B------:R-:W-:Y:S02]  /*11ee0*/  FADD.FTZ R104, -R99.reuse, R23 ;  /* 0x0000001763687221 */ /* 0x040fe40000010100 */
[----:B------:R-:W-:Y:S02]  /*11ef0*/  FADD.FTZ R116, -R99, R14 ;  /* 0x0000000e63747221 */ /* 0x000fe40000010100 */
[----:B------:R-:W-:-:S02]  /*11f00*/  FMUL.FTZ R107, R27, R22 ;  /* 0x000000161b6b7220 */ /* 0x000fc40000410000 */
[C---:B------:R-:W-:Y:S01]  /*11f10*/  FADD.FTZ R108, -R99.reuse, R17 ;  /* 0x00000011636c7221 */ /* 0x040fe20000010100 */
[----:B------:R-:W-:Y:S01]  /*11f20*/  LEA.HI.X R17, R98, c[0x0][0x20c], RZ, 0x4, P1 ;  /* 0x0000830062117a11 */ /* 0x000fe200008f24ff */
[----:B------:R-:W-:Y:S01]  /*11f30*/  FADD.FTZ R18, -R99, R18 ;  /* 0x0000001263127221 */ /* 0x000fe20000010100 */
[----:B------:R-:W-:Y:S01]  /*11f40*/  LOP3.LUT P1, RZ, R5, 0xff, RZ, 0xc0, !PT ;  /* 0x000000ff05ff7812 */ /* 0x000fe2000782c0ff */
[C---:B------:R-:W-:Y:S02]  /*11f50*/  FADD.FTZ R110, -R99.reuse, R19 ;  /* 0x00000013636e7221 */ /* 0x040fe40000010100 */
[C---:B------:R-:W-:Y:S01]  /*11f60*/  FADD.FTZ R114, -R99.reuse, R12 ;  /* 0x0000000c63727221 */ /* 0x040fe20000010100 */
[----:B------:R-:W-:Y:S01]  /*11f70*/  SEL R5, RZ, 0x1, P1 ;  /* 0x00000001ff057807 */ /* 0x000fe20000800000 */
[C---:B------:R-:W-:Y:S02]  /*11f80*/  FADD.FTZ R112, -R99.reuse, R13 ;  /* 0x0000000d63707221 */ /* 0x040fe40000010100 */
[----:B------:R-:W-:-:S02]  /*11f90*/  FADD.FTZ R120, -R99, R88 ;  /* 0x0000005863787221 */ /* 0x000fc40000010100 */
[C---:B------:R-:W-:Y:S02]  /*11fa0*/  FADD.FTZ R14, -R99.reuse, R89 ;  /* 0x00000059630e7221 */ /* 0x040fe40000010100 */
[----:B------:R-:W-:Y:S02]  /*11fb0*/  FADD.FTZ R90, -R99, R90 ;  /* 0x0000005a635a7221 */ /* 0x000fe40000010100 */
[C---:B------:R-:W-:Y:S02]  /*11fc0*/  FMUL.FTZ R31, R27.reuse, R20 ;  /* 0x000000141b1f7220 */ /* 0x040fe40000410000 */
[----:B------:R-:W-:Y:S02]  /*11fd0*/  FFMA.FTZ R22, R62, R21, R86 ;  /* 0x000000153e167223 */ /* 0x000fe40000010056 */
[----:B------:R-:W-:Y:S02]  /*11fe0*/  IMAD.MOV.U32 R12, RZ, RZ, 0x10 ;  /* 0x00000010ff0c7424 */ /* 0x000fe400078e00ff */
[----:B------:R-:W-:-:S02]  /*11ff0*/  FMUL.FTZ R19, R27, R24 ;  /* 0x000000181b137220 */ /* 0x000fc40000410000 */
[----:B------:R-:W-:Y:S02]  /*12000*/  FMUL.FTZ R13, R27, R26 ;  /* 0x0000001a1b0d7220 */ /* 0x000fe40000410000 */
[----:B------:R-:W-:Y:S02]  /*12010*/  FFMA.FTZ R23, R63, R30, R87 ;  /* 0x0000001e3f177223 */ /* 0x000fe40000010057 */
[----:B------:R-:W-:Y:S02]  /*12020*/  FFMA.FTZ R21, R61, R28, R85 ;  /* 0x0000001c3d157223 */ /* 0x000fe40000010055 */
[----:B------:R-:W-:Y:S02]  /*12030*/  FFMA.FTZ R20, R60, R15, R84 ;  /* 0x0000000f3c147223 */ /* 0x000fe40000010054 */
[----:B------:R-:W-:Y:S02]  /*12040*/  FADD.FTZ R88, -R99, R91 ;  /* 0x0000005b63587221 */ /* 0x000fe40000010100 */
        /* <DEDUP_REMOVED lines=16> */
[----:B------:R-:W-:-:S04]  /*12150*/  IMAD.WIDE.U32 R90, R97, R12, c[0x0][0x208] ;  /* 0x00008200615a7625 */ /* 0x000fc800078e000c */
[----:B------:R-:W-:-:S04]  /*12160*/  IMAD.WIDE.U32 R98, R101, R12, c[0x0][0x208] ;  /* 0x0000820065627625 */ /* 0x000fc800078e000c */
[----:B------:R-:W-:-:S04]  /*12170*/  IMAD.WIDE.U32 R116, R103, R12, c[0x0][0x208] ;  /* 0x0000820067747625 */ /* 0x000fc800078e000c */
[----:B------:R-:W-:-:S04]  /*12180*/  IMAD.WIDE.U32 R120, R105, R12, c[0x0][0x208] ;  /* 0x0000820069787625 */ /* 0x000fc800078e000c */
[----:B0-----:R-:W-:-:S04]  /*12190*/  IMAD.WIDE.U32 R122, R109, R12, c[0x0][0x208] ;  /* 0x000082006d7a7625 */ /* 0x001fc800078e000c */
[----:B------:R-:W-:Y:S02]  /*121a0*/  FFMA.FTZ R14, R58, R13, R82 ;  /* 0x0000000d3a0e7223 */ /* 0x000fe40000010052 */
[----:B------:R-:W-:Y:S02]  /*121b0*/  FMUL.FTZ R88, R27, R88 ;  /* 0x000000581b587220 */ /* 0x000fe40000410000 */
[----:B------:R-:W-:Y:S02]  /*121c0*/  FFMA.FTZ R15, R59, R100, R83 ;  /* 0x000000643b0f7223 */ /* 0x000fe40000010053 */
[----:B------:R-:W-:Y:S02]  /*121d0*/  FFMA.FTZ R13, R57, R24, R81 ;  /* 0x00000018390d7223 */ /* 0x000fe40000010051 */
[----:B------:R-:W-:Y:S02]  /*121e0*/  FFMA.FTZ R12, R56, R19, R80 ;  /* 0x00000013380c7223 */ /* 0x000fe40000010050 */
[----:B------:R-:W-:-:S02]  /*121f0*/  FFMA.FTZ R19, R55, R104, R79 ;  /* 0x0000006837137223 */ /* 0x000fc4000001004f */
[----:B------:R-:W-:Y:S01]  /*12200*/  FFMA.FTZ R18, R54, R107, R78 ;  /* 0x0000006b36127223 */ /* 0x000fe2000001004e */
[----:B------:R0:W-:Y:S01]  /*12210*/  STG.E.128 [R90.64], R12 ;  /* 0x0000000c5a007986 */ /* 0x0001e2000c101d06 */
[----:B-1----:R-:W-:Y:S02]  /*12220*/  FFMA.FTZ R17, R53, R102, R77 ;  /* 0x0000006635117223 */ /* 0x002fe4000001004d */
        /* <DEDUP_REMOVED lines=17> */
[----:B0-----:R-:W-:Y:S01]  /*12340*/  @P0 CALL.REL.NOINC `(.L_x_19975) ;  /* 0x0000001000000944 */ /* 0x001fe20003c00000 */
[----:B------:R-:W-:Y:S05]  /*12350*/  BRA `(.L_x_19976) ;  /* 0xfffee47000007947 */ /* 0x000fea000383ffff */
.L_x_19975:
[----:B------:R-:W-:Y:S05]  /*12360*/  EXIT ;  /* 0x000000000000794d */ /* 0x000fea0003800000 */
.L_x_19973:
[----:B------:R-:W-:Y:S01]  /*12370*/  HFMA2.MMA R111, -RZ, RZ, 0, 5.9604644775390625e-08 ;  /* 0x00000001ff6f7435 */ /* 0x000fe200000001ff */
[----:B------:R-:W-:Y:S01]  /*12380*/  IMAD.MOV.U32 R99, RZ, RZ, 0x1f ;  /* 0x0000001fff637424 */ /* 0x000fe200078e00ff */
[----:B------:R-:W-:Y:S01]  /*12390*/  MOV R106, 0x123c0 ;  /* 0x000123c0006a7802 */ /* 0x000fe20000000f00 */
[----:B------:R-:W-:-:S03]  /*123a0*/  IMAD.MOV.U32 R102, RZ, RZ, -0x1 ;  /* 0xffffffffff667424 */ /* 0x000fc600078e00ff */
[----:B------:R-:W-:Y:S05]  /*123b0*/  CALL.REL.NOINC `($__internal_79_$__cuda_sm70_shflsync_bfly_p) ;  /* 0x0000069000007944 */ /* 0x000fea0003c00000 */
[----:B-1----:R-:W-:Y:S01]  /*123c0*/  MOV R98, R111 ;  /* 0x0000006f00627202 */ /* 0x002fe20000000f00 */
[----:B0-----:R-:W-:Y:S05]  /*123d0*/  BRA `(.L_x_19977) ;  /* 0xfffff03000007947 */ /* 0x001fea000383ffff */
.L_x_19974:
[----:B------:R-:W-:Y:S01]  /*123e0*/  IMAD.MOV.U32 R111, RZ, RZ, 0x2 ;  /* 0x00000002ff6f7424 */ /* 0x000fe200078e00ff */
[----:B------:R-:W-:Y:S01]  /*123f0*/  MOV R102, 0xffffffff ;  /* 0xffffffff00667802 */ /* 0x000fe20000000f00 */
[----:B------:R-:W-:Y:S01]  /*12400*/  IMAD.MOV.U32 R99, RZ, RZ, 0x1f ;  /* 0x0000001fff637424 */ /* 0x000fe200078e00ff */
[----:B------:R-:W-:Y:S02]  /*12410*/  MOV R106, 0x12430 ;  /* 0x00012430006a7802 */ /* 0x000fe40000000f00 */
[----:B------:R-:W-:Y:S05]  /*12420*/  CALL.REL.NOINC `($__internal_79_$__cuda_sm70_shflsync_bfly_p) ;  /* 0x0000062000007944 */ /* 0x000fea0003c00000 */
[----:B01----:R-:W-:Y:S01]  /*12430*/  FADD.FTZ R108, R108, R111 ;  /* 0x0000006f6c6c7221 */ /* 0x003fe20000010000 */
[----:B------:R-:W-:Y:S01]  /*12440*/  MOV R102, 0xffffffff ;  /* 0xffffffff00667802 */ /* 0x000fe20000000f00 */
[----:B------:R-:W-:Y:S01]  /*12450*/  IMAD.MOV.U32 R111, RZ, RZ, 0x4 ;  /* 0x00000004ff6f7424 */ /* 0x000fe200078e00ff */
[----:B------:R-:W-:Y:S01]  /*12460*/  MOV R106, 0x12490 ;  /* 0x00012490006a7802 */ /* 0x000fe20000000f00 */
[----:B------:R-:W-:-:S02]  /*12470*/  IMAD.MOV.U32 R99, RZ, RZ, 0x1f ;  /* 0x0000001fff637424 */ /* 0x000fc400078e00ff */
        /* <DEDUP_REMOVED lines=13> */
[----:B-1----:R-:W-:Y:S01]  /*12550*/  FADD.FTZ R98, R108, R111 ;  /* 0x0000006f6c627221 */ /* 0x002fe20000010000 */
[----:B------:R-:W-:Y:S01]  /*12560*/  MOV R106, 0x128c0 ;  /* 0x000128c0006a7802 */ /* 0x000fe20000000f00 */
        /* <DEDUP_REMOVED lines=52> */
[----:B------:R-:W-:Y:S05]  /*128b0*/  CALL.REL.NOINC `($__internal_79_$__cuda_sm70_shflsync_bfly_p) ;  /* 0x0000019000007944 */ /* 0x000fea0003c00000 */
[----:B01----:R-:W-:Y:S01]  /*128c0*/  FADD.FTZ R108, R108, R111 ;  /* 0x0000006f6c6c7221 */ /* 0x003fe20000010000 */
[----:B------:R-:W-:Y:S01]  /*128d0*/  MOV R102, 0xffffffff ;  /* 0xffffffff00667802 */ /* 0x000fe20000000f00 */
[----:B------:R-:W-:Y:S01]  /*128e0*/  IMAD.MOV.U32 R111, RZ, RZ, 0x2 ;  /* 0x00000002ff6f7424 */ /* 0x000fe200078e00ff */
[----:B------:R-:W-:Y:S01]  /*128f0*/  MOV R106, 0x12920 ;  /* 0x00012920006a7802 */ /* 0x000fe20000000f00 */
[----:B------:R-:W-:Y:S02]  /*12900*/  IMAD.MOV.U32 R99, RZ, RZ, 0x1f ;  /* 0x0000001fff637424 */ /* 0x000fe400078e00ff */
        /* <DEDUP_REMOVED lines=19> */
[----:B01----:R-:W-:Y:S05]  /*12a40*/  BRA `(.L_x_19978) ;  /* 0xffffee0000007947 */ /* 0x003fea000383ffff */
        .weak           $__internal_79_$__cuda_sm70_shflsync_bfly_p
        .type           $__internal_79_$__cuda_sm70_shflsync_bfly_p,@function
        .size           $__internal_79_$__cuda_sm70_shflsync_bfly_p,(.L_x_20059 - $__internal_79_$__cuda_sm70_shflsync_bfly_p)
$__internal_79_$__cuda_sm70_shflsync_bfly_p:
[----:B------:R-:W-:Y:S01]  /*12a50*/  IMAD.MOV.U32 R107, RZ, RZ, 0x0 ;  /* 0x00000000ff6b7424 */ /* 0x000fe200078e00ff */
[----:B------:R-:W-:Y:S04]  /*12a60*/  WARPSYNC R102 ;  /* 0x0000006600007348 */ /* 0x000fe80003800000 */
[----:B------:R0:W1:Y:S01]  /*12a70*/  SHFL.BFLY PT, R111, R108, R111, R99 ;  /* 0x0c00006f6c6f7389 */ /* 0x00006200000e0063 */
[----:B------:R-:W-:Y:S05]  /*12a80*/  RET.REL.NODEC R106 `(_ZN10layer_norm31ln_parallel_residual_fwd_kernelINS_13Kernel_traitsIfffffjLj6144ELj1ELj1ELj8ELj16ENS_18Kernel_traits_baseILj6144EfffffjLj256EEEEELb1ELb1ELb1EEEvNS_9FwdParamsE) ;  /* 0xfffed5706a007950 */ /* 0x000fea0003c3ffff */
.L_x_19979:
        /* <DEDUP_REMOVED lines=15> */
.L_x_20059:


//--------------------- .nv.global.init           --------------------------
	.section	.nv.global.init,"aw",@progbits
	.align	4
.nv.global.init:
	.type		mrg32k3aM1SubSeq,@object
	.size		mrg32k3aM1SubSeq,(mrg32k3aM2SubSeq - mrg32k3aM1SubSeq)
mrg32k3aM1SubSeq:
        /*0000*/ 	.byte	0x0b, 0xcc, 0xee, 0x04, 0x73, 0x29, 0x8b, 0x6f, 0xf6, 0x53, 0x03, 0xf6, 0x23, 0xf6, 0xea, 0xda
        /* <DEDUP_REMOVED lines=125> */
	.type		mrg32k3aM2SubSeq,@object
	.size		mrg32k3aM2SubSeq,(mrg32k3aM1 - mrg32k3aM2SubSeq)
mrg32k3aM2SubSeq:
        /* <DEDUP_REMOVED lines=126> */
	.type		mrg32k3aM1,@object
	.size		mrg32k3aM1,(mrg32k3aM1Seq - mrg32k3aM1)
mrg32k3aM1:
        /* <DEDUP_REMOVED lines=144> */
	.type		mrg32k3aM1Seq,@object
	.size		mrg32k3aM1Seq,(mrg32k3aM2 - mrg32k3aM1Seq)
mrg32k3aM1Seq:
        /* <DEDUP_REMOVED lines=144> */
	.type		mrg32k3aM2,@object
	.size		mrg32k3aM2,(mrg32k3aM2Seq - mrg32k3aM2)
mrg32k3aM2:
        /* <DEDUP_REMOVED lines=144> */
	.type		mrg32k3aM2Seq,@object
	.size		mrg32k3aM2Seq,(precalc_xorwow_matrix - mrg32k3aM2Seq)
mrg32k3aM2Seq:
        /* <DEDUP_REMOVED lines=144> */
	.type		precalc_xorwow_matrix,@object
	.size		precalc_xorwow_matrix,(precalc_xorwow_offset_matrix - precalc_xorwow_matrix)
precalc_xorwow_matrix:
        /* <DEDUP_REMOVED lines=6400> */
	.type		precalc_xorwow_offset_matrix,@object
	.size		precalc_xorwow_offset_matrix,(.L_1 - precalc_xorwow_offset_matrix)
precalc_xorwow_offset_matrix:
        /* <DEDUP_REMOVED lines=6400> */
.L_1:


//--------------------- .nv.shared._ZN10layer_norm31ln_parallel_residual_fwd_kernelINS_13Kernel_traitsI13__nv_bfloat16S2_S2_S2_fjLj6144ELj1ELj1ELj8ELj16ENS_18Kernel_traits_baseILj6144ES2_S2_S2_S2_fjLj256EEEEELb0ELb0ELb0EEEvNS_9FwdParamsE --------------------------
	.section	.nv.shared._ZN10layer_norm31ln_parallel_residual_fwd_kernelINS_13Kernel_traitsI13__nv_bfloat16S2_S2_S2_fjLj6144ELj1ELj1ELj8ELj16ENS_18Kernel_traits_baseILj6144ES2_S2_S2_S2_fjLj256EEEEELb0ELb0ELb0EEEvNS_9FwdParamsE,"aw",@nobits
	.sectionflags	@""
	.align	16


//--------------------- .nv.shared._ZN10layer_norm31ln_parallel_residual_fwd_kernelINS_13Kernel_traitsI13__nv_bfloat16S2_S2_S2_fjLj6144ELj1ELj1ELj8ELj16ENS_18Kernel_traits_baseILj6144ES2_S2_S2_S2_fjLj256EEEEELb0ELb0ELb1EEEvNS_9FwdParamsE --------------------------
	.section	.nv.shared._ZN10layer_norm31ln_parallel_residual_fwd_kernelINS_13Kernel_traitsI13__nv_bfloat16S2_S2_S2_fjLj6144ELj1ELj1ELj8ELj16ENS_18Kernel_traits_baseILj6144ES2_S2_S2_S2_fjLj256EEEEELb0ELb0ELb1EEEvNS_9FwdParamsE,"aw",@nobits
	.sectionflags	@""
	.align	16


//--------------------- .nv.shared._ZN10layer_norm31ln_parallel_residual_fwd_kernelINS_13Kernel_traitsI13__nv_bfloat16S2_S2_S2_fjLj6144ELj1ELj1ELj8ELj16ENS_18Kernel_traits_baseILj6144ES2_S2_S2_S2_fjLj256EEEEELb0ELb1ELb0EEEvNS_9FwdParamsE --------------------------
	.section	.nv.shared._ZN10layer_norm31ln_parallel_residual_fwd_kernelINS_13Kernel_traitsI13__nv_bfloat16S2_S2_S2_fjLj6144ELj1ELj1ELj8ELj16ENS_18Kernel_traits_baseILj6144ES2_S2_S2_S2_fjLj256EEEEELb0ELb1ELb0EEEvNS_9FwdParamsE,"aw",@nobits
	.sectionflags	@""
	.align	16


//--------------------- .nv.shared._ZN10layer_norm31ln_parallel_residual_fwd_kernelINS_13Kernel_traitsI13__nv_bfloat16S2_S2_S2_fjLj6144ELj1ELj1ELj8ELj16ENS_18Kernel_traits_baseILj6144ES2_S2_S2_S2_fjLj256EEEEELb0ELb1ELb1EEEvNS_9FwdParamsE --------------------------
	.section	.nv.shared._ZN10layer_norm31ln_parallel_residual_fwd_kernelINS_13Kernel_traitsI13__nv_bfloat16S2_S2_S2_fjLj6144ELj1ELj1ELj8ELj16ENS_18Kernel_traits_baseILj6144ES2_S2_S2_S2_fjLj256EEEEELb0ELb1ELb1EEEvNS_9FwdParamsE,"aw",@nobits
	.sectionflags	@""
	.align	16


//--------------------- .nv.shared._ZN10layer_norm31ln_parallel_residual_fwd_kernelINS_13Kernel_traitsI13__nv_bfloat16S2_S2_S2_fjLj6144ELj1ELj1ELj8ELj16ENS_18Kernel_traits_baseILj6144ES2_S2_S2_S2_fjLj256EEEEELb1ELb0ELb0EEEvNS_9FwdParamsE --------------------------
	.section	.nv.shared._ZN10layer_norm31ln_parallel_residual_fwd_kernelINS_13Kernel_traitsI13__nv_bfloat16S2_S2_S2_fjLj6144ELj1ELj1ELj8ELj16ENS_18Kernel_traits_baseILj6144ES2_S2_S2_S2_fjLj256EEEEELb1ELb0ELb0EEEvNS_9FwdParamsE,"aw",@nobits
	.sectionflags	@""
	.align	16


//--------------------- .nv.shared._ZN10layer_norm31ln_parallel_residual_fwd_kernelINS_13Kernel_traitsI13__nv_bfloat16S2_S2_S2_fjLj6144ELj1ELj1ELj8ELj16ENS_18Kernel_traits_baseILj6144ES2_S2_S2_S2_fjLj256EEEEELb1ELb0ELb1EEEvNS_9FwdParamsE --------------------------
	.section	.nv.shared._ZN10layer_norm31ln_parallel_residual_fwd_kernelINS_13Kernel_traitsI13__nv_bfloat16S2_S2_S2_fjLj6144ELj1ELj1ELj8ELj16ENS_18Kernel_traits_baseILj6144ES2_S2_S2_S2_fjLj256EEEEELb1ELb0ELb1EEEvNS_9FwdParamsE,"aw",@nobits
	.sectionflags	@""
	.align	16


//--------------------- .nv.shared._ZN10layer_norm31ln_parallel_residual_fwd_kernelINS_13Kernel_traitsI13__nv_bfloat16S2_S2_S2_fjLj6144ELj1ELj1ELj8ELj16ENS_18Kernel_traits_baseILj6144ES2_S2_S2_S2_fjLj256EEEEELb1ELb1ELb0EEEvNS_9FwdParamsE --------------------------
	.section	.nv.shared._ZN10layer_norm31ln_parallel_residual_fwd_kernelINS_13Kernel_traitsI13__nv_bfloat16S2_S2_S2_fjLj6144ELj1ELj1ELj8ELj16ENS_18Kernel_traits_baseILj6144ES2_S2_S2_S2_fjLj256EEEEELb1ELb1ELb0EEEvNS_9FwdParamsE,"aw",@nobits
	.sectionflags	@""
	.align	16


//--------------------- .nv.shared._ZN10layer_norm31ln_parallel_residual_fwd_kernelINS_13Kernel_traitsI13__nv_bfloat16S2_S2_S2_fjLj6144ELj1ELj1ELj8ELj16ENS_18Kernel_traits_baseILj6144ES2_S2_S2_S2_fjLj256EEEEELb1ELb1ELb1EEEvNS_9FwdParamsE --------------------------
	.section	.nv.shared._ZN10layer_norm31ln_parallel_residual_fwd_kernelINS_13Kernel_traitsI13__nv_bfloat16S2_S2_S2_fjLj6144ELj1ELj1ELj8ELj16ENS_18Kernel_traits_baseILj6144ES2_S2_S2_S2_fjLj256EEEEELb1ELb1ELb1EEEvNS_9FwdParamsE,"aw",@nobits
	.sectionflags	@""
	.align	16


//--------------------- .nv.shared._ZN10layer_norm31ln_parallel_residual_fwd_kernelINS_13Kernel_traitsI6__halfS2_S2_S2_fjLj6144ELj1ELj1ELj8ELj16ENS_18Kernel_traits_baseILj6144ES2_S2_S2_S2_fjLj256EEEEELb0ELb0ELb0EEEvNS_9FwdParamsE --------------------------
	.section	.nv.shared._ZN10layer_norm31ln_parallel_residual_fwd_kernelINS_13Kernel_traitsI6__halfS2_S2_S2_fjLj6144ELj1ELj1ELj8ELj16ENS_18Kernel_traits_baseILj6144ES2_S2_S2_S2_fjLj256EEEEELb0ELb0ELb0EEEvNS_9FwdParamsE,"aw",@nobits
	.sectionflags	@""
	.align	16


//--------------------- .nv.shared._ZN10layer_norm31ln_parallel_residual_fwd_kernelINS_13Kernel_traitsI6__halfS2_S2_S2_fjLj6144ELj1ELj1ELj8ELj16ENS_18Kernel_traits_baseILj6144ES2_S2_S2_S2_fjLj256EEEEELb0ELb0ELb1EEEvNS_9FwdParamsE --------------------------
	.section	.nv.shared._ZN10layer_norm31ln_parallel_residual_fwd_kernelINS_13Kernel_traitsI6__halfS2_S2_S2_fjLj6144ELj1ELj1ELj8ELj16ENS_18Kernel_traits_baseILj6144ES2_S2_S2_S2_fjLj256EEEEELb0ELb0ELb1EEEvNS_9FwdParamsE,"aw",@nobits
	.sectionflags	@""
	.align	16


//--------------------- .nv.shared._ZN10layer_norm31ln_parallel_residual_fwd_kernelINS_13Kernel_traitsI6__halfS2_S2_S2_fjLj6144ELj1ELj1ELj8ELj16ENS_18Kernel_traits_baseILj6144ES2_S2_S2_S2_fjLj256EEEEELb0ELb1ELb0EEEvNS_9FwdParamsE --------------------------
	.section	.nv.shared._ZN10layer_norm31ln_parallel_residual_fwd_kernelINS_13Kernel_traitsI6__halfS2_S2_S2_fjLj6144ELj1ELj1ELj8ELj16ENS_18Kernel_traits_baseILj6144ES2_S2_S2_S2_fjLj256EEEEELb0ELb1ELb0EEEvNS_9FwdParamsE,"aw",@nobits
	.sectionflags	@""
	.align	16


//--------------------- .nv.shared._ZN10layer_norm31ln_parallel_residual_fwd_kernelINS_13Kernel_traitsI6__halfS2_S2_S2_fjLj6144ELj1ELj1ELj8ELj16ENS_18Kernel_traits_baseILj6144ES2_S2_S2_S2_fjLj256EEEEELb0ELb1ELb1EEEvNS_9FwdParamsE --------------------------
	.section	.nv.shared._ZN10layer_norm31ln_parallel_residual_fwd_kernelINS_13Kernel_traitsI6__halfS2_S2_S2_fjLj6144ELj1ELj1ELj8ELj16ENS_18Kernel_traits_baseILj6144ES2_S2_S2_S2_fjLj256EEEEELb0ELb1ELb1EEEvNS_9FwdParamsE,"aw",@nobits
	.sectionflags	@""
	.align	16


//--------------------- .nv.shared._ZN10layer_norm31ln_parallel_residual_fwd_kernelINS_13Kernel_traitsI6__halfS2_S2_S2_fjLj6144ELj1ELj1ELj8ELj16ENS_18Kernel_traits_baseILj6144ES2_S2_S2_S2_fjLj256EEEEELb1ELb0ELb0EEEvNS_9FwdParamsE --------------------------
	.section	.nv.shared._ZN10layer_norm31ln_parallel_residual_fwd_kernelINS_13Kernel_traitsI6__halfS2_S2_S2_fjLj6144ELj1ELj1ELj8ELj16ENS_18Kernel_traits_baseILj6144ES2_S2_S2_S2_fjLj256EEEEELb1ELb0ELb0EEEvNS_9FwdParamsE,"aw",@nobits
	.sectionflags	@""
	.align	16


//--------------------- .nv.shared._ZN10layer_norm31ln_parallel_residual_fwd_kernelINS_13Kernel_traitsI6__halfS2_S2_S2_fjLj6144ELj1ELj1ELj8ELj16ENS_18Kernel_traits_baseILj6144ES2_S2_S2_S2_fjLj256EEEEELb1ELb0ELb1EEEvNS_9FwdParamsE --------------------------
	.section	.nv.shared._ZN10layer_norm31ln_parallel_residual_fwd_kernelINS_13Kernel_traitsI6__halfS2_S2_S2_fjLj6144ELj1ELj1ELj8ELj16ENS_18Kernel_traits_baseILj6144ES2_S2_S2_S2_fjLj256EEEEELb1ELb0ELb1EEEvNS_9FwdParamsE,"aw",@nobits
	.sectionflags	@""
	.align	16


//--------------------- .nv.shared._ZN10layer_norm31ln_parallel_residual_fwd_kernelINS_13Kernel_traitsI6__halfS2_S2_S2_fjLj6144ELj1ELj1ELj8ELj16ENS_18Kernel_traits_baseILj6144ES2_S2_S2_S2_fjLj256EEEEELb1ELb1ELb0EEEvNS_9FwdParamsE --------------------------
	.section	.nv.shared._ZN10layer_norm31ln_parallel_residual_fwd_kernelINS_13Kernel_traitsI6__halfS2_S2_S2_fjLj6144ELj1ELj1ELj8ELj16ENS_18Kernel_traits_baseILj6144ES2_S2_S2_S2_fjLj256EEEEELb1ELb1ELb0EEEvNS_9FwdParamsE,"aw",@nobits
	.sectionflags	@""
	.align	16


//--------------------- .nv.shared._ZN10layer_norm31ln_parallel_residual_fwd_kernelINS_13Kernel_traitsI6__halfS2_S2_S2_fjLj6144ELj1ELj1ELj8ELj16ENS_18Kernel_traits_baseILj6144ES2_S2_S2_S2_fjLj256EEEEELb1ELb1ELb1EEEvNS_9FwdParamsE --------------------------
	.section	.nv.shared._ZN10layer_norm31ln_parallel_residual_fwd_kernelINS_13Kernel_traitsI6__halfS2_S2_S2_fjLj6144ELj1ELj1ELj8ELj16ENS_18Kernel_traits_baseILj6144ES2_S2_S2_S2_fjLj256EEEEELb1ELb1ELb1EEEvNS_9FwdParamsE,"aw",@nobits
	.sectionflags	@""
	.align	16


//--------------------- .nv.shared._ZN10layer_norm31ln_parallel_residual_fwd_kernelINS_13Kernel_traitsIf13__nv_bfloat16S2_S2_fjLj6144ELj1ELj1ELj8ELj16ENS_18Kernel_traits_baseILj6144EfS2_S2_S2_fjLj256EEEEELb0ELb0ELb0EEEvNS_9FwdParamsE --------------------------
	.section	.nv.shared._ZN10layer_norm31ln_parallel_residual_fwd_kernelINS_13Kernel_traitsIf13__nv_bfloat16S2_S2_fjLj6144ELj1ELj1ELj8ELj16ENS_18Kernel_traits_baseILj6144EfS2_S2_S2_fjLj256EEEEELb0ELb0ELb0EEEvNS_9FwdParamsE,"aw",@nobits
	.sectionflags	@""
	.align	16


//--------------------- .nv.shared._ZN10layer_norm31ln_parallel_residual_fwd_kernelINS_13Kernel_traitsIf13__nv_bfloat16S2_S2_fjLj6144ELj1ELj1ELj8ELj16ENS_18Kernel_traits_baseILj6144EfS2_S2_S2_fjLj256EEEEELb0ELb0ELb1EEEvNS_9FwdParamsE --------------------------
	.section	.nv.shared._ZN10layer_norm31ln_parallel_residual_fwd_kernelINS_13Kernel_traitsIf13__nv_bfloat16S2_S2_fjLj6144ELj1ELj1ELj8ELj16ENS_18Kernel_traits_baseILj6144EfS2_S2_S2_fjLj256EEEEELb0ELb0ELb1EEEvNS_9FwdParamsE,"aw",@nobits
	.sectionflags	@""
	.align	16


//--------------------- .nv.shared._ZN10layer_norm31ln_parallel_residual_fwd_kernelINS_13Kernel_traitsIf13__nv_bfloat16S2_S2_fjLj6144ELj1ELj1ELj8ELj16ENS_18Kernel_traits_baseILj6144EfS2_S2_S2_fjLj256EEEEELb0ELb1ELb0EEEvNS_9FwdParamsE --------------------------
	.section	.nv.shared._ZN10layer_norm31ln_parallel_residual_fwd_kernelINS_13Kernel_traitsIf13__nv_bfloat16S2_S2_fjLj6144ELj1ELj1ELj8ELj16ENS_18Kernel_traits_baseILj6144EfS2_S2_S2_fjLj256EEEEELb0ELb1ELb0EEEvNS_9FwdParamsE,"aw",@nobits
	.sectionflags	@""
	.align	16


//--------------------- .nv.shared._ZN10layer_norm31ln_parallel_residual_fwd_kernelINS_13Kernel_traitsIf13__nv_bfloat16S2_S2_fjLj6144ELj1ELj1ELj8ELj16ENS_18Kernel_traits_baseILj6144EfS2_S2_S2_fjLj256EEEEELb0ELb1ELb1EEEvNS_9FwdParamsE --------------------------
	.section	.nv.shared._ZN10layer_norm31ln_parallel_residual_fwd_kernelINS_13Kernel_traitsIf13__nv_bfloat16S2_S2_fjLj6144ELj1ELj1ELj8ELj16ENS_18Kernel_traits_baseILj6144EfS2_S2_S2_fjLj256EEEEELb0ELb1ELb1EEEvNS_9FwdParamsE,"aw",@nobits
	.sectionflags	@""
	.align	16


//--------------------- .nv.shared._ZN10layer_norm31ln_parallel_residual_fwd_kernelINS_13Kernel_traitsIf13__nv_bfloat16S2_S2_fjLj6144ELj1ELj1ELj8ELj16ENS_18Kernel_traits_baseILj6144EfS2_S2_S2_fjLj256EEEEELb1ELb0ELb0EEEvNS_9FwdParamsE --------------------------
	.section	.nv.shared._ZN10layer_norm31ln_parallel_residual_fwd_kernelINS_13Kernel_traitsIf13__nv_bfloat16S2_S2_fjLj6144ELj1ELj1ELj8ELj16ENS_18Kernel_traits_baseILj6144EfS2_S2_S2_fjLj256EEEEELb1ELb0ELb0EEEvNS_9FwdParamsE,"aw",@nobits
	.sectionflags	@""
	.align	16


//--------------------- .nv.shared._ZN10layer_norm31ln_parallel_residual_fwd_kernelINS_13Kernel_traitsIf13__nv_bfloat16S2_S2_fjLj6144ELj1ELj1ELj8ELj16ENS_18Kernel_traits_baseILj6144EfS2_S2_S2_fjLj256EEEEELb1ELb0ELb1EEEvNS_9FwdParamsE --------------------------
	.section	.nv.shared._ZN10layer_norm31ln_parallel_residual_fwd_kernelINS_13Kernel_traitsIf13__nv_bfloat16S2_S2_fjLj6144ELj1ELj1ELj8ELj16ENS_18Kernel_traits_baseILj6144EfS2_S2_S2_fjLj256EEEEELb1ELb0ELb1EEEvNS_9FwdParamsE,"aw",@nobits
	.sectionflags	@""
	.align	16


//--------------------- .nv.shared._ZN10layer_norm31ln_parallel_residual_fwd_kernelINS_13Kernel_traitsIf13__nv_bfloat16S2_S2_fjLj6144ELj1ELj1ELj8ELj16ENS_18Kernel_traits_baseILj6144EfS2_S2_S2_fjLj256EEEEELb1ELb1ELb0EEEvNS_9FwdParamsE --------------------------
	.section	.nv.shared._ZN10layer_norm31ln_parallel_residual_fwd_kernelINS_13Kernel_traitsIf13__nv_bfloat16S2_S2_fjLj6144ELj1ELj1ELj8ELj16ENS_18Kernel_traits_baseILj6144EfS2_S2_S2_fjLj256EEEEELb1ELb1ELb0EEEvNS_9FwdParamsE,"aw",@nobits
	.sectionflags	@""
	.align	16


//--------------------- .nv.shared._ZN10layer_norm31ln_parallel_residual_fwd_kernelINS_13Kernel_traitsIf13__nv_bfloat16S2_S2_fjLj6144ELj1ELj1ELj8ELj16ENS_18Kernel_traits_baseILj6144EfS2_S2_S2_fjLj256EEEEELb1ELb1ELb1EEEvNS_9FwdParamsE --------------------------
	.section	.nv.shared._ZN10layer_norm31ln_parallel_residual_fwd_kernelINS_13Kernel_traitsIf13__nv_bfloat16S2_S2_fjLj6144ELj1ELj1ELj8ELj16ENS_18Kernel_traits_baseILj6144EfS2_S2_S2_fjLj256EEEEELb1ELb1ELb1EEEvNS_9FwdParamsE,"aw",@nobits
	.sectionflags	@""
	.align	16


//--------------------- .nv.shared._ZN10layer_norm31ln_parallel_residual_fwd_kernelINS_13Kernel_traitsI13__nv_bfloat16S2_fS2_fjLj6144ELj1ELj1ELj8ELj16ENS_18Kernel_traits_baseILj6144ES2_S2_fS2_fjLj256EEEEELb0ELb0ELb0EEEvNS_9FwdParamsE --------------------------
	.section	.nv.shared._ZN10layer_norm31ln_parallel_residual_fwd_kernelINS_13Kernel_traitsI13__nv_bfloat16S2_fS2_fjLj6144ELj1ELj1ELj8ELj16ENS_18Kernel_traits_baseILj6144ES2_S2_fS2_fjLj256EEEEELb0ELb0ELb0EEEvNS_9FwdParamsE,"aw",@nobits
	.sectionflags	@""
	.align	16


//--------------------- .nv.shared._ZN10layer_norm31ln_parallel_residual_fwd_kernelINS_13Kernel_traitsI13__nv_bfloat16S2_fS2_fjLj6144ELj1ELj1ELj8ELj16ENS_18Kernel_traits_baseILj6144ES2_S2_fS2_fjLj256EEEEELb0ELb0ELb1EEEvNS_9FwdParamsE --------------------------
	.section	.nv.shared._ZN10layer_norm31ln_parallel_residual_fwd_kernelINS_13Kernel_traitsI13__nv_bfloat16S2_fS2_fjLj6144ELj1ELj1ELj8ELj16ENS_18Kernel_traits_baseILj6144ES2_S2_fS2_fjLj256EEEEELb0ELb0ELb1EEEvNS_9FwdParamsE,"aw",@nobits
	.sectionflags	@""
	.align	16


//--------------------- .nv.shared._ZN10layer_norm31ln_parallel_residual_fwd_kernelINS_13Kernel_traitsI13__nv_bfloat16S2_fS2_fjLj6144ELj1ELj1ELj8ELj16ENS_18Kernel_traits_baseILj6144ES2_S2_fS2_fjLj256EEEEELb0ELb1ELb0EEEvNS_9FwdParamsE --------------------------
	.section	.nv.shared._ZN10layer_norm31ln_parallel_residual_fwd_kernelINS_13Kernel_traitsI13__nv_bfloat16S2_fS2_fjLj6144ELj1ELj1ELj8ELj16ENS_18Kernel_traits_baseILj6144ES2_S2_fS2_fjLj256EEEEELb0ELb1ELb0EEEvNS_9FwdParamsE,"aw",@nobits
	.sectionflags	@""
	.align	16


//--------------------- .nv.shared._ZN10layer_norm31ln_parallel_residual_fwd_kernelINS_13Kernel_traitsI13__nv_bfloat16S2_fS2_fjLj6144ELj1ELj1ELj8ELj16ENS_18Kernel_traits_baseILj6144ES2_S2_fS2_fjLj256EEEEELb0ELb1ELb1EEEvNS_9FwdParamsE --------------------------
	.section	.nv.shared._ZN10layer_norm31ln_parallel_residual_fwd_kernelINS_13Kernel_traitsI13__nv_bfloat16S2_fS2_fjLj6144ELj1ELj1ELj8ELj16ENS_18Kernel_traits_baseILj6144ES2_S2_fS2_fjLj256EEEEELb0ELb1ELb1EEEvNS_9FwdParamsE,"aw",@nobits
	.sectionflags	@""
	.align	16


//--------------------- .nv.shared._ZN10layer_norm31ln_parallel_residual_fwd_kernelINS_13Kernel_traitsI13__nv_bfloat16S2_fS2_fjLj6144ELj1ELj1ELj8ELj16ENS_18Kernel_traits_baseILj6144ES2_S2_fS2_fjLj256EEEEELb1ELb0ELb0EEEvNS_9FwdParamsE --------------------------
	.section	.nv.shared._ZN10layer_norm31ln_parallel_residual_fwd_kernelINS_13Kernel_traitsI13__nv_bfloat16S2_fS2_fjLj6144ELj1ELj1ELj8ELj16ENS_18Kernel_traits_baseILj6144ES2_S2_fS2_fjLj256EEEEELb1ELb0ELb0EEEvNS_9FwdParamsE,"aw",@nobits
	.sectionflags	@""
	.align	16


//--------------------- .nv.shared._ZN10layer_norm31ln_parallel_residual_fwd_kernelINS_13Kernel_traitsI13__nv_bfloat16S2_fS2_fjLj6144ELj1ELj1ELj8ELj16ENS_18Kernel_traits_baseILj6144ES2_S2_fS2_fjLj256EEEEELb1ELb0ELb1EEEvNS_9FwdParamsE --------------------------
	.section	.nv.shared._ZN10layer_norm31ln_parallel_residual_fwd_kernelINS_13Kernel_traitsI13__nv_bfloat16S2_fS2_fjLj6144ELj1ELj1ELj8ELj16ENS_18Kernel_traits_baseILj6144ES2_S2_fS2_fjLj256EEEEELb1ELb0ELb1EEEvNS_9FwdParamsE,"aw",@nobits
	.sectionflags	@""
	.align	16


//--------------------- .nv.shared._ZN10layer_norm31ln_parallel_residual_fwd_kernelINS_13Kernel_traitsI13__nv_bfloat16S2_fS2_fjLj6144ELj1ELj1ELj8ELj16ENS_18Kernel_traits_baseILj6144ES2_S2_fS2_fjLj256EEEEELb1ELb1ELb0EEEvNS_9FwdParamsE --------------------------
	.section	.nv.shared._ZN10layer_norm31ln_parallel_residual_fwd_kernelINS_13Kernel_traitsI13__nv_bfloat16S2_fS2_fjLj6144ELj1ELj1ELj8ELj16ENS_18Kernel_traits_baseILj6144ES2_S2_fS2_fjLj256EEEEELb1ELb1ELb0EEEvNS_9FwdParamsE,"aw",@nobits
	.sectionflags	@""
	.align	16


//--------------------- .nv.shared._ZN10layer_norm31ln_parallel_residual_fwd_kernelINS_13Kernel_traitsI13__nv_bfloat16S2_fS2_fjLj6144ELj1ELj1ELj8ELj16ENS_18Kernel_traits_baseILj6144ES2_S2_fS2_fjLj256EEEEELb1ELb1ELb1EEEvNS_9FwdParamsE --------------------------
	.section	.nv.shared._ZN10layer_norm31ln_parallel_residual_fwd_kernelINS_13Kernel_traitsI13__nv_bfloat16S2_fS2_fjLj6144ELj1ELj1ELj8ELj16ENS_18Kernel_traits_baseILj6144ES2_S2_fS2_fjLj256EEEEELb1ELb1ELb1EEEvNS_9FwdParamsE,"aw",@nobits
	.sectionflags	@""
	.align	16


//--------------------- .nv.shared._ZN10layer_norm31ln_parallel_residual_fwd_kernelINS_13Kernel_traitsIf13__nv_bfloat16fS2_fjLj6144ELj1ELj1ELj8ELj16ENS_18Kernel_traits_baseILj6144EfS2_fS2_fjLj256EEEEELb0ELb0ELb0EEEvNS_9FwdParamsE --------------------------
	.section	.nv.shared._ZN10layer_norm31ln_parallel_residual_fwd_kernelINS_13Kernel_traitsIf13__nv_bfloat16fS2_fjLj6144ELj1ELj1ELj8ELj16ENS_18Kernel_traits_baseILj6144EfS2_fS2_fjLj256EEEEELb0ELb0ELb0EEEvNS_9FwdParamsE,"aw",@nobits
	.sectionflags	@""
	.align	16


//--------------------- .nv.shared._ZN10layer_norm31ln_parallel_residual_fwd_kernelINS_13Kernel_traitsIf13__nv_bfloat16fS2_fjLj6144ELj1ELj1ELj8ELj16ENS_18Kernel_traits_baseILj6144EfS2_fS2_fjLj256EEEEELb0ELb0ELb1EEEvNS_9FwdParamsE --------------------------
	.section	.nv.shared._ZN10layer_norm31ln_parallel_residual_fwd_kernelINS_13Kernel_traitsIf13__nv_bfloat16fS2_fjLj6144ELj1ELj1ELj8ELj16ENS_18Kernel_traits_baseILj6144EfS2_fS2_fjLj256EEEEELb0ELb0ELb1EEEvNS_9FwdParamsE,"aw",@nobits
	.sectionflags	@""
	.align	16


//--------------------- .nv.shared._ZN10layer_norm31ln_parallel_residual_fwd_kernelINS_13Kernel_traitsIf13__nv_bfloat16fS2_fjLj6144ELj1ELj1ELj8ELj16ENS_18Kernel_traits_baseILj6144EfS2_fS2_fjLj256EEEEELb0ELb1ELb0EEEvNS_9FwdParamsE --------------------------
	.section	.nv.shared._ZN10layer_norm31ln_parallel_residual_fwd_kernelINS_13Kernel_traitsIf13__nv_bfloat16fS2_fjLj6144ELj1ELj1ELj8ELj16ENS_18Kernel_traits_baseILj6144EfS2_fS2_fjLj256EEEEELb0ELb1ELb0EEEvNS_9FwdParamsE,"aw",@nobits
	.sectionflags	@""
	.align	16


//--------------------- .nv.shared._ZN10layer_norm31ln_parallel_residual_fwd_kernelINS_13Kernel_traitsIf13__nv_bfloat16fS2_fjLj6144ELj1ELj1ELj8ELj16ENS_18Kernel_traits_baseILj6144EfS2_fS2_fjLj256EEEEELb0ELb1ELb1EEEvNS_9FwdParamsE --------------------------
	.section	.nv.shared._ZN10layer_norm31ln_parallel_residual_fwd_kernelINS_13Kernel_traitsIf13__nv_bfloat16fS2_fjLj6144ELj1ELj1ELj8ELj16ENS_18Kernel_traits_baseILj6144EfS2_fS2_fjLj256EEEEELb0ELb1ELb1EEEvNS_9FwdParamsE,"aw",@nobits
	.sectionflags	@""
	.align	16


//--------------------- .nv.shared._ZN10layer_norm31ln_parallel_residual_fwd_kernelINS_13Kernel_traitsIf13__nv_bfloat16fS2_fjLj6144ELj1ELj1ELj8ELj16ENS_18Kernel_traits_baseILj6144EfS2_fS2_fjLj256EEEEELb1ELb0ELb0EEEvNS_9FwdParamsE --------------------------
	.section	.nv.shared._ZN10layer_norm31ln_parallel_residual_fwd_kernelINS_13Kernel_traitsIf13__nv_bfloat16fS2_fjLj6144ELj1ELj1ELj8ELj16ENS_18Kernel_traits_baseILj6144EfS2_fS2_fjLj256EEEEELb1ELb0ELb0EEEvNS_9FwdParamsE,"aw",@nobits
	.sectionflags	@""
	.align	16


//--------------------- .nv.shared._ZN10layer_norm31ln_parallel_residual_fwd_kernelINS_13Kernel_traitsIf13__nv_bfloat16fS2_fjLj6144ELj1ELj1ELj8ELj16ENS_18Kernel_traits_baseILj6144EfS2_fS2_fjLj256EEEEELb1ELb0ELb1EEEvNS_9FwdParamsE --------------------------
	.section	.nv.shared._ZN10layer_norm31ln_parallel_residual_fwd_kernelINS_13Kernel_traitsIf13__nv_bfloat16fS2_fjLj6144ELj1ELj1ELj8ELj16ENS_18Kernel_traits_baseILj6144EfS2_fS2_fjLj256EEEEELb1ELb0ELb1EEEvNS_9FwdParamsE,"aw",@nobits
	.sectionflags	@""
	.align	16


//--------------------- .nv.shared._ZN10layer_norm31ln_parallel_residual_fwd_kernelINS_13Kernel_traitsIf13__nv_bfloat16fS2_fjLj6144ELj1ELj1ELj8ELj16ENS_18Kernel_traits_baseILj6144EfS2_fS2_fjLj256EEEEELb1ELb1ELb0EEEvNS_9FwdParamsE --------------------------
	.section	.nv.shared._ZN10layer_norm31ln_parallel_residual_fwd_kernelINS_13Kernel_traitsIf13__nv_bfloat16fS2_fjLj6144ELj1ELj1ELj8ELj16ENS_18Kernel_traits_baseILj6144EfS2_fS2_fjLj256EEEEELb1ELb1ELb0EEEvNS_9FwdParamsE,"aw",@nobits
	.sectionflags	@""
	.align	16


//--------------------- .nv.shared._ZN10layer_norm31ln_parallel_residual_fwd_kernelINS_13Kernel_traitsIf13__nv_bfloat16fS2_fjLj6144ELj1ELj1ELj8ELj16ENS_18Kernel_traits_baseILj6144EfS2_fS2_fjLj256EEEEELb1ELb1ELb1EEEvNS_9FwdParamsE --------------------------
	.section	.nv.shared._ZN10layer_norm31ln_parallel_residual_fwd_kernelINS_13Kernel_traitsIf13__nv_bfloat16fS2_fjLj6144ELj1ELj1ELj8ELj16ENS_18Kernel_traits_baseILj6144EfS2_fS2_fjLj256EEEEELb1ELb1ELb1EEEvNS_9FwdParamsE,"aw",@nobits
	.sectionflags	@""
	.align	16


//--------------------- .nv.shared._ZN10layer_norm31ln_parallel_residual_fwd_kernelINS_13Kernel_traitsIf6__halfS2_S2_fjLj6144ELj1ELj1ELj8ELj16ENS_18Kernel_traits_baseILj6144EfS2_S2_S2_fjLj256EEEEELb0ELb0ELb0EEEvNS_9FwdParamsE --------------------------
	.section	.nv.shared._ZN10layer_norm31ln_parallel_residual_fwd_kernelINS_13Kernel_traitsIf6__halfS2_S2_fjLj6144ELj1ELj1ELj8ELj16ENS_18Kernel_traits_baseILj6144EfS2_S2_S2_fjLj256EEEEELb0ELb0ELb0EEEvNS_9FwdParamsE,"aw",@nobits
	.sectionflags	@""
	.align	16


//--------------------- .nv.shared._ZN10layer_norm31ln_parallel_residual_fwd_kernelINS_13Kernel_traitsIf6__halfS2_S2_fjLj6144ELj1ELj1ELj8ELj16ENS_18Kernel_traits_baseILj6144EfS2_S2_S2_fjLj256EEEEELb0ELb0ELb1EEEvNS_9FwdParamsE --------------------------
	.section	.nv.shared._ZN10layer_norm31ln_parallel_residual_fwd_kernelINS_13Kernel_traitsIf6__halfS2_S2_fjLj6144ELj1ELj1ELj8ELj16ENS_18Kernel_traits_baseILj6144EfS2_S2_S2_fjLj256EEEEELb0ELb0ELb1EEEvNS_9FwdParamsE,"aw",@nobits
	.sectionflags	@""
	.align	16


//--------------------- .nv.shared._ZN10layer_norm31ln_parallel_residual_fwd_kernelINS_13Kernel_traitsIf6__halfS2_S2_fjLj6144ELj1ELj1ELj8ELj16ENS_18Kernel_traits_baseILj6144EfS2_S2_S2_fjLj256EEEEELb0ELb1ELb0EEEvNS_9FwdParamsE --------------------------
	.section	.nv.shared._ZN10layer_norm31ln_parallel_residual_fwd_kernelINS_13Kernel_traitsIf6__halfS2_S2_fjLj6144ELj1ELj1ELj8ELj16ENS_18Kernel_traits_baseILj6144EfS2_S2_S2_fjLj256EEEEELb0ELb1ELb0EEEvNS_9FwdParamsE,"aw",@nobits
	.sectionflags	@""
	.align	16


//--------------------- .nv.shared._ZN10layer_norm31ln_parallel_residual_fwd_kernelINS_13Kernel_traitsIf6__halfS2_S2_fjLj6144ELj1ELj1ELj8ELj16ENS_18Kernel_traits_baseILj6144EfS2_S2_S2_fjLj256EEEEELb0ELb1ELb1EEEvNS_9FwdParamsE --------------------------
	.section	.nv.shared._ZN10layer_norm31ln_parallel_residual_fwd_kernelINS_13Kernel_traitsIf6__halfS2_S2_fjLj6144ELj1ELj1ELj8ELj16ENS_18Kernel_traits_baseILj6144EfS2_S2_S2_fjLj256EEEEELb0ELb1ELb1EEEvNS_9FwdParamsE,"aw",@nobits
	.sectionflags	@""
	.align	16


//--------------------- .nv.shared._ZN10layer_norm31ln_parallel_residual_fwd_kernelINS_13Kernel_traitsIf6__halfS2_S2_fjLj6144ELj1ELj1ELj8ELj16ENS_18Kernel_traits_baseILj6144EfS2_S2_S2_fjLj256EEEEELb1ELb0ELb0EEEvNS_9FwdParamsE --------------------------
	.section	.nv.shared._ZN10layer_norm31ln_parallel_residual_fwd_kernelINS_13Kernel_traitsIf6__halfS2_S2_fjLj6144ELj1ELj1ELj8ELj16ENS_18Kernel_traits_baseILj6144EfS2_S2_S2_fjLj256EEEEELb1ELb0ELb0EEEvNS_9FwdParamsE,"aw",@nobits
	.sectionflags	@""
	.align	16


//--------------------- .nv.shared._ZN10layer_norm31ln_parallel_residual_fwd_kernelINS_13Kernel_traitsIf6__halfS2_S2_fjLj6144ELj1ELj1ELj8ELj16ENS_18Kernel_traits_baseILj6144EfS2_S2_S2_fjLj256EEEEELb1ELb0ELb1EEEvNS_9FwdParamsE --------------------------
	.section	.nv.shared._ZN10layer_norm31ln_parallel_residual_fwd_kernelINS_13Kernel_traitsIf6__halfS2_S2_fjLj6144ELj1ELj1ELj8ELj16ENS_18Kernel_traits_baseILj6144EfS2_S2_S2_fjLj256EEEEELb1ELb0ELb1EEEvNS_9FwdParamsE,"aw",@nobits
	.sectionflags	@""
	.align	16


//--------------------- .nv.shared._ZN10layer_norm31ln_parallel_residual_fwd_kernelINS_13Kernel_traitsIf6__halfS2_S2_fjLj6144ELj1ELj1ELj8ELj16ENS_18Kernel_traits_baseILj6144EfS2_S2_S2_fjLj256EEEEELb1ELb1ELb0EEEvNS_9FwdParamsE --------------------------
	.section	.nv.shared._ZN10layer_norm31ln_parallel_residual_fwd_kernelINS_13Kernel_traitsIf6__halfS2_S2_fjLj6144ELj1ELj1ELj8ELj16ENS_18Kernel_traits_baseILj6144EfS2_S2_S2_fjLj256EEEEELb1ELb1ELb0EEEvNS_9FwdParamsE,"aw",@nobits
	.sectionflags	@""
	.align	16


//--------------------- .nv.shared._ZN10layer_norm31ln_parallel_residual_fwd_kernelINS_13Kernel_traitsIf6__halfS2_S2_fjLj6144ELj1ELj1ELj8ELj16ENS_18Kernel_traits_baseILj6144EfS2_S2_S2_fjLj256EEEEELb1ELb1ELb1EEEvNS_9FwdParamsE --------------------------
	.section	.nv.shared._ZN10layer_norm31ln_parallel_residual_fwd_kernelINS_13Kernel_traitsIf6__halfS2_S2_fjLj6144ELj1ELj1ELj8ELj16ENS_18Kernel_traits_baseILj6144EfS2_S2_S2_fjLj256EEEEELb1ELb1ELb1EEEvNS_9FwdParamsE,"aw",@nobits
	.sectionflags	@""
	.align	16


//--------------------- .nv.shared._ZN10layer_norm31ln_parallel_residual_fwd_kernelINS_13Kernel_traitsI6__halfS2_fS2_fjLj6144ELj1ELj1ELj8ELj16ENS_18Kernel_traits_baseILj6144ES2_S2_fS2_fjLj256EEEEELb0ELb0ELb0EEEvNS_9FwdParamsE --------------------------
	.section	.nv.shared._ZN10layer_norm31ln_parallel_residual_fwd_kernelINS_13Kernel_traitsI6__halfS2_fS2_fjLj6144ELj1ELj1ELj8ELj16ENS_18Kernel_traits_baseILj6144ES2_S2_fS2_fjLj256EEEEELb0ELb0ELb0EEEvNS_9FwdParamsE,"aw",@nobits
	.sectionflags	@""
	.align	16


//--------------------- .nv.shared._ZN10layer_norm31ln_parallel_residual_fwd_kernelINS_13Kernel_traitsI6__halfS2_fS2_fjLj6144ELj1ELj1ELj8ELj16ENS_18Kernel_traits_baseILj6144ES2_S2_fS2_fjLj256EEEEELb0ELb0ELb1EEEvNS_9FwdParamsE --------------------------
	.section	.nv.shared._ZN10layer_norm31ln_parallel_residual_fwd_kernelINS_13Kernel_traitsI6__halfS2_fS2_fjLj6144ELj1ELj1ELj8ELj16ENS_18Kernel_traits_baseILj6144ES2_S2_fS2_fjLj256EEEEELb0ELb0ELb1EEEvNS_9FwdParamsE,"aw",@nobits
	.sectionflags	@""
	.align	16


//--------------------- .nv.shared._ZN10layer_norm31ln_parallel_residual_fwd_kernelINS_13Kernel_traitsI6__halfS2_fS2_fjLj6144ELj1ELj1ELj8ELj16ENS_18Kernel_traits_baseILj6144ES2_S2_fS2_fjLj256EEEEELb0ELb1ELb0EEEvNS_9FwdParamsE --------------------------
	.section	.nv.shared._ZN10layer_norm31ln_parallel_residual_fwd_kernelINS_13Kernel_traitsI6__halfS2_fS2_fjLj6144ELj1ELj1ELj8ELj16ENS_18Kernel_traits_baseILj6144ES2_S2_fS2_fjLj256EEEEELb0ELb1ELb0EEEvNS_9FwdParamsE,"aw",@nobits
	.sectionflags	@""
	.align	16


//--------------------- .nv.shared._ZN10layer_norm31ln_parallel_residual_fwd_kernelINS_13Kernel_traitsI6__halfS2_fS2_fjLj6144ELj1ELj1ELj8ELj16ENS_18Kernel_traits_baseILj6144ES2_S2_fS2_fjLj256EEEEELb0ELb1ELb1EEEvNS_9FwdParamsE --------------------------
	.section	.nv.shared._ZN10layer_norm31ln_parallel_residual_fwd_kernelINS_13Kernel_traitsI6__halfS2_fS2_fjLj6144ELj1ELj1ELj8ELj16ENS_18Kernel_traits_baseILj6144ES2_S2_fS2_fjLj256EEEEELb0ELb1ELb1EEEvNS_9FwdParamsE,"aw",@nobits
	.sectionflags	@""
	.align	16


//--------------------- .nv.shared._ZN10layer_norm31ln_parallel_residual_fwd_kernelINS_13Kernel_traitsI6__halfS2_fS2_fjLj6144ELj1ELj1ELj8ELj16ENS_18Kernel_traits_baseILj6144ES2_S2_fS2_fjLj256EEEEELb1ELb0ELb0EEEvNS_9FwdParamsE --------------------------
	.section	.nv.shared._ZN10layer_norm31ln_parallel_residual_fwd_kernelINS_13Kernel_traitsI6__halfS2_fS2_fjLj6144ELj1ELj1ELj8ELj16ENS_18Kernel_traits_baseILj6144ES2_S2_fS2_fjLj256EEEEELb1ELb0ELb0EEEvNS_9FwdParamsE,"aw",@nobits
	.sectionflags	@""
	.align	16


//--------------------- .nv.shared._ZN10layer_norm31ln_parallel_residual_fwd_kernelINS_13Kernel_traitsI6__halfS2_fS2_fjLj6144ELj1ELj1ELj8ELj16ENS_18Kernel_traits_baseILj6144ES2_S2_fS2_fjLj256EEEEELb1ELb0ELb1EEEvNS_9FwdParamsE --------------------------
	.section	.nv.shared._ZN10layer_norm31ln_parallel_residual_fwd_kernelINS_13Kernel_traitsI6__halfS2_fS2_fjLj6144ELj1ELj1ELj8ELj16ENS_18Kernel_traits_baseILj6144ES2_S2_fS2_fjLj256EEEEELb1ELb0ELb1EEEvNS_9FwdParamsE,"aw",@nobits
	.sectionflags	@""
	.align	16


//--------------------- .nv.shared._ZN10layer_norm31ln_parallel_residual_fwd_kernelINS_13Kernel_traitsI6__halfS2_fS2_fjLj6144ELj1ELj1ELj8ELj16ENS_18Kernel_traits_baseILj6144ES2_S2_fS2_fjLj256EEEEELb1ELb1ELb0EEEvNS_9FwdParamsE --------------------------
	.section	.nv.shared._ZN10layer_norm31ln_parallel_residual_fwd_kernelINS_13Kernel_traitsI6__halfS2_fS2_fjLj6144ELj1ELj1ELj8ELj16ENS_18Kernel_traits_baseILj6144ES2_S2_fS2_fjLj256EEEEELb1ELb1ELb0EEEvNS_9FwdParamsE,"aw",@nobits
	.sectionflags	@""
	.align	16


//--------------------- .nv.shared._ZN10layer_norm31ln_parallel_residual_fwd_kernelINS_13Kernel_traitsI6__halfS2_fS2_fjLj6144ELj1ELj1ELj8ELj16ENS_18Kernel_traits_baseILj6144ES2_S2_fS2_fjLj256EEEEELb1ELb1ELb1EEEvNS_9FwdParamsE --------------------------
	.section	.nv.shared._ZN10layer_norm31ln_parallel_residual_fwd_kernelINS_13Kernel_traitsI6__halfS2_fS2_fjLj6144ELj1ELj1ELj8ELj16ENS_18Kernel_traits_baseILj6144ES2_S2_fS2_fjLj256EEEEELb1ELb1ELb1EEEvNS_9FwdParamsE,"aw",@nobits
	.sectionflags	@""
	.align	16


//--------------------- .nv.shared._ZN10layer_norm31ln_parallel_residual_fwd_kernelINS_13Kernel_traitsIf6__halffS2_fjLj6144ELj1ELj1ELj8ELj16ENS_18Kernel_traits_baseILj6144EfS2_fS2_fjLj256EEEEELb0ELb0ELb0EEEvNS_9FwdParamsE --------------------------
	.section	.nv.shared._ZN10layer_norm31ln_parallel_residual_fwd_kernelINS_13Kernel_traitsIf6__halffS2_fjLj6144ELj1ELj1ELj8ELj16ENS_18Kernel_traits_baseILj6144EfS2_fS2_fjLj256EEEEELb0ELb0ELb0EEEvNS_9FwdParamsE,"aw",@nobits
	.sectionflags	@""
	.align	16


//--------------------- .nv.shared._ZN10layer_norm31ln_parallel_residual_fwd_kernelINS_13Kernel_traitsIf6__halffS2_fjLj6144ELj1ELj1ELj8ELj16ENS_18Kernel_traits_baseILj6144EfS2_fS2_fjLj256EEEEELb0ELb0ELb1EEEvNS_9FwdParamsE --------------------------
	.section	.nv.shared._ZN10layer_norm31ln_parallel_residual_fwd_kernelINS_13Kernel_traitsIf6__halffS2_fjLj6144ELj1ELj1ELj8ELj16ENS_18Kernel_traits_baseILj6144EfS2_fS2_fjLj256EEEEELb0ELb0ELb1EEEvNS_9FwdParamsE,"aw",@nobits
	.sectionflags	@""
	.align	16


//--------------------- .nv.shared._ZN10layer_norm31ln_parallel_residual_fwd_kernelINS_13Kernel_traitsIf6__halffS2_fjLj6144ELj1ELj1ELj8ELj16ENS_18Kernel_traits_baseILj6144EfS2_fS2_fjLj256EEEEELb0ELb1ELb0EEEvNS_9FwdParamsE --------------------------
	.section	.nv.shared._ZN10layer_norm31ln_parallel_residual_fwd_kernelINS_13Kernel_traitsIf6__halffS2_fjLj6144ELj1ELj1ELj8ELj16ENS_18Kernel_traits_baseILj6144EfS2_fS2_fjLj256EEEEELb0ELb1ELb0EEEvNS_9FwdParamsE,"aw",@nobits
	.sectionflags	@""
	.align	16


//--------------------- .nv.shared._ZN10layer_norm31ln_parallel_residual_fwd_kernelINS_13Kernel_traitsIf6__halffS2_fjLj6144ELj1ELj1ELj8ELj16ENS_18Kernel_traits_baseILj6144EfS2_fS2_fjLj256EEEEELb0ELb1ELb1EEEvNS_9FwdParamsE --------------------------
	.section	.nv.shared._ZN10layer_norm31ln_parallel_residual_fwd_kernelINS_13Kernel_traitsIf6__halffS2_fjLj6144ELj1ELj1ELj8ELj16ENS_18Kernel_traits_baseILj6144EfS2_fS2_fjLj256EEEEELb0ELb1ELb1EEEvNS_9FwdParamsE,"aw",@nobits
	.sectionflags	@""
	.align	16


//--------------------- .nv.shared._ZN10layer_norm31ln_parallel_residual_fwd_kernelINS_13Kernel_traitsIf6__halffS2_fjLj6144ELj1ELj1ELj8ELj16ENS_18Kernel_traits_baseILj6144EfS2_fS2_fjLj256EEEEELb1ELb0ELb0EEEvNS_9FwdParamsE --------------------------
	.section	.nv.shared._ZN10layer_norm31ln_parallel_residual_fwd_kernelINS_13Kernel_traitsIf6__halffS2_fjLj6144ELj1ELj1ELj8ELj16ENS_18Kernel_traits_baseILj6144EfS2_fS2_fjLj256EEEEELb1ELb0ELb0EEEvNS_9FwdParamsE,"aw",@nobits
	.sectionflags	@""
	.align	16


//--------------------- .nv.shared._ZN10layer_norm31ln_parallel_residual_fwd_kernelINS_13Kernel_traitsIf6__halffS2_fjLj6144ELj1ELj1ELj8ELj16ENS_18Kernel_traits_baseILj6144EfS2_fS2_fjLj256EEEEELb1ELb0ELb1EEEvNS_9FwdParamsE --------------------------
	.section	.nv.shared._ZN10layer_norm31ln_parallel_residual_fwd_kernelINS_13Kernel_traitsIf6__halffS2_fjLj6144ELj1ELj1ELj8ELj16ENS_18Kernel_traits_baseILj6144EfS2_fS2_fjLj256EEEEELb1ELb0ELb1EEEvNS_9FwdParamsE,"aw",@nobits
	.sectionflags	@""
	.align	16


//--------------------- .nv.shared._ZN10layer_norm31ln_parallel_residual_fwd_kernelINS_13Kernel_traitsIf6__halffS2_fjLj6144ELj1ELj1ELj8ELj16ENS_18Kernel_traits_baseILj6144EfS2_fS2_fjLj256EEEEELb1ELb1ELb0EEEvNS_9FwdParamsE --------------------------
	.section	.nv.shared._ZN10layer_norm31ln_parallel_residual_fwd_kernelINS_13Kernel_traitsIf6__halffS2_fjLj6144ELj1ELj1ELj8ELj16ENS_18Kernel_traits_baseILj6144EfS2_fS2_fjLj256EEEEELb1ELb1ELb0EEEvNS_9FwdParamsE,"aw",@nobits
	.sectionflags	@""
	.align	16


//--------------------- .nv.shared._ZN10layer_norm31ln_parallel_residual_fwd_kernelINS_13Kernel_traitsIf6__halffS2_fjLj6144ELj1ELj1ELj8ELj16ENS_18Kernel_traits_baseILj6144EfS2_fS2_fjLj256EEEEELb1ELb1ELb1EEEvNS_9FwdParamsE --------------------------
	.section	.nv.shared._ZN10layer_norm31ln_parallel_residual_fwd_kernelINS_13Kernel_traitsIf6__halffS2_fjLj6144ELj1ELj1ELj8ELj16ENS_18Kernel_traits_baseILj6144EfS2_fS2_fjLj256EEEEELb1ELb1ELb1EEEvNS_9FwdParamsE,"aw",@nobits
	.sectionflags	@""
	.align	16


//--------------------- .nv.shared._ZN10layer_norm31ln_parallel_residual_fwd_kernelINS_13Kernel_traitsI6__halfffffjLj6144ELj1ELj1ELj8ELj16ENS_18Kernel_traits_baseILj6144ES2_ffffjLj256EEEEELb0ELb0ELb0EEEvNS_9FwdParamsE --------------------------
	.section	.nv.shared._ZN10layer_norm31ln_parallel_residual_fwd_kernelINS_13Kernel_traitsI6__halfffffjLj6144ELj1ELj1ELj8ELj16ENS_18Kernel_traits_baseILj6144ES2_ffffjLj256EEEEELb0ELb0ELb0EEEvNS_9FwdParamsE,"aw",@nobits
	.sectionflags	@""
	.align	16


//--------------------- .nv.shared._ZN10layer_norm31ln_parallel_residual_fwd_kernelINS_13Kernel_traitsI6__halfffffjLj6144ELj1ELj1ELj8ELj16ENS_18Kernel_traits_baseILj6144ES2_ffffjLj256EEEEELb0ELb0ELb1EEEvNS_9FwdParamsE --------------------------
	.section	.nv.shared._ZN10layer_norm31ln_parallel_residual_fwd_kernelINS_13Kernel_traitsI6__halfffffjLj6144ELj1ELj1ELj8ELj16ENS_18Kernel_traits_baseILj6144ES2_ffffjLj256EEEEELb0ELb0ELb1EEEvNS_9FwdParamsE,"aw",@nobits
	.sectionflags	@""
	.align	16


//--------------------- .nv.shared._ZN10layer_norm31ln_parallel_residual_fwd_kernelINS_13Kernel_traitsI6__halfffffjLj6144ELj1ELj1ELj8ELj16ENS_18Kernel_traits_baseILj6144ES2_ffffjLj256EEEEELb0ELb1ELb0EEEvNS_9FwdParamsE --------------------------
	.section	.nv.shared._ZN10layer_norm31ln_parallel_residual_fwd_kernelINS_13Kernel_traitsI6__halfffffjLj6144ELj1ELj1ELj8ELj16ENS_18Kernel_traits_baseILj6144ES2_ffffjLj256EEEEELb0ELb1ELb0EEEvNS_9FwdParamsE,"aw",@nobits
	.sectionflags	@""
	.align	16


//--------------------- .nv.shared._ZN10layer_norm31ln_parallel_residual_fwd_kernelINS_13Kernel_traitsI6__halfffffjLj6144ELj1ELj1ELj8ELj16ENS_18Kernel_traits_baseILj6144ES2_ffffjLj256EEEEELb0ELb1ELb1EEEvNS_9FwdParamsE --------------------------
	.section	.nv.shared._ZN10layer_norm31ln_parallel_residual_fwd_kernelINS_13Kernel_traitsI6__halfffffjLj6144ELj1ELj1ELj8ELj16ENS_18Kernel_traits_baseILj6144ES2_ffffjLj256EEEEELb0ELb1ELb1EEEvNS_9FwdParamsE,"aw",@nobits
	.sectionflags	@""
	.align	16


//--------------------- .nv.shared._ZN10layer_norm31ln_parallel_residual_fwd_kernelINS_13Kernel_traitsI6__halfffffjLj6144ELj1ELj1ELj8ELj16ENS_18Kernel_traits_baseILj6144ES2_ffffjLj256EEEEELb1ELb0ELb0EEEvNS_9FwdParamsE --------------------------
	.section	.nv.shared._ZN10layer_norm31ln_parallel_residual_fwd_kernelINS_13Kernel_traitsI6__halfffffjLj6144ELj1ELj1ELj8ELj16ENS_18Kernel_traits_baseILj6144ES2_ffffjLj256EEEEELb1ELb0ELb0EEEvNS_9FwdParamsE,"aw",@nobits
	.sectionflags	@""
	.align	16


//--------------------- .nv.shared._ZN10layer_norm31ln_parallel_residual_fwd_kernelINS_13Kernel_traitsI6__halfffffjLj6144ELj1ELj1ELj8ELj16ENS_18Kernel_traits_baseILj6144ES2_ffffjLj256EEEEELb1ELb0ELb1EEEvNS_9FwdParamsE --------------------------
	.section	.nv.shared._ZN10layer_norm31ln_parallel_residual_fwd_kernelINS_13Kernel_traitsI6__halfffffjLj6144ELj1ELj1ELj8ELj16ENS_18Kernel_traits_baseILj6144ES2_ffffjLj256EEEEELb1ELb0ELb1EEEvNS_9FwdParamsE,"aw",@nobits
	.sectionflags	@""
	.align	16


//--------------------- .nv.shared._ZN10layer_norm31ln_parallel_residual_fwd_kernelINS_13Kernel_traitsI6__halfffffjLj6144ELj1ELj1ELj8ELj16ENS_18Kernel_traits_baseILj6144ES2_ffffjLj256EEEEELb1ELb1ELb0EEEvNS_9FwdParamsE --------------------------
	.section	.nv.shared._ZN10layer_norm31ln_parallel_residual_fwd_kernelINS_13Kernel_traitsI6__halfffffjLj6144ELj1ELj1ELj8ELj16ENS_18Kernel_traits_baseILj6144ES2_ffffjLj256EEEEELb1ELb1ELb0EEEvNS_9FwdParamsE,"aw",@nobits
	.sectionflags	@""
	.align	16


//--------------------- .nv.shared._ZN10layer_norm31ln_parallel_residual_fwd_kernelINS_13Kernel_traitsI6__halfffffjLj6144ELj1ELj1ELj8ELj16ENS_18Kernel_traits_baseILj6144ES2_ffffjLj256EEEEELb1ELb1ELb1EEEvNS_9FwdParamsE --------------------------
	.section	.nv.shared._ZN10layer_norm31ln_parallel_residual_fwd_kernelINS_13Kernel_traitsI6__halfffffjLj6144ELj1ELj1ELj8ELj16ENS_18Kernel_traits_baseILj6144ES2_ffffjLj256EEEEELb1ELb1ELb1EEEvNS_9FwdParamsE,"aw",@nobits
	.sectionflags	@""
	.align	16


//--------------------- .nv.shared._ZN10layer_norm31ln_parallel_residual_fwd_kernelINS_13Kernel_traitsIfffffjLj6144ELj1ELj1ELj8ELj16ENS_18Kernel_traits_baseILj6144EfffffjLj256EEEEELb0ELb0ELb0EEEvNS_9FwdParamsE --------------------------
	.section	.nv.shared._ZN10layer_norm31ln_parallel_residual_fwd_kernelINS_13Kernel_traitsIfffffjLj6144ELj1ELj1ELj8ELj16ENS_18Kernel_traits_baseILj6144EfffffjLj256EEEEELb0ELb0ELb0EEEvNS_9FwdParamsE,"aw",@nobits
	.sectionflags	@""
	.align	16


//--------------------- .nv.shared._ZN10layer_norm31ln_parallel_residual_fwd_kernelINS_13Kernel_traitsIfffffjLj6144ELj1ELj1ELj8ELj16ENS_18Kernel_traits_baseILj6144EfffffjLj256EEEEELb0ELb0ELb1EEEvNS_9FwdParamsE --------------------------
	.section	.nv.shared._ZN10layer_norm31ln_parallel_residual_fwd_kernelINS_13Kernel_traitsIfffffjLj6144ELj1ELj1ELj8ELj16ENS_18Kernel_traits_baseILj6144EfffffjLj256EEEEELb0ELb0ELb1EEEvNS_9FwdParamsE,"aw",@nobits
	.sectionflags	@""
	.align	16


//--------------------- .nv.shared._ZN10layer_norm31ln_parallel_residual_fwd_kernelINS_13Kernel_traitsIfffffjLj6144ELj1ELj1ELj8ELj16ENS_18Kernel_traits_baseILj6144EfffffjLj256EEEEELb0ELb1ELb0EEEvNS_9FwdParamsE --------------------------
	.section	.nv.shared._ZN10layer_norm31ln_parallel_residual_fwd_kernelINS_13Kernel_traitsIfffffjLj6144ELj1ELj1ELj8ELj16ENS_18Kernel_traits_baseILj6144EfffffjLj256EEEEELb0ELb1ELb0EEEvNS_9FwdParamsE,"aw",@nobits
	.sectionflags	@""
	.align	16


//--------------------- .nv.shared._ZN10layer_norm31ln_parallel_residual_fwd_kernelINS_13Kernel_traitsIfffffjLj6144ELj1ELj1ELj8ELj16ENS_18Kernel_traits_baseILj6144EfffffjLj256EEEEELb0ELb1ELb1EEEvNS_9FwdParamsE --------------------------
	.section	.nv.shared._ZN10layer_norm31ln_parallel_residual_fwd_kernelINS_13Kernel_traitsIfffffjLj6144ELj1ELj1ELj8ELj16ENS_18Kernel_traits_baseILj6144EfffffjLj256EEEEELb0ELb1ELb1EEEvNS_9FwdParamsE,"aw",@nobits
	.sectionflags	@""
	.align	16


//--------------------- .nv.shared._ZN10layer_norm31ln_parallel_residual_fwd_kernelINS_13Kernel_traitsIfffffjLj6144ELj1ELj1ELj8ELj16ENS_18Kernel_traits_baseILj6144EfffffjLj256EEEEELb1ELb0ELb0EEEvNS_9FwdParamsE --------------------------
	.section	.nv.shared._ZN10layer_norm31ln_parallel_residual_fwd_kernelINS_13Kernel_traitsIfffffjLj6144ELj1ELj1ELj8ELj16ENS_18Kernel_traits_baseILj6144EfffffjLj256EEEEELb1ELb0ELb0EEEvNS_9FwdParamsE,"aw",@nobits
	.sectionflags	@""
	.align	16


//--------------------- .nv.shared._ZN10layer_norm31ln_parallel_residual_fwd_kernelINS_13Kernel_traitsIfffffjLj6144ELj1ELj1ELj8ELj16ENS_18Kernel_traits_baseILj6144EfffffjLj256EEEEELb1ELb0ELb1EEEvNS_9FwdParamsE --------------------------
	.section	.nv.shared._ZN10layer_norm31ln_parallel_residual_fwd_kernelINS_13Kernel_traitsIfffffjLj6144ELj1ELj1ELj8ELj16ENS_18Kernel_traits_baseILj6144EfffffjLj256EEEEELb1ELb0ELb1EEEvNS_9FwdParamsE,"aw",@nobits
	.sectionflags	@""
	.align	16


//--------------------- .nv.shared._ZN10layer_norm31ln_parallel_residual_fwd_kernelINS_13Kernel_traitsIfffffjLj6144ELj1ELj1ELj8ELj16ENS_18Kernel_traits_baseILj6144EfffffjLj256EEEEELb1ELb1ELb0EEEvNS_9FwdParamsE --------------------------
	.section	.nv.shared._ZN10layer_norm31ln_parallel_residual_fwd_kernelINS_13Kernel_traitsIfffffjLj6144ELj1ELj1ELj8ELj16ENS_18Kernel_traits_baseILj6144EfffffjLj256EEEEELb1ELb1ELb0EEEvNS_9FwdParamsE,"aw",@nobits
	.sectionflags	@""
	.align	16


//--------------------- .nv.shared._ZN10layer_norm31ln_parallel_residual_fwd_kernelINS_13Kernel_traitsIfffffjLj6144ELj1ELj1ELj8ELj16ENS_18Kernel_traits_baseILj6144EfffffjLj256EEEEELb1ELb1ELb1EEEvNS_9FwdParamsE --------------------------
	.section	.nv.shared._ZN10layer_norm31ln_parallel_residual_fwd_kernelINS_13Kernel_traitsIfffffjLj6144ELj1ELj1ELj8ELj16ENS_18Kernel_traits_baseILj6144EfffffjLj256EEEEELb1ELb1ELb1EEEvNS_9FwdParamsE,"aw",@nobits
	.sectionflags	@""
	.align	16
